	.target	sm_90a

	.elftype	@"ET_EXEC"


//--------------------- .note.nv.tkinfo           --------------------------
	.section	.note.nv.tkinfo,"",@"SHT_NOTE"
	.sectionflags	@"SHF_NOTE_NV_TKINFO"
	.tkinfo
        /*0018*/ 	.word	0x00000002
        /*0030*/ 	.string	""
        /*0030*/ 	.string	"ptxas"
        /*0030*/ 	.string	"Cuda compilation tools, release 13.0, V13.0.88"
        /*0030*/ 	.string	"Build cuda_13.0.r13.0/compiler.36424714_0"
        /*0030*/ 	.string	"-arch sm_90a -m 64 "



//--------------------- .note.nv.cuinfo           --------------------------
	.section	.note.nv.cuinfo,"",@"SHT_NOTE"
	.sectionflags	@"SHF_NOTE_NV_CUINFO"
        /*0018*/ 	.short	0x0002
        /*001a*/ 	.short	0x005a
        /*001c*/ 	.short	0x0082
	.zero		2


//--------------------- .nv.info                  --------------------------
	.section	.nv.info,"",@"SHT_CUDA_INFO"
	.align	4


	//----- nvinfo : EIATTR_REGCOUNT
	.align		4
        /*0000*/ 	.byte	0x04, 0x2f
        /*0002*/ 	.short	(.L_26 - .L_25)
	.align		4
.L_25:
        /*0004*/ 	.word	index@(_ZN7cutlass13device_kernelIN5flash11enable_sm90INS1_16FlashAttnFwdSm90INS1_25CollectiveMainloopFwdSm90ILi2EN4cute5tupleIJNS5_1CILi1EEES8_S8_EEENS6_IJNS7_ILi128EEENS7_ILi224EEESA_EEELi128ENS_12float_e4m3_tEfNS_4arch4Sm90ELb1ELb0ELb1ELb1ELb0ELb1ELb0ELb1ELb1ELb0ELb0ELb0EEENS1_21CollectiveEpilogueFwdINS6_IJSA_SA_SB_EEES9_NS_10bfloat16_tESF_Li256ELb1ELb0ELb0ELb1EEENS1_36VarlenDynamicPersistentTileSchedulerILi128ELi224ELi256ELi128ELb0ELb0ELb1ELb1ELb1ELb1EEEEEEEEEvNT_6ParamsE)
        /*0008*/ 	.word	0x000000a8


	//----- nvinfo : EIATTR_FRAME_SIZE
	.align		4
.L_26:
        /*000c*/ 	.byte	0x04, 0x11
        /*000e*/ 	.short	(.L_28 - .L_27)
	.align		4
.L_27:
        /*0010*/ 	.word	index@(_ZN7cutlass13device_kernelIN5flash11enable_sm90INS1_16FlashAttnFwdSm90INS1_25CollectiveMainloopFwdSm90ILi2EN4cute5tupleIJNS5_1CILi1EEES8_S8_EEENS6_IJNS7_ILi128EEENS7_ILi224EEESA_EEELi128ENS_12float_e4m3_tEfNS_4arch4Sm90ELb1ELb0ELb1ELb1ELb0ELb1ELb0ELb1ELb1ELb0ELb0ELb0EEENS1_21CollectiveEpilogueFwdINS6_IJSA_SA_SB_EEES9_NS_10bfloat16_tESF_Li256ELb1ELb0ELb0ELb1EEENS1_36VarlenDynamicPersistentTileSchedulerILi128ELi224ELi256ELi128ELb0ELb0ELb1ELb1ELb1ELb1EEEEEEEEEvNT_6ParamsE)
        /*0014*/ 	.word	0x000000d8


	//----- nvinfo : EIATTR_REGCOUNT
	.align		4
.L_28:
        /*0018*/ 	.byte	0x04, 0x2f
        /*001a*/ 	.short	(.L_30 - .L_29)
	.align		4
.L_29:
        /*001c*/ 	.word	index@(_ZN7cutlass13device_kernelIN5flash11enable_sm90INS1_16FlashAttnFwdSm90INS1_25CollectiveMainloopFwdSm90ILi2EN4cute5tupleIJNS5_1CILi1EEES8_S8_EEENS6_IJNS7_ILi128EEENS7_ILi224EEESA_EEELi128ENS_12float_e4m3_tEfNS_4arch4Sm90ELb1ELb0ELb1ELb1ELb0ELb0ELb0ELb1ELb1ELb0ELb0ELb0EEENS1_21CollectiveEpilogueFwdINS6_IJSA_SA_SB_EEES9_NS_10bfloat16_tESF_Li256ELb1ELb0ELb0ELb1EEENS1_36VarlenDynamicPersistentTileSchedulerILi128ELi224ELi256ELi128ELb0ELb0ELb1ELb1ELb1ELb1EEEEEEEEEvNT_6ParamsE)
        /*0020*/ 	.word	0x000000a8


	//----- nvinfo : EIATTR_FRAME_SIZE
	.align		4
.L_30:
        /*0024*/ 	.byte	0x04, 0x11
        /*0026*/ 	.short	(.L_32 - .L_31)
	.align		4
.L_31:
        /*0028*/ 	.word	index@(_ZN7cutlass13device_kernelIN5flash11enable_sm90INS1_16FlashAttnFwdSm90INS1_25CollectiveMainloopFwdSm90ILi2EN4cute5tupleIJNS5_1CILi1EEES8_S8_EEENS6_IJNS7_ILi128EEENS7_ILi224EEESA_EEELi128ENS_12float_e4m3_tEfNS_4arch4Sm90ELb1ELb0ELb1ELb1ELb0ELb0ELb0ELb1ELb1ELb0ELb0ELb0EEENS1_21CollectiveEpilogueFwdINS6_IJSA_SA_SB_EEES9_NS_10bfloat16_tESF_Li256ELb1ELb0ELb0ELb1EEENS1_36VarlenDynamicPersistentTileSchedulerILi128ELi224ELi256ELi128ELb0ELb0ELb1ELb1ELb1ELb1EEEEEEEEEvNT_6ParamsE)
        /*002c*/ 	.word	0x00000038


	//----- nvinfo : EIATTR_REGCOUNT
	.align		4
.L_32:
        /*0030*/ 	.byte	0x04, 0x2f
        /*0032*/ 	.short	(.L_34 - .L_33)
	.align		4
.L_33:
        /*0034*/ 	.word	index@(_ZN7cutlass13device_kernelIN5flash11enable_sm90INS1_16FlashAttnFwdSm90INS1_25CollectiveMainloopFwdSm90ILi2EN4cute5tupleIJNS5_1CILi1EEES8_S8_EEENS6_IJNS7_ILi128EEENS7_ILi224EEESA_EEELi128ENS_12float_e4m3_tEfNS_4arch4Sm90ELb1ELb0ELb1ELb0ELb0ELb0ELb0ELb1ELb1ELb0ELb0ELb0EEENS1_21CollectiveEpilogueFwdINS6_IJSA_SA_SB_EEES9_NS_10bfloat16_tESF_Li256ELb0ELb0ELb0ELb1EEENS1_30DynamicPersistentTileSchedulerILi256ELi128ELb0ELb0ELb1EEEEEEEEEvNT_6ParamsE)
        /*0038*/ 	.word	0x000000a8


	//----- nvinfo : EIATTR_FRAME_SIZE
	.align		4
.L_34:
        /*003c*/ 	.byte	0x04, 0x11
        /*003e*/ 	.short	(.L_36 - .L_35)
	.align		4
.L_35:
        /*0040*/ 	.word	index@(_ZN7cutlass13device_kernelIN5flash11enable_sm90INS1_16FlashAttnFwdSm90INS1_25CollectiveMainloopFwdSm90ILi2EN4cute5tupleIJNS5_1CILi1EEES8_S8_EEENS6_IJNS7_ILi128EEENS7_ILi224EEESA_EEELi128ENS_12float_e4m3_tEfNS_4arch4Sm90ELb1ELb0ELb1ELb0ELb0ELb0ELb0ELb1ELb1ELb0ELb0ELb0EEENS1_21CollectiveEpilogueFwdINS6_IJSA_SA_SB_EEES9_NS_10bfloat16_tESF_Li256ELb0ELb0ELb0ELb1EEENS1_30DynamicPersistentTileSchedulerILi256ELi128ELb0ELb0ELb1EEEEEEEEEvNT_6ParamsE)
        /*0044*/ 	.word	0x00000038


	//----- nvinfo : EIATTR_REGCOUNT
	.align		4
.L_36:
        /*0048*/ 	.byte	0x04, 0x2f
        /*004a*/ 	.short	(.L_38 - .L_37)
	.align		4
.L_37:
        /*004c*/ 	.word	index@(_ZN7cutlass13device_kernelIN5flash11enable_sm90INS1_16FlashAttnFwdSm90INS1_25CollectiveMainloopFwdSm90ILi2EN4cute5tupleIJNS5_1CILi1EEES8_S8_EEENS6_IJNS7_ILi128EEENS7_ILi192EEESA_EEELi128ENS_12float_e4m3_tEfNS_4arch4Sm90ELb0ELb1ELb1ELb1ELb0ELb1ELb0ELb1ELb1ELb0ELb0ELb0EEENS1_21CollectiveEpilogueFwdINS6_IJSA_SA_SB_EEES9_NS_10bfloat16_tESF_Li256ELb1ELb0ELb0ELb1EEENS1_36VarlenDynamicPersistentTileSchedulerILi128ELi192ELi256ELi128ELb0ELb0ELb1ELb1ELb0ELb1EEEEEEEEEvNT_6ParamsE)
        /*0050*/ 	.word	0x000000a8


	//----- nvinfo : EIATTR_FRAME_SIZE
	.align		4
.L_38:
        /*0054*/ 	.byte	0x04, 0x11
        /*0056*/ 	.short	(.L_40 - .L_39)
	.align		4
.L_39:
        /*0058*/ 	.word	index@(_ZN7cutlass13device_kernelIN5flash11enable_sm90INS1_16FlashAttnFwdSm90INS1_25CollectiveMainloopFwdSm90ILi2EN4cute5tupleIJNS5_1CILi1EEES8_S8_EEENS6_IJNS7_ILi128EEENS7_ILi192EEESA_EEELi128ENS_12float_e4m3_tEfNS_4arch4Sm90ELb0ELb1ELb1ELb1ELb0ELb1ELb0ELb1ELb1ELb0ELb0ELb0EEENS1_21CollectiveEpilogueFwdINS6_IJSA_SA_SB_EEES9_NS_10bfloat16_tESF_Li256ELb1ELb0ELb0ELb1EEENS1_36VarlenDynamicPersistentTileSchedulerILi128ELi192ELi256ELi128ELb0ELb0ELb1ELb1ELb0ELb1EEEEEEEEEvNT_6ParamsE)
        /*005c*/ 	.word	0x00000038


	//----- nvinfo : EIATTR_REGCOUNT
	.align		4
.L_40:
        /*0060*/ 	.byte	0x04, 0x2f
        /*0062*/ 	.short	(.L_42 - .L_41)
	.align		4
.L_41:
        /*0064*/ 	.word	index@(_ZN7cutlass13device_kernelIN5flash11enable_sm90INS1_16FlashAttnFwdSm90INS1_25CollectiveMainloopFwdSm90ILi2EN4cute5tupleIJNS5_1CILi1EEES8_S8_EEENS6_IJNS7_ILi128EEENS7_ILi192EEESA_EEELi128ENS_12float_e4m3_tEfNS_4arch4Sm90ELb0ELb1ELb1ELb1ELb0ELb0ELb0ELb1ELb1ELb0ELb0ELb0EEENS1_21CollectiveEpilogueFwdINS6_IJSA_SA_SB_EEES9_NS_10bfloat16_tESF_Li256ELb1ELb0ELb0ELb1EEENS1_36VarlenDynamicPersistentTileSchedulerILi128ELi192ELi256ELi128ELb0ELb0ELb1ELb1ELb0ELb1EEEEEEEEEvNT_6ParamsE)
        /*0068*/ 	.word	0x000000a8


	//----- nvinfo : EIATTR_FRAME_SIZE
	.align		4
.L_42:
        /*006c*/ 	.byte	0x04, 0x11
        /*006e*/ 	.short	(.L_44 - .L_43)
	.align		4
.L_43:
        /*0070*/ 	.word	index@(_ZN7cutlass13device_kernelIN5flash11enable_sm90INS1_16FlashAttnFwdSm90INS1_25CollectiveMainloopFwdSm90ILi2EN4cute5tupleIJNS5_1CILi1EEES8_S8_EEENS6_IJNS7_ILi128EEENS7_ILi192EEESA_EEELi128ENS_12float_e4m3_tEfNS_4arch4Sm90ELb0ELb1ELb1ELb1ELb0ELb0ELb0ELb1ELb1ELb0ELb0ELb0EEENS1_21CollectiveEpilogueFwdINS6_IJSA_SA_SB_EEES9_NS_10bfloat16_tESF_Li256ELb1ELb0ELb0ELb1EEENS1_36VarlenDynamicPersistentTileSchedulerILi128ELi192ELi256ELi128ELb0ELb0ELb1ELb1ELb0ELb1EEEEEEEEEvNT_6ParamsE)
        /*0074*/ 	.word	0x00000038


	//----- nvinfo : EIATTR_REGCOUNT
	.align		4
.L_44:
        /*0078*/ 	.byte	0x04, 0x2f
        /*007a*/ 	.short	(.L_46 - .L_45)
	.align		4
.L_45:
        /*007c*/ 	.word	index@(_ZN7cutlass13device_kernelIN5flash11enable_sm90INS1_16FlashAttnFwdSm90INS1_25CollectiveMainloopFwdSm90ILi2EN4cute5tupleIJNS5_1CILi1EEES8_S8_EEENS6_IJNS7_ILi128EEENS7_ILi192EEESA_EEELi128ENS_12float_e4m3_tEfNS_4arch4Sm90ELb0ELb1ELb1ELb0ELb0ELb0ELb0ELb1ELb1ELb0ELb0ELb0EEENS1_21CollectiveEpilogueFwdINS6_IJSA_SA_SB_EEES9_NS_10bfloat16_tESF_Li256ELb0ELb0ELb0ELb1EEENS1_30DynamicPersistentTileSchedulerILi256ELi128ELb0ELb0ELb1EEEEEEEEEvNT_6ParamsE)
        /*0080*/ 	.word	0x000000a8


	//----- nvinfo : EIATTR_FRAME_SIZE
	.align		4
.L_46:
        /*0084*/ 	.byte	0x04, 0x11
        /*0086*/ 	.short	(.L_48 - .L_47)
	.align		4
.L_47:
        /*0088*/ 	.word	index@(_ZN7cutlass13device_kernelIN5flash11enable_sm90INS1_16FlashAttnFwdSm90INS1_25CollectiveMainloopFwdSm90ILi2EN4cute5tupleIJNS5_1CILi1EEES8_S8_EEENS6_IJNS7_ILi128EEENS7_ILi192EEESA_EEELi128ENS_12float_e4m3_tEfNS_4arch4Sm90ELb0ELb1ELb1ELb0ELb0ELb0ELb0ELb1ELb1ELb0ELb0ELb0EEENS1_21CollectiveEpilogueFwdINS6_IJSA_SA_SB_EEES9_NS_10bfloat16_tESF_Li256ELb0ELb0ELb0ELb1EEENS1_30DynamicPersistentTileSchedulerILi256ELi128ELb0ELb0ELb1EEEEEEEEEvNT_6ParamsE)
        /*008c*/ 	.word	0x00000030


	//----- nvinfo : EIATTR_REGCOUNT
	.align		4
.L_48:
        /*0090*/ 	.byte	0x04, 0x2f
        /*0092*/ 	.short	(.L_50 - .L_49)
	.align		4
.L_49:
        /*0094*/ 	.word	index@(_ZN7cutlass13device_kernelIN5flash11enable_sm90INS1_16FlashAttnFwdSm90INS1_25CollectiveMainloopFwdSm90ILi2EN4cute5tupleIJNS5_1CILi1EEES8_S8_EEENS6_IJNS7_ILi128EEENS7_ILi224EEESA_EEELi128ENS_12float_e4m3_tEfNS_4arch4Sm90ELb0ELb0ELb1ELb1ELb0ELb1ELb0ELb1ELb1ELb0ELb0ELb0EEENS1_21CollectiveEpilogueFwdINS6_IJSA_SA_SB_EEES9_NS_10bfloat16_tESF_Li256ELb1ELb0ELb0ELb1EEENS1_36VarlenDynamicPersistentTileSchedulerILi128ELi224ELi256ELi128ELb0ELb0ELb1ELb0ELb1ELb1EEEEEEEEEvNT_6ParamsE)
        /*0098*/ 	.word	0x000000a8


	//----- nvinfo : EIATTR_FRAME_SIZE
	.align		4
.L_50:
        /*009c*/ 	.byte	0x04, 0x11
        /*009e*/ 	.short	(.L_52 - .L_51)
	.align		4
.L_51:
        /*00a0*/ 	.word	index@(_ZN7cutlass13device_kernelIN5flash11enable_sm90INS1_16FlashAttnFwdSm90INS1_25CollectiveMainloopFwdSm90ILi2EN4cute5tupleIJNS5_1CILi1EEES8_S8_EEENS6_IJNS7_ILi128EEENS7_ILi224EEESA_EEELi128ENS_12float_e4m3_tEfNS_4arch4Sm90ELb0ELb0ELb1ELb1ELb0ELb1ELb0ELb1ELb1ELb0ELb0ELb0EEENS1_21CollectiveEpilogueFwdINS6_IJSA_SA_SB_EEES9_NS_10bfloat16_tESF_Li256ELb1ELb0ELb0ELb1EEENS1_36VarlenDynamicPersistentTileSchedulerILi128ELi224ELi256ELi128ELb0ELb0ELb1ELb0ELb1ELb1EEEEEEEEEvNT_6ParamsE)
        /*00a4*/ 	.word	0x000000d8


	//----- nvinfo : EIATTR_REGCOUNT
	.align		4
.L_52:
        /*00a8*/ 	.byte	0x04, 0x2f
        /*00aa*/ 	.short	(.L_54 - .L_53)
	.align		4
.L_53:
        /*00ac*/ 	.word	index@(_ZN7cutlass13device_kernelIN5flash11enable_sm90INS1_16FlashAttnFwdSm90INS1_25CollectiveMainloopFwdSm90ILi2EN4cute5tupleIJNS5_1CILi1EEES8_S8_EEENS6_IJNS7_ILi128EEENS7_ILi224EEESA_EEELi128ENS_12float_e4m3_tEfNS_4arch4Sm90ELb0ELb0ELb1ELb1ELb0ELb0ELb0ELb1ELb1ELb0ELb0ELb0EEENS1_21CollectiveEpilogueFwdINS6_IJSA_SA_SB_EEES9_NS_10bfloat16_tESF_Li256ELb1ELb0ELb0ELb1EEENS1_36VarlenDynamicPersistentTileSchedulerILi128ELi224ELi256ELi128ELb0ELb0ELb1ELb0ELb1ELb1EEEEEEEEEvNT_6ParamsE)
        /*00b0*/ 	.word	0x000000a8


	//----- nvinfo : EIATTR_FRAME_SIZE
	.align		4
.L_54:
        /*00b4*/ 	.byte	0x04, 0x11
        /*00b6*/ 	.short	(.L_56 - .L_55)
	.align		4
.L_55:
        /*00b8*/ 	.word	index@(_ZN7cutlass13device_kernelIN5flash11enable_sm90INS1_16FlashAttnFwdSm90INS1_25CollectiveMainloopFwdSm90ILi2EN4cute5tupleIJNS5_1CILi1EEES8_S8_EEENS6_IJNS7_ILi128EEENS7_ILi224EEESA_EEELi128ENS_12float_e4m3_tEfNS_4arch4Sm90ELb0ELb0ELb1ELb1ELb0ELb0ELb0ELb1ELb1ELb0ELb0ELb0EEENS1_21CollectiveEpilogueFwdINS6_IJSA_SA_SB_EEES9_NS_10bfloat16_tESF_Li256ELb1ELb0ELb0ELb1EEENS1_36VarlenDynamicPersistentTileSchedulerILi128ELi224ELi256ELi128ELb0ELb0ELb1ELb0ELb1ELb1EEEEEEEEEvNT_6ParamsE)
        /*00bc*/ 	.word	0x00000038


	//----- nvinfo : EIATTR_REGCOUNT
	.align		4
.L_56:
        /*00c0*/ 	.byte	0x04, 0x2f
        /*00c2*/ 	.short	(.L_58 - .L_57)
	.align		4
.L_57:
        /*00c4*/ 	.word	index@(_ZN7cutlass13device_kernelIN5flash11enable_sm90INS1_16FlashAttnFwdSm90INS1_25CollectiveMainloopFwdSm90ILi2EN4cute5tupleIJNS5_1CILi1EEES8_S8_EEENS6_IJNS7_ILi128EEENS7_ILi224EEESA_EEELi128ENS_12float_e4m3_tEfNS_4arch4Sm90ELb0ELb0ELb1ELb0ELb0ELb0ELb0ELb1ELb1ELb0ELb0ELb0EEENS1_21CollectiveEpilogueFwdINS6_IJSA_SA_SB_EEES9_NS_10bfloat16_tESF_Li256ELb0ELb0ELb0ELb1EEENS1_29StaticPersistentTileSchedulerILb0EEEEEEEEEvNT_6ParamsE)
        /*00c8*/ 	.word	0x000000a8


	//----- nvinfo : EIATTR_FRAME_SIZE
	.align		4
.L_58:
        /*00cc*/ 	.byte	0x04, 0x11
        /*00ce*/ 	.short	(.L_60 - .L_59)
	.align		4
.L_59:
        /*00d0*/ 	.word	index@(_ZN7cutlass13device_kernelIN5flash11enable_sm90INS1_16FlashAttnFwdSm90INS1_25CollectiveMainloopFwdSm90ILi2EN4cute5tupleIJNS5_1CILi1EEES8_S8_EEENS6_IJNS7_ILi128EEENS7_ILi224EEESA_EEELi128ENS_12float_e4m3_tEfNS_4arch4Sm90ELb0ELb0ELb1ELb0ELb0ELb0ELb0ELb1ELb1ELb0ELb0ELb0EEENS1_21CollectiveEpilogueFwdINS6_IJSA_SA_SB_EEES9_NS_10bfloat16_tESF_Li256ELb0ELb0ELb0ELb1EEENS1_29StaticPersistentTileSchedulerILb0EEEEEEEEEvNT_6ParamsE)
        /*00d4*/ 	.word	0x00000020


	//----- nvinfo : EIATTR_MIN_STACK_SIZE
	.align		4
.L_60:
        /*00d8*/ 	.byte	0x04, 0x12
        /*00da*/ 	.short	(.L_62 - .L_61)
	.align		4
.L_61:
        /*00dc*/ 	.word	index@(_ZN7cutlass13device_kernelIN5flash11enable_sm90INS1_16FlashAttnFwdSm90INS1_25CollectiveMainloopFwdSm90ILi2EN4cute5tupleIJNS5_1CILi1EEES8_S8_EEENS6_IJNS7_ILi128EEENS7_ILi224EEESA_EEELi128ENS_12float_e4m3_tEfNS_4arch4Sm90ELb0ELb0ELb1ELb0ELb0ELb0ELb0ELb1ELb1ELb0ELb0ELb0EEENS1_21CollectiveEpilogueFwdINS6_IJSA_SA_SB_EEES9_NS_10bfloat16_tESF_Li256ELb0ELb0ELb0ELb1EEENS1_29StaticPersistentTileSchedulerILb0EEEEEEEEEvNT_6ParamsE)
        /*00e0*/ 	.word	0x00000020


	//----- nvinfo : EIATTR_MIN_STACK_SIZE
	.align		4
.L_62:
        /*00e4*/ 	.byte	0x04, 0x12
        /*00e6*/ 	.short	(.L_64 - .L_63)
	.align		4
.L_63:
        /*00e8*/ 	.word	index@(_ZN7cutlass13device_kernelIN5flash11enable_sm90INS1_16FlashAttnFwdSm90INS1_25CollectiveMainloopFwdSm90ILi2EN4cute5tupleIJNS5_1CILi1EEES8_S8_EEENS6_IJNS7_ILi128EEENS7_ILi224EEESA_EEELi128ENS_12float_e4m3_tEfNS_4arch4Sm90ELb0ELb0ELb1ELb1ELb0ELb0ELb0ELb1ELb1ELb0ELb0ELb0EEENS1_21CollectiveEpilogueFwdINS6_IJSA_SA_SB_EEES9_NS_10bfloat16_tESF_Li256ELb1ELb0ELb0ELb1EEENS1_36VarlenDynamicPersistentTileSchedulerILi128ELi224ELi256ELi128ELb0ELb0ELb1ELb0ELb1ELb1EEEEEEEEEvNT_6ParamsE)
        /*00ec*/ 	.word	0x00000038


	//----- nvinfo : EIATTR_MIN_STACK_SIZE
	.align		4
.L_64:
        /*00f0*/ 	.byte	0x04, 0x12
        /*00f2*/ 	.short	(.L_66 - .L_65)
	.align		4
.L_65:
        /*00f4*/ 	.word	index@(_ZN7cutlass13device_kernelIN5flash11enable_sm90INS1_16FlashAttnFwdSm90INS1_25CollectiveMainloopFwdSm90ILi2EN4cute5tupleIJNS5_1CILi1EEES8_S8_EEENS6_IJNS7_ILi128EEENS7_ILi224EEESA_EEELi128ENS_12float_e4m3_tEfNS_4arch4Sm90ELb0ELb0ELb1ELb1ELb0ELb1ELb0ELb1ELb1ELb0ELb0ELb0EEENS1_21CollectiveEpilogueFwdINS6_IJSA_SA_SB_EEES9_NS_10bfloat16_tESF_Li256ELb1ELb0ELb0ELb1EEENS1_36VarlenDynamicPersistentTileSchedulerILi128ELi224ELi256ELi128ELb0ELb0ELb1ELb0ELb1ELb1EEEEEEEEEvNT_6ParamsE)
        /*00f8*/ 	.word	0x000000d8


	//----- nvinfo : EIATTR_MIN_STACK_SIZE
	.align		4
.L_66:
        /*00fc*/ 	.byte	0x04, 0x12
        /*00fe*/ 	.short	(.L_68 - .L_67)
	.align		4
.L_67:
        /*0100*/ 	.word	index@(_ZN7cutlass13device_kernelIN5flash11enable_sm90INS1_16FlashAttnFwdSm90INS1_25CollectiveMainloopFwdSm90ILi2EN4cute5tupleIJNS5_1CILi1EEES8_S8_EEENS6_IJNS7_ILi128EEENS7_ILi192EEESA_EEELi128ENS_12float_e4m3_tEfNS_4arch4Sm90ELb0ELb1ELb1ELb0ELb0ELb0ELb0ELb1ELb1ELb0ELb0ELb0EEENS1_21CollectiveEpilogueFwdINS6_IJSA_SA_SB_EEES9_NS_10bfloat16_tESF_Li256ELb0ELb0ELb0ELb1EEENS1_30DynamicPersistentTileSchedulerILi256ELi128ELb0ELb0ELb1EEEEEEEEEvNT_6ParamsE)
        /*0104*/ 	.word	0x00000030


	//----- nvinfo : EIATTR_MIN_STACK_SIZE
	.align		4
.L_68:
        /*0108*/ 	.byte	0x04, 0x12
        /*010a*/ 	.short	(.L_70 - .L_69)
	.align		4
.L_69:
        /*010c*/ 	.word	index@(_ZN7cutlass13device_kernelIN5flash11enable_sm90INS1_16FlashAttnFwdSm90INS1_25CollectiveMainloopFwdSm90ILi2EN4cute5tupleIJNS5_1CILi1EEES8_S8_EEENS6_IJNS7_ILi128EEENS7_ILi192EEESA_EEELi128ENS_12float_e4m3_tEfNS_4arch4Sm90ELb0ELb1ELb1ELb1ELb0ELb0ELb0ELb1ELb1ELb0ELb0ELb0EEENS1_21CollectiveEpilogueFwdINS6_IJSA_SA_SB_EEES9_NS_10bfloat16_tESF_Li256ELb1ELb0ELb0ELb1EEENS1_36VarlenDynamicPersistentTileSchedulerILi128ELi192ELi256ELi128ELb0ELb0ELb1ELb1ELb0ELb1EEEEEEEEEvNT_6ParamsE)
        /*0110*/ 	.word	0x00000038


	//----- nvinfo : EIATTR_MIN_STACK_SIZE
	.align		4
.L_70:
        /*0114*/ 	.byte	0x04, 0x12
        /*0116*/ 	.short	(.L_72 - .L_71)
	.align		4
.L_71:
        /*0118*/ 	.word	index@(_ZN7cutlass13device_kernelIN5flash11enable_sm90INS1_16FlashAttnFwdSm90INS1_25CollectiveMainloopFwdSm90ILi2EN4cute5tupleIJNS5_1CILi1EEES8_S8_EEENS6_IJNS7_ILi128EEENS7_ILi192EEESA_EEELi128ENS_12float_e4m3_tEfNS_4arch4Sm90ELb0ELb1ELb1ELb1ELb0ELb1ELb0ELb1ELb1ELb0ELb0ELb0EEENS1_21CollectiveEpilogueFwdINS6_IJSA_SA_SB_EEES9_NS_10bfloat16_tESF_Li256ELb1ELb0ELb0ELb1EEENS1_36VarlenDynamicPersistentTileSchedulerILi128ELi192ELi256ELi128ELb0ELb0ELb1ELb1ELb0ELb1EEEEEEEEEvNT_6ParamsE)
        /*011c*/ 	.word	0x00000038


	//----- nvinfo : EIATTR_MIN_STACK_SIZE
	.align		4
.L_72:
        /*0120*/ 	.byte	0x04, 0x12
        /*0122*/ 	.short	(.L_74 - .L_73)
	.align		4
.L_73:
        /*0124*/ 	.word	index@(_ZN7cutlass13device_kernelIN5flash11enable_sm90INS1_16FlashAttnFwdSm90INS1_25CollectiveMainloopFwdSm90ILi2EN4cute5tupleIJNS5_1CILi1EEES8_S8_EEENS6_IJNS7_ILi128EEENS7_ILi224EEESA_EEELi128ENS_12float_e4m3_tEfNS_4arch4Sm90ELb1ELb0ELb1ELb0ELb0ELb0ELb0ELb1ELb1ELb0ELb0ELb0EEENS1_21CollectiveEpilogueFwdINS6_IJSA_SA_SB_EEES9_NS_10bfloat16_tESF_Li256ELb0ELb0ELb0ELb1EEENS1_30DynamicPersistentTileSchedulerILi256ELi128ELb0ELb0ELb1EEEEEEEEEvNT_6ParamsE)
        /*0128*/ 	.word	0x00000038


	//----- nvinfo : EIATTR_MIN_STACK_SIZE
	.align		4
.L_74:
        /*012c*/ 	.byte	0x04, 0x12
        /*012e*/ 	.short	(.L_76 - .L_75)
	.align		4
.L_75:
        /*0130*/ 	.word	index@(_ZN7cutlass13device_kernelIN5flash11enable_sm90INS1_16FlashAttnFwdSm90INS1_25CollectiveMainloopFwdSm90ILi2EN4cute5tupleIJNS5_1CILi1EEES8_S8_EEENS6_IJNS7_ILi128EEENS7_ILi224EEESA_EEELi128ENS_12float_e4m3_tEfNS_4arch4Sm90ELb1ELb0ELb1ELb1ELb0ELb0ELb0ELb1ELb1ELb0ELb0ELb0EEENS1_21CollectiveEpilogueFwdINS6_IJSA_SA_SB_EEES9_NS_10bfloat16_tESF_Li256ELb1ELb0ELb0ELb1EEENS1_36VarlenDynamicPersistentTileSchedulerILi128ELi224ELi256ELi128ELb0ELb0ELb1ELb1ELb1ELb1EEEEEEEEEvNT_6ParamsE)
        /*0134*/ 	.word	0x00000038


	//----- nvinfo : EIATTR_MIN_STACK_SIZE
	.align		4
.L_76:
        /*0138*/ 	.byte	0x04, 0x12
        /*013a*/ 	.short	(.L_78 - .L_77)
	.align		4
.L_77:
        /*013c*/ 	.word	index@(_ZN7cutlass13device_kernelIN5flash11enable_sm90INS1_16FlashAttnFwdSm90INS1_25CollectiveMainloopFwdSm90ILi2EN4cute5tupleIJNS5_1CILi1EEES8_S8_EEENS6_IJNS7_ILi128EEENS7_ILi224EEESA_EEELi128ENS_12float_e4m3_tEfNS_4arch4Sm90ELb1ELb0ELb1ELb1ELb0ELb1ELb0ELb1ELb1ELb0ELb0ELb0EEENS1_21CollectiveEpilogueFwdINS6_IJSA_SA_SB_EEES9_NS_10bfloat16_tESF_Li256ELb1ELb0ELb0ELb1EEENS1_36VarlenDynamicPersistentTileSchedulerILi128ELi224ELi256ELi128ELb0ELb0ELb1ELb1ELb1ELb1EEEEEEEEEvNT_6ParamsE)
        /*0140*/ 	.word	0x000000d8
.L_78:


//--------------------- .nv.compat                --------------------------
	.section	.nv.compat,"",@"SHT_CUDA_COMPAT_INFO"
	.align	4
        /*0000*/ 	.byte	0x02, 0x09, 0x01, 0x00, 0x02, 0x02, 0x04, 0x00, 0x02, 0x05, 0x05, 0x00, 0x03, 0x07, 0x01, 0x01
        /*0010*/ 	.byte	0x02, 0x03, 0x01, 0x00, 0x02, 0x06, 0x01, 0x00, 0x04, 0x0b, 0x08, 0x00, 0x00, 0x00, 0x00, 0x00
        /*0020*/ 	.byte	0x00, 0x00, 0x00, 0x00


//--------------------- .nv.info._ZN7cutlass13device_kernelIN5flash11enable_sm90INS1_16FlashAttnFwdSm90INS1_25CollectiveMainloopFwdSm90ILi2EN4cute5tupleIJNS5_1CILi1EEES8_S8_EEENS6_IJNS7_ILi128EEENS7_ILi224EEESA_EEELi128ENS_12float_e4m3_tEfNS_4arch4Sm90ELb0ELb0ELb1ELb0ELb0ELb0ELb0ELb1ELb1ELb0ELb0ELb0EEENS1_21CollectiveEpilogueFwdINS6_IJSA_SA_SB_EEES9_NS_10bfloat16_tESF_Li256ELb0ELb0ELb0ELb1EEENS1_29StaticPersistentTileSchedulerILb0EEEEEEEEEvNT_6ParamsE --------------------------
	.section	.nv.info._ZN7cutlass13device_kernelIN5flash11enable_sm90INS1_16FlashAttnFwdSm90INS1_25CollectiveMainloopFwdSm90ILi2EN4cute5tupleIJNS5_1CILi1EEES8_S8_EEENS6_IJNS7_ILi128EEENS7_ILi224EEESA_EEELi128ENS_12float_e4m3_tEfNS_4arch4Sm90ELb0ELb0ELb1ELb0ELb0ELb0ELb0ELb1ELb1ELb0ELb0ELb0EEENS1_21CollectiveEpilogueFwdINS6_IJSA_SA_SB_EEES9_NS_10bfloat16_tESF_Li256ELb0ELb0ELb0ELb1EEENS1_29StaticPersistentTileSchedulerILb0EEEEEEEEEvNT_6ParamsE,"",@"SHT_CUDA_INFO"
	.sectionflags	@""
	.align	4


	//----- nvinfo : EIATTR_CUDA_API_VERSION
	.align		4
        /*0000*/ 	.byte	0x04, 0x37
        /*0002*/ 	.short	(.L_80 - .L_79)
.L_79:
        /*0004*/ 	.word	0x00000082


	//----- nvinfo : EIATTR_KPARAM_INFO
	.align		4
.L_80:
        /*0008*/ 	.byte	0x04, 0x17
        /*000a*/ 	.short	(.L_82 - .L_81)
.L_81:
        /*000c*/ 	.word	0x00000000
        /*0010*/ 	.short	0x0000
        /*0012*/ 	.short	0x0070
        /*0014*/ 	.byte	0x00, 0xf0, 0x01, 0x2e


	//----- nvinfo : EIATTR_SPARSE_MMA_MASK
	.align		4
.L_82:
        /*0018*/ 	.byte	0x03, 0x50
        /*001a*/ 	.short	0x0000


	//----- nvinfo : EIATTR_MAXREG_COUNT
	.align		4
        /*001c*/ 	.byte	0x03, 0x1b
        /*001e*/ 	.short	0x00a8


	//----- nvinfo : EIATTR_NUM_BARRIERS
	.align		4
        /*0020*/ 	.byte	0x02, 0x4c
        /*0022*/ 	.byte	0x10
	.zero		1


	//----- nvinfo : EIATTR_EXTERNS
	.align		4
        /*0024*/ 	.byte	0x04, 0x0f
        /*0026*/ 	.short	(.L_84 - .L_83)


	//   ....[0]....
	.align		4
.L_83:
        /*0028*/ 	.word	index@(__assertfail)


	//----- nvinfo : EIATTR_ANNOTATIONS
	.align		4
.L_84:
        /*002c*/ 	.byte	0x04, 0x55
        /*002e*/ 	.short	(.L_86 - .L_85)


	//   ....[0]....
.L_85:
        /*0030*/ 	.word	0x00000001
        /*0034*/ 	.byte	0x30, 0xc0, 0x00, 0x00, 0x01, 0x00, 0x00, 0x00, 0x50, 0xc0, 0x00, 0x00, 0x01, 0x00, 0x00, 0x00
        /* <DEDUP_REMOVED lines=21> */
        /*0194*/ 	.byte	0xf0, 0xf3, 0x00, 0x00


	//----- nvinfo : EIATTR_MERCURY_ISA_VERSION
	.align		4
.L_86:
        /*0198*/ 	.byte	0x03, 0x5f
        /*019a*/ 	.short	0x0101


	//----- nvinfo : EIATTR_INT_WARP_WIDE_INSTR_OFFSETS
	.align		4
        /*019c*/ 	.byte	0x04, 0x31
        /*019e*/ 	.short	(.L_88 - .L_87)


	//   ....[0]....
.L_87:
        /*01a0*/ 	.word	0x00000190


	//   ....[1]....
        /*01a4*/ 	.word	0x000001c0


	//   ....[2]....
        /*01a8*/ 	.word	0x000001d0


	//   ....[3]....
        /*01ac*/ 	.word	0x0000cae0


	//----- nvinfo : EIATTR_COOP_GROUP_MASK_REGIDS
	.align		4
.L_88:
        /*01b0*/ 	.byte	0x04, 0x29
        /*01b2*/ 	.short	(.L_90 - .L_89)


	//   ....[0]....
.L_89:
        /*01b4*/ 	.word	0xffffffff


	//   ....[1]....
        /*01b8*/ 	.word	0xffffffff


	//   ....[2]....
        /*01bc*/ 	.word	0xffffffff


	//   ....[3]....
        /*01c0*/ 	.word	0xffffffff


	//   ....[4]....
        /*01c4*/ 	.word	0xffffffff


	//   ....[5]....
        /*01c8*/ 	.word	0xffffffff


	//   ....[6]....
        /*01cc*/ 	.word	0xffffffff


	//   ....[7]....
        /*01d0*/ 	.word	0xffffffff


	//   ....[8]....
        /*01d4*/ 	.word	0xffffffff


	//   ....[9]....
        /*01d8*/ 	.word	0xffffffff


	//   ....[10]....
        /*01dc*/ 	.word	0xffffffff


	//   ....[11]....
        /*01e0*/ 	.word	0xffffffff


	//   ....[12]....
        /*01e4*/ 	.word	0xffffffff


	//   ....[13]....
        /*01e8*/ 	.word	0xffffffff


	//   ....[14]....
        /*01ec*/ 	.word	0xffffffff


	//   ....[15]....
        /*01f0*/ 	.word	0xffffffff


	//   ....[16]....
        /*01f4*/ 	.word	0xffffffff


	//   ....[17]....
        /*01f8*/ 	.word	0xffffffff


	//   ....[18]....
        /*01fc*/ 	.word	0xffffffff


	//   ....[19]....
        /*0200*/ 	.word	0xffffffff


	//   ....[20]....
        /*0204*/ 	.word	0xffffffff


	//   ....[21]....
        /*0208*/ 	.word	0xffffffff


	//   ....[22]....
        /*020c*/ 	.word	0xffffffff


	//   ....[23]....
        /*0210*/ 	.word	0xffffffff


	//   ....[24]....
        /*0214*/ 	.word	0xffffffff


	//   ....[25]....
        /*0218*/ 	.word	0xffffffff


	//   ....[26]....
        /*021c*/ 	.word	0xffffffff


	//   ....[27]....
        /*0220*/ 	.word	0xffffffff


	//   ....[28]....
        /*0224*/ 	.word	0xffffffff


	//   ....[29]....
        /*0228*/ 	.word	0xffffffff


	//   ....[30]....
        /*022c*/ 	.word	0xffffffff


	//   ....[31]....
        /*0230*/ 	.word	0xffffffff


	//   ....[32]....
        /*0234*/ 	.word	0xffffffff


	//   ....[33]....
        /*0238*/ 	.word	0xffffffff


	//   ....[34]....
        /*023c*/ 	.word	0xffffffff


	//   ....[35]....
        /*0240*/ 	.word	0xffffffff


	//   ....[36]....
        /*0244*/ 	.word	0xffffffff


	//   ....[37]....
        /*0248*/ 	.word	0xffffffff


	//   ....[38]....
        /*024c*/ 	.word	0xffffffff


	//   ....[39]....
        /*0250*/ 	.word	0xffffffff


	//   ....[40]....
        /*0254*/ 	.word	0xffffffff


	//   ....[41]....
        /*0258*/ 	.word	0xffffffff


	//   ....[42]....
        /*025c*/ 	.word	0xffffffff


	//   ....[43]....
        /*0260*/ 	.word	0xffffffff


	//   ....[44]....
        /*0264*/ 	.word	0xffffffff


	//   ....[45]....
        /*0268*/ 	.word	0xffffffff


	//   ....[46]....
        /*026c*/ 	.word	0xffffffff


	//   ....[47]....
        /*0270*/ 	.word	0xffffffff


	//   ....[48]....
        /*0274*/ 	.word	0xffffffff


	//   ....[49]....
        /*0278*/ 	.word	0xffffffff


	//   ....[50]....
        /*027c*/ 	.word	0xffffffff


	//   ....[51]....
        /*0280*/ 	.word	0xffffffff


	//   ....[52]....
        /*0284*/ 	.word	0xffffffff


	//   ....[53]....
        /*0288*/ 	.word	0xffffffff


	//   ....[54]....
        /*028c*/ 	.word	0xffffffff


	//   ....[55]....
        /*0290*/ 	.word	0x0500000f


	//----- nvinfo : EIATTR_COOP_GROUP_INSTR_OFFSETS
	.align		4
.L_90:
        /*0294*/ 	.byte	0x04, 0x28
        /*0296*/ 	.short	(.L_92 - .L_91)


	//   ....[0]....
.L_91:
        /*0298*/ 	.word	0x00000070


	//   ....[1]....
        /*029c*/ 	.word	0x000001a0


	//   ....[2]....
        /*02a0*/ 	.word	0x000001f0


	//   ....[3]....
        /*02a4*/ 	.word	0x000003e0


	//   ....[4]....
        /*02a8*/ 	.word	0x00000540


	//   ....[5]....
        /*02ac*/ 	.word	0x00000660


	//   ....[6]....
        /*02b0*/ 	.word	0x000007c0


	//   ....[7]....
        /*02b4*/ 	.word	0x00000d80


	//   ....[8]....
        /*02b8*/ 	.word	0x00003c80


	//   ....[9]....
        /*02bc*/ 	.word	0x00003cc0


	//   ....[10]....
        /*02c0*/ 	.word	0x000045f0


	//   ....[11]....
        /*02c4*/ 	.word	0x000046a0


	//   ....[12]....
        /*02c8*/ 	.word	0x00008510


	//   ....[13]....
        /*02cc*/ 	.word	0x00008560


	//   ....[14]....
        /*02d0*/ 	.word	0x00008590


	//   ....[15]....
        /*02d4*/ 	.word	0x000085b0


	//   ....[16]....
        /*02d8*/ 	.word	0x0000a880


	//   ....[17]....
        /*02dc*/ 	.word	0x0000a890


	//   ....[18]....
        /*02e0*/ 	.word	0x0000a910


	//   ....[19]....
        /*02e4*/ 	.word	0x0000a920


	//   ....[20]....
        /*02e8*/ 	.word	0x0000b850


	//   ....[21]....
        /*02ec*/ 	.word	0x0000b860


	//   ....[22]....
        /*02f0*/ 	.word	0x0000b870


	//   ....[23]....
        /*02f4*/ 	.word	0x0000b880


	//   ....[24]....
        /*02f8*/ 	.word	0x0000b890


	//   ....[25]....
        /*02fc*/ 	.word	0x0000b8a0


	//   ....[26]....
        /*0300*/ 	.word	0x0000b8b0


	//   ....[27]....
        /*0304*/ 	.word	0x0000b8c0


	//   ....[28]....
        /*0308*/ 	.word	0x0000b8d0


	//   ....[29]....
        /*030c*/ 	.word	0x0000b8e0


	//   ....[30]....
        /*0310*/ 	.word	0x0000b910


	//   ....[31]....
        /*0314*/ 	.word	0x0000b920


	//   ....[32]....
        /*0318*/ 	.word	0x0000b950


	//   ....[33]....
        /*031c*/ 	.word	0x0000b970


	//   ....[34]....
        /*0320*/ 	.word	0x0000b9a0


	//   ....[35]....
        /*0324*/ 	.word	0x0000b9b0


	//   ....[36]....
        /*0328*/ 	.word	0x0000ba00


	//   ....[37]....
        /*032c*/ 	.word	0x0000ba20


	//   ....[38]....
        /*0330*/ 	.word	0x0000ba50


	//   ....[39]....
        /*0334*/ 	.word	0x0000ba70


	//   ....[40]....
        /*0338*/ 	.word	0x0000baa0


	//   ....[41]....
        /*033c*/ 	.word	0x0000bab0


	//   ....[42]....
        /*0340*/ 	.word	0x0000bac0


	//   ....[43]....
        /*0344*/ 	.word	0x0000bad0


	//   ....[44]....
        /*0348*/ 	.word	0x0000baf0


	//   ....[45]....
        /*034c*/ 	.word	0x0000bb00


	//   ....[46]....
        /*0350*/ 	.word	0x0000bb20


	//   ....[47]....
        /*0354*/ 	.word	0x0000bb30


	//   ....[48]....
        /*0358*/ 	.word	0x0000bb40


	//   ....[49]....
        /*035c*/ 	.word	0x0000bb50


	//   ....[50]....
        /*0360*/ 	.word	0x0000bb60


	//   ....[51]....
        /*0364*/ 	.word	0x0000bb70


	//   ....[52]....
        /*0368*/ 	.word	0x0000bda0


	//   ....[53]....
        /*036c*/ 	.word	0x0000cbd0


	//   ....[54]....
        /*0370*/ 	.word	0x0000ec20


	//   ....[55]....
        /*0374*/ 	.word	0x0000f140


	//----- nvinfo : EIATTR_REG_RECONFIG
	.align		4
.L_92:
        /*0378*/ 	.byte	0x01, 0x54
	.zero		2


	//----- nvinfo : EIATTR_SYSCALL_OFFSETS
	.align		4
        /*037c*/ 	.byte	0x04, 0x46
        /*037e*/ 	.short	(.L_94 - .L_93)


	//   ....[0]....
.L_93:
        /*0380*/ 	.word	0x00001160


	//   ....[1]....
        /*0384*/ 	.word	0x0000c5a0


	//   ....[2]....
        /*0388*/ 	.word	0x0000c6e0


	//   ....[3]....
        /*038c*/ 	.word	0x0000c820


	//   ....[4]....
        /*0390*/ 	.word	0x0000c940


	//----- nvinfo : EIATTR_MBARRIER_INSTR_OFFSETS
	.align		4
.L_94:
        /*0394*/ 	.byte	0x04, 0x39
        /*0396*/ 	.short	(.L_96 - .L_95)


	//   ....[0]....
.L_95:
        /*0398*/ 	.word	0x00000290
        /*039c*/ 	.word	0x000000ff
        /*03a0*/ 	.word	0x0002e800
        /*03a4*/ 	.short	0x0100
        /*03a6*/ 	.byte	0x06
	.zero		1


	//   ....[1]....
        /*03a8*/ 	.word	0x000002a0
        /*03ac*/ 	.word	0x000000ff
        /*03b0*/ 	.word	0x0002e820
        /*03b4*/ 	.short	0x0100
        /*03b6*/ 	.byte	0x06
	.zero		1


	//   ....[2]....
        /*03b8*/ 	.word	0x00000390
        /*03bc*/ 	.word	0x000000ff
        /*03c0*/ 	.word	0x0002e830
        /*03c4*/ 	.short	0x0100
        /*03c6*/ 	.byte	0x08
	.zero		1


	//   ....[3]....
        /*03c8*/ 	.word	0x000003a0
        /*03cc*/ 	.word	0x000000ff
        /*03d0*/ 	.word	0x0002e840
        /*03d4*/ 	.short	0x0100
        /*03d6*/ 	.byte	0x08
	.zero		1


	//   ....[4]....
        /*03d8*/ 	.word	0x000003b0
        /*03dc*/ 	.word	0x000000ff
        /*03e0*/ 	.word	0x0002e838
        /*03e4*/ 	.short	0x0100
        /*03e6*/ 	.byte	0x08
	.zero		1


	//   ....[5]....
        /*03e8*/ 	.word	0x000003c0
        /*03ec*/ 	.word	0x000000ff
        /*03f0*/ 	.word	0x0002e848
        /*03f4*/ 	.short	0x0100
        /*03f6*/ 	.byte	0x08
	.zero		1


	//   ....[6]....
        /*03f8*/ 	.word	0x000004f0
        /*03fc*/ 	.word	0x000000ff
        /*0400*/ 	.word	0x0002e850
        /*0404*/ 	.short	0x0100
        /*0406*/ 	.byte	0x08
	.zero		1


	//   ....[7]....
        /*0408*/ 	.word	0x00000500
        /*040c*/ 	.word	0x000000ff
        /*0410*/ 	.word	0x0002e860
        /*0414*/ 	.short	0x0100
        /*0416*/ 	.byte	0x08
	.zero		1


	//   ....[8]....
        /*0418*/ 	.word	0x00000510
        /*041c*/ 	.word	0x000000ff
        /*0420*/ 	.word	0x0002e858
        /*0424*/ 	.short	0x0100
        /*0426*/ 	.byte	0x08
	.zero		1


	//   ....[9]....
        /*0428*/ 	.word	0x00000520
        /*042c*/ 	.word	0x000000ff
        /*0430*/ 	.word	0x0002e868
        /*0434*/ 	.short	0x0100
        /*0436*/ 	.byte	0x08
	.zero		1


	//   ....[10]....
        /*0438*/ 	.word	0x00000610
        /*043c*/ 	.word	0x000000ff
        /*0440*/ 	.word	0x0002e870
        /*0444*/ 	.short	0x0100
        /*0446*/ 	.byte	0x06
	.zero		1


	//   ....[11]....
        /*0448*/ 	.word	0x00000620
        /*044c*/ 	.word	0x000000ff
        /*0450*/ 	.word	0x0002e880
        /*0454*/ 	.short	0x0100
        /*0456*/ 	.byte	0x06
	.zero		1


	//   ....[12]....
        /*0458*/ 	.word	0x00000630
        /*045c*/ 	.word	0x000000ff
        /*0460*/ 	.word	0x0002e878
        /*0464*/ 	.short	0x0100
        /*0466*/ 	.byte	0x06
	.zero		1


	//   ....[13]....
        /*0468*/ 	.word	0x00000640
        /*046c*/ 	.word	0x000000ff
        /*0470*/ 	.word	0x0002e888
        /*0474*/ 	.short	0x0100
        /*0476*/ 	.byte	0x06
	.zero		1


	//   ....[14]....
        /*0478*/ 	.word	0x00000770
        /*047c*/ 	.word	0x000000ff
        /*0480*/ 	.word	0x0002e890
        /*0484*/ 	.short	0x0100
        /*0486*/ 	.byte	0x08
	.zero		1


	//   ....[15]....
        /*0488*/ 	.word	0x00000780
        /*048c*/ 	.word	0x000000ff
        /*0490*/ 	.word	0x0002e8a0
        /*0494*/ 	.short	0x0100
        /*0496*/ 	.byte	0x08
	.zero		1


	//   ....[16]....
        /*0498*/ 	.word	0x00000790
        /*049c*/ 	.word	0x000000ff
        /*04a0*/ 	.word	0x0002e898
        /*04a4*/ 	.short	0x0100
        /*04a6*/ 	.byte	0x08
	.zero		1


	//   ....[17]....
        /*04a8*/ 	.word	0x000007a0
        /*04ac*/ 	.word	0x000000ff
        /*04b0*/ 	.word	0x0002e8a8
        /*04b4*/ 	.short	0x0100
        /*04b6*/ 	.byte	0x08
	.zero		1


	//   ....[18]....
        /*04b8*/ 	.word	0x000008d0
        /*04bc*/ 	.word	0x000000ff
        /*04c0*/ 	.word	0x0002e8b0
        /*04c4*/ 	.short	0x0100
        /*04c6*/ 	.byte	0x08
	.zero		1


	//   ....[19]....
        /*04c8*/ 	.word	0x000008e0
        /*04cc*/ 	.word	0x000000ff
        /*04d0*/ 	.word	0x0002e8c0
        /*04d4*/ 	.short	0x0100
        /*04d6*/ 	.byte	0x08
	.zero		1


	//   ....[20]....
        /*04d8*/ 	.word	0x000008f0
        /*04dc*/ 	.word	0x000000ff
        /*04e0*/ 	.word	0x0002e8b8
        /*04e4*/ 	.short	0x0100
        /*04e6*/ 	.byte	0x08
	.zero		1


	//   ....[21]....
        /*04e8*/ 	.word	0x00000900
        /*04ec*/ 	.word	0x000000ff
        /*04f0*/ 	.word	0x0002e8c8
        /*04f4*/ 	.short	0x0100
        /*04f6*/ 	.byte	0x08
	.zero		1


	//   ....[22]....
        /*04f8*/ 	.word	0x00001490
        /*04fc*/ 	.word	0x000000ff
        /*0500*/ 	.word	0x0002e800
        /*0504*/ 	.short	0x010a
        /*0506*/ 	.byte	0x26
	.zero		1


	//   ....[23]....
        /*0508*/ 	.word	0x00001530
        /*050c*/ 	.word	0x00000003
        /*0510*/ 	.word	0x0002e830
        /*0514*/ 	.short	0x010a
        /*0516*/ 	.byte	0x3f
	.zero		1


	//   ....[24]....
        /*0518*/ 	.word	0x00001570
        /*051c*/ 	.word	0x00000003
        /*0520*/ 	.word	0x0002e830
        /*0524*/ 	.short	0x010a
        /*0526*/ 	.byte	0x3f
	.zero		1


	//   ....[25]....
        /*0528*/ 	.word	0x00004170
        /*052c*/ 	.word	0x00000003
        /*0530*/ 	.word	0x00000000
        /*0534*/ 	.short	0x0101
        /*0536*/ 	.byte	0x3f
	.zero		1


	//   ....[26]....
        /*0538*/ 	.word	0x00006130
        /*053c*/ 	.word	0x000000ff
        /*0540*/ 	.word	0x0002e830
        /*0544*/ 	.short	0x010a
        /*0546*/ 	.byte	0x06
	.zero		1


	//   ....[27]....
        /*0548*/ 	.word	0x00006170
        /*054c*/ 	.word	0x000000ff
        /*0550*/ 	.word	0x0002e830
        /*0554*/ 	.short	0x010a
        /*0556*/ 	.byte	0x06
	.zero		1


	//   ....[28]....
        /*0558*/ 	.word	0x00006d60
        /*055c*/ 	.word	0x000000ff
        /*0560*/ 	.word	0x0002e850
        /*0564*/ 	.short	0x010a
        /*0566*/ 	.byte	0x06
	.zero		1


	//   ....[29]....
        /*0568*/ 	.word	0x00006da0
        /*056c*/ 	.word	0x000000ff
        /*0570*/ 	.word	0x0002e850
        /*0574*/ 	.short	0x010a
        /*0576*/ 	.byte	0x06
	.zero		1


	//   ....[30]....
        /*0578*/ 	.word	0x00009a30
        /*057c*/ 	.word	0x00000004
        /*0580*/ 	.word	0x00000000
        /*0584*/ 	.short	0x0101
        /*0586*/ 	.byte	0x3f
	.zero		1


	//   ....[31]....
        /*0588*/ 	.word	0x00009d40
        /*058c*/ 	.word	0x000000ff
        /*0590*/ 	.word	0x00000000
        /*0594*/ 	.short	0x0101
        /*0596*/ 	.byte	0x06
	.zero		1


	//   ....[32]....
        /*0598*/ 	.word	0x0000a4d0
        /*059c*/ 	.word	0x000000ff
        /*05a0*/ 	.word	0x0002e850
        /*05a4*/ 	.short	0x010a
        /*05a6*/ 	.byte	0x04
	.zero		1


	//   ....[33]....
        /*05a8*/ 	.word	0x0000a510
        /*05ac*/ 	.word	0x000000ff
        /*05b0*/ 	.word	0x0002e850
        /*05b4*/ 	.short	0x010a
        /*05b6*/ 	.byte	0x04
	.zero		1


	//   ....[34]....
        /*05b8*/ 	.word	0x0000b2e0
        /*05bc*/ 	.word	0x000000ff
        /*05c0*/ 	.word	0x00000000
        /*05c4*/ 	.short	0x0101
        /*05c6*/ 	.byte	0x04
	.zero		1


	//   ....[35]....
        /*05c8*/ 	.word	0x0000bf30
        /*05cc*/ 	.word	0x000000ff
        /*05d0*/ 	.word	0x00000000
        /*05d4*/ 	.short	0x0101
        /*05d6*/ 	.byte	0x06
	.zero		1


	//   ....[36]....
        /*05d8*/ 	.word	0x0000cdf0
        /*05dc*/ 	.word	0x00000005
        /*05e0*/ 	.word	0x0002e880
        /*05e4*/ 	.short	0x010a
        /*05e6*/ 	.byte	0x3f
	.zero		1


	//   ....[37]....
        /*05e8*/ 	.word	0x0000cfb0
        /*05ec*/ 	.word	0x00000005
        /*05f0*/ 	.word	0x0002e840
        /*05f4*/ 	.short	0x010a
        /*05f6*/ 	.byte	0x3f
	.zero		1


	//   ....[38]....
        /*05f8*/ 	.word	0x0000d280
        /*05fc*/ 	.word	0x000000ff
        /*0600*/ 	.word	0x0002e820
        /*0604*/ 	.short	0x010a
        /*0606*/ 	.byte	0x28
	.zero		1


	//   ....[39]....
        /*0608*/ 	.word	0x0000d560
        /*060c*/ 	.word	0x0000000a
        /*0610*/ 	.word	0x0002e880
        /*0614*/ 	.short	0x010a
        /*0616*/ 	.byte	0x3f
	.zero		1


	//   ....[40]....
        /*0618*/ 	.word	0x0000d7b0
        /*061c*/ 	.word	0x0000000a
        /*0620*/ 	.word	0x0002e840
        /*0624*/ 	.short	0x010a
        /*0626*/ 	.byte	0x3f
	.zero		1


	//   ....[41]....
        /*0628*/ 	.word	0x0000da80
        /*062c*/ 	.word	0x00000003
        /*0630*/ 	.word	0x0002e870
        /*0634*/ 	.short	0x010a
        /*0636*/ 	.byte	0x3f
	.zero		1


	//   ....[42]....
        /*0638*/ 	.word	0x0000db10
        /*063c*/ 	.word	0x00000002
        /*0640*/ 	.word	0x0002e860
        /*0644*/ 	.short	0x010a
        /*0646*/ 	.byte	0x3f
	.zero		1


	//   ....[43]....
        /*0648*/ 	.word	0x0000e200
        /*064c*/ 	.word	0x00000003
        /*0650*/ 	.word	0x0002e850
        /*0654*/ 	.short	0x0101
        /*0656*/ 	.byte	0x3f
	.zero		1


	//   ....[44]....
        /*0658*/ 	.word	0x0000e240
        /*065c*/ 	.word	0x00000002
        /*0660*/ 	.word	0x00000000
        /*0664*/ 	.short	0x0101
        /*0666*/ 	.byte	0x3f
	.zero		1


	//   ....[45]....
        /*0668*/ 	.word	0x0000e300
        /*066c*/ 	.word	0x00000014
        /*0670*/ 	.word	0x0002e870
        /*0674*/ 	.short	0x010a
        /*0676*/ 	.byte	0x3f
	.zero		1


	//   ....[46]....
        /*0678*/ 	.word	0x0000e390
        /*067c*/ 	.word	0x00000014
        /*0680*/ 	.word	0x0002e860
        /*0684*/ 	.short	0x010a
        /*0686*/ 	.byte	0x3f
	.zero		1


	//   ....[47]....
        /*0688*/ 	.word	0x0000ea50
        /*068c*/ 	.word	0x00000014
        /*0690*/ 	.word	0x0002e850
        /*0694*/ 	.short	0x0101
        /*0696*/ 	.byte	0x3f
	.zero		1


	//   ....[48]....
        /*0698*/ 	.word	0x0000eae0
        /*069c*/ 	.word	0x00000000
        /*06a0*/ 	.word	0x00000000
        /*06a4*/ 	.short	0x0101
        /*06a6*/ 	.byte	0x3f
	.zero		1


	//   ....[49]....
        /*06a8*/ 	.word	0x0000ebd0
        /*06ac*/ 	.word	0x00000009
        /*06b0*/ 	.word	0x0002e820
        /*06b4*/ 	.short	0x010a
        /*06b6*/ 	.byte	0x3f
	.zero		1


	//   ....[50]....
        /*06b8*/ 	.word	0x0000ed40
        /*06bc*/ 	.word	0x00000005
        /*06c0*/ 	.word	0x00000000
        /*06c4*/ 	.short	0x010a
        /*06c6*/ 	.byte	0x3f
	.zero		1


	//   ....[51]....
        /*06c8*/ 	.word	0x0000edb0
        /*06cc*/ 	.word	0x00000007
        /*06d0*/ 	.word	0x00000000
        /*06d4*/ 	.short	0x010a
        /*06d6*/ 	.byte	0x3f
	.zero		1


	//   ....[52]....
        /*06d8*/ 	.word	0x0000ee10
        /*06dc*/ 	.word	0x00000005
        /*06e0*/ 	.word	0x0002e860
        /*06e4*/ 	.short	0x010a
        /*06e6*/ 	.byte	0x3f
	.zero		1


	//   ....[53]....
        /*06e8*/ 	.word	0x0000ee60
        /*06ec*/ 	.word	0x00000003
        /*06f0*/ 	.word	0x0002e860
        /*06f4*/ 	.short	0x010a
        /*06f6*/ 	.byte	0x3f
	.zero		1


	//   ....[54]....
        /*06f8*/ 	.word	0x0000eea0
        /*06fc*/ 	.word	0x00000005
        /*0700*/ 	.word	0x0002e880
        /*0704*/ 	.short	0x010a
        /*0706*/ 	.byte	0x3f
	.zero		1


	//   ....[55]....
        /*0708*/ 	.word	0x0000eec0
        /*070c*/ 	.word	0x00000003
        /*0710*/ 	.word	0x0002e880
        /*0714*/ 	.short	0x010a
        /*0716*/ 	.byte	0x3f
	.zero		1


	//   ....[56]....
        /*0718*/ 	.word	0x0000ef30
        /*071c*/ 	.word	0x00000003
        /*0720*/ 	.word	0x0002e800
        /*0724*/ 	.short	0x010a
        /*0726*/ 	.byte	0x3f
	.zero		1


	//   ....[57]....
        /*0728*/ 	.word	0x0000ef80
        /*072c*/ 	.word	0x00000003
        /*0730*/ 	.word	0x0002e830
        /*0734*/ 	.short	0x010a
        /*0736*/ 	.byte	0x3f
	.zero		1


	//   ....[58]....
        /*0738*/ 	.word	0x0000efe0
        /*073c*/ 	.word	0x00000008
        /*0740*/ 	.word	0x0002e830
        /*0744*/ 	.short	0x010a
        /*0746*/ 	.byte	0x3f
	.zero		1


	//   ....[59]....
        /*0748*/ 	.word	0x0000f040
        /*074c*/ 	.word	0x00000008
        /*0750*/ 	.word	0x0002e850
        /*0754*/ 	.short	0x010a
        /*0756*/ 	.byte	0x3f
	.zero		1


	//   ....[60]....
        /*0758*/ 	.word	0x0000f0a0
        /*075c*/ 	.word	0x00000003
        /*0760*/ 	.word	0x0002e850
        /*0764*/ 	.short	0x010a
        /*0766*/ 	.byte	0x3f
	.zero		1


	//   ....[61]....
        /*0768*/ 	.word	0x0000f1f0
        /*076c*/ 	.word	0x00000005
        /*0770*/ 	.word	0x0002e880
        /*0774*/ 	.short	0x010a
        /*0776*/ 	.byte	0x3f
	.zero		1


	//   ....[62]....
        /*0778*/ 	.word	0x0000f240
        /*077c*/ 	.word	0x00000005
        /*0780*/ 	.word	0x0002e840
        /*0784*/ 	.short	0x010a
        /*0786*/ 	.byte	0x3f
	.zero		1


	//   ....[63]....
        /*0788*/ 	.word	0x0000f2a0
        /*078c*/ 	.word	0x00000003
        /*0790*/ 	.word	0x0002e820
        /*0794*/ 	.short	0x010a
        /*0796*/ 	.byte	0x3f
	.zero		1


	//   ....[64]....
        /*0798*/ 	.word	0x0000f2f0
        /*079c*/ 	.word	0x0000000a
        /*07a0*/ 	.word	0x0002e880
        /*07a4*/ 	.short	0x010a
        /*07a6*/ 	.byte	0x3f
	.zero		1


	//   ....[65]....
        /*07a8*/ 	.word	0x0000f340
        /*07ac*/ 	.word	0x0000000a
        /*07b0*/ 	.word	0x0002e840
        /*07b4*/ 	.short	0x010a
        /*07b6*/ 	.byte	0x3f
	.zero		1


	//   ....[66]....
        /*07b8*/ 	.word	0x0000f3a0
        /*07bc*/ 	.word	0x00000003
        /*07c0*/ 	.word	0x0002e870
        /*07c4*/ 	.short	0x010a
        /*07c6*/ 	.byte	0x3f
	.zero		1


	//   ....[67]....
        /*07c8*/ 	.word	0x0000f400
        /*07cc*/ 	.word	0x00000004
        /*07d0*/ 	.word	0x0002e860
        /*07d4*/ 	.short	0x010a
        /*07d6*/ 	.byte	0x3f
	.zero		1


	//   ....[68]....
        /*07d8*/ 	.word	0x0000f450
        /*07dc*/ 	.word	0x00000014
        /*07e0*/ 	.word	0x0002e870
        /*07e4*/ 	.short	0x010a
        /*07e6*/ 	.byte	0x3f
	.zero		1


	//   ....[69]....
        /*07e8*/ 	.word	0x0000f4a0
        /*07ec*/ 	.word	0x00000014
        /*07f0*/ 	.word	0x0002e860
        /*07f4*/ 	.short	0x010a
        /*07f6*/ 	.byte	0x3f
	.zero		1


	//   ....[70]....
        /*07f8*/ 	.word	0x0000f4f0
        /*07fc*/ 	.word	0x00000009
        /*0800*/ 	.word	0x0002e820
        /*0804*/ 	.short	0x010a
        /*0806*/ 	.byte	0x3f
	.zero		1


	//   ....[71]....
        /*0808*/ 	.word	0x0000f540
        /*080c*/ 	.word	0x00000005
        /*0810*/ 	.word	0x00000000
        /*0814*/ 	.short	0x010a
        /*0816*/ 	.byte	0x3f
	.zero		1


	//   ....[72]....
        /*0818*/ 	.word	0x0000f590
        /*081c*/ 	.word	0x00000007
        /*0820*/ 	.word	0x00000000
        /*0824*/ 	.short	0x010a
        /*0826*/ 	.byte	0x3f
	.zero		1


	//   ....[73]....
        /*0828*/ 	.word	0x0000f5e0
        /*082c*/ 	.word	0x00000005
        /*0830*/ 	.word	0x0002e860
        /*0834*/ 	.short	0x010a
        /*0836*/ 	.byte	0x3f
	.zero		1


	//   ....[74]....
        /*0838*/ 	.word	0x0000f630
        /*083c*/ 	.word	0x00000003
        /*0840*/ 	.word	0x0002e860
        /*0844*/ 	.short	0x010a
        /*0846*/ 	.byte	0x3f
	.zero		1


	//   ....[75]....
        /*0848*/ 	.word	0x0000f680
        /*084c*/ 	.word	0x00000005
        /*0850*/ 	.word	0x0002e880
        /*0854*/ 	.short	0x010a
        /*0856*/ 	.byte	0x3f
	.zero		1


	//----- nvinfo : EIATTR_NUM_MBARRIERS
	.align		4
.L_96:
        /*0858*/ 	.byte	0x03, 0x38
        /*085a*/ 	.short	0x0016


	//----- nvinfo : EIATTR_EXIT_INSTR_OFFSETS
	.align		4
        /*085c*/ 	.byte	0x04, 0x1c
        /*085e*/ 	.short	(.L_98 - .L_97)


	//   ....[0]....
.L_97:
        /*0860*/ 	.word	0x00000a50


	//   ....[1]....
        /*0864*/ 	.word	0x0000bfe0


	//   ....[2]....
        /*0868*/ 	.word	0x0000ec40


	//   ....[3]....
        /*086c*/ 	.word	0x0000ef10


	//----- nvinfo : EIATTR_MAX_THREADS
	.align		4
.L_98:
        /*0870*/ 	.byte	0x04, 0x05
        /*0872*/ 	.short	(.L_100 - .L_99)
.L_99:
        /*0874*/ 	.word	0x00000180
        /*0878*/ 	.word	0x00000001
        /*087c*/ 	.word	0x00000001


	//----- nvinfo : EIATTR_CRS_STACK_SIZE
	.align		4
.L_100:
        /*0880*/ 	.byte	0x04, 0x1e
        /*0882*/ 	.short	(.L_102 - .L_101)
.L_101:
        /*0884*/ 	.word	0x00000000


	//----- nvinfo : EIATTR_CBANK_PARAM_SIZE
	.align		4
.L_102:
        /*0888*/ 	.byte	0x03, 0x19
        /*088a*/ 	.short	0x0bf0


	//----- nvinfo : EIATTR_PARAM_CBANK
	.align		4
        /*088c*/ 	.byte	0x04, 0x0a
        /*088e*/ 	.short	(.L_104 - .L_103)
	.align		4
.L_103:
        /*0890*/ 	.word	index@(.nv.constant0._ZN7cutlass13device_kernelIN5flash11enable_sm90INS1_16FlashAttnFwdSm90INS1_25CollectiveMainloopFwdSm90ILi2EN4cute5tupleIJNS5_1CILi1EEES8_S8_EEENS6_IJNS7_ILi128EEENS7_ILi224EEESA_EEELi128ENS_12float_e4m3_tEfNS_4arch4Sm90ELb0ELb0ELb1ELb0ELb0ELb0ELb0ELb1ELb1ELb0ELb0ELb0EEENS1_21CollectiveEpilogueFwdINS6_IJSA_SA_SB_EEES9_NS_10bfloat16_tESF_Li256ELb0ELb0ELb0ELb1EEENS1_29StaticPersistentTileSchedulerILb0EEEEEEEEEvNT_6ParamsE)
        /*0894*/ 	.short	0x0210
        /*0896*/ 	.short	0x0bf0


	//----- nvinfo : EIATTR_SW_WAR
	.align		4
.L_104:
        /*0898*/ 	.byte	0x04, 0x36
        /*089a*/ 	.short	(.L_106 - .L_105)
.L_105:
        /*089c*/ 	.word	0x00000008
.L_106:


//--------------------- .nv.info._ZN7cutlass13device_kernelIN5flash11enable_sm90INS1_16FlashAttnFwdSm90INS1_25CollectiveMainloopFwdSm90ILi2EN4cute5tupleIJNS5_1CILi1EEES8_S8_EEENS6_IJNS7_ILi128EEENS7_ILi224EEESA_EEELi128ENS_12float_e4m3_tEfNS_4arch4Sm90ELb0ELb0ELb1ELb1ELb0ELb0ELb0ELb1ELb1ELb0ELb0ELb0EEENS1_21CollectiveEpilogueFwdINS6_IJSA_SA_SB_EEES9_NS_10bfloat16_tESF_Li256ELb1ELb0ELb0ELb1EEENS1_36VarlenDynamicPersistentTileSchedulerILi128ELi224ELi256ELi128ELb0ELb0ELb1ELb0ELb1ELb1EEEEEEEEEvNT_6ParamsE --------------------------
	.section	.nv.info._ZN7cutlass13device_kernelIN5flash11enable_sm90INS1_16FlashAttnFwdSm90INS1_25CollectiveMainloopFwdSm90ILi2EN4cute5tupleIJNS5_1CILi1EEES8_S8_EEENS6_IJNS7_ILi128EEENS7_ILi224EEESA_EEELi128ENS_12float_e4m3_tEfNS_4arch4Sm90ELb0ELb0ELb1ELb1ELb0ELb0ELb0ELb1ELb1ELb0ELb0ELb0EEENS1_21CollectiveEpilogueFwdINS6_IJSA_SA_SB_EEES9_NS_10bfloat16_tESF_Li256ELb1ELb0ELb0ELb1EEENS1_36VarlenDynamicPersistentTileSchedulerILi128ELi224ELi256ELi128ELb0ELb0ELb1ELb0ELb1ELb1EEEEEEEEEvNT_6ParamsE,"",@"SHT_CUDA_INFO"
	.sectionflags	@""
	.align	4


	//----- nvinfo : EIATTR_CUDA_API_VERSION
	.align		4
        /*0000*/ 	.byte	0x04, 0x37
        /*0002*/ 	.short	(.L_108 - .L_107)
.L_107:
        /*0004*/ 	.word	0x00000082


	//----- nvinfo : EIATTR_KPARAM_INFO
	.align		4
.L_108:
        /*0008*/ 	.byte	0x04, 0x17
        /*000a*/ 	.short	(.L_110 - .L_109)
.L_109:
        /*000c*/ 	.word	0x00000000
        /*0010*/ 	.short	0x0000
        /*0012*/ 	.short	0x0070
        /*0014*/ 	.byte	0x00, 0xf0, 0x01, 0x28


	//----- nvinfo : EIATTR_SPARSE_MMA_MASK
	.align		4
.L_110:
        /*0018*/ 	.byte	0x03, 0x50
        /*001a*/ 	.short	0x0000


	//----- nvinfo : EIATTR_MAXREG_COUNT
	.align		4
        /*001c*/ 	.byte	0x03, 0x1b
        /*001e*/ 	.short	0x00a8


	//----- nvinfo : EIATTR_NUM_BARRIERS
	.align		4
        /*0020*/ 	.byte	0x02, 0x4c
        /*0022*/ 	.byte	0x10
	.zero		1


	//----- nvinfo : EIATTR_EXTERNS
	.align		4
        /*0024*/ 	.byte	0x04, 0x0f
        /*0026*/ 	.short	(.L_112 - .L_111)


	//   ....[0]....
	.align		4
.L_111:
        /*0028*/ 	.word	index@(__assertfail)


	//----- nvinfo : EIATTR_ANNOTATIONS
	.align		4
.L_112:
        /*002c*/ 	.byte	0x04, 0x55
        /*002e*/ 	.short	(.L_114 - .L_113)


	//   ....[0]....
.L_113:
        /* <DEDUP_REMOVED lines=37> */
        /*0274*/ 	.byte	0xd0, 0x29, 0x01, 0x00, 0x01, 0x00, 0x00, 0x00, 0x30, 0x2a, 0x01, 0x00


	//----- nvinfo : EIATTR_MERCURY_ISA_VERSION
	.align		4
.L_114:
        /*0280*/ 	.byte	0x03, 0x5f
        /*0282*/ 	.short	0x0101


	//----- nvinfo : EIATTR_UNUSED_LOAD_BYTE_OFFSET
	.align		4
        /*0284*/ 	.byte	0x04, 0x44
        /*0286*/ 	.short	(.L_116 - .L_115)


	//   ....[0]....
.L_115:
        /*0288*/ 	.word	0x00000a70
        /*028c*/ 	.word	0x0000fff0


	//   ....[1]....
        /*0290*/ 	.word	0x0000b6a0
        /*0294*/ 	.word	0x0000fff0


	//----- nvinfo : EIATTR_INT_WARP_WIDE_INSTR_OFFSETS
	.align		4
.L_116:
        /*0298*/ 	.byte	0x04, 0x31
        /*029a*/ 	.short	(.L_118 - .L_117)


	//   ....[0]....
.L_117:
        /*029c*/ 	.word	0x00000160


	//   ....[1]....
        /*02a0*/ 	.word	0x000001a0


	//   ....[2]....
        /*02a4*/ 	.word	0x00000210


	//   ....[3]....
        /*02a8*/ 	.word	0x0000ed40


	//   ....[4]....
        /*02ac*/ 	.word	0x0000edd0


	//   ....[5]....
        /*02b0*/ 	.word	0x0000f510


	//   ....[6]....
        /*02b4*/ 	.word	0x00010d80


	//   ....[7]....
        /*02b8*/ 	.word	0x00010e10


	//----- nvinfo : EIATTR_COOP_GROUP_MASK_REGIDS
	.align		4
.L_118:
        /*02bc*/ 	.byte	0x04, 0x29
        /*02be*/ 	.short	(.L_120 - .L_119)


	//   ....[0]....
.L_119:
        /*02c0*/ 	.word	0xffffffff


	//   ....[1]....
        /*02c4*/ 	.word	0xffffffff


	//   ....[2]....
        /*02c8*/ 	.word	0xffffffff


	//   ....[3]....
        /*02cc*/ 	.word	0xffffffff


	//   ....[4]....
        /*02d0*/ 	.word	0xffffffff


	//   ....[5]....
        /*02d4*/ 	.word	0xffffffff


	//   ....[6]....
        /*02d8*/ 	.word	0xffffffff


	//   ....[7]....
        /*02dc*/ 	.word	0xffffffff


	//   ....[8]....
        /*02e0*/ 	.word	0xffffffff


	//   ....[9]....
        /*02e4*/ 	.word	0xffffffff


	//   ....[10]....
        /*02e8*/ 	.word	0xffffffff


	//   ....[11]....
        /*02ec*/ 	.word	0xffffffff


	//   ....[12]....
        /*02f0*/ 	.word	0xffffffff


	//   ....[13]....
        /*02f4*/ 	.word	0xffffffff


	//   ....[14]....
        /*02f8*/ 	.word	0xffffffff


	//   ....[15]....
        /*02fc*/ 	.word	0xffffffff


	//   ....[16]....
        /*0300*/ 	.word	0xffffffff


	//   ....[17]....
        /*0304*/ 	.word	0xffffffff


	//   ....[18]....
        /*0308*/ 	.word	0xffffffff


	//   ....[19]....
        /*030c*/ 	.word	0xffffffff


	//   ....[20]....
        /*0310*/ 	.word	0xffffffff


	//   ....[21]....
        /*0314*/ 	.word	0xffffffff


	//   ....[22]....
        /*0318*/ 	.word	0xffffffff


	//   ....[23]....
        /*031c*/ 	.word	0xffffffff


	//   ....[24]....
        /*0320*/ 	.word	0xffffffff


	//   ....[25]....
        /*0324*/ 	.word	0xffffffff


	//   ....[26]....
        /*0328*/ 	.word	0xffffffff


	//   ....[27]....
        /*032c*/ 	.word	0xffffffff


	//   ....[28]....
        /*0330*/ 	.word	0xffffffff


	//   ....[29]....
        /*0334*/ 	.word	0xffffffff


	//   ....[30]....
        /*0338*/ 	.word	0xffffffff


	//   ....[31]....
        /*033c*/ 	.word	0xffffffff


	//   ....[32]....
        /*0340*/ 	.word	0xffffffff


	//   ....[33]....
        /*0344*/ 	.word	0xffffffff


	//   ....[34]....
        /*0348*/ 	.word	0xffffffff


	//   ....[35]....
        /*034c*/ 	.word	0xffffffff


	//   ....[36]....
        /*0350*/ 	.word	0xffffffff


	//   ....[37]....
        /*0354*/ 	.word	0xffffffff


	//   ....[38]....
        /*0358*/ 	.word	0xffffffff


	//   ....[39]....
        /*035c*/ 	.word	0xffffffff


	//   ....[40]....
        /*0360*/ 	.word	0xffffffff


	//   ....[41]....
        /*0364*/ 	.word	0xffffffff


	//   ....[42]....
        /*0368*/ 	.word	0xffffffff


	//   ....[43]....
        /*036c*/ 	.word	0xffffffff


	//   ....[44]....
        /*0370*/ 	.word	0xffffffff


	//   ....[45]....
        /*0374*/ 	.word	0xffffffff


	//   ....[46]....
        /*0378*/ 	.word	0xffffffff


	//   ....[47]....
        /*037c*/ 	.word	0xffffffff


	//   ....[48]....
        /*0380*/ 	.word	0xffffffff


	//   ....[49]....
        /*0384*/ 	.word	0xffffffff


	//   ....[50]....
        /*0388*/ 	.word	0xffffffff


	//   ....[51]....
        /*038c*/ 	.word	0xffffffff


	//   ....[52]....
        /*0390*/ 	.word	0xffffffff


	//   ....[53]....
        /*0394*/ 	.word	0xffffffff


	//   ....[54]....
        /*0398*/ 	.word	0xffffffff


	//   ....[55]....
        /*039c*/ 	.word	0xffffffff


	//   ....[56]....
        /*03a0*/ 	.word	0xffffffff


	//   ....[57]....
        /*03a4*/ 	.word	0xffffffff


	//   ....[58]....
        /*03a8*/ 	.word	0xffffffff


	//   ....[59]....
        /*03ac*/ 	.word	0xffffffff


	//   ....[60]....
        /*03b0*/ 	.word	0xffffffff


	//   ....[61]....
        /*03b4*/ 	.word	0xffffffff


	//   ....[62]....
        /*03b8*/ 	.word	0xffffffff


	//   ....[63]....
        /*03bc*/ 	.word	0xffffffff


	//   ....[64]....
        /*03c0*/ 	.word	0xffffffff


	//   ....[65]....
        /*03c4*/ 	.word	0xffffffff


	//   ....[66]....
        /*03c8*/ 	.word	0xffffffff


	//   ....[67]....
        /*03cc*/ 	.word	0xffffffff


	//   ....[68]....
        /*03d0*/ 	.word	0xffffffff


	//   ....[69]....
        /*03d4*/ 	.word	0xffffffff


	//   ....[70]....
        /*03d8*/ 	.word	0xffffffff


	//   ....[71]....
        /*03dc*/ 	.word	0xffffffff


	//   ....[72]....
        /*03e0*/ 	.word	0xffffffff


	//   ....[73]....
        /*03e4*/ 	.word	0xffffffff


	//   ....[74]....
        /*03e8*/ 	.word	0xffffffff


	//   ....[75]....
        /*03ec*/ 	.word	0xffffffff


	//   ....[76]....
        /*03f0*/ 	.word	0xffffffff


	//   ....[77]....
        /*03f4*/ 	.word	0xffffffff


	//   ....[78]....
        /*03f8*/ 	.word	0xffffffff


	//   ....[79]....
        /*03fc*/ 	.word	0xffffffff


	//   ....[80]....
        /*0400*/ 	.word	0xffffffff


	//   ....[81]....
        /*0404*/ 	.word	0xffffffff


	//   ....[82]....
        /*0408*/ 	.word	0xffffffff


	//   ....[83]....
        /*040c*/ 	.word	0xffffffff


	//   ....[84]....
        /*0410*/ 	.word	0xffffffff


	//   ....[85]....
        /*0414*/ 	.word	0xffffffff


	//   ....[86]....
        /*0418*/ 	.word	0xffffffff


	//   ....[87]....
        /*041c*/ 	.word	0x0500000f


	//   ....[88]....
        /*0420*/ 	.word	0x0500000f


	//----- nvinfo : EIATTR_COOP_GROUP_INSTR_OFFSETS
	.align		4
.L_120:
        /*0424*/ 	.byte	0x04, 0x28
        /*0426*/ 	.short	(.L_122 - .L_121)


	//   ....[0]....
.L_121:
        /*0428*/ 	.word	0x00000070


	//   ....[1]....
        /*042c*/ 	.word	0x00000170


	//   ....[2]....
        /*0430*/ 	.word	0x000001c0


	//   ....[3]....
        /*0434*/ 	.word	0x000003f0


	//   ....[4]....
        /*0438*/ 	.word	0x00000550


	//   ....[5]....
        /*043c*/ 	.word	0x00000670


	//   ....[6]....
        /*0440*/ 	.word	0x000007d0


	//   ....[7]....
        /*0444*/ 	.word	0x000013f0


	//   ....[8]....
        /*0448*/ 	.word	0x00004140


	//   ....[9]....
        /*044c*/ 	.word	0x00004180


	//   ....[10]....
        /*0450*/ 	.word	0x00004b00


	//   ....[11]....
        /*0454*/ 	.word	0x00004b90


	//   ....[12]....
        /*0458*/ 	.word	0x00008ac0


	//   ....[13]....
        /*045c*/ 	.word	0x00008ae0


	//   ....[14]....
        /*0460*/ 	.word	0x00008b10


	//   ....[15]....
        /*0464*/ 	.word	0x00008b30


	//   ....[16]....
        /*0468*/ 	.word	0x0000af00


	//   ....[17]....
        /*046c*/ 	.word	0x0000af10


	//   ....[18]....
        /*0470*/ 	.word	0x0000af90


	//   ....[19]....
        /*0474*/ 	.word	0x0000afa0


	//   ....[20]....
        /*0478*/ 	.word	0x0000bf00


	//   ....[21]....
        /*047c*/ 	.word	0x0000bf10


	//   ....[22]....
        /*0480*/ 	.word	0x0000bf20


	//   ....[23]....
        /*0484*/ 	.word	0x0000bf30


	//   ....[24]....
        /*0488*/ 	.word	0x0000bf40


	//   ....[25]....
        /*048c*/ 	.word	0x0000bf50


	//   ....[26]....
        /*0490*/ 	.word	0x0000bf60


	//   ....[27]....
        /*0494*/ 	.word	0x0000bf70


	//   ....[28]....
        /*0498*/ 	.word	0x0000bfa0


	//   ....[29]....
        /*049c*/ 	.word	0x0000bfb0


	//   ....[30]....
        /*04a0*/ 	.word	0x0000bfe0


	//   ....[31]....
        /*04a4*/ 	.word	0x0000bff0


	//   ....[32]....
        /*04a8*/ 	.word	0x0000c000


	//   ....[33]....
        /*04ac*/ 	.word	0x0000c030


	//   ....[34]....
        /*04b0*/ 	.word	0x0000c060


	//   ....[35]....
        /*04b4*/ 	.word	0x0000c070


	//   ....[36]....
        /*04b8*/ 	.word	0x0000c080


	//   ....[37]....
        /*04bc*/ 	.word	0x0000c090


	//   ....[38]....
        /*04c0*/ 	.word	0x0000c0c0


	//   ....[39]....
        /*04c4*/ 	.word	0x0000c0f0


	//   ....[40]....
        /*04c8*/ 	.word	0x0000c120


	//   ....[41]....
        /*04cc*/ 	.word	0x0000c130


	//   ....[42]....
        /*04d0*/ 	.word	0x0000c140


	//   ....[43]....
        /*04d4*/ 	.word	0x0000c150


	//   ....[44]....
        /*04d8*/ 	.word	0x0000c160


	//   ....[45]....
        /*04dc*/ 	.word	0x0000c170


	//   ....[46]....
        /*04e0*/ 	.word	0x0000c180


	//   ....[47]....
        /*04e4*/ 	.word	0x0000c190


	//   ....[48]....
        /*04e8*/ 	.word	0x0000c1a0


	//   ....[49]....
        /*04ec*/ 	.word	0x0000c1f0


	//   ....[50]....
        /*04f0*/ 	.word	0x0000c220


	//   ....[51]....
        /*04f4*/ 	.word	0x0000c250


	//   ....[52]....
        /*04f8*/ 	.word	0x0000dc30


	//   ....[53]....
        /*04fc*/ 	.word	0x0000de30


	//   ....[54]....
        /*0500*/ 	.word	0x0000de60


	//   ....[55]....
        /*0504*/ 	.word	0x0000de90


	//   ....[56]....
        /*0508*/ 	.word	0x0000ded0


	//   ....[57]....
        /*050c*/ 	.word	0x0000df00


	//   ....[58]....
        /*0510*/ 	.word	0x0000df30


	//   ....[59]....
        /*0514*/ 	.word	0x0000e0c0


	//   ....[60]....
        /*0518*/ 	.word	0x0000e0f0


	//   ....[61]....
        /*051c*/ 	.word	0x0000e120


	//   ....[62]....
        /*0520*/ 	.word	0x0000e150


	//   ....[63]....
        /*0524*/ 	.word	0x0000e180


	//   ....[64]....
        /*0528*/ 	.word	0x0000e1c0


	//   ....[65]....
        /*052c*/ 	.word	0x0000e250


	//   ....[66]....
        /*0530*/ 	.word	0x0000e290


	//   ....[67]....
        /*0534*/ 	.word	0x0000e320


	//   ....[68]....
        /*0538*/ 	.word	0x0000f600


	//   ....[69]....
        /*053c*/ 	.word	0x00011930


	//   ....[70]....
        /*0540*/ 	.word	0x00011960


	//   ....[71]....
        /*0544*/ 	.word	0x00011990


	//   ....[72]....
        /*0548*/ 	.word	0x000119c0


	//   ....[73]....
        /*054c*/ 	.word	0x000119f0


	//   ....[74]....
        /*0550*/ 	.word	0x00011a00


	//   ....[75]....
        /*0554*/ 	.word	0x00011a40


	//   ....[76]....
        /*0558*/ 	.word	0x00011a50


	//   ....[77]....
        /*055c*/ 	.word	0x00011b90


	//   ....[78]....
        /*0560*/ 	.word	0x00011bc0


	//   ....[79]....
        /*0564*/ 	.word	0x00011bf0


	//   ....[80]....
        /*0568*/ 	.word	0x00011c20


	//   ....[81]....
        /*056c*/ 	.word	0x00011c50


	//   ....[82]....
        /*0570*/ 	.word	0x00011c90


	//   ....[83]....
        /*0574*/ 	.word	0x00011d20


	//   ....[84]....
        /*0578*/ 	.word	0x00011d60


	//   ....[85]....
        /*057c*/ 	.word	0x00011df0


	//   ....[86]....
        /*0580*/ 	.word	0x00012260


	//   ....[87]....
        /*0584*/ 	.word	0x00012780


	//   ....[88]....
        /*0588*/ 	.word	0x00012c10


	//----- nvinfo : EIATTR_REG_RECONFIG
	.align		4
.L_122:
        /*058c*/ 	.byte	0x01, 0x54
	.zero		2


	//----- nvinfo : EIATTR_SYSCALL_OFFSETS
	.align		4
        /*0590*/ 	.byte	0x04, 0x46
        /*0592*/ 	.short	(.L_124 - .L_123)


	//   ....[0]....
.L_123:
        /*0594*/ 	.word	0x000015d0


	//   ....[1]....
        /*0598*/ 	.word	0x0000ef70


	//   ....[2]....
        /*059c*/ 	.word	0x0000f0b0


	//   ....[3]....
        /*05a0*/ 	.word	0x0000f1f0


	//   ....[4]....
        /*05a4*/ 	.word	0x0000f310


	//----- nvinfo : EIATTR_MBARRIER_INSTR_OFFSETS
	.align		4
.L_124:
        /*05a8*/ 	.byte	0x04, 0x39
        /*05aa*/ 	.short	(.L_126 - .L_125)


	//   ....[0]....
.L_125:
        /*05ac*/ 	.word	0x000002a0
        /*05b0*/ 	.word	0x000000ff
        /*05b4*/ 	.word	0x0002e800
        /*05b8*/ 	.short	0x0100
        /*05ba*/ 	.byte	0x08
	.zero		1


	//   ....[1]....
        /*05bc*/ 	.word	0x000002b0
        /*05c0*/ 	.word	0x000000ff
        /*05c4*/ 	.word	0x0002e820
        /*05c8*/ 	.short	0x0100
        /*05ca*/ 	.byte	0x08
	.zero		1


	//   ....[2]....
        /*05cc*/ 	.word	0x000003a0
        /*05d0*/ 	.word	0x000000ff
        /*05d4*/ 	.word	0x0002e830
        /*05d8*/ 	.short	0x0100
        /*05da*/ 	.byte	0x08
	.zero		1


	//   ....[3]....
        /*05dc*/ 	.word	0x000003b0
        /*05e0*/ 	.word	0x000000ff
        /*05e4*/ 	.word	0x0002e840
        /*05e8*/ 	.short	0x0100
        /*05ea*/ 	.byte	0x08
	.zero		1


	//   ....[4]....
        /*05ec*/ 	.word	0x000003c0
        /*05f0*/ 	.word	0x000000ff
        /*05f4*/ 	.word	0x0002e838
        /*05f8*/ 	.short	0x0100
        /*05fa*/ 	.byte	0x08
	.zero		1


	//   ....[5]....
        /*05fc*/ 	.word	0x000003d0
        /*0600*/ 	.word	0x000000ff
        /*0604*/ 	.word	0x0002e848
        /*0608*/ 	.short	0x0100
        /*060a*/ 	.byte	0x08
	.zero		1


	//   ....[6]....
        /*060c*/ 	.word	0x00000500
        /*0610*/ 	.word	0x000000ff
        /*0614*/ 	.word	0x0002e850
        /*0618*/ 	.short	0x0100
        /*061a*/ 	.byte	0x08
	.zero		1


	//   ....[7]....
        /*061c*/ 	.word	0x00000510
        /*0620*/ 	.word	0x000000ff
        /*0624*/ 	.word	0x0002e860
        /*0628*/ 	.short	0x0100
        /*062a*/ 	.byte	0x08
	.zero		1


	//   ....[8]....
        /*062c*/ 	.word	0x00000520
        /*0630*/ 	.word	0x000000ff
        /*0634*/ 	.word	0x0002e858
        /*0638*/ 	.short	0x0100
        /*063a*/ 	.byte	0x08
	.zero		1


	//   ....[9]....
        /*063c*/ 	.word	0x00000530
        /*0640*/ 	.word	0x000000ff
        /*0644*/ 	.word	0x0002e868
        /*0648*/ 	.short	0x0100
        /*064a*/ 	.byte	0x08
	.zero		1


	//   ....[10]....
        /*064c*/ 	.word	0x00000620
        /*0650*/ 	.word	0x000000ff
        /*0654*/ 	.word	0x0002e870
        /*0658*/ 	.short	0x0100
        /*065a*/ 	.byte	0x06
	.zero		1


	//   ....[11]....
        /*065c*/ 	.word	0x00000630
        /*0660*/ 	.word	0x000000ff
        /*0664*/ 	.word	0x0002e880
        /*0668*/ 	.short	0x0100
        /*066a*/ 	.byte	0x06
	.zero		1


	//   ....[12]....
        /*066c*/ 	.word	0x00000640
        /*0670*/ 	.word	0x000000ff
        /*0674*/ 	.word	0x0002e878
        /*0678*/ 	.short	0x0100
        /*067a*/ 	.byte	0x06
	.zero		1


	//   ....[13]....
        /*067c*/ 	.word	0x00000650
        /*0680*/ 	.word	0x000000ff
        /*0684*/ 	.word	0x0002e888
        /*0688*/ 	.short	0x0100
        /*068a*/ 	.byte	0x06
	.zero		1


	//   ....[14]....
        /*068c*/ 	.word	0x00000780
        /*0690*/ 	.word	0x000000ff
        /*0694*/ 	.word	0x0002e890
        /*0698*/ 	.short	0x0100
        /*069a*/ 	.byte	0x08
	.zero		1


	//   ....[15]....
        /*069c*/ 	.word	0x00000790
        /*06a0*/ 	.word	0x000000ff
        /*06a4*/ 	.word	0x0002e8a0
        /*06a8*/ 	.short	0x0100
        /*06aa*/ 	.byte	0x08
	.zero		1


	//   ....[16]....
        /*06ac*/ 	.word	0x000007a0
        /*06b0*/ 	.word	0x000000ff
        /*06b4*/ 	.word	0x0002e898
        /*06b8*/ 	.short	0x0100
        /*06ba*/ 	.byte	0x08
	.zero		1


	//   ....[17]....
        /*06bc*/ 	.word	0x000007b0
        /*06c0*/ 	.word	0x000000ff
        /*06c4*/ 	.word	0x0002e8a8
        /*06c8*/ 	.short	0x0100
        /*06ca*/ 	.byte	0x08
	.zero		1


	//   ....[18]....
        /*06cc*/ 	.word	0x000008e0
        /*06d0*/ 	.word	0x000000ff
        /*06d4*/ 	.word	0x0002e8b0
        /*06d8*/ 	.short	0x0100
        /*06da*/ 	.byte	0x08
	.zero		1


	//   ....[19]....
        /*06dc*/ 	.word	0x000008f0
        /*06e0*/ 	.word	0x000000ff
        /*06e4*/ 	.word	0x0002e8c0
        /*06e8*/ 	.short	0x0100
        /*06ea*/ 	.byte	0x08
	.zero		1


	//   ....[20]....
        /*06ec*/ 	.word	0x00000900
        /*06f0*/ 	.word	0x000000ff
        /*06f4*/ 	.word	0x0002e8b8
        /*06f8*/ 	.short	0x0100
        /*06fa*/ 	.byte	0x08
	.zero		1


	//   ....[21]....
        /*06fc*/ 	.word	0x00000910
        /*0700*/ 	.word	0x000000ff
        /*0704*/ 	.word	0x0002e8c8
        /*0708*/ 	.short	0x0100
        /*070a*/ 	.byte	0x08
	.zero		1


	//   ....[22]....
        /*070c*/ 	.word	0x00001940
        /*0710*/ 	.word	0x00000002
        /*0714*/ 	.word	0x0002e800
        /*0718*/ 	.short	0x010a
        /*071a*/ 	.byte	0x3f
	.zero		1


	//   ....[23]....
        /*071c*/ 	.word	0x000019e0
        /*0720*/ 	.word	0x00000005
        /*0724*/ 	.word	0x0002e830
        /*0728*/ 	.short	0x010a
        /*072a*/ 	.byte	0x3f
	.zero		1


	//   ....[24]....
        /*072c*/ 	.word	0x00001a70
        /*0730*/ 	.word	0x00000005
        /*0734*/ 	.word	0x0002e830
        /*0738*/ 	.short	0x010a
        /*073a*/ 	.byte	0x3f
	.zero		1


	//   ....[25]....
        /*073c*/ 	.word	0x00004e80
        /*0740*/ 	.word	0x00000037
        /*0744*/ 	.word	0x00000000
        /*0748*/ 	.short	0x0101
        /*074a*/ 	.byte	0x3f
	.zero		1


	//   ....[26]....
        /*074c*/ 	.word	0x00006630
        /*0750*/ 	.word	0x000000ff
        /*0754*/ 	.word	0x0002e830
        /*0758*/ 	.short	0x010a
        /*075a*/ 	.byte	0x06
	.zero		1


	//   ....[27]....
        /*075c*/ 	.word	0x00006670
        /*0760*/ 	.word	0x000000ff
        /*0764*/ 	.word	0x0002e830
        /*0768*/ 	.short	0x010a
        /*076a*/ 	.byte	0x06
	.zero		1


	//   ....[28]....
        /*076c*/ 	.word	0x00007290
        /*0770*/ 	.word	0x000000ff
        /*0774*/ 	.word	0x0002e850
        /*0778*/ 	.short	0x010a
        /*077a*/ 	.byte	0x06
	.zero		1


	//   ....[29]....
        /*077c*/ 	.word	0x000072d0
        /*0780*/ 	.word	0x000000ff
        /*0784*/ 	.word	0x0002e850
        /*0788*/ 	.short	0x010a
        /*078a*/ 	.byte	0x06
	.zero		1


	//   ....[30]....
        /*078c*/ 	.word	0x00009ea0
        /*0790*/ 	.word	0x00000006
        /*0794*/ 	.word	0x00000000
        /*0798*/ 	.short	0x0101
        /*079a*/ 	.byte	0x3f
	.zero		1


	//   ....[31]....
        /*079c*/ 	.word	0x0000a310
        /*07a0*/ 	.word	0x0000000a
        /*07a4*/ 	.word	0x00000000
        /*07a8*/ 	.short	0x0101
        /*07aa*/ 	.byte	0x3f
	.zero		1


	//   ....[32]....
        /*07ac*/ 	.word	0x0000aa60
        /*07b0*/ 	.word	0x0000000d
        /*07b4*/ 	.word	0x0002e850
        /*07b8*/ 	.short	0x010a
        /*07ba*/ 	.byte	0x3f
	.zero		1


	//   ....[33]....
        /*07bc*/ 	.word	0x0000aaf0
        /*07c0*/ 	.word	0x0000000d
        /*07c4*/ 	.word	0x0002e850
        /*07c8*/ 	.short	0x010a
        /*07ca*/ 	.byte	0x3f
	.zero		1


	//   ....[34]....
        /*07cc*/ 	.word	0x0000b240
        /*07d0*/ 	.word	0x00000004
        /*07d4*/ 	.word	0x00000000
        /*07d8*/ 	.short	0x0101
        /*07da*/ 	.byte	0x3f
	.zero		1


	//   ....[35]....
        /*07dc*/ 	.word	0x0000cbf0
        /*07e0*/ 	.word	0x00000003
        /*07e4*/ 	.word	0x00000000
        /*07e8*/ 	.short	0x0101
        /*07ea*/ 	.byte	0x3f
	.zero		1


	//   ....[36]....
        /*07ec*/ 	.word	0x0000f830
        /*07f0*/ 	.word	0x00000004
        /*07f4*/ 	.word	0x0002e880
        /*07f8*/ 	.short	0x010a
        /*07fa*/ 	.byte	0x3f
	.zero		1


	//   ....[37]....
        /*07fc*/ 	.word	0x0000fa00
        /*0800*/ 	.word	0x00000004
        /*0804*/ 	.word	0x0002e840
        /*0808*/ 	.short	0x010a
        /*080a*/ 	.byte	0x3f
	.zero		1


	//   ....[38]....
        /*080c*/ 	.word	0x0000fd20
        /*0810*/ 	.word	0x000000ff
        /*0814*/ 	.word	0x0002e820
        /*0818*/ 	.short	0x010a
        /*081a*/ 	.byte	0x29
	.zero		1


	//   ....[39]....
        /*081c*/ 	.word	0x00010020
        /*0820*/ 	.word	0x00000004
        /*0824*/ 	.word	0x0002e880
        /*0828*/ 	.short	0x010a
        /*082a*/ 	.byte	0x3f
	.zero		1


	//   ....[40]....
        /*082c*/ 	.word	0x000102a0
        /*0830*/ 	.word	0x00000004
        /*0834*/ 	.word	0x0002e840
        /*0838*/ 	.short	0x010a
        /*083a*/ 	.byte	0x3f
	.zero		1


	//   ....[41]....
        /*083c*/ 	.word	0x00010590
        /*0840*/ 	.word	0x00000003
        /*0844*/ 	.word	0x0002e870
        /*0848*/ 	.short	0x010a
        /*084a*/ 	.byte	0x3f
	.zero		1


	//   ....[42]....
        /*084c*/ 	.word	0x00010600
        /*0850*/ 	.word	0x00000002
        /*0854*/ 	.word	0x0002e860
        /*0858*/ 	.short	0x010a
        /*085a*/ 	.byte	0x3f
	.zero		1


	//   ....[43]....
        /*085c*/ 	.word	0x00010cf0
        /*0860*/ 	.word	0x00000003
        /*0864*/ 	.word	0x0002e850
        /*0868*/ 	.short	0x0101
        /*086a*/ 	.byte	0x3f
	.zero		1


	//   ....[44]....
        /*086c*/ 	.word	0x00010d30
        /*0870*/ 	.word	0x00000002
        /*0874*/ 	.word	0x00000000
        /*0878*/ 	.short	0x0101
        /*087a*/ 	.byte	0x3f
	.zero		1


	//   ....[45]....
        /*087c*/ 	.word	0x00010ef0
        /*0880*/ 	.word	0x00000014
        /*0884*/ 	.word	0x0002e870
        /*0888*/ 	.short	0x010a
        /*088a*/ 	.byte	0x3f
	.zero		1


	//   ....[46]....
        /*088c*/ 	.word	0x00010f80
        /*0890*/ 	.word	0x00000014
        /*0894*/ 	.word	0x0002e860
        /*0898*/ 	.short	0x010a
        /*089a*/ 	.byte	0x3f
	.zero		1


	//   ....[47]....
        /*089c*/ 	.word	0x00011640
        /*08a0*/ 	.word	0x00000014
        /*08a4*/ 	.word	0x0002e850
        /*08a8*/ 	.short	0x0101
        /*08aa*/ 	.byte	0x3f
	.zero		1


	//   ....[48]....
        /*08ac*/ 	.word	0x00011690
        /*08b0*/ 	.word	0x00000000
        /*08b4*/ 	.word	0x00000000
        /*08b8*/ 	.short	0x0101
        /*08ba*/ 	.byte	0x3f
	.zero		1


	//   ....[49]....
        /*08bc*/ 	.word	0x000121e0
        /*08c0*/ 	.word	0x00000000
        /*08c4*/ 	.word	0x0002e820
        /*08c8*/ 	.short	0x010a
        /*08ca*/ 	.byte	0x3f
	.zero		1


	//   ....[50]....
        /*08cc*/ 	.word	0x000123a0
        /*08d0*/ 	.word	0x00000006
        /*08d4*/ 	.word	0x00000000
        /*08d8*/ 	.short	0x010a
        /*08da*/ 	.byte	0x3f
	.zero		1


	//   ....[51]....
        /*08dc*/ 	.word	0x00012410
        /*08e0*/ 	.word	0x00000007
        /*08e4*/ 	.word	0x00000000
        /*08e8*/ 	.short	0x010a
        /*08ea*/ 	.byte	0x3f
	.zero		1


	//   ....[52]....
        /*08ec*/ 	.word	0x00012470
        /*08f0*/ 	.word	0x00000004
        /*08f4*/ 	.word	0x0002e860
        /*08f8*/ 	.short	0x010a
        /*08fa*/ 	.byte	0x3f
	.zero		1


	//   ....[53]....
        /*08fc*/ 	.word	0x000124c0
        /*0900*/ 	.word	0x00000003
        /*0904*/ 	.word	0x0002e860
        /*0908*/ 	.short	0x010a
        /*090a*/ 	.byte	0x3f
	.zero		1


	//   ....[54]....
        /*090c*/ 	.word	0x00012500
        /*0910*/ 	.word	0x00000004
        /*0914*/ 	.word	0x0002e880
        /*0918*/ 	.short	0x010a
        /*091a*/ 	.byte	0x3f
	.zero		1


	//   ....[55]....
        /*091c*/ 	.word	0x00012520
        /*0920*/ 	.word	0x00000003
        /*0924*/ 	.word	0x0002e880
        /*0928*/ 	.short	0x010a
        /*092a*/ 	.byte	0x3f
	.zero		1


	//   ....[56]....
        /*092c*/ 	.word	0x00012580
        /*0930*/ 	.word	0x00000002
        /*0934*/ 	.word	0x0002e800
        /*0938*/ 	.short	0x010a
        /*093a*/ 	.byte	0x3f
	.zero		1


	//   ....[57]....
        /*093c*/ 	.word	0x000125d0
        /*0940*/ 	.word	0x00000005
        /*0944*/ 	.word	0x0002e830
        /*0948*/ 	.short	0x010a
        /*094a*/ 	.byte	0x3f
	.zero		1


	//   ....[58]....
        /*094c*/ 	.word	0x00012630
        /*0950*/ 	.word	0x00000003
        /*0954*/ 	.word	0x0002e830
        /*0958*/ 	.short	0x010a
        /*095a*/ 	.byte	0x3f
	.zero		1


	//   ....[59]....
        /*095c*/ 	.word	0x00012690
        /*0960*/ 	.word	0x00000003
        /*0964*/ 	.word	0x0002e850
        /*0968*/ 	.short	0x010a
        /*096a*/ 	.byte	0x3f
	.zero		1


	//   ....[60]....
        /*096c*/ 	.word	0x000126e0
        /*0970*/ 	.word	0x0000000d
        /*0974*/ 	.word	0x0002e850
        /*0978*/ 	.short	0x010a
        /*097a*/ 	.byte	0x3f
	.zero		1


	//   ....[61]....
        /*097c*/ 	.word	0x00012830
        /*0980*/ 	.word	0x00000004
        /*0984*/ 	.word	0x0002e880
        /*0988*/ 	.short	0x010a
        /*098a*/ 	.byte	0x3f
	.zero		1


	//   ....[62]....
        /*098c*/ 	.word	0x00012880
        /*0990*/ 	.word	0x00000004
        /*0994*/ 	.word	0x0002e840
        /*0998*/ 	.short	0x010a
        /*099a*/ 	.byte	0x3f
	.zero		1


	//   ....[63]....
        /*099c*/ 	.word	0x000128e0
        /*09a0*/ 	.word	0x00000003
        /*09a4*/ 	.word	0x0002e820
        /*09a8*/ 	.short	0x010a
        /*09aa*/ 	.byte	0x3f
	.zero		1


	//   ....[64]....
        /*09ac*/ 	.word	0x00012930
        /*09b0*/ 	.word	0x00000004
        /*09b4*/ 	.word	0x0002e880
        /*09b8*/ 	.short	0x010a
        /*09ba*/ 	.byte	0x3f
	.zero		1


	//   ....[65]....
        /*09bc*/ 	.word	0x00012980
        /*09c0*/ 	.word	0x00000004
        /*09c4*/ 	.word	0x0002e840
        /*09c8*/ 	.short	0x010a
        /*09ca*/ 	.byte	0x3f
	.zero		1


	//   ....[66]....
        /*09cc*/ 	.word	0x000129e0
        /*09d0*/ 	.word	0x00000003
        /*09d4*/ 	.word	0x0002e870
        /*09d8*/ 	.short	0x010a
        /*09da*/ 	.byte	0x3f
	.zero		1


	//   ....[67]....
        /*09dc*/ 	.word	0x00012a40
        /*09e0*/ 	.word	0x00000004
        /*09e4*/ 	.word	0x0002e860
        /*09e8*/ 	.short	0x010a
        /*09ea*/ 	.byte	0x3f
	.zero		1


	//   ....[68]....
        /*09ec*/ 	.word	0x00012a90
        /*09f0*/ 	.word	0x00000014
        /*09f4*/ 	.word	0x0002e870
        /*09f8*/ 	.short	0x010a
        /*09fa*/ 	.byte	0x3f
	.zero		1


	//   ....[69]....
        /*09fc*/ 	.word	0x00012ae0
        /*0a00*/ 	.word	0x00000014
        /*0a04*/ 	.word	0x0002e860
        /*0a08*/ 	.short	0x010a
        /*0a0a*/ 	.byte	0x3f
	.zero		1


	//   ....[70]....
        /*0a0c*/ 	.word	0x00012b30
        /*0a10*/ 	.word	0x00000000
        /*0a14*/ 	.word	0x0002e820
        /*0a18*/ 	.short	0x010a
        /*0a1a*/ 	.byte	0x3f
	.zero		1


	//   ....[71]....
        /*0a1c*/ 	.word	0x00012cd0
        /*0a20*/ 	.word	0x00000006
        /*0a24*/ 	.word	0x00000000
        /*0a28*/ 	.short	0x010a
        /*0a2a*/ 	.byte	0x3f
	.zero		1


	//   ....[72]....
        /*0a2c*/ 	.word	0x00012d20
        /*0a30*/ 	.word	0x00000007
        /*0a34*/ 	.word	0x00000000
        /*0a38*/ 	.short	0x010a
        /*0a3a*/ 	.byte	0x3f
	.zero		1


	//   ....[73]....
        /*0a3c*/ 	.word	0x00012d70
        /*0a40*/ 	.word	0x00000004
        /*0a44*/ 	.word	0x0002e860
        /*0a48*/ 	.short	0x010a
        /*0a4a*/ 	.byte	0x3f
	.zero		1


	//   ....[74]....
        /*0a4c*/ 	.word	0x00012dc0
        /*0a50*/ 	.word	0x00000003
        /*0a54*/ 	.word	0x0002e860
        /*0a58*/ 	.short	0x010a
        /*0a5a*/ 	.byte	0x3f
	.zero		1


	//   ....[75]....
        /*0a5c*/ 	.word	0x00012e10
        /*0a60*/ 	.word	0x00000004
        /*0a64*/ 	.word	0x0002e880
        /*0a68*/ 	.short	0x010a
        /*0a6a*/ 	.byte	0x3f
	.zero		1


	//----- nvinfo : EIATTR_NUM_MBARRIERS
	.align		4
.L_126:
        /*0a6c*/ 	.byte	0x03, 0x38
        /*0a6e*/ 	.short	0x0016


	//----- nvinfo : EIATTR_EXIT_INSTR_OFFSETS
	.align		4
        /*0a70*/ 	.byte	0x04, 0x1c
        /*0a72*/ 	.short	(.L_128 - .L_127)


	//   ....[0]....
.L_127:
        /*0a74*/ 	.word	0x00000ab0


	//   ....[1]....
        /*0a78*/ 	.word	0x0000dbf0


	//   ....[2]....
        /*0a7c*/ 	.word	0x00012570


	//----- nvinfo : EIATTR_MAX_THREADS
	.align		4
.L_128:
        /*0a80*/ 	.byte	0x04, 0x05
        /*0a82*/ 	.short	(.L_130 - .L_129)
.L_129:
        /*0a84*/ 	.word	0x00000180
        /*0a88*/ 	.word	0x00000001
        /*0a8c*/ 	.word	0x00000001


	//----- nvinfo : EIATTR_CRS_STACK_SIZE
	.align		4
.L_130:
        /*0a90*/ 	.byte	0x04, 0x1e
        /*0a92*/ 	.short	(.L_132 - .L_131)
.L_131:
        /*0a94*/ 	.word	0x00000000


	//----- nvinfo : EIATTR_CBANK_PARAM_SIZE
	.align		4
.L_132:
        /*0a98*/ 	.byte	0x03, 0x19
        /*0a9a*/ 	.short	0x0a70


	//----- nvinfo : EIATTR_PARAM_CBANK
	.align		4
        /*0a9c*/ 	.byte	0x04, 0x0a
        /*0a9e*/ 	.short	(.L_134 - .L_133)
	.align		4
.L_133:
        /*0aa0*/ 	.word	index@(.nv.constant0._ZN7cutlass13device_kernelIN5flash11enable_sm90INS1_16FlashAttnFwdSm90INS1_25CollectiveMainloopFwdSm90ILi2EN4cute5tupleIJNS5_1CILi1EEES8_S8_EEENS6_IJNS7_ILi128EEENS7_ILi224EEESA_EEELi128ENS_12float_e4m3_tEfNS_4arch4Sm90ELb0ELb0ELb1ELb1ELb0ELb0ELb0ELb1ELb1ELb0ELb0ELb0EEENS1_21CollectiveEpilogueFwdINS6_IJSA_SA_SB_EEES9_NS_10bfloat16_tESF_Li256ELb1ELb0ELb0ELb1EEENS1_36VarlenDynamicPersistentTileSchedulerILi128ELi224ELi256ELi128ELb0ELb0ELb1ELb0ELb1ELb1EEEEEEEEEvNT_6ParamsE)
        /*0aa4*/ 	.short	0x0210
        /*0aa6*/ 	.short	0x0a70


	//----- nvinfo : EIATTR_SW_WAR
	.align		4
.L_134:
        /*0aa8*/ 	.byte	0x04, 0x36
        /*0aaa*/ 	.short	(.L_136 - .L_135)
.L_135:
        /*0aac*/ 	.word	0x00000008
.L_136:


//--------------------- .nv.info._ZN7cutlass13device_kernelIN5flash11enable_sm90INS1_16FlashAttnFwdSm90INS1_25CollectiveMainloopFwdSm90ILi2EN4cute5tupleIJNS5_1CILi1EEES8_S8_EEENS6_IJNS7_ILi128EEENS7_ILi224EEESA_EEELi128ENS_12float_e4m3_tEfNS_4arch4Sm90ELb0ELb0ELb1ELb1ELb0ELb1ELb0ELb1ELb1ELb0ELb0ELb0EEENS1_21CollectiveEpilogueFwdINS6_IJSA_SA_SB_EEES9_NS_10bfloat16_tESF_Li256ELb1ELb0ELb0ELb1EEENS1_36VarlenDynamicPersistentTileSchedulerILi128ELi224ELi256ELi128ELb0ELb0ELb1ELb0ELb1ELb1EEEEEEEEEvNT_6ParamsE --------------------------
	.section	.nv.info._ZN7cutlass13device_kernelIN5flash11enable_sm90INS1_16FlashAttnFwdSm90INS1_25CollectiveMainloopFwdSm90ILi2EN4cute5tupleIJNS5_1CILi1EEES8_S8_EEENS6_IJNS7_ILi128EEENS7_ILi224EEESA_EEELi128ENS_12float_e4m3_tEfNS_4arch4Sm90ELb0ELb0ELb1ELb1ELb0ELb1ELb0ELb1ELb1ELb0ELb0ELb0EEENS1_21CollectiveEpilogueFwdINS6_IJSA_SA_SB_EEES9_NS_10bfloat16_tESF_Li256ELb1ELb0ELb0ELb1EEENS1_36VarlenDynamicPersistentTileSchedulerILi128ELi224ELi256ELi128ELb0ELb0ELb1ELb0ELb1ELb1EEEEEEEEEvNT_6ParamsE,"",@"SHT_CUDA_INFO"
	.sectionflags	@""
	.align	4


	//----- nvinfo : EIATTR_CUDA_API_VERSION
	.align		4
        /*0000*/ 	.byte	0x04, 0x37
        /*0002*/ 	.short	(.L_138 - .L_137)
.L_137:
        /*0004*/ 	.word	0x00000082


	//----- nvinfo : EIATTR_KPARAM_INFO
	.align		4
.L_138:
        /*0008*/ 	.byte	0x04, 0x17
        /*000a*/ 	.short	(.L_140 - .L_139)
.L_139:
        /*000c*/ 	.word	0x00000000
        /*0010*/ 	.short	0x0000
        /*0012*/ 	.short	0x0070
        /*0014*/ 	.byte	0x00, 0xf0, 0x01, 0x28


	//----- nvinfo : EIATTR_SPARSE_MMA_MASK
	.align		4
.L_140:
        /*0018*/ 	.byte	0x03, 0x50
        /*001a*/ 	.short	0x0000


	//----- nvinfo : EIATTR_MAXREG_COUNT
	.align		4
        /*001c*/ 	.byte	0x03, 0x1b
        /*001e*/ 	.short	0x00a8


	//----- nvinfo : EIATTR_NUM_BARRIERS
	.align		4
        /*0020*/ 	.byte	0x02, 0x4c
        /*0022*/ 	.byte	0x10
	.zero		1


	//----- nvinfo : EIATTR_EXTERNS
	.align		4
        /*0024*/ 	.byte	0x04, 0x0f
        /*0026*/ 	.short	(.L_142 - .L_141)


	//   ....[0]....
	.align		4
.L_141:
        /*0028*/ 	.word	index@(__assertfail)


	//----- nvinfo : EIATTR_ANNOTATIONS
	.align		4
.L_142:
        /*002c*/ 	.byte	0x04, 0x55
        /*002e*/ 	.short	(.L_144 - .L_143)


	//   ....[0]....
.L_143:
        /* <DEDUP_REMOVED lines=118> */


	//----- nvinfo : EIATTR_MERCURY_ISA_VERSION
	.align		4
.L_144:
        /*0780*/ 	.byte	0x03, 0x5f
        /*0782*/ 	.short	0x0101


	//----- nvinfo : EIATTR_UNUSED_LOAD_BYTE_OFFSET
	.align		4
        /*0784*/ 	.byte	0x04, 0x44
        /*0786*/ 	.short	(.L_146 - .L_145)


	//   ....[0]....
.L_145:
        /*0788*/ 	.word	0x00000b40
        /*078c*/ 	.word	0x0000fff0


	//   ....[1]....
        /*0790*/ 	.word	0x0001bbd0
        /*0794*/ 	.word	0x0000fff0


	//----- nvinfo : EIATTR_INT_WARP_WIDE_INSTR_OFFSETS
	.align		4
.L_146:
        /*0798*/ 	.byte	0x04, 0x31
        /*079a*/ 	.short	(.L_148 - .L_147)


	//   ....[0]....
.L_147:
        /*079c*/ 	.word	0x000001c0


	//   ....[1]....
        /*07a0*/ 	.word	0x00000200


	//   ....[2]....
        /*07a4*/ 	.word	0x00000270


	//   ....[3]....
        /*07a8*/ 	.word	0x000202d0


	//   ....[4]....
        /*07ac*/ 	.word	0x00020360


	//   ....[5]....
        /*07b0*/ 	.word	0x00020ae0


	//   ....[6]....
        /*07b4*/ 	.word	0x00020b10


	//   ....[7]....
        /*07b8*/ 	.word	0x000225b0


	//   ....[8]....
        /*07bc*/ 	.word	0x00022640


	//----- nvinfo : EIATTR_COOP_GROUP_MASK_REGIDS
	.align		4
.L_148:
        /*07c0*/ 	.byte	0x04, 0x29
        /*07c2*/ 	.short	(.L_150 - .L_149)


	//   ....[0]....
.L_149:
        /*07c4*/ 	.word	0xffffffff


	//   ....[1]....
        /*07c8*/ 	.word	0xffffffff


	//   ....[2]....
        /*07cc*/ 	.word	0xffffffff


	//   ....[3]....
        /*07d0*/ 	.word	0xffffffff


	//   ....[4]....
        /*07d4*/ 	.word	0xffffffff


	//   ....[5]....
        /*07d8*/ 	.word	0xffffffff


	//   ....[6]....
        /*07dc*/ 	.word	0xffffffff


	//   ....[7]....
        /*07e0*/ 	.word	0xffffffff


	//   ....[8]....
        /*07e4*/ 	.word	0xffffffff


	//   ....[9]....
        /*07e8*/ 	.word	0xffffffff


	//   ....[10]....
        /*07ec*/ 	.word	0xffffffff


	//   ....[11]....
        /*07f0*/ 	.word	0xffffffff


	//   ....[12]....
        /*07f4*/ 	.word	0xffffffff


	//   ....[13]....
        /*07f8*/ 	.word	0xffffffff


	//   ....[14]....
        /*07fc*/ 	.word	0xffffffff


	//   ....[15]....
        /*0800*/ 	.word	0xffffffff


	//   ....[16]....
        /*0804*/ 	.word	0xffffffff


	//   ....[17]....
        /*0808*/ 	.word	0xffffffff


	//   ....[18]....
        /*080c*/ 	.word	0xffffffff


	//   ....[19]....
        /*0810*/ 	.word	0xffffffff


	//   ....[20]....
        /*0814*/ 	.word	0xffffffff


	//   ....[21]....
        /*0818*/ 	.word	0xffffffff


	//   ....[22]....
        /*081c*/ 	.word	0xffffffff


	//   ....[23]....
        /*0820*/ 	.word	0xffffffff


	//   ....[24]....
        /*0824*/ 	.word	0xffffffff


	//   ....[25]....
        /*0828*/ 	.word	0xffffffff


	//   ....[26]....
        /*082c*/ 	.word	0xffffffff


	//   ....[27]....
        /*0830*/ 	.word	0xffffffff


	//   ....[28]....
        /*0834*/ 	.word	0xffffffff


	//   ....[29]....
        /*0838*/ 	.word	0xffffffff


	//   ....[30]....
        /*083c*/ 	.word	0xffffffff


	//   ....[31]....
        /*0840*/ 	.word	0xffffffff


	//   ....[32]....
        /*0844*/ 	.word	0xffffffff


	//   ....[33]....
        /*0848*/ 	.word	0xffffffff


	//   ....[34]....
        /*084c*/ 	.word	0xffffffff


	//   ....[35]....
        /*0850*/ 	.word	0xffffffff


	//   ....[36]....
        /*0854*/ 	.word	0xffffffff


	//   ....[37]....
        /*0858*/ 	.word	0xffffffff


	//   ....[38]....
        /*085c*/ 	.word	0xffffffff


	//   ....[39]....
        /*0860*/ 	.word	0xffffffff


	//   ....[40]....
        /*0864*/ 	.word	0xffffffff


	//   ....[41]....
        /*0868*/ 	.word	0xffffffff


	//   ....[42]....
        /*086c*/ 	.word	0xffffffff


	//   ....[43]....
        /*0870*/ 	.word	0xffffffff


	//   ....[44]....
        /*0874*/ 	.word	0xffffffff


	//   ....[45]....
        /*0878*/ 	.word	0xffffffff


	//   ....[46]....
        /*087c*/ 	.word	0xffffffff


	//   ....[47]....
        /*0880*/ 	.word	0xffffffff


	//   ....[48]....
        /*0884*/ 	.word	0xffffffff


	//   ....[49]....
        /*0888*/ 	.word	0xffffffff


	//   ....[50]....
        /*088c*/ 	.word	0xffffffff


	//   ....[51]....
        /*0890*/ 	.word	0xffffffff


	//   ....[52]....
        /*0894*/ 	.word	0xffffffff


	//   ....[53]....
        /*0898*/ 	.word	0xffffffff


	//   ....[54]....
        /*089c*/ 	.word	0xffffffff


	//   ....[55]....
        /*08a0*/ 	.word	0xffffffff


	//   ....[56]....
        /*08a4*/ 	.word	0xffffffff


	//   ....[57]....
        /*08a8*/ 	.word	0xffffffff


	//   ....[58]....
        /*08ac*/ 	.word	0xffffffff


	//   ....[59]....
        /*08b0*/ 	.word	0xffffffff


	//   ....[60]....
        /*08b4*/ 	.word	0xffffffff


	//   ....[61]....
        /*08b8*/ 	.word	0xffffffff


	//   ....[62]....
        /*08bc*/ 	.word	0xffffffff


	//   ....[63]....
        /*08c0*/ 	.word	0xffffffff


	//   ....[64]....
        /*08c4*/ 	.word	0xffffffff


	//   ....[65]....
        /*08c8*/ 	.word	0xffffffff


	//   ....[66]....
        /*08cc*/ 	.word	0xffffffff


	//   ....[67]....
        /*08d0*/ 	.word	0xffffffff


	//   ....[68]....
        /*08d4*/ 	.word	0xffffffff


	//   ....[69]....
        /*08d8*/ 	.word	0xffffffff


	//   ....[70]....
        /*08dc*/ 	.word	0xffffffff


	//   ....[71]....
        /*08e0*/ 	.word	0xffffffff


	//   ....[72]....
        /*08e4*/ 	.word	0xffffffff


	//   ....[73]....
        /*08e8*/ 	.word	0xffffffff


	//   ....[74]....
        /*08ec*/ 	.word	0xffffffff


	//   ....[75]....
        /*08f0*/ 	.word	0xffffffff


	//   ....[76]....
        /*08f4*/ 	.word	0xffffffff


	//   ....[77]....
        /*08f8*/ 	.word	0xffffffff


	//   ....[78]....
        /*08fc*/ 	.word	0xffffffff


	//   ....[79]....
        /*0900*/ 	.word	0xffffffff


	//   ....[80]....
        /*0904*/ 	.word	0xffffffff


	//   ....[81]....
        /*0908*/ 	.word	0xffffffff


	//   ....[82]....
        /*090c*/ 	.word	0xffffffff


	//   ....[83]....
        /*0910*/ 	.word	0xffffffff


	//   ....[84]....
        /*0914*/ 	.word	0xffffffff


	//   ....[85]....
        /*0918*/ 	.word	0xffffffff


	//   ....[86]....
        /*091c*/ 	.word	0xffffffff


	//   ....[87]....
        /*0920*/ 	.word	0xffffffff


	//   ....[88]....
        /*0924*/ 	.word	0x0500000f


	//   ....[89]....
        /*0928*/ 	.word	0x0500000f


	//   ....[90]....
        /*092c*/ 	.word	0x0500000f


	//   ....[91]....
        /*0930*/ 	.word	0x0500000f


	//   ....[92]....
        /*0934*/ 	.word	0x0500000f


	//   ....[93]....
        /*0938*/ 	.word	0x0500000f


	//   ....[94]....
        /*093c*/ 	.word	0x0500000f


	//   ....[95]....
        /*0940*/ 	.word	0x0500000f


	//   ....[96]....
        /*0944*/ 	.word	0x0500000f


	//   ....[97]....
        /*0948*/ 	.word	0x0500000f


	//   ....[98]....
        /*094c*/ 	.word	0x0500000f


	//   ....[99]....
        /*0950*/ 	.word	0x0500000f


	//   ....[100]....
        /*0954*/ 	.word	0x0500000f


	//   ....[101]....
        /*0958*/ 	.word	0x0500000f


	//   ....[102]....
        /*095c*/ 	.word	0x0500000f


	//   ....[103]....
        /*0960*/ 	.word	0x0500000f


	//   ....[104]....
        /*0964*/ 	.word	0x0500000f


	//   ....[105]....
        /*0968*/ 	.word	0x0500000f


	//   ....[106]....
        /*096c*/ 	.word	0x0500000f


	//   ....[107]....
        /*0970*/ 	.word	0x0500000f


	//   ....[108]....
        /*0974*/ 	.word	0x0500000f


	//   ....[109]....
        /*0978*/ 	.word	0x0500000f


	//   ....[110]....
        /*097c*/ 	.word	0x0500000f


	//   ....[111]....
        /*0980*/ 	.word	0x0500000f


	//   ....[112]....
        /*0984*/ 	.word	0x0500000f


	//   ....[113]....
        /*0988*/ 	.word	0x0500000f


	//   ....[114]....
        /*098c*/ 	.word	0x0500000f


	//   ....[115]....
        /*0990*/ 	.word	0x0500000f


	//   ....[116]....
        /*0994*/ 	.word	0x0500000f


	//   ....[117]....
        /*0998*/ 	.word	0x0500000f


	//   ....[118]....
        /*099c*/ 	.word	0x0500000f


	//   ....[119]....
        /*09a0*/ 	.word	0x0500000f


	//   ....[120]....
        /*09a4*/ 	.word	0x0500000f


	//   ....[121]....
        /*09a8*/ 	.word	0x0500000f


	//   ....[122]....
        /*09ac*/ 	.word	0x0500000f


	//   ....[123]....
        /*09b0*/ 	.word	0x0500000f


	//   ....[124]....
        /*09b4*/ 	.word	0x0500000f


	//   ....[125]....
        /*09b8*/ 	.word	0x0500000f


	//   ....[126]....
        /*09bc*/ 	.word	0x0500000f


	//   ....[127]....
        /*09c0*/ 	.word	0x0500000f


	//   ....[128]....
        /*09c4*/ 	.word	0x0500000f


	//   ....[129]....
        /*09c8*/ 	.word	0x0500000f


	//   ....[130]....
        /*09cc*/ 	.word	0x0500000f


	//   ....[131]....
        /*09d0*/ 	.word	0x0500000f


	//   ....[132]....
        /*09d4*/ 	.word	0x0500000f


	//   ....[133]....
        /*09d8*/ 	.word	0x0500000f


	//   ....[134]....
        /*09dc*/ 	.word	0x0500000f


	//   ....[135]....
        /*09e0*/ 	.word	0x0500000f


	//   ....[136]....
        /*09e4*/ 	.word	0x0500000f


	//   ....[137]....
        /*09e8*/ 	.word	0x0500000f


	//   ....[138]....
        /*09ec*/ 	.word	0x0500000f


	//   ....[139]....
        /*09f0*/ 	.word	0x0500000f


	//   ....[140]....
        /*09f4*/ 	.word	0x0500000f


	//   ....[141]....
        /*09f8*/ 	.word	0x0500000f


	//   ....[142]....
        /*09fc*/ 	.word	0x0500000f


	//   ....[143]....
        /*0a00*/ 	.word	0x0500000f


	//   ....[144]....
        /*0a04*/ 	.word	0x0500000f


	//   ....[145]....
        /*0a08*/ 	.word	0x0500000f


	//   ....[146]....
        /*0a0c*/ 	.word	0x0500000f


	//   ....[147]....
        /*0a10*/ 	.word	0x0500000f


	//   ....[148]....
        /*0a14*/ 	.word	0x0500000f


	//----- nvinfo : EIATTR_COOP_GROUP_INSTR_OFFSETS
	.align		4
.L_150:
        /*0a18*/ 	.byte	0x04, 0x28
        /*0a1a*/ 	.short	(.L_152 - .L_151)


	//   ....[0]....
.L_151:
        /*0a1c*/ 	.word	0x00000070


	//   ....[1]....
        /*0a20*/ 	.word	0x000001d0


	//   ....[2]....
        /*0a24*/ 	.word	0x00000220


	//   ....[3]....
        /*0a28*/ 	.word	0x00000450


	//   ....[4]....
        /*0a2c*/ 	.word	0x000005b0


	//   ....[5]....
        /*0a30*/ 	.word	0x000006d0


	//   ....[6]....
        /*0a34*/ 	.word	0x00000830


	//   ....[7]....
        /*0a38*/ 	.word	0x0000c830


	//   ....[8]....
        /*0a3c*/ 	.word	0x00013d90


	//   ....[9]....
        /*0a40*/ 	.word	0x00013e20


	//   ....[10]....
        /*0a44*/ 	.word	0x00014160


	//   ....[11]....
        /*0a48*/ 	.word	0x000141a0


	//   ....[12]....
        /*0a4c*/ 	.word	0x00018ee0


	//   ....[13]....
        /*0a50*/ 	.word	0x00018ef0


	//   ....[14]....
        /*0a54*/ 	.word	0x00018f30


	//   ....[15]....
        /*0a58*/ 	.word	0x00018f60


	//   ....[16]....
        /*0a5c*/ 	.word	0x0001b3a0


	//   ....[17]....
        /*0a60*/ 	.word	0x0001b3b0


	//   ....[18]....
        /*0a64*/ 	.word	0x0001b430


	//   ....[19]....
        /*0a68*/ 	.word	0x0001b440


	//   ....[20]....
        /*0a6c*/ 	.word	0x0001c220


	//   ....[21]....
        /*0a70*/ 	.word	0x0001c250


	//   ....[22]....
        /*0a74*/ 	.word	0x0001c280


	//   ....[23]....
        /*0a78*/ 	.word	0x0001c2b0


	//   ....[24]....
        /*0a7c*/ 	.word	0x0001c2e0


	//   ....[25]....
        /*0a80*/ 	.word	0x0001c310


	//   ....[26]....
        /*0a84*/ 	.word	0x0001c340


	//   ....[27]....
        /*0a88*/ 	.word	0x0001c370


	//   ....[28]....
        /*0a8c*/ 	.word	0x0001c3a0


	//   ....[29]....
        /*0a90*/ 	.word	0x0001c3d0


	//   ....[30]....
        /*0a94*/ 	.word	0x0001c400


	//   ....[31]....
        /*0a98*/ 	.word	0x0001c430


	//   ....[32]....
        /*0a9c*/ 	.word	0x0001c460


	//   ....[33]....
        /*0aa0*/ 	.word	0x0001c490


	//   ....[34]....
        /*0aa4*/ 	.word	0x0001c4c0


	//   ....[35]....
        /*0aa8*/ 	.word	0x0001c4f0


	//   ....[36]....
        /*0aac*/ 	.word	0x0001c520


	//   ....[37]....
        /*0ab0*/ 	.word	0x0001c550


	//   ....[38]....
        /*0ab4*/ 	.word	0x0001c580


	//   ....[39]....
        /*0ab8*/ 	.word	0x0001c5b0


	//   ....[40]....
        /*0abc*/ 	.word	0x0001c5e0


	//   ....[41]....
        /*0ac0*/ 	.word	0x0001c620


	//   ....[42]....
        /*0ac4*/ 	.word	0x0001c650


	//   ....[43]....
        /*0ac8*/ 	.word	0x0001c670


	//   ....[44]....
        /*0acc*/ 	.word	0x0001c6a0


	//   ....[45]....
        /*0ad0*/ 	.word	0x0001c6b0


	//   ....[46]....
        /*0ad4*/ 	.word	0x0001c6c0


	//   ....[47]....
        /*0ad8*/ 	.word	0x0001c6d0


	//   ....[48]....
        /*0adc*/ 	.word	0x0001c6e0


	//   ....[49]....
        /*0ae0*/ 	.word	0x0001c6f0


	//   ....[50]....
        /*0ae4*/ 	.word	0x0001c700


	//   ....[51]....
        /*0ae8*/ 	.word	0x0001c730


	//   ....[52]....
        /*0aec*/ 	.word	0x0001e240


	//   ....[53]....
        /*0af0*/ 	.word	0x0001e430


	//   ....[54]....
        /*0af4*/ 	.word	0x0001e460


	//   ....[55]....
        /*0af8*/ 	.word	0x0001e490


	//   ....[56]....
        /*0afc*/ 	.word	0x0001e4d0


	//   ....[57]....
        /*0b00*/ 	.word	0x0001e500


	//   ....[58]....
        /*0b04*/ 	.word	0x0001e530


	//   ....[59]....
        /*0b08*/ 	.word	0x0001e6b0


	//   ....[60]....
        /*0b0c*/ 	.word	0x0001e6e0


	//   ....[61]....
        /*0b10*/ 	.word	0x0001e710


	//   ....[62]....
        /*0b14*/ 	.word	0x0001e740


	//   ....[63]....
        /*0b18*/ 	.word	0x0001e770


	//   ....[64]....
        /*0b1c*/ 	.word	0x0001e7a0


	//   ....[65]....
        /*0b20*/ 	.word	0x0001e840


	//   ....[66]....
        /*0b24*/ 	.word	0x0001e870


	//   ....[67]....
        /*0b28*/ 	.word	0x0001e900


	//   ....[68]....
        /*0b2c*/ 	.word	0x0001f500


	//   ....[69]....
        /*0b30*/ 	.word	0x00020ca0


	//   ....[70]....
        /*0b34*/ 	.word	0x00023150


	//   ....[71]....
        /*0b38*/ 	.word	0x00023180


	//   ....[72]....
        /*0b3c*/ 	.word	0x000231c0


	//   ....[73]....
        /*0b40*/ 	.word	0x000231f0


	//   ....[74]....
        /*0b44*/ 	.word	0x00023220


	//   ....[75]....
        /*0b48*/ 	.word	0x00023250


	//   ....[76]....
        /*0b4c*/ 	.word	0x00023280


	//   ....[77]....
        /*0b50*/ 	.word	0x000232b0


	//   ....[78]....
        /*0b54*/ 	.word	0x00023450


	//   ....[79]....
        /*0b58*/ 	.word	0x00023480


	//   ....[80]....
        /*0b5c*/ 	.word	0x000234b0


	//   ....[81]....
        /*0b60*/ 	.word	0x000234e0


	//   ....[82]....
        /*0b64*/ 	.word	0x00023510


	//   ....[83]....
        /*0b68*/ 	.word	0x00023540


	//   ....[84]....
        /*0b6c*/ 	.word	0x00023600


	//   ....[85]....
        /*0b70*/ 	.word	0x00023620


	//   ....[86]....
        /*0b74*/ 	.word	0x00023690


	//   ....[87]....
        /*0b78*/ 	.word	0x00023be0


	//   ....[88]....
        /*0b7c*/ 	.word	0x00024100


	//   ....[89]....
        /*0b80*/ 	.word	0x000241b0


	//   ....[90]....
        /*0b84*/ 	.word	0x00024250


	//   ....[91]....
        /*0b88*/ 	.word	0x000242f0


	//   ....[92]....
        /*0b8c*/ 	.word	0x00024390


	//   ....[93]....
        /*0b90*/ 	.word	0x00024480


	//   ....[94]....
        /*0b94*/ 	.word	0x00024520


	//   ....[95]....
        /*0b98*/ 	.word	0x000245c0


	//   ....[96]....
        /*0b9c*/ 	.word	0x00024660


	//   ....[97]....
        /*0ba0*/ 	.word	0x00024890


	//   ....[98]....
        /*0ba4*/ 	.word	0x000249b0


	//   ....[99]....
        /*0ba8*/ 	.word	0x00024ae0


	//   ....[100]....
        /*0bac*/ 	.word	0x00024b90


	//   ....[101]....
        /*0bb0*/ 	.word	0x00024bf0


	//   ....[102]....
        /*0bb4*/ 	.word	0x00024c70


	//   ....[103]....
        /*0bb8*/ 	.word	0x00024cd0


	//   ....[104]....
        /*0bbc*/ 	.word	0x00024d50


	//   ....[105]....
        /*0bc0*/ 	.word	0x00024db0


	//   ....[106]....
        /*0bc4*/ 	.word	0x00024e30


	//   ....[107]....
        /*0bc8*/ 	.word	0x00024e90


	//   ....[108]....
        /*0bcc*/ 	.word	0x00024f10


	//   ....[109]....
        /*0bd0*/ 	.word	0x00024f70


	//   ....[110]....
        /*0bd4*/ 	.word	0x00024ff0


	//   ....[111]....
        /*0bd8*/ 	.word	0x00025050


	//   ....[112]....
        /*0bdc*/ 	.word	0x000250b0


	//   ....[113]....
        /*0be0*/ 	.word	0x00025110


	//   ....[114]....
        /*0be4*/ 	.word	0x00025190


	//   ....[115]....
        /*0be8*/ 	.word	0x000251f0


	//   ....[116]....
        /*0bec*/ 	.word	0x00025270


	//   ....[117]....
        /*0bf0*/ 	.word	0x000252d0


	//   ....[118]....
        /*0bf4*/ 	.word	0x00025340


	//   ....[119]....
        /*0bf8*/ 	.word	0x000253a0


	//   ....[120]....
        /*0bfc*/ 	.word	0x00025420


	//   ....[121]....
        /*0c00*/ 	.word	0x00025480


	//   ....[122]....
        /*0c04*/ 	.word	0x00025500


	//   ....[123]....
        /*0c08*/ 	.word	0x00025560


	//   ....[124]....
        /*0c0c*/ 	.word	0x000255e0


	//   ....[125]....
        /*0c10*/ 	.word	0x00025640


	//   ....[126]....
        /*0c14*/ 	.word	0x000256b0


	//   ....[127]....
        /*0c18*/ 	.word	0x00025710


	//   ....[128]....
        /*0c1c*/ 	.word	0x00025770


	//   ....[129]....
        /*0c20*/ 	.word	0x000258b0


	//   ....[130]....
        /*0c24*/ 	.word	0x00025b90


	//   ....[131]....
        /*0c28*/ 	.word	0x00025fe0


	//   ....[132]....
        /*0c2c*/ 	.word	0x00026080


	//   ....[133]....
        /*0c30*/ 	.word	0x000261b0


	//   ....[134]....
        /*0c34*/ 	.word	0x00026220


	//   ....[135]....
        /*0c38*/ 	.word	0x00026290


	//   ....[136]....
        /*0c3c*/ 	.word	0x00026300


	//   ....[137]....
        /*0c40*/ 	.word	0x00026370


	//   ....[138]....
        /*0c44*/ 	.word	0x000263f0


	//   ....[139]....
        /*0c48*/ 	.word	0x00026480


	//   ....[140]....
        /*0c4c*/ 	.word	0x00026520


	//   ....[141]....
        /*0c50*/ 	.word	0x00026590


	//   ....[142]....
        /*0c54*/ 	.word	0x00026600


	//   ....[143]....
        /*0c58*/ 	.word	0x00026670


	//   ....[144]....
        /*0c5c*/ 	.word	0x000266f0


	//   ....[145]....
        /*0c60*/ 	.word	0x00026760


	//   ....[146]....
        /*0c64*/ 	.word	0x00026800


	//   ....[147]....
        /*0c68*/ 	.word	0x00026890


	//   ....[148]....
        /*0c6c*/ 	.word	0x000269b0


	//----- nvinfo : EIATTR_REG_RECONFIG
	.align		4
.L_152:
        /*0c70*/ 	.byte	0x01, 0x54
	.zero		2


	//----- nvinfo : EIATTR_SYSCALL_OFFSETS
	.align		4
        /*0c74*/ 	.byte	0x04, 0x46
        /*0c76*/ 	.short	(.L_154 - .L_153)


	//   ....[0]....
.L_153:
        /*0c78*/ 	.word	0x000019b0


	//   ....[1]....
        /*0c7c*/ 	.word	0x00001b00


	//   ....[2]....
        /*0c80*/ 	.word	0x0000c9f0


	//   ....[3]....
        /*0c84*/ 	.word	0x0000d100


	//   ....[4]....
        /*0c88*/ 	.word	0x00020500


	//   ....[5]....
        /*0c8c*/ 	.word	0x000206b0


	//   ....[6]....
        /*0c90*/ 	.word	0x000207f0


	//   ....[7]....
        /*0c94*/ 	.word	0x00020920


	//----- nvinfo : EIATTR_MBARRIER_INSTR_OFFSETS
	.align		4
.L_154:
        /*0c98*/ 	.byte	0x04, 0x39
        /*0c9a*/ 	.short	(.L_156 - .L_155)


	//   ....[0]....
.L_155:
        /*0c9c*/ 	.word	0x00000300
        /*0ca0*/ 	.word	0x000000ff
        /*0ca4*/ 	.word	0x0002e800
        /*0ca8*/ 	.short	0x0100
        /*0caa*/ 	.byte	0x08
	.zero		1


	//   ....[1]....
        /*0cac*/ 	.word	0x00000310
        /*0cb0*/ 	.word	0x000000ff
        /*0cb4*/ 	.word	0x0002e820
        /*0cb8*/ 	.short	0x0100
        /*0cba*/ 	.byte	0x08
	.zero		1


	//   ....[2]....
        /*0cbc*/ 	.word	0x00000400
        /*0cc0*/ 	.word	0x000000ff
        /*0cc4*/ 	.word	0x0002e830
        /*0cc8*/ 	.short	0x0100
        /*0cca*/ 	.byte	0x08
	.zero		1


	//   ....[3]....
        /*0ccc*/ 	.word	0x00000410
        /*0cd0*/ 	.word	0x000000ff
        /*0cd4*/ 	.word	0x0002e840
        /*0cd8*/ 	.short	0x0100
        /*0cda*/ 	.byte	0x08
	.zero		1


	//   ....[4]....
        /*0cdc*/ 	.word	0x00000420
        /*0ce0*/ 	.word	0x000000ff
        /*0ce4*/ 	.word	0x0002e838
        /*0ce8*/ 	.short	0x0100
        /*0cea*/ 	.byte	0x08
	.zero		1


	//   ....[5]....
        /*0cec*/ 	.word	0x00000430
        /*0cf0*/ 	.word	0x000000ff
        /*0cf4*/ 	.word	0x0002e848
        /*0cf8*/ 	.short	0x0100
        /*0cfa*/ 	.byte	0x08
	.zero		1


	//   ....[6]....
        /*0cfc*/ 	.word	0x00000560
        /*0d00*/ 	.word	0x000000ff
        /*0d04*/ 	.word	0x0002e850
        /*0d08*/ 	.short	0x0100
        /*0d0a*/ 	.byte	0x08
	.zero		1


	//   ....[7]....
        /*0d0c*/ 	.word	0x00000570
        /*0d10*/ 	.word	0x000000ff
        /*0d14*/ 	.word	0x0002e860
        /*0d18*/ 	.short	0x0100
        /*0d1a*/ 	.byte	0x08
	.zero		1


	//   ....[8]....
        /*0d1c*/ 	.word	0x00000580
        /*0d20*/ 	.word	0x000000ff
        /*0d24*/ 	.word	0x0002e858
        /*0d28*/ 	.short	0x0100
        /*0d2a*/ 	.byte	0x08
	.zero		1


	//   ....[9]....
        /*0d2c*/ 	.word	0x00000590
        /*0d30*/ 	.word	0x000000ff
        /*0d34*/ 	.word	0x0002e868
        /*0d38*/ 	.short	0x0100
        /*0d3a*/ 	.byte	0x08
	.zero		1


	//   ....[10]....
        /*0d3c*/ 	.word	0x00000680
        /*0d40*/ 	.word	0x000000ff
        /*0d44*/ 	.word	0x0002e870
        /*0d48*/ 	.short	0x0100
        /*0d4a*/ 	.byte	0x06
	.zero		1


	//   ....[11]....
        /*0d4c*/ 	.word	0x00000690
        /*0d50*/ 	.word	0x000000ff
        /*0d54*/ 	.word	0x0002e880
        /*0d58*/ 	.short	0x0100
        /*0d5a*/ 	.byte	0x06
	.zero		1


	//   ....[12]....
        /*0d5c*/ 	.word	0x000006a0
        /*0d60*/ 	.word	0x000000ff
        /*0d64*/ 	.word	0x0002e878
        /*0d68*/ 	.short	0x0100
        /*0d6a*/ 	.byte	0x06
	.zero		1


	//   ....[13]....
        /*0d6c*/ 	.word	0x000006b0
        /*0d70*/ 	.word	0x000000ff
        /*0d74*/ 	.word	0x0002e888
        /*0d78*/ 	.short	0x0100
        /*0d7a*/ 	.byte	0x06
	.zero		1


	//   ....[14]....
        /*0d7c*/ 	.word	0x000007e0
        /*0d80*/ 	.word	0x000000ff
        /*0d84*/ 	.word	0x0002e890
        /*0d88*/ 	.short	0x0100
        /*0d8a*/ 	.byte	0x08
	.zero		1


	//   ....[15]....
        /*0d8c*/ 	.word	0x000007f0
        /*0d90*/ 	.word	0x000000ff
        /*0d94*/ 	.word	0x0002e8a0
        /*0d98*/ 	.short	0x0100
        /*0d9a*/ 	.byte	0x08
	.zero		1


	//   ....[16]....
        /*0d9c*/ 	.word	0x00000800
        /*0da0*/ 	.word	0x000000ff
        /*0da4*/ 	.word	0x0002e898
        /*0da8*/ 	.short	0x0100
        /*0daa*/ 	.byte	0x08
	.zero		1


	//   ....[17]....
        /*0dac*/ 	.word	0x00000810
        /*0db0*/ 	.word	0x000000ff
        /*0db4*/ 	.word	0x0002e8a8
        /*0db8*/ 	.short	0x0100
        /*0dba*/ 	.byte	0x08
	.zero		1


	//   ....[18]....
        /*0dbc*/ 	.word	0x00000940
        /*0dc0*/ 	.word	0x000000ff
        /*0dc4*/ 	.word	0x0002e8b0
        /*0dc8*/ 	.short	0x0100
        /*0dca*/ 	.byte	0x08
	.zero		1


	//   ....[19]....
        /*0dcc*/ 	.word	0x00000950
        /*0dd0*/ 	.word	0x000000ff
        /*0dd4*/ 	.word	0x0002e8c0
        /*0dd8*/ 	.short	0x0100
        /*0dda*/ 	.byte	0x08
	.zero		1


	//   ....[20]....
        /*0ddc*/ 	.word	0x00000960
        /*0de0*/ 	.word	0x000000ff
        /*0de4*/ 	.word	0x0002e8b8
        /*0de8*/ 	.short	0x0100
        /*0dea*/ 	.byte	0x08
	.zero		1


	//   ....[21]....
        /*0dec*/ 	.word	0x00000970
        /*0df0*/ 	.word	0x000000ff
        /*0df4*/ 	.word	0x0002e8c8
        /*0df8*/ 	.short	0x0100
        /*0dfa*/ 	.byte	0x08
	.zero		1


	//   ....[22]....
        /*0dfc*/ 	.word	0x00003180
        /*0e00*/ 	.word	0x0000006f
        /*0e04*/ 	.word	0x0002e890
        /*0e08*/ 	.short	0x010a
        /*0e0a*/ 	.byte	0x3f
	.zero		1


	//   ....[23]....
        /*0e0c*/ 	.word	0x00007400
        /*0e10*/ 	.word	0x0000006f
        /*0e14*/ 	.word	0x0002e890
        /*0e18*/ 	.short	0x010a
        /*0e1a*/ 	.byte	0x3f
	.zero		1


	//   ....[24]....
        /*0e1c*/ 	.word	0x0000b4d0
        /*0e20*/ 	.word	0x0000006f
        /*0e24*/ 	.word	0x0002e890
        /*0e28*/ 	.short	0x010a
        /*0e2a*/ 	.byte	0x3f
	.zero		1


	//   ....[25]....
        /*0e2c*/ 	.word	0x0000bbf0
        /*0e30*/ 	.word	0x00000034
        /*0e34*/ 	.word	0x00000000
        /*0e38*/ 	.short	0x0101
        /*0e3a*/ 	.byte	0x3f
	.zero		1


	//   ....[26]....
        /*0e3c*/ 	.word	0x0000bc30
        /*0e40*/ 	.word	0x0000006f
        /*0e44*/ 	.word	0x0002e8b0
        /*0e48*/ 	.short	0x010a
        /*0e4a*/ 	.byte	0x3f
	.zero		1


	//   ....[27]....
        /*0e4c*/ 	.word	0x0000c3e0
        /*0e50*/ 	.word	0x0000006f
        /*0e54*/ 	.word	0x00000000
        /*0e58*/ 	.short	0x0101
        /*0e5a*/ 	.byte	0x3f
	.zero		1


	//   ....[28]....
        /*0e5c*/ 	.word	0x0000cd40
        /*0e60*/ 	.word	0x00000010
        /*0e64*/ 	.word	0x0002e800
        /*0e68*/ 	.short	0x010a
        /*0e6a*/ 	.byte	0x3f
	.zero		1


	//   ....[29]....
        /*0e6c*/ 	.word	0x0000cd90
        /*0e70*/ 	.word	0x00000010
        /*0e74*/ 	.word	0x0002e800
        /*0e78*/ 	.short	0x010a
        /*0e7a*/ 	.byte	0x3f
	.zero		1


	//   ....[30]....
        /*0e7c*/ 	.word	0x0000d6d0
        /*0e80*/ 	.word	0x00000010
        /*0e84*/ 	.word	0x0002e800
        /*0e88*/ 	.short	0x010a
        /*0e8a*/ 	.byte	0x3f
	.zero		1


	//   ....[31]....
        /*0e8c*/ 	.word	0x0000f3e0
        /*0e90*/ 	.word	0x00000010
        /*0e94*/ 	.word	0x0002e800
        /*0e98*/ 	.short	0x010a
        /*0e9a*/ 	.byte	0x3f
	.zero		1


	//   ....[32]....
        /*0e9c*/ 	.word	0x00010f50
        /*0ea0*/ 	.word	0x00000000
        /*0ea4*/ 	.word	0x0002e830
        /*0ea8*/ 	.short	0x010a
        /*0eaa*/ 	.byte	0x3f
	.zero		1


	//   ....[33]....
        /*0eac*/ 	.word	0x00011000
        /*0eb0*/ 	.word	0x00000000
        /*0eb4*/ 	.word	0x0002e830
        /*0eb8*/ 	.short	0x010a
        /*0eba*/ 	.byte	0x3f
	.zero		1


	//   ....[34]....
        /*0ebc*/ 	.word	0x000148f0
        /*0ec0*/ 	.word	0x0000000f
        /*0ec4*/ 	.word	0x00000000
        /*0ec8*/ 	.short	0x0101
        /*0eca*/ 	.byte	0x3f
	.zero		1


	//   ....[35]....
        /*0ecc*/ 	.word	0x000160f0
        /*0ed0*/ 	.word	0x0000000d
        /*0ed4*/ 	.word	0x0002e830
        /*0ed8*/ 	.short	0x010a
        /*0eda*/ 	.byte	0x3f
	.zero		1


	//   ....[36]....
        /*0edc*/ 	.word	0x00016140
        /*0ee0*/ 	.word	0x0000000d
        /*0ee4*/ 	.word	0x0002e830
        /*0ee8*/ 	.short	0x010a
        /*0eea*/ 	.byte	0x3f
	.zero		1


	//   ....[37]....
        /*0eec*/ 	.word	0x00017690
        /*0ef0*/ 	.word	0x0000000d
        /*0ef4*/ 	.word	0x0002e850
        /*0ef8*/ 	.short	0x010a
        /*0efa*/ 	.byte	0x3f
	.zero		1


	//   ....[38]....
        /*0efc*/ 	.word	0x000176d0
        /*0f00*/ 	.word	0x0000000d
        /*0f04*/ 	.word	0x0002e850
        /*0f08*/ 	.short	0x010a
        /*0f0a*/ 	.byte	0x3f
	.zero		1


	//   ....[39]....
        /*0f0c*/ 	.word	0x0001a4f0
        /*0f10*/ 	.word	0x000000c9
        /*0f14*/ 	.word	0x00000000
        /*0f18*/ 	.short	0x0101
        /*0f1a*/ 	.byte	0x3f
	.zero		1


	//   ....[40]....
        /*0f1c*/ 	.word	0x0001ae80
        /*0f20*/ 	.word	0x00000000
        /*0f24*/ 	.word	0x00000000
        /*0f28*/ 	.short	0x0101
        /*0f2a*/ 	.byte	0x3f
	.zero		1


	//   ....[41]....
        /*0f2c*/ 	.word	0x0001af20
        /*0f30*/ 	.word	0x0000000b
        /*0f34*/ 	.word	0x0002e850
        /*0f38*/ 	.short	0x010a
        /*0f3a*/ 	.byte	0x3f
	.zero		1


	//   ....[42]....
        /*0f3c*/ 	.word	0x0001afa0
        /*0f40*/ 	.word	0x0000000b
        /*0f44*/ 	.word	0x0002e850
        /*0f48*/ 	.short	0x010a
        /*0f4a*/ 	.byte	0x3f
	.zero		1


	//   ....[43]....
        /*0f4c*/ 	.word	0x0001bae0
        /*0f50*/ 	.word	0x00000000
        /*0f54*/ 	.word	0x00000000
        /*0f58*/ 	.short	0x0101
        /*0f5a*/ 	.byte	0x3f
	.zero		1


	//   ....[44]....
        /*0f5c*/ 	.word	0x0001d1d0
        /*0f60*/ 	.word	0x00000000
        /*0f64*/ 	.word	0x00000000
        /*0f68*/ 	.short	0x0101
        /*0f6a*/ 	.byte	0x3f
	.zero		1


	//   ....[45]....
        /*0f6c*/ 	.word	0x0001f610
        /*0f70*/ 	.word	0x0000000b
        /*0f74*/ 	.word	0x0002e820
        /*0f78*/ 	.short	0x010a
        /*0f7a*/ 	.byte	0x3f
	.zero		1


	//   ....[46]....
        /*0f7c*/ 	.word	0x0001f6e0
        /*0f80*/ 	.word	0x00000005
        /*0f84*/ 	.word	0x0002e8a0
        /*0f88*/ 	.short	0x010a
        /*0f8a*/ 	.byte	0x3f
	.zero		1


	//   ....[47]....
        /*0f8c*/ 	.word	0x0001f920
        /*0f90*/ 	.word	0x00000005
        /*0f94*/ 	.word	0x0002e8c0
        /*0f98*/ 	.short	0x010a
        /*0f9a*/ 	.byte	0x3f
	.zero		1


	//   ....[48]....
        /*0f9c*/ 	.word	0x0001fd00
        /*0fa0*/ 	.word	0x00000006
        /*0fa4*/ 	.word	0x0002e8a0
        /*0fa8*/ 	.short	0x010a
        /*0faa*/ 	.byte	0x3f
	.zero		1


	//   ....[49]....
        /*0fac*/ 	.word	0x0001ff20
        /*0fb0*/ 	.word	0x00000006
        /*0fb4*/ 	.word	0x0002e8c0
        /*0fb8*/ 	.short	0x010a
        /*0fba*/ 	.byte	0x3f
	.zero		1


	//   ....[50]....
        /*0fbc*/ 	.word	0x00020f30
        /*0fc0*/ 	.word	0x00000004
        /*0fc4*/ 	.word	0x0002e880
        /*0fc8*/ 	.short	0x010a
        /*0fca*/ 	.byte	0x3f
	.zero		1


	//   ....[51]....
        /*0fcc*/ 	.word	0x00021110
        /*0fd0*/ 	.word	0x00000004
        /*0fd4*/ 	.word	0x0002e840
        /*0fd8*/ 	.short	0x010a
        /*0fda*/ 	.byte	0x3f
	.zero		1


	//   ....[52]....
        /*0fdc*/ 	.word	0x000214a0
        /*0fe0*/ 	.word	0x00000004
        /*0fe4*/ 	.word	0x0002e820
        /*0fe8*/ 	.short	0x010a
        /*0fea*/ 	.byte	0x3f
	.zero		1


	//   ....[53]....
        /*0fec*/ 	.word	0x000217e0
        /*0ff0*/ 	.word	0x00000005
        /*0ff4*/ 	.word	0x0002e880
        /*0ff8*/ 	.short	0x010a
        /*0ffa*/ 	.byte	0x3f
	.zero		1


	//   ....[54]....
        /*0ffc*/ 	.word	0x00021a50
        /*1000*/ 	.word	0x00000005
        /*1004*/ 	.word	0x0002e840
        /*1008*/ 	.short	0x010a
        /*100a*/ 	.byte	0x3f
	.zero		1


	//   ....[55]....
        /*100c*/ 	.word	0x00021d50
        /*1010*/ 	.word	0x00000004
        /*1014*/ 	.word	0x0002e870
        /*1018*/ 	.short	0x010a
        /*101a*/ 	.byte	0x3f
	.zero		1


	//   ....[56]....
        /*101c*/ 	.word	0x00021de0
        /*1020*/ 	.word	0x00000004
        /*1024*/ 	.word	0x0002e860
        /*1028*/ 	.short	0x010a
        /*102a*/ 	.byte	0x3f
	.zero		1


	//   ....[57]....
        /*102c*/ 	.word	0x00022520
        /*1030*/ 	.word	0x00000003
        /*1034*/ 	.word	0x0002e850
        /*1038*/ 	.short	0x0101
        /*103a*/ 	.byte	0x3f
	.zero		1


	//   ....[58]....
        /*103c*/ 	.word	0x00022560
        /*1040*/ 	.word	0x00000003
        /*1044*/ 	.word	0x00000000
        /*1048*/ 	.short	0x0101
        /*104a*/ 	.byte	0x3f
	.zero		1


	//   ....[59]....
        /*104c*/ 	.word	0x00022750
        /*1050*/ 	.word	0x00000014
        /*1054*/ 	.word	0x0002e870
        /*1058*/ 	.short	0x010a
        /*105a*/ 	.byte	0x3f
	.zero		1


	//   ....[60]....
        /*105c*/ 	.word	0x000227e0
        /*1060*/ 	.word	0x00000014
        /*1064*/ 	.word	0x0002e860
        /*1068*/ 	.short	0x010a
        /*106a*/ 	.byte	0x3f
	.zero		1


	//   ....[61]....
        /*106c*/ 	.word	0x00022eb0
        /*1070*/ 	.word	0x00000014
        /*1074*/ 	.word	0x0002e850
        /*1078*/ 	.short	0x0101
        /*107a*/ 	.byte	0x3f
	.zero		1


	//   ....[62]....
        /*107c*/ 	.word	0x00022f00
        /*1080*/ 	.word	0x00000000
        /*1084*/ 	.word	0x00000000
        /*1088*/ 	.short	0x0101
        /*108a*/ 	.byte	0x3f
	.zero		1


	//   ....[63]....
        /*108c*/ 	.word	0x00023b60
        /*1090*/ 	.word	0x00000000
        /*1094*/ 	.word	0x0002e820
        /*1098*/ 	.short	0x010a
        /*109a*/ 	.byte	0x3f
	.zero		1


	//   ....[64]....
        /*109c*/ 	.word	0x00023d30
        /*10a0*/ 	.word	0x00000006
        /*10a4*/ 	.word	0x00000000
        /*10a8*/ 	.short	0x010a
        /*10aa*/ 	.byte	0x3f
	.zero		1


	//   ....[65]....
        /*10ac*/ 	.word	0x00023da0
        /*10b0*/ 	.word	0x00000007
        /*10b4*/ 	.word	0x00000000
        /*10b8*/ 	.short	0x010a
        /*10ba*/ 	.byte	0x3f
	.zero		1


	//   ....[66]....
        /*10bc*/ 	.word	0x00023e00
        /*10c0*/ 	.word	0x00000004
        /*10c4*/ 	.word	0x0002e860
        /*10c8*/ 	.short	0x010a
        /*10ca*/ 	.byte	0x3f
	.zero		1


	//   ....[67]....
        /*10cc*/ 	.word	0x00023e50
        /*10d0*/ 	.word	0x00000003
        /*10d4*/ 	.word	0x0002e860
        /*10d8*/ 	.short	0x010a
        /*10da*/ 	.byte	0x3f
	.zero		1


	//   ....[68]....
        /*10dc*/ 	.word	0x00023e90
        /*10e0*/ 	.word	0x00000004
        /*10e4*/ 	.word	0x0002e880
        /*10e8*/ 	.short	0x010a
        /*10ea*/ 	.byte	0x3f
	.zero		1


	//   ....[69]....
        /*10ec*/ 	.word	0x00023eb0
        /*10f0*/ 	.word	0x00000003
        /*10f4*/ 	.word	0x0002e880
        /*10f8*/ 	.short	0x010a
        /*10fa*/ 	.byte	0x3f
	.zero		1


	//   ....[70]....
        /*10fc*/ 	.word	0x00023f10
        /*1100*/ 	.word	0x0000006f
        /*1104*/ 	.word	0x0002e890
        /*1108*/ 	.short	0x010a
        /*110a*/ 	.byte	0x3f
	.zero		1


	//   ....[71]....
        /*110c*/ 	.word	0x00023f60
        /*1110*/ 	.word	0x0000006f
        /*1114*/ 	.word	0x0002e890
        /*1118*/ 	.short	0x010a
        /*111a*/ 	.byte	0x3f
	.zero		1


	//   ....[72]....
        /*111c*/ 	.word	0x00023fb0
        /*1120*/ 	.word	0x0000006f
        /*1124*/ 	.word	0x0002e890
        /*1128*/ 	.short	0x010a
        /*112a*/ 	.byte	0x3f
	.zero		1


	//   ....[73]....
        /*112c*/ 	.word	0x00024000
        /*1130*/ 	.word	0x0000006f
        /*1134*/ 	.word	0x0002e8b0
        /*1138*/ 	.short	0x010a
        /*113a*/ 	.byte	0x3f
	.zero		1


	//   ....[74]....
        /*113c*/ 	.word	0x000243d0
        /*1140*/ 	.word	0x00000010
        /*1144*/ 	.word	0x0002e800
        /*1148*/ 	.short	0x010a
        /*114a*/ 	.byte	0x3f
	.zero		1


	//   ....[75]....
        /*114c*/ 	.word	0x000246a0
        /*1150*/ 	.word	0x00000010
        /*1154*/ 	.word	0x0002e800
        /*1158*/ 	.short	0x010a
        /*115a*/ 	.byte	0x3f
	.zero		1


	//   ....[76]....
        /*115c*/ 	.word	0x000246f0
        /*1160*/ 	.word	0x00000000
        /*1164*/ 	.word	0x0002e830
        /*1168*/ 	.short	0x010a
        /*116a*/ 	.byte	0x3f
	.zero		1


	//   ....[77]....
        /*116c*/ 	.word	0x00024740
        /*1170*/ 	.word	0x0000000d
        /*1174*/ 	.word	0x0002e830
        /*1178*/ 	.short	0x010a
        /*117a*/ 	.byte	0x3f
	.zero		1


	//   ....[78]....
        /*117c*/ 	.word	0x00024790
        /*1180*/ 	.word	0x0000000d
        /*1184*/ 	.word	0x0002e850
        /*1188*/ 	.short	0x010a
        /*118a*/ 	.byte	0x3f
	.zero		1


	//   ....[79]....
        /*118c*/ 	.word	0x000247e0
        /*1190*/ 	.word	0x0000000b
        /*1194*/ 	.word	0x0002e850
        /*1198*/ 	.short	0x010a
        /*119a*/ 	.byte	0x3f
	.zero		1


	//   ....[80]....
        /*119c*/ 	.word	0x00025970
        /*11a0*/ 	.word	0x0000000b
        /*11a4*/ 	.word	0x0002e820
        /*11a8*/ 	.short	0x010a
        /*11aa*/ 	.byte	0x3f
	.zero		1


	//   ....[81]....
        /*11ac*/ 	.word	0x000259c0
        /*11b0*/ 	.word	0x00000005
        /*11b4*/ 	.word	0x0002e8a0
        /*11b8*/ 	.short	0x010a
        /*11ba*/ 	.byte	0x3f
	.zero		1


	//   ....[82]....
        /*11bc*/ 	.word	0x00025a10
        /*11c0*/ 	.word	0x00000005
        /*11c4*/ 	.word	0x0002e8c0
        /*11c8*/ 	.short	0x010a
        /*11ca*/ 	.byte	0x3f
	.zero		1


	//   ....[83]....
        /*11cc*/ 	.word	0x00025a60
        /*11d0*/ 	.word	0x00000006
        /*11d4*/ 	.word	0x0002e8a0
        /*11d8*/ 	.short	0x010a
        /*11da*/ 	.byte	0x3f
	.zero		1


	//   ....[84]....
        /*11dc*/ 	.word	0x00025ab0
        /*11e0*/ 	.word	0x00000006
        /*11e4*/ 	.word	0x0002e8c0
        /*11e8*/ 	.short	0x010a
        /*11ea*/ 	.byte	0x3f
	.zero		1


	//   ....[85]....
        /*11ec*/ 	.word	0x00025c50
        /*11f0*/ 	.word	0x00000004
        /*11f4*/ 	.word	0x0002e880
        /*11f8*/ 	.short	0x010a
        /*11fa*/ 	.byte	0x3f
	.zero		1


	//   ....[86]....
        /*11fc*/ 	.word	0x00025ca0
        /*1200*/ 	.word	0x00000004
        /*1204*/ 	.word	0x0002e840
        /*1208*/ 	.short	0x010a
        /*120a*/ 	.byte	0x3f
	.zero		1


	//   ....[87]....
        /*120c*/ 	.word	0x00025d20
        /*1210*/ 	.word	0x00000004
        /*1214*/ 	.word	0x0002e820
        /*1218*/ 	.short	0x010a
        /*121a*/ 	.byte	0x3f
	.zero		1


	//   ....[88]....
        /*121c*/ 	.word	0x00025d70
        /*1220*/ 	.word	0x00000005
        /*1224*/ 	.word	0x0002e880
        /*1228*/ 	.short	0x010a
        /*122a*/ 	.byte	0x3f
	.zero		1


	//   ....[89]....
        /*122c*/ 	.word	0x00025dc0
        /*1230*/ 	.word	0x00000005
        /*1234*/ 	.word	0x0002e840
        /*1238*/ 	.short	0x010a
        /*123a*/ 	.byte	0x3f
	.zero		1


	//   ....[90]....
        /*123c*/ 	.word	0x00025e20
        /*1240*/ 	.word	0x00000004
        /*1244*/ 	.word	0x0002e870
        /*1248*/ 	.short	0x010a
        /*124a*/ 	.byte	0x3f
	.zero		1


	//   ....[91]....
        /*124c*/ 	.word	0x00025e80
        /*1250*/ 	.word	0x00000004
        /*1254*/ 	.word	0x0002e860
        /*1258*/ 	.short	0x010a
        /*125a*/ 	.byte	0x3f
	.zero		1


	//   ....[92]....
        /*125c*/ 	.word	0x00025ed0
        /*1260*/ 	.word	0x00000014
        /*1264*/ 	.word	0x0002e870
        /*1268*/ 	.short	0x010a
        /*126a*/ 	.byte	0x3f
	.zero		1


	//   ....[93]....
        /*126c*/ 	.word	0x00025f20
        /*1270*/ 	.word	0x00000014
        /*1274*/ 	.word	0x0002e860
        /*1278*/ 	.short	0x010a
        /*127a*/ 	.byte	0x3f
	.zero		1


	//   ....[94]....
        /*127c*/ 	.word	0x000268d0
        /*1280*/ 	.word	0x00000000
        /*1284*/ 	.word	0x0002e820
        /*1288*/ 	.short	0x010a
        /*128a*/ 	.byte	0x3f
	.zero		1


	//   ....[95]....
        /*128c*/ 	.word	0x00026a70
        /*1290*/ 	.word	0x00000006
        /*1294*/ 	.word	0x00000000
        /*1298*/ 	.short	0x010a
        /*129a*/ 	.byte	0x3f
	.zero		1


	//   ....[96]....
        /*129c*/ 	.word	0x00026ac0
        /*12a0*/ 	.word	0x00000007
        /*12a4*/ 	.word	0x00000000
        /*12a8*/ 	.short	0x010a
        /*12aa*/ 	.byte	0x3f
	.zero		1


	//   ....[97]....
        /*12ac*/ 	.word	0x00026b10
        /*12b0*/ 	.word	0x00000004
        /*12b4*/ 	.word	0x0002e860
        /*12b8*/ 	.short	0x010a
        /*12ba*/ 	.byte	0x3f
	.zero		1


	//   ....[98]....
        /*12bc*/ 	.word	0x00026b60
        /*12c0*/ 	.word	0x00000003
        /*12c4*/ 	.word	0x0002e860
        /*12c8*/ 	.short	0x010a
        /*12ca*/ 	.byte	0x3f
	.zero		1


	//   ....[99]....
        /*12cc*/ 	.word	0x00026bb0
        /*12d0*/ 	.word	0x00000004
        /*12d4*/ 	.word	0x0002e880
        /*12d8*/ 	.short	0x010a
        /*12da*/ 	.byte	0x3f
	.zero		1


	//----- nvinfo : EIATTR_NUM_MBARRIERS
	.align		4
.L_156:
        /*12dc*/ 	.byte	0x03, 0x38
        /*12de*/ 	.short	0x0016


	//----- nvinfo : EIATTR_EXIT_INSTR_OFFSETS
	.align		4
        /*12e0*/ 	.byte	0x04, 0x1c
        /*12e2*/ 	.short	(.L_158 - .L_157)


	//   ....[0]....
.L_157:
        /*12e4*/ 	.word	0x00023f00


	//----- nvinfo : EIATTR_MAX_THREADS
	.align		4
.L_158:
        /*12e8*/ 	.byte	0x04, 0x05
        /*12ea*/ 	.short	(.L_160 - .L_159)
.L_159:
        /*12ec*/ 	.word	0x00000180
        /*12f0*/ 	.word	0x00000001
        /*12f4*/ 	.word	0x00000001


	//----- nvinfo : EIATTR_CRS_STACK_SIZE
	.align		4
.L_160:
        /*12f8*/ 	.byte	0x04, 0x1e
        /*12fa*/ 	.short	(.L_162 - .L_161)
.L_161:
        /*12fc*/ 	.word	0x00000000


	//----- nvinfo : EIATTR_CBANK_PARAM_SIZE
	.align		4
.L_162:
        /*1300*/ 	.byte	0x03, 0x19
        /*1302*/ 	.short	0x0a70


	//----- nvinfo : EIATTR_PARAM_CBANK
	.align		4
        /*1304*/ 	.byte	0x04, 0x0a
        /*1306*/ 	.short	(.L_164 - .L_163)
	.align		4
.L_163:
        /*1308*/ 	.word	index@(.nv.constant0._ZN7cutlass13device_kernelIN5flash11enable_sm90INS1_16FlashAttnFwdSm90INS1_25CollectiveMainloopFwdSm90ILi2EN4cute5tupleIJNS5_1CILi1EEES8_S8_EEENS6_IJNS7_ILi128EEENS7_ILi224EEESA_EEELi128ENS_12float_e4m3_tEfNS_4arch4Sm90ELb0ELb0ELb1ELb1ELb0ELb1ELb0ELb1ELb1ELb0ELb0ELb0EEENS1_21CollectiveEpilogueFwdINS6_IJSA_SA_SB_EEES9_NS_10bfloat16_tESF_Li256ELb1ELb0ELb0ELb1EEENS1_36VarlenDynamicPersistentTileSchedulerILi128ELi224ELi256ELi128ELb0ELb0ELb1ELb0ELb1ELb1EEEEEEEEEvNT_6ParamsE)
        /*130c*/ 	.short	0x0210
        /*130e*/ 	.short	0x0a70


	//----- nvinfo : EIATTR_SW_WAR
	.align		4
.L_164:
        /*1310*/ 	.byte	0x04, 0x36
        /*1312*/ 	.short	(.L_166 - .L_165)
.L_165:
        /*1314*/ 	.word	0x00000008
.L_166:


//--------------------- .nv.info._ZN7cutlass13device_kernelIN5flash11enable_sm90INS1_16FlashAttnFwdSm90INS1_25CollectiveMainloopFwdSm90ILi2EN4cute5tupleIJNS5_1CILi1EEES8_S8_EEENS6_IJNS7_ILi128EEENS7_ILi192EEESA_EEELi128ENS_12float_e4m3_tEfNS_4arch4Sm90ELb0ELb1ELb1ELb0ELb0ELb0ELb0ELb1ELb1ELb0ELb0ELb0EEENS1_21CollectiveEpilogueFwdINS6_IJSA_SA_SB_EEES9_NS_10bfloat16_tESF_Li256ELb0ELb0ELb0ELb1EEENS1_30DynamicPersistentTileSchedulerILi256ELi128ELb0ELb0ELb1EEEEEEEEEvNT_6ParamsE --------------------------
	.section	.nv.info._ZN7cutlass13device_kernelIN5flash11enable_sm90INS1_16FlashAttnFwdSm90INS1_25CollectiveMainloopFwdSm90ILi2EN4cute5tupleIJNS5_1CILi1EEES8_S8_EEENS6_IJNS7_ILi128EEENS7_ILi192EEESA_EEELi128ENS_12float_e4m3_tEfNS_4arch4Sm90ELb0ELb1ELb1ELb0ELb0ELb0ELb0ELb1ELb1ELb0ELb0ELb0EEENS1_21CollectiveEpilogueFwdINS6_IJSA_SA_SB_EEES9_NS_10bfloat16_tESF_Li256ELb0ELb0ELb0ELb1EEENS1_30DynamicPersistentTileSchedulerILi256ELi128ELb0ELb0ELb1EEEEEEEEEvNT_6ParamsE,"",@"SHT_CUDA_INFO"
	.sectionflags	@""
	.align	4


	//----- nvinfo : EIATTR_CUDA_API_VERSION
	.align		4
        /*0000*/ 	.byte	0x04, 0x37
        /*0002*/ 	.short	(.L_168 - .L_167)
.L_167:
        /*0004*/ 	.word	0x00000082


	//----- nvinfo : EIATTR_KPARAM_INFO
	.align		4
.L_168:
        /*0008*/ 	.byte	0x04, 0x17
        /*000a*/ 	.short	(.L_170 - .L_169)
.L_169:
        /*000c*/ 	.word	0x00000000
        /*0010*/ 	.short	0x0000
        /*0012*/ 	.short	0x0070
        /*0014*/ 	.byte	0x00, 0xf0, 0x01, 0x2e


	//----- nvinfo : EIATTR_SPARSE_MMA_MASK
	.align		4
.L_170:
        /*0018*/ 	.byte	0x03, 0x50
        /*001a*/ 	.short	0x0000


	//----- nvinfo : EIATTR_MAXREG_COUNT
	.align		4
        /*001c*/ 	.byte	0x03, 0x1b
        /*001e*/ 	.short	0x00a8


	//----- nvinfo : EIATTR_NUM_BARRIERS
	.align		4
        /*0020*/ 	.byte	0x02, 0x4c
        /*0022*/ 	.byte	0x10
	.zero		1


	//----- nvinfo : EIATTR_EXTERNS
	.align		4
        /*0024*/ 	.byte	0x04, 0x0f
        /*0026*/ 	.short	(.L_172 - .L_171)


	//   ....[0]....
	.align		4
.L_171:
        /*0028*/ 	.word	index@(__assertfail)


	//----- nvinfo : EIATTR_ANNOTATIONS
	.align		4
.L_172:
        /*002c*/ 	.byte	0x04, 0x55
        /*002e*/ 	.short	(.L_174 - .L_173)


	//   ....[0]....
.L_173:
        /* <DEDUP_REMOVED lines=33> */


	//----- nvinfo : EIATTR_MERCURY_ISA_VERSION
	.align		4
.L_174:
        /*0228*/ 	.byte	0x03, 0x5f
        /*022a*/ 	.short	0x0101


	//----- nvinfo : EIATTR_INT_WARP_WIDE_INSTR_OFFSETS
	.align		4
        /*022c*/ 	.byte	0x04, 0x31
        /*022e*/ 	.short	(.L_176 - .L_175)


	//   ....[0]....
.L_175:
        /*0230*/ 	.word	0x00000180


	//   ....[1]....
        /*0234*/ 	.word	0x000001c0


	//   ....[2]....
        /*0238*/ 	.word	0x00000250


	//   ....[3]....
        /*023c*/ 	.word	0x000177d0


	//   ....[4]....
        /*0240*/ 	.word	0x00017860


	//   ....[5]....
        /*0244*/ 	.word	0x00017f50


	//   ....[6]....
        /*0248*/ 	.word	0x00019690


	//   ....[7]....
        /*024c*/ 	.word	0x00019720


	//----- nvinfo : EIATTR_COOP_GROUP_MASK_REGIDS
	.align		4
.L_176:
        /*0250*/ 	.byte	0x04, 0x29
        /*0252*/ 	.short	(.L_178 - .L_177)


	//   ....[0]....
.L_177:
        /*0254*/ 	.word	0xffffffff


	//   ....[1]....
        /*0258*/ 	.word	0xffffffff


	//   ....[2]....
        /*025c*/ 	.word	0xffffffff


	//   ....[3]....
        /*0260*/ 	.word	0xffffffff


	//   ....[4]....
        /*0264*/ 	.word	0xffffffff


	//   ....[5]....
        /*0268*/ 	.word	0xffffffff


	//   ....[6]....
        /*026c*/ 	.word	0xffffffff


	//   ....[7]....
        /*0270*/ 	.word	0xffffffff


	//   ....[8]....
        /*0274*/ 	.word	0xffffffff


	//   ....[9]....
        /*0278*/ 	.word	0xffffffff


	//   ....[10]....
        /*027c*/ 	.word	0xffffffff


	//   ....[11]....
        /*0280*/ 	.word	0xffffffff


	//   ....[12]....
        /*0284*/ 	.word	0xffffffff


	//   ....[13]....
        /*0288*/ 	.word	0xffffffff


	//   ....[14]....
        /*028c*/ 	.word	0xffffffff


	//   ....[15]....
        /*0290*/ 	.word	0xffffffff


	//   ....[16]....
        /*0294*/ 	.word	0xffffffff


	//   ....[17]....
        /*0298*/ 	.word	0xffffffff


	//   ....[18]....
        /*029c*/ 	.word	0xffffffff


	//   ....[19]....
        /*02a0*/ 	.word	0xffffffff


	//   ....[20]....
        /*02a4*/ 	.word	0xffffffff


	//   ....[21]....
        /*02a8*/ 	.word	0xffffffff


	//   ....[22]....
        /*02ac*/ 	.word	0xffffffff


	//   ....[23]....
        /*02b0*/ 	.word	0xffffffff


	//   ....[24]....
        /*02b4*/ 	.word	0xffffffff


	//   ....[25]....
        /*02b8*/ 	.word	0xffffffff


	//   ....[26]....
        /*02bc*/ 	.word	0xffffffff


	//   ....[27]....
        /*02c0*/ 	.word	0xffffffff


	//   ....[28]....
        /*02c4*/ 	.word	0xffffffff


	//   ....[29]....
        /*02c8*/ 	.word	0xffffffff


	//   ....[30]....
        /*02cc*/ 	.word	0xffffffff


	//   ....[31]....
        /*02d0*/ 	.word	0xffffffff


	//   ....[32]....
        /*02d4*/ 	.word	0xffffffff


	//   ....[33]....
        /*02d8*/ 	.word	0xffffffff


	//   ....[34]....
        /*02dc*/ 	.word	0xffffffff


	//   ....[35]....
        /*02e0*/ 	.word	0xffffffff


	//   ....[36]....
        /*02e4*/ 	.word	0xffffffff


	//   ....[37]....
        /*02e8*/ 	.word	0xffffffff


	//   ....[38]....
        /*02ec*/ 	.word	0xffffffff


	//   ....[39]....
        /*02f0*/ 	.word	0xffffffff


	//   ....[40]....
        /*02f4*/ 	.word	0xffffffff


	//   ....[41]....
        /*02f8*/ 	.word	0xffffffff


	//   ....[42]....
        /*02fc*/ 	.word	0xffffffff


	//   ....[43]....
        /*0300*/ 	.word	0xffffffff


	//   ....[44]....
        /*0304*/ 	.word	0xffffffff


	//   ....[45]....
        /*0308*/ 	.word	0xffffffff


	//   ....[46]....
        /*030c*/ 	.word	0xffffffff


	//   ....[47]....
        /*0310*/ 	.word	0xffffffff


	//   ....[48]....
        /*0314*/ 	.word	0xffffffff


	//   ....[49]....
        /*0318*/ 	.word	0xffffffff


	//   ....[50]....
        /*031c*/ 	.word	0xffffffff


	//   ....[51]....
        /*0320*/ 	.word	0xffffffff


	//   ....[52]....
        /*0324*/ 	.word	0xffffffff


	//   ....[53]....
        /*0328*/ 	.word	0xffffffff


	//   ....[54]....
        /*032c*/ 	.word	0xffffffff


	//   ....[55]....
        /*0330*/ 	.word	0xffffffff


	//   ....[56]....
        /*0334*/ 	.word	0xffffffff


	//   ....[57]....
        /*0338*/ 	.word	0xffffffff


	//   ....[58]....
        /*033c*/ 	.word	0xffffffff


	//   ....[59]....
        /*0340*/ 	.word	0xffffffff


	//   ....[60]....
        /*0344*/ 	.word	0xffffffff


	//   ....[61]....
        /*0348*/ 	.word	0xffffffff


	//   ....[62]....
        /*034c*/ 	.word	0xffffffff


	//   ....[63]....
        /*0350*/ 	.word	0xffffffff


	//   ....[64]....
        /*0354*/ 	.word	0xffffffff


	//   ....[65]....
        /*0358*/ 	.word	0x0500000f


	//   ....[66]....
        /*035c*/ 	.word	0x0500000f


	//----- nvinfo : EIATTR_COOP_GROUP_INSTR_OFFSETS
	.align		4
.L_178:
        /*0360*/ 	.byte	0x04, 0x28
        /*0362*/ 	.short	(.L_180 - .L_179)


	//   ....[0]....
.L_179:
        /*0364*/ 	.word	0x00000060


	//   ....[1]....
        /*0368*/ 	.word	0x00000190


	//   ....[2]....
        /*036c*/ 	.word	0x00000230


	//   ....[3]....
        /*0370*/ 	.word	0x000003c0


	//   ....[4]....
        /*0374*/ 	.word	0x00000520


	//   ....[5]....
        /*0378*/ 	.word	0x00000640


	//   ....[6]....
        /*037c*/ 	.word	0x000007a0


	//   ....[7]....
        /*0380*/ 	.word	0x00001770


	//   ....[8]....
        /*0384*/ 	.word	0x000047a0


	//   ....[9]....
        /*0388*/ 	.word	0x00004890


	//   ....[10]....
        /*038c*/ 	.word	0x00005570


	//   ....[11]....
        /*0390*/ 	.word	0x000055d0


	//   ....[12]....
        /*0394*/ 	.word	0x000099d0


	//   ....[13]....
        /*0398*/ 	.word	0x00009a90


	//   ....[14]....
        /*039c*/ 	.word	0x0000a720


	//   ....[15]....
        /*03a0*/ 	.word	0x0000a790


	//   ....[16]....
        /*03a4*/ 	.word	0x0000d7e0


	//   ....[17]....
        /*03a8*/ 	.word	0x0000d800


	//   ....[18]....
        /*03ac*/ 	.word	0x0000d820


	//   ....[19]....
        /*03b0*/ 	.word	0x0000d850


	//   ....[20]....
        /*03b4*/ 	.word	0x00012300


	//   ....[21]....
        /*03b8*/ 	.word	0x00012410


	//   ....[22]....
        /*03bc*/ 	.word	0x000131c0


	//   ....[23]....
        /*03c0*/ 	.word	0x00013230


	//   ....[24]....
        /*03c4*/ 	.word	0x00014c20


	//   ....[25]....
        /*03c8*/ 	.word	0x00014c30


	//   ....[26]....
        /*03cc*/ 	.word	0x00014cb0


	//   ....[27]....
        /*03d0*/ 	.word	0x00014cc0


	//   ....[28]....
        /*03d4*/ 	.word	0x00015cf0


	//   ....[29]....
        /*03d8*/ 	.word	0x00015d00


	//   ....[30]....
        /*03dc*/ 	.word	0x00015d10


	//   ....[31]....
        /*03e0*/ 	.word	0x00015d20


	//   ....[32]....
        /*03e4*/ 	.word	0x00015d30


	//   ....[33]....
        /*03e8*/ 	.word	0x00015d40


	//   ....[34]....
        /*03ec*/ 	.word	0x00015d50


	//   ....[35]....
        /*03f0*/ 	.word	0x00015d60


	//   ....[36]....
        /*03f4*/ 	.word	0x00015d90


	//   ....[37]....
        /*03f8*/ 	.word	0x00015da0


	//   ....[38]....
        /*03fc*/ 	.word	0x00015dd0


	//   ....[39]....
        /*0400*/ 	.word	0x00015de0


	//   ....[40]....
        /*0404*/ 	.word	0x00015e10


	//   ....[41]....
        /*0408*/ 	.word	0x00015e20


	//   ....[42]....
        /*040c*/ 	.word	0x00015e50


	//   ....[43]....
        /*0410*/ 	.word	0x00015e60


	//   ....[44]....
        /*0414*/ 	.word	0x00015e90


	//   ....[45]....
        /*0418*/ 	.word	0x00015ea0


	//   ....[46]....
        /*041c*/ 	.word	0x00015f00


	//   ....[47]....
        /*0420*/ 	.word	0x00015f10


	//   ....[48]....
        /*0424*/ 	.word	0x00015f20


	//   ....[49]....
        /*0428*/ 	.word	0x00015f30


	//   ....[50]....
        /*042c*/ 	.word	0x00015f60


	//   ....[51]....
        /*0430*/ 	.word	0x00015f90


	//   ....[52]....
        /*0434*/ 	.word	0x00015fa0


	//   ....[53]....
        /*0438*/ 	.word	0x00015fb0


	//   ....[54]....
        /*043c*/ 	.word	0x00015fc0


	//   ....[55]....
        /*0440*/ 	.word	0x00015fd0


	//   ....[56]....
        /*0444*/ 	.word	0x00016000


	//   ....[57]....
        /*0448*/ 	.word	0x00016030


	//   ....[58]....
        /*044c*/ 	.word	0x00016060


	//   ....[59]....
        /*0450*/ 	.word	0x00016070


	//   ....[60]....
        /*0454*/ 	.word	0x00016220


	//   ....[61]....
        /*0458*/ 	.word	0x00016d50


	//   ....[62]....
        /*045c*/ 	.word	0x00017ff0


	//   ....[63]....
        /*0460*/ 	.word	0x0001a0b0


	//   ....[64]....
        /*0464*/ 	.word	0x0001a250


	//   ....[65]....
        /*0468*/ 	.word	0x0001a910


	//   ....[66]....
        /*046c*/ 	.word	0x0001ad80


	//----- nvinfo : EIATTR_REG_RECONFIG
	.align		4
.L_180:
        /*0470*/ 	.byte	0x01, 0x54
	.zero		2


	//----- nvinfo : EIATTR_SYSCALL_OFFSETS
	.align		4
        /*0474*/ 	.byte	0x04, 0x46
        /*0476*/ 	.short	(.L_182 - .L_181)


	//   ....[0]....
.L_181:
        /*0478*/ 	.word	0x000018f0


	//   ....[1]....
        /*047c*/ 	.word	0x00017a00


	//   ....[2]....
        /*0480*/ 	.word	0x00017b60


	//   ....[3]....
        /*0484*/ 	.word	0x00017ca0


	//   ....[4]....
        /*0488*/ 	.word	0x00017dc0


	//----- nvinfo : EIATTR_MBARRIER_INSTR_OFFSETS
	.align		4
.L_182:
        /*048c*/ 	.byte	0x04, 0x39
        /*048e*/ 	.short	(.L_184 - .L_183)


	//   ....[0]....
.L_183:
        /*0490*/ 	.word	0x00000270
        /*0494*/ 	.word	0x000000ff
        /*0498*/ 	.word	0x00028800
        /*049c*/ 	.short	0x0100
        /*049e*/ 	.byte	0x06
	.zero		1


	//   ....[1]....
        /*04a0*/ 	.word	0x00000280
        /*04a4*/ 	.word	0x000000ff
        /*04a8*/ 	.word	0x00028820
        /*04ac*/ 	.short	0x0100
        /*04ae*/ 	.byte	0x06
	.zero		1


	//   ....[2]....
        /*04b0*/ 	.word	0x00000370
        /*04b4*/ 	.word	0x000000ff
        /*04b8*/ 	.word	0x00028830
        /*04bc*/ 	.short	0x0100
        /*04be*/ 	.byte	0x08
	.zero		1


	//   ....[3]....
        /*04c0*/ 	.word	0x00000380
        /*04c4*/ 	.word	0x000000ff
        /*04c8*/ 	.word	0x00028840
        /*04cc*/ 	.short	0x0100
        /*04ce*/ 	.byte	0x08
	.zero		1


	//   ....[4]....
        /*04d0*/ 	.word	0x00000390
        /*04d4*/ 	.word	0x000000ff
        /*04d8*/ 	.word	0x00028838
        /*04dc*/ 	.short	0x0100
        /*04de*/ 	.byte	0x08
	.zero		1


	//   ....[5]....
        /*04e0*/ 	.word	0x000003a0
        /*04e4*/ 	.word	0x000000ff
        /*04e8*/ 	.word	0x00028848
        /*04ec*/ 	.short	0x0100
        /*04ee*/ 	.byte	0x08
	.zero		1


	//   ....[6]....
        /*04f0*/ 	.word	0x000004d0
        /*04f4*/ 	.word	0x000000ff
        /*04f8*/ 	.word	0x00028850
        /*04fc*/ 	.short	0x0100
        /*04fe*/ 	.byte	0x08
	.zero		1


	//   ....[7]....
        /*0500*/ 	.word	0x000004e0
        /*0504*/ 	.word	0x000000ff
        /*0508*/ 	.word	0x00028860
        /*050c*/ 	.short	0x0100
        /*050e*/ 	.byte	0x08
	.zero		1


	//   ....[8]....
        /*0510*/ 	.word	0x000004f0
        /*0514*/ 	.word	0x000000ff
        /*0518*/ 	.word	0x00028858
        /*051c*/ 	.short	0x0100
        /*051e*/ 	.byte	0x08
	.zero		1


	//   ....[9]....
        /*0520*/ 	.word	0x00000500
        /*0524*/ 	.word	0x000000ff
        /*0528*/ 	.word	0x00028868
        /*052c*/ 	.short	0x0100
        /*052e*/ 	.byte	0x08
	.zero		1


	//   ....[10]....
        /*0530*/ 	.word	0x000005f0
        /*0534*/ 	.word	0x000000ff
        /*0538*/ 	.word	0x00028870
        /*053c*/ 	.short	0x0100
        /*053e*/ 	.byte	0x06
	.zero		1


	//   ....[11]....
        /*0540*/ 	.word	0x00000600
        /*0544*/ 	.word	0x000000ff
        /*0548*/ 	.word	0x00028880
        /*054c*/ 	.short	0x0100
        /*054e*/ 	.byte	0x06
	.zero		1


	//   ....[12]....
        /*0550*/ 	.word	0x00000610
        /*0554*/ 	.word	0x000000ff
        /*0558*/ 	.word	0x00028878
        /*055c*/ 	.short	0x0100
        /*055e*/ 	.byte	0x06
	.zero		1


	//   ....[13]....
        /*0560*/ 	.word	0x00000620
        /*0564*/ 	.word	0x000000ff
        /*0568*/ 	.word	0x00028888
        /*056c*/ 	.short	0x0100
        /*056e*/ 	.byte	0x06
	.zero		1


	//   ....[14]....
        /*0570*/ 	.word	0x00000750
        /*0574*/ 	.word	0x000000ff
        /*0578*/ 	.word	0x00028890
        /*057c*/ 	.short	0x0100
        /*057e*/ 	.byte	0x08
	.zero		1


	//   ....[15]....
        /*0580*/ 	.word	0x00000760
        /*0584*/ 	.word	0x000000ff
        /*0588*/ 	.word	0x000288a0
        /*058c*/ 	.short	0x0100
        /*058e*/ 	.byte	0x08
	.zero		1


	//   ....[16]....
        /*0590*/ 	.word	0x00000770
        /*0594*/ 	.word	0x000000ff
        /*0598*/ 	.word	0x00028898
        /*059c*/ 	.short	0x0100
        /*059e*/ 	.byte	0x08
	.zero		1


	//   ....[17]....
        /*05a0*/ 	.word	0x00000780
        /*05a4*/ 	.word	0x000000ff
        /*05a8*/ 	.word	0x000288a8
        /*05ac*/ 	.short	0x0100
        /*05ae*/ 	.byte	0x08
	.zero		1


	//   ....[18]....
        /*05b0*/ 	.word	0x000008b0
        /*05b4*/ 	.word	0x000000ff
        /*05b8*/ 	.word	0x000288b0
        /*05bc*/ 	.short	0x0100
        /*05be*/ 	.byte	0x08
	.zero		1


	//   ....[19]....
        /*05c0*/ 	.word	0x000008c0
        /*05c4*/ 	.word	0x000000ff
        /*05c8*/ 	.word	0x000288c0
        /*05cc*/ 	.short	0x0100
        /*05ce*/ 	.byte	0x08
	.zero		1


	//   ....[20]....
        /*05d0*/ 	.word	0x000008d0
        /*05d4*/ 	.word	0x000000ff
        /*05d8*/ 	.word	0x000288b8
        /*05dc*/ 	.short	0x0100
        /*05de*/ 	.byte	0x08
	.zero		1


	//   ....[21]....
        /*05e0*/ 	.word	0x000008e0
        /*05e4*/ 	.word	0x000000ff
        /*05e8*/ 	.word	0x000288c8
        /*05ec*/ 	.short	0x0100
        /*05ee*/ 	.byte	0x08
	.zero		1


	//   ....[22]....
        /*05f0*/ 	.word	0x00001bd0
        /*05f4*/ 	.word	0x000000ff
        /*05f8*/ 	.word	0x00028800
        /*05fc*/ 	.short	0x010a
        /*05fe*/ 	.byte	0x26
	.zero		1


	//   ....[23]....
        /*0600*/ 	.word	0x00001c60
        /*0604*/ 	.word	0x00000004
        /*0608*/ 	.word	0x00028830
        /*060c*/ 	.short	0x010a
        /*060e*/ 	.byte	0x3f
	.zero		1


	//   ....[24]....
        /*0610*/ 	.word	0x00001ce0
        /*0614*/ 	.word	0x00000004
        /*0618*/ 	.word	0x00028830
        /*061c*/ 	.short	0x010a
        /*061e*/ 	.byte	0x3f
	.zero		1


	//   ....[25]....
        /*0620*/ 	.word	0x000025e0
        /*0624*/ 	.word	0x00000004
        /*0628*/ 	.word	0x00000000
        /*062c*/ 	.short	0x0101
        /*062e*/ 	.byte	0x3f
	.zero		1


	//   ....[26]....
        /*0630*/ 	.word	0x00006a50
        /*0634*/ 	.word	0x000000ff
        /*0638*/ 	.word	0x00028830
        /*063c*/ 	.short	0x010a
        /*063e*/ 	.byte	0x0a
	.zero		1


	//   ....[27]....
        /*0640*/ 	.word	0x00006a90
        /*0644*/ 	.word	0x000000ff
        /*0648*/ 	.word	0x00028830
        /*064c*/ 	.short	0x010a
        /*064e*/ 	.byte	0x0a
	.zero		1


	//   ....[28]....
        /*0650*/ 	.word	0x00006ca0
        /*0654*/ 	.word	0x000000ff
        /*0658*/ 	.word	0x00028850
        /*065c*/ 	.short	0x010a
        /*065e*/ 	.byte	0x0a
	.zero		1


	//   ....[29]....
        /*0660*/ 	.word	0x00006ce0
        /*0664*/ 	.word	0x000000ff
        /*0668*/ 	.word	0x00028850
        /*066c*/ 	.short	0x010a
        /*066e*/ 	.byte	0x0a
	.zero		1


	//   ....[30]....
        /*0670*/ 	.word	0x00007c00
        /*0674*/ 	.word	0x0000002d
        /*0678*/ 	.word	0x00000000
        /*067c*/ 	.short	0x0101
        /*067e*/ 	.byte	0x3f
	.zero		1


	//   ....[31]....
        /*0680*/ 	.word	0x0000b740
        /*0684*/ 	.word	0x000000ff
        /*0688*/ 	.word	0x00000000
        /*068c*/ 	.short	0x0101
        /*068e*/ 	.byte	0x0a
	.zero		1


	//   ....[32]....
        /*0690*/ 	.word	0x0000c0e0
        /*0694*/ 	.word	0x000000ff
        /*0698*/ 	.word	0x00028830
        /*069c*/ 	.short	0x010a
        /*069e*/ 	.byte	0x07
	.zero		1


	//   ....[33]....
        /*06a0*/ 	.word	0x0000c120
        /*06a4*/ 	.word	0x000000ff
        /*06a8*/ 	.word	0x00028830
        /*06ac*/ 	.short	0x010a
        /*06ae*/ 	.byte	0x07
	.zero		1


	//   ....[34]....
        /*06b0*/ 	.word	0x0000c360
        /*06b4*/ 	.word	0x000000ff
        /*06b8*/ 	.word	0x00028850
        /*06bc*/ 	.short	0x010a
        /*06be*/ 	.byte	0x0a
	.zero		1


	//   ....[35]....
        /*06c0*/ 	.word	0x0000c3a0
        /*06c4*/ 	.word	0x000000ff
        /*06c8*/ 	.word	0x00028850
        /*06cc*/ 	.short	0x010a
        /*06ce*/ 	.byte	0x0a
	.zero		1


	//   ....[36]....
        /*06d0*/ 	.word	0x0000e9d0
        /*06d4*/ 	.word	0x00000006
        /*06d8*/ 	.word	0x00000000
        /*06dc*/ 	.short	0x0101
        /*06de*/ 	.byte	0x3f
	.zero		1


	//   ....[37]....
        /*06e0*/ 	.word	0x0000ece0
        /*06e4*/ 	.word	0x000000ff
        /*06e8*/ 	.word	0x00000000
        /*06ec*/ 	.short	0x0101
        /*06ee*/ 	.byte	0x0a
	.zero		1


	//   ....[38]....
        /*06f0*/ 	.word	0x0000f4d0
        /*06f4*/ 	.word	0x000000ff
        /*06f8*/ 	.word	0x00028830
        /*06fc*/ 	.short	0x010a
        /*06fe*/ 	.byte	0x07
	.zero		1


	//   ....[39]....
        /*0700*/ 	.word	0x0000f510
        /*0704*/ 	.word	0x000000ff
        /*0708*/ 	.word	0x00028830
        /*070c*/ 	.short	0x010a
        /*070e*/ 	.byte	0x07
	.zero		1


	//   ....[40]....
        /*0710*/ 	.word	0x0000f750
        /*0714*/ 	.word	0x000000ff
        /*0718*/ 	.word	0x00028850
        /*071c*/ 	.short	0x010a
        /*071e*/ 	.byte	0x0a
	.zero		1


	//   ....[41]....
        /*0720*/ 	.word	0x0000f790
        /*0724*/ 	.word	0x000000ff
        /*0728*/ 	.word	0x00028850
        /*072c*/ 	.short	0x010a
        /*072e*/ 	.byte	0x0a
	.zero		1


	//   ....[42]....
        /*0730*/ 	.word	0x000106e0
        /*0734*/ 	.word	0x0000002c
        /*0738*/ 	.word	0x00000000
        /*073c*/ 	.short	0x0101
        /*073e*/ 	.byte	0x3f
	.zero		1


	//   ....[43]....
        /*0740*/ 	.word	0x000141e0
        /*0744*/ 	.word	0x000000ff
        /*0748*/ 	.word	0x00000000
        /*074c*/ 	.short	0x0101
        /*074e*/ 	.byte	0x0a
	.zero		1


	//   ....[44]....
        /*0750*/ 	.word	0x000148d0
        /*0754*/ 	.word	0x000000ff
        /*0758*/ 	.word	0x00028850
        /*075c*/ 	.short	0x010a
        /*075e*/ 	.byte	0x05
	.zero		1


	//   ....[45]....
        /*0760*/ 	.word	0x00014910
        /*0764*/ 	.word	0x000000ff
        /*0768*/ 	.word	0x00028850
        /*076c*/ 	.short	0x010a
        /*076e*/ 	.byte	0x05
	.zero		1


	//   ....[46]....
        /*0770*/ 	.word	0x00014f80
        /*0774*/ 	.word	0x000000ff
        /*0778*/ 	.word	0x00000000
        /*077c*/ 	.short	0x0101
        /*077e*/ 	.byte	0x04
	.zero		1


	//   ....[47]....
        /*0780*/ 	.word	0x000163c0
        /*0784*/ 	.word	0x000000ff
        /*0788*/ 	.word	0x00000000
        /*078c*/ 	.short	0x0101
        /*078e*/ 	.byte	0x05
	.zero		1


	//   ....[48]....
        /*0790*/ 	.word	0x00018210
        /*0794*/ 	.word	0x00000004
        /*0798*/ 	.word	0x00028880
        /*079c*/ 	.short	0x010a
        /*079e*/ 	.byte	0x3f
	.zero		1


	//   ....[49]....
        /*07a0*/ 	.word	0x000183d0
        /*07a4*/ 	.word	0x00000004
        /*07a8*/ 	.word	0x00028840
        /*07ac*/ 	.short	0x010a
        /*07ae*/ 	.byte	0x3f
	.zero		1


	//   ....[50]....
        /*07b0*/ 	.word	0x000186f0
        /*07b4*/ 	.word	0x000000ff
        /*07b8*/ 	.word	0x00028820
        /*07bc*/ 	.short	0x010a
        /*07be*/ 	.byte	0x28
	.zero		1


	//   ....[51]....
        /*07c0*/ 	.word	0x000189b0
        /*07c4*/ 	.word	0x00000004
        /*07c8*/ 	.word	0x00028880
        /*07cc*/ 	.short	0x010a
        /*07ce*/ 	.byte	0x3f
	.zero		1


	//   ....[52]....
        /*07d0*/ 	.word	0x00018c20
        /*07d4*/ 	.word	0x00000004
        /*07d8*/ 	.word	0x00028840
        /*07dc*/ 	.short	0x010a
        /*07de*/ 	.byte	0x3f
	.zero		1


	//   ....[53]....
        /*07e0*/ 	.word	0x00018ef0
        /*07e4*/ 	.word	0x00000014
        /*07e8*/ 	.word	0x00028870
        /*07ec*/ 	.short	0x010a
        /*07ee*/ 	.byte	0x3f
	.zero		1


	//   ....[54]....
        /*07f0*/ 	.word	0x00018f70
        /*07f4*/ 	.word	0x00000014
        /*07f8*/ 	.word	0x00028860
        /*07fc*/ 	.short	0x010a
        /*07fe*/ 	.byte	0x3f
	.zero		1


	//   ....[55]....
        /*0800*/ 	.word	0x000195a0
        /*0804*/ 	.word	0x00000014
        /*0808*/ 	.word	0x00028850
        /*080c*/ 	.short	0x0101
        /*080e*/ 	.byte	0x3f
	.zero		1


	//   ....[56]....
        /*0810*/ 	.word	0x00019600
        /*0814*/ 	.word	0x00000014
        /*0818*/ 	.word	0x00000000
        /*081c*/ 	.short	0x0101
        /*081e*/ 	.byte	0x3f
	.zero		1


	//   ....[57]....
        /*0820*/ 	.word	0x00019800
        /*0824*/ 	.word	0x00000012
        /*0828*/ 	.word	0x00028870
        /*082c*/ 	.short	0x010a
        /*082e*/ 	.byte	0x3f
	.zero		1


	//   ....[58]....
        /*0830*/ 	.word	0x00019870
        /*0834*/ 	.word	0x00000012
        /*0838*/ 	.word	0x00028860
        /*083c*/ 	.short	0x010a
        /*083e*/ 	.byte	0x3f
	.zero		1


	//   ....[59]....
        /*0840*/ 	.word	0x00019ec0
        /*0844*/ 	.word	0x00000012
        /*0848*/ 	.word	0x00028850
        /*084c*/ 	.short	0x0101
        /*084e*/ 	.byte	0x3f
	.zero		1


	//   ....[60]....
        /*0850*/ 	.word	0x00019f00
        /*0854*/ 	.word	0x00000000
        /*0858*/ 	.word	0x00000000
        /*085c*/ 	.short	0x0101
        /*085e*/ 	.byte	0x3f
	.zero		1


	//   ....[61]....
        /*0860*/ 	.word	0x0001a1d0
        /*0864*/ 	.word	0x00000000
        /*0868*/ 	.word	0x00028820
        /*086c*/ 	.short	0x010a
        /*086e*/ 	.byte	0x3f
	.zero		1


	//   ....[62]....
        /*0870*/ 	.word	0x0001a390
        /*0874*/ 	.word	0x00000006
        /*0878*/ 	.word	0x00000000
        /*087c*/ 	.short	0x010a
        /*087e*/ 	.byte	0x3f
	.zero		1


	//   ....[63]....
        /*0880*/ 	.word	0x0001a400
        /*0884*/ 	.word	0x00000007
        /*0888*/ 	.word	0x00000000
        /*088c*/ 	.short	0x010a
        /*088e*/ 	.byte	0x3f
	.zero		1


	//   ....[64]....
        /*0890*/ 	.word	0x0001a460
        /*0894*/ 	.word	0x00000004
        /*0898*/ 	.word	0x00028860
        /*089c*/ 	.short	0x010a
        /*089e*/ 	.byte	0x3f
	.zero		1


	//   ....[65]....
        /*08a0*/ 	.word	0x0001a4b0
        /*08a4*/ 	.word	0x00000003
        /*08a8*/ 	.word	0x00028860
        /*08ac*/ 	.short	0x010a
        /*08ae*/ 	.byte	0x3f
	.zero		1


	//   ....[66]....
        /*08b0*/ 	.word	0x0001a4f0
        /*08b4*/ 	.word	0x00000004
        /*08b8*/ 	.word	0x00028880
        /*08bc*/ 	.short	0x010a
        /*08be*/ 	.byte	0x3f
	.zero		1


	//   ....[67]....
        /*08c0*/ 	.word	0x0001a510
        /*08c4*/ 	.word	0x00000003
        /*08c8*/ 	.word	0x00028880
        /*08cc*/ 	.short	0x010a
        /*08ce*/ 	.byte	0x3f
	.zero		1


	//   ....[68]....
        /*08d0*/ 	.word	0x0001a580
        /*08d4*/ 	.word	0x00000003
        /*08d8*/ 	.word	0x00028800
        /*08dc*/ 	.short	0x010a
        /*08de*/ 	.byte	0x3f
	.zero		1


	//   ....[69]....
        /*08e0*/ 	.word	0x0001a5d0
        /*08e4*/ 	.word	0x00000004
        /*08e8*/ 	.word	0x00028830
        /*08ec*/ 	.short	0x010a
        /*08ee*/ 	.byte	0x3f
	.zero		1


	//   ....[70]....
        /*08f0*/ 	.word	0x0001a630
        /*08f4*/ 	.word	0x0000000e
        /*08f8*/ 	.word	0x00028830
        /*08fc*/ 	.short	0x010a
        /*08fe*/ 	.byte	0x3f
	.zero		1


	//   ....[71]....
        /*0900*/ 	.word	0x0001a690
        /*0904*/ 	.word	0x0000000e
        /*0908*/ 	.word	0x00028850
        /*090c*/ 	.short	0x010a
        /*090e*/ 	.byte	0x3f
	.zero		1


	//   ....[72]....
        /*0910*/ 	.word	0x0001a6f0
        /*0914*/ 	.word	0x0000000a
        /*0918*/ 	.word	0x00028830
        /*091c*/ 	.short	0x010a
        /*091e*/ 	.byte	0x3f
	.zero		1


	//   ....[73]....
        /*0920*/ 	.word	0x0001a750
        /*0924*/ 	.word	0x0000000a
        /*0928*/ 	.word	0x00028850
        /*092c*/ 	.short	0x010a
        /*092e*/ 	.byte	0x3f
	.zero		1


	//   ....[74]....
        /*0930*/ 	.word	0x0001a7b0
        /*0934*/ 	.word	0x0000000a
        /*0938*/ 	.word	0x00028830
        /*093c*/ 	.short	0x010a
        /*093e*/ 	.byte	0x3f
	.zero		1


	//   ....[75]....
        /*0940*/ 	.word	0x0001a810
        /*0944*/ 	.word	0x0000000a
        /*0948*/ 	.word	0x00028850
        /*094c*/ 	.short	0x010a
        /*094e*/ 	.byte	0x3f
	.zero		1


	//   ....[76]....
        /*0950*/ 	.word	0x0001a870
        /*0954*/ 	.word	0x00000003
        /*0958*/ 	.word	0x00028850
        /*095c*/ 	.short	0x010a
        /*095e*/ 	.byte	0x3f
	.zero		1


	//   ....[77]....
        /*0960*/ 	.word	0x0001a9c0
        /*0964*/ 	.word	0x00000004
        /*0968*/ 	.word	0x00028880
        /*096c*/ 	.short	0x010a
        /*096e*/ 	.byte	0x3f
	.zero		1


	//   ....[78]....
        /*0970*/ 	.word	0x0001aa10
        /*0974*/ 	.word	0x00000004
        /*0978*/ 	.word	0x00028840
        /*097c*/ 	.short	0x010a
        /*097e*/ 	.byte	0x3f
	.zero		1


	//   ....[79]....
        /*0980*/ 	.word	0x0001aa70
        /*0984*/ 	.word	0x00000003
        /*0988*/ 	.word	0x00028820
        /*098c*/ 	.short	0x010a
        /*098e*/ 	.byte	0x3f
	.zero		1


	//   ....[80]....
        /*0990*/ 	.word	0x0001aac0
        /*0994*/ 	.word	0x00000004
        /*0998*/ 	.word	0x00028880
        /*099c*/ 	.short	0x010a
        /*099e*/ 	.byte	0x3f
	.zero		1


	//   ....[81]....
        /*09a0*/ 	.word	0x0001ab10
        /*09a4*/ 	.word	0x00000004
        /*09a8*/ 	.word	0x00028840
        /*09ac*/ 	.short	0x010a
        /*09ae*/ 	.byte	0x3f
	.zero		1


	//   ....[82]....
        /*09b0*/ 	.word	0x0001ab60
        /*09b4*/ 	.word	0x00000014
        /*09b8*/ 	.word	0x00028870
        /*09bc*/ 	.short	0x010a
        /*09be*/ 	.byte	0x3f
	.zero		1


	//   ....[83]....
        /*09c0*/ 	.word	0x0001abb0
        /*09c4*/ 	.word	0x00000014
        /*09c8*/ 	.word	0x00028860
        /*09cc*/ 	.short	0x010a
        /*09ce*/ 	.byte	0x3f
	.zero		1


	//   ....[84]....
        /*09d0*/ 	.word	0x0001ac00
        /*09d4*/ 	.word	0x00000012
        /*09d8*/ 	.word	0x00028870
        /*09dc*/ 	.short	0x010a
        /*09de*/ 	.byte	0x3f
	.zero		1


	//   ....[85]....
        /*09e0*/ 	.word	0x0001ac50
        /*09e4*/ 	.word	0x00000012
        /*09e8*/ 	.word	0x00028860
        /*09ec*/ 	.short	0x010a
        /*09ee*/ 	.byte	0x3f
	.zero		1


	//   ....[86]....
        /*09f0*/ 	.word	0x0001aca0
        /*09f4*/ 	.word	0x00000000
        /*09f8*/ 	.word	0x00028820
        /*09fc*/ 	.short	0x010a
        /*09fe*/ 	.byte	0x3f
	.zero		1


	//   ....[87]....
        /*0a00*/ 	.word	0x0001ae40
        /*0a04*/ 	.word	0x00000006
        /*0a08*/ 	.word	0x00000000
        /*0a0c*/ 	.short	0x010a
        /*0a0e*/ 	.byte	0x3f
	.zero		1


	//   ....[88]....
        /*0a10*/ 	.word	0x0001ae90
        /*0a14*/ 	.word	0x00000007
        /*0a18*/ 	.word	0x00000000
        /*0a1c*/ 	.short	0x010a
        /*0a1e*/ 	.byte	0x3f
	.zero		1


	//   ....[89]....
        /*0a20*/ 	.word	0x0001aee0
        /*0a24*/ 	.word	0x00000004
        /*0a28*/ 	.word	0x00028860
        /*0a2c*/ 	.short	0x010a
        /*0a2e*/ 	.byte	0x3f
	.zero		1


	//   ....[90]....
        /*0a30*/ 	.word	0x0001af30
        /*0a34*/ 	.word	0x00000003
        /*0a38*/ 	.word	0x00028860
        /*0a3c*/ 	.short	0x010a
        /*0a3e*/ 	.byte	0x3f
	.zero		1


	//   ....[91]....
        /*0a40*/ 	.word	0x0001af80
        /*0a44*/ 	.word	0x00000004
        /*0a48*/ 	.word	0x00028880
        /*0a4c*/ 	.short	0x010a
        /*0a4e*/ 	.byte	0x3f
	.zero		1


	//----- nvinfo : EIATTR_NUM_MBARRIERS
	.align		4
.L_184:
        /*0a50*/ 	.byte	0x03, 0x38
        /*0a52*/ 	.short	0x0016


	//----- nvinfo : EIATTR_EXIT_INSTR_OFFSETS
	.align		4
        /*0a54*/ 	.byte	0x04, 0x1c
        /*0a56*/ 	.short	(.L_186 - .L_185)


	//   ....[0]....
.L_185:
        /*0a58*/ 	.word	0x00000a50


	//   ....[1]....
        /*0a5c*/ 	.word	0x00016ce0


	//   ....[2]....
        /*0a60*/ 	.word	0x0001a560


	//----- nvinfo : EIATTR_MAX_THREADS
	.align		4
.L_186:
        /*0a64*/ 	.byte	0x04, 0x05
        /*0a66*/ 	.short	(.L_188 - .L_187)
.L_187:
        /*0a68*/ 	.word	0x00000180
        /*0a6c*/ 	.word	0x00000001
        /*0a70*/ 	.word	0x00000001


	//----- nvinfo : EIATTR_CRS_STACK_SIZE
	.align		4
.L_188:
        /*0a74*/ 	.byte	0x04, 0x1e
        /*0a76*/ 	.short	(.L_190 - .L_189)
.L_189:
        /*0a78*/ 	.word	0x00000000


	//----- nvinfo : EIATTR_CBANK_PARAM_SIZE
	.align		4
.L_190:
        /*0a7c*/ 	.byte	0x03, 0x19
        /*0a7e*/ 	.short	0x0bf0


	//----- nvinfo : EIATTR_PARAM_CBANK
	.align		4
        /*0a80*/ 	.byte	0x04, 0x0a
        /*0a82*/ 	.short	(.L_192 - .L_191)
	.align		4
.L_191:
        /*0a84*/ 	.word	index@(.nv.constant0._ZN7cutlass13device_kernelIN5flash11enable_sm90INS1_16FlashAttnFwdSm90INS1_25CollectiveMainloopFwdSm90ILi2EN4cute5tupleIJNS5_1CILi1EEES8_S8_EEENS6_IJNS7_ILi128EEENS7_ILi192EEESA_EEELi128ENS_12float_e4m3_tEfNS_4arch4Sm90ELb0ELb1ELb1ELb0ELb0ELb0ELb0ELb1ELb1ELb0ELb0ELb0EEENS1_21CollectiveEpilogueFwdINS6_IJSA_SA_SB_EEES9_NS_10bfloat16_tESF_Li256ELb0ELb0ELb0ELb1EEENS1_30DynamicPersistentTileSchedulerILi256ELi128ELb0ELb0ELb1EEEEEEEEEvNT_6ParamsE)
        /*0a88*/ 	.short	0x0210
        /*0a8a*/ 	.short	0x0bf0


	//----- nvinfo : EIATTR_SW_WAR
	.align		4
.L_192:
        /*0a8c*/ 	.byte	0x04, 0x36
        /*0a8e*/ 	.short	(.L_194 - .L_193)
.L_193:
        /*0a90*/ 	.word	0x00000008
.L_194:


//--------------------- .nv.info._ZN7cutlass13device_kernelIN5flash11enable_sm90INS1_16FlashAttnFwdSm90INS1_25CollectiveMainloopFwdSm90ILi2EN4cute5tupleIJNS5_1CILi1EEES8_S8_EEENS6_IJNS7_ILi128EEENS7_ILi192EEESA_EEELi128ENS_12float_e4m3_tEfNS_4arch4Sm90ELb0ELb1ELb1ELb1ELb0ELb0ELb0ELb1ELb1ELb0ELb0ELb0EEENS1_21CollectiveEpilogueFwdINS6_IJSA_SA_SB_EEES9_NS_10bfloat16_tESF_Li256ELb1ELb0ELb0ELb1EEENS1_36VarlenDynamicPersistentTileSchedulerILi128ELi192ELi256ELi128ELb0ELb0ELb1ELb1ELb0ELb1EEEEEEEEEvNT_6ParamsE --------------------------
	.section	.nv.info._ZN7cutlass13device_kernelIN5flash11enable_sm90INS1_16FlashAttnFwdSm90INS1_25CollectiveMainloopFwdSm90ILi2EN4cute5tupleIJNS5_1CILi1EEES8_S8_EEENS6_IJNS7_ILi128EEENS7_ILi192EEESA_EEELi128ENS_12float_e4m3_tEfNS_4arch4Sm90ELb0ELb1ELb1ELb1ELb0ELb0ELb0ELb1ELb1ELb0ELb0ELb0EEENS1_21CollectiveEpilogueFwdINS6_IJSA_SA_SB_EEES9_NS_10bfloat16_tESF_Li256ELb1ELb0ELb0ELb1EEENS1_36VarlenDynamicPersistentTileSchedulerILi128ELi192ELi256ELi128ELb0ELb0ELb1ELb1ELb0ELb1EEEEEEEEEvNT_6ParamsE,"",@"SHT_CUDA_INFO"
	.sectionflags	@""
	.align	4


	//----- nvinfo : EIATTR_CUDA_API_VERSION
	.align		4
        /*0000*/ 	.byte	0x04, 0x37
        /*0002*/ 	.short	(.L_196 - .L_195)
.L_195:
        /*0004*/ 	.word	0x00000082


	//----- nvinfo : EIATTR_KPARAM_INFO
	.align		4
.L_196:
        /*0008*/ 	.byte	0x04, 0x17
        /*000a*/ 	.short	(.L_198 - .L_197)
.L_197:
        /*000c*/ 	.word	0x00000000
        /*0010*/ 	.short	0x0000
        /*0012*/ 	.short	0x0070
        /*0014*/ 	.byte	0x00, 0xf0, 0x01, 0x28


	//----- nvinfo : EIATTR_SPARSE_MMA_MASK
	.align		4
.L_198:
        /*0018*/ 	.byte	0x03, 0x50
        /*001a*/ 	.short	0x0000


	//----- nvinfo : EIATTR_MAXREG_COUNT
	.align		4
        /*001c*/ 	.byte	0x03, 0x1b
        /*001e*/ 	.short	0x00a8


	//----- nvinfo : EIATTR_NUM_BARRIERS
	.align		4
        /*0020*/ 	.byte	0x02, 0x4c
        /*0022*/ 	.byte	0x10
	.zero		1


	//----- nvinfo : EIATTR_EXTERNS
	.align		4
        /*0024*/ 	.byte	0x04, 0x0f
        /*0026*/ 	.short	(.L_200 - .L_199)


	//   ....[0]....
	.align		4
.L_199:
        /*0028*/ 	.word	index@(__assertfail)


	//----- nvinfo : EIATTR_ANNOTATIONS
	.align		4
.L_200:
        /*002c*/ 	.byte	0x04, 0x55
        /*002e*/ 	.short	(.L_202 - .L_201)


	//   ....[0]....
.L_201:
        /* <DEDUP_REMOVED lines=48> */


	//----- nvinfo : EIATTR_MERCURY_ISA_VERSION
	.align		4
.L_202:
        /*0318*/ 	.byte	0x03, 0x5f
        /*031a*/ 	.short	0x0101


	//----- nvinfo : EIATTR_UNUSED_LOAD_BYTE_OFFSET
	.align		4
        /*031c*/ 	.byte	0x04, 0x44
        /*031e*/ 	.short	(.L_204 - .L_203)


	//   ....[0]....
.L_203:
        /*0320*/ 	.word	0x00000a60
        /*0324*/ 	.word	0x0000fff0


	//   ....[1]....
        /*0328*/ 	.word	0x000153a0
        /*032c*/ 	.word	0x0000fff0


	//----- nvinfo : EIATTR_INT_WARP_WIDE_INSTR_OFFSETS
	.align		4
.L_204:
        /*0330*/ 	.byte	0x04, 0x31
        /*0332*/ 	.short	(.L_206 - .L_205)


	//   ....[0]....
.L_205:
        /*0334*/ 	.word	0x00000150


	//   ....[1]....
        /*0338*/ 	.word	0x000001f0


	//   ....[2]....
        /*033c*/ 	.word	0x00000260


	//   ....[3]....
        /*0340*/ 	.word	0x00018dd0


	//   ....[4]....
        /*0344*/ 	.word	0x00018e60


	//   ....[5]....
        /*0348*/ 	.word	0x00019540


	//   ....[6]....
        /*034c*/ 	.word	0x0001ad80


	//   ....[7]....
        /*0350*/ 	.word	0x0001ae10


	//----- nvinfo : EIATTR_COOP_GROUP_MASK_REGIDS
	.align		4
.L_206:
        /*0354*/ 	.byte	0x04, 0x29
        /*0356*/ 	.short	(.L_208 - .L_207)


	//   ....[0]....
.L_207:
        /*0358*/ 	.word	0xffffffff


	//   ....[1]....
        /*035c*/ 	.word	0xffffffff


	//   ....[2]....
        /*0360*/ 	.word	0xffffffff


	//   ....[3]....
        /*0364*/ 	.word	0xffffffff


	//   ....[4]....
        /*0368*/ 	.word	0xffffffff


	//   ....[5]....
        /*036c*/ 	.word	0xffffffff


	//   ....[6]....
        /*0370*/ 	.word	0xffffffff


	//   ....[7]....
        /*0374*/ 	.word	0xffffffff


	//   ....[8]....
        /*0378*/ 	.word	0xffffffff


	//   ....[9]....
        /*037c*/ 	.word	0xffffffff


	//   ....[10]....
        /*0380*/ 	.word	0xffffffff


	//   ....[11]....
        /*0384*/ 	.word	0xffffffff


	//   ....[12]....
        /*0388*/ 	.word	0xffffffff


	//   ....[13]....
        /*038c*/ 	.word	0xffffffff


	//   ....[14]....
        /*0390*/ 	.word	0xffffffff


	//   ....[15]....
        /*0394*/ 	.word	0xffffffff


	//   ....[16]....
        /*0398*/ 	.word	0xffffffff


	//   ....[17]....
        /*039c*/ 	.word	0xffffffff


	//   ....[18]....
        /*03a0*/ 	.word	0xffffffff


	//   ....[19]....
        /*03a4*/ 	.word	0xffffffff


	//   ....[20]....
        /*03a8*/ 	.word	0xffffffff


	//   ....[21]....
        /*03ac*/ 	.word	0xffffffff


	//   ....[22]....
        /*03b0*/ 	.word	0xffffffff


	//   ....[23]....
        /*03b4*/ 	.word	0xffffffff


	//   ....[24]....
        /*03b8*/ 	.word	0xffffffff


	//   ....[25]....
        /*03bc*/ 	.word	0xffffffff


	//   ....[26]....
        /*03c0*/ 	.word	0xffffffff


	//   ....[27]....
        /*03c4*/ 	.word	0xffffffff


	//   ....[28]....
        /*03c8*/ 	.word	0xffffffff


	//   ....[29]....
        /*03cc*/ 	.word	0xffffffff


	//   ....[30]....
        /*03d0*/ 	.word	0xffffffff


	//   ....[31]....
        /*03d4*/ 	.word	0xffffffff


	//   ....[32]....
        /*03d8*/ 	.word	0xffffffff


	//   ....[33]....
        /*03dc*/ 	.word	0xffffffff


	//   ....[34]....
        /*03e0*/ 	.word	0xffffffff


	//   ....[35]....
        /*03e4*/ 	.word	0xffffffff


	//   ....[36]....
        /*03e8*/ 	.word	0xffffffff


	//   ....[37]....
        /*03ec*/ 	.word	0xffffffff


	//   ....[38]....
        /*03f0*/ 	.word	0xffffffff


	//   ....[39]....
        /*03f4*/ 	.word	0xffffffff


	//   ....[40]....
        /*03f8*/ 	.word	0xffffffff


	//   ....[41]....
        /*03fc*/ 	.word	0xffffffff


	//   ....[42]....
        /*0400*/ 	.word	0xffffffff


	//   ....[43]....
        /*0404*/ 	.word	0xffffffff


	//   ....[44]....
        /*0408*/ 	.word	0xffffffff


	//   ....[45]....
        /*040c*/ 	.word	0xffffffff


	//   ....[46]....
        /*0410*/ 	.word	0xffffffff


	//   ....[47]....
        /*0414*/ 	.word	0xffffffff


	//   ....[48]....
        /*0418*/ 	.word	0xffffffff


	//   ....[49]....
        /*041c*/ 	.word	0xffffffff


	//   ....[50]....
        /*0420*/ 	.word	0xffffffff


	//   ....[51]....
        /*0424*/ 	.word	0xffffffff


	//   ....[52]....
        /*0428*/ 	.word	0xffffffff


	//   ....[53]....
        /*042c*/ 	.word	0xffffffff


	//   ....[54]....
        /*0430*/ 	.word	0xffffffff


	//   ....[55]....
        /*0434*/ 	.word	0xffffffff


	//   ....[56]....
        /*0438*/ 	.word	0xffffffff


	//   ....[57]....
        /*043c*/ 	.word	0xffffffff


	//   ....[58]....
        /*0440*/ 	.word	0xffffffff


	//   ....[59]....
        /*0444*/ 	.word	0xffffffff


	//   ....[60]....
        /*0448*/ 	.word	0xffffffff


	//   ....[61]....
        /*044c*/ 	.word	0xffffffff


	//   ....[62]....
        /*0450*/ 	.word	0xffffffff


	//   ....[63]....
        /*0454*/ 	.word	0xffffffff


	//   ....[64]....
        /*0458*/ 	.word	0xffffffff


	//   ....[65]....
        /*045c*/ 	.word	0xffffffff


	//   ....[66]....
        /*0460*/ 	.word	0xffffffff


	//   ....[67]....
        /*0464*/ 	.word	0xffffffff


	//   ....[68]....
        /*0468*/ 	.word	0xffffffff


	//   ....[69]....
        /*046c*/ 	.word	0xffffffff


	//   ....[70]....
        /*0470*/ 	.word	0xffffffff


	//   ....[71]....
        /*0474*/ 	.word	0xffffffff


	//   ....[72]....
        /*0478*/ 	.word	0xffffffff


	//   ....[73]....
        /*047c*/ 	.word	0xffffffff


	//   ....[74]....
        /*0480*/ 	.word	0xffffffff


	//   ....[75]....
        /*0484*/ 	.word	0xffffffff


	//   ....[76]....
        /*0488*/ 	.word	0xffffffff


	//   ....[77]....
        /*048c*/ 	.word	0xffffffff


	//   ....[78]....
        /*0490*/ 	.word	0xffffffff


	//   ....[79]....
        /*0494*/ 	.word	0xffffffff


	//   ....[80]....
        /*0498*/ 	.word	0xffffffff


	//   ....[81]....
        /*049c*/ 	.word	0xffffffff


	//   ....[82]....
        /*04a0*/ 	.word	0xffffffff


	//   ....[83]....
        /*04a4*/ 	.word	0xffffffff


	//   ....[84]....
        /*04a8*/ 	.word	0xffffffff


	//   ....[85]....
        /*04ac*/ 	.word	0xffffffff


	//   ....[86]....
        /*04b0*/ 	.word	0xffffffff


	//   ....[87]....
        /*04b4*/ 	.word	0xffffffff


	//   ....[88]....
        /*04b8*/ 	.word	0xffffffff


	//   ....[89]....
        /*04bc*/ 	.word	0xffffffff


	//   ....[90]....
        /*04c0*/ 	.word	0xffffffff


	//   ....[91]....
        /*04c4*/ 	.word	0xffffffff


	//   ....[92]....
        /*04c8*/ 	.word	0xffffffff


	//   ....[93]....
        /*04cc*/ 	.word	0xffffffff


	//   ....[94]....
        /*04d0*/ 	.word	0xffffffff


	//   ....[95]....
        /*04d4*/ 	.word	0x0500000f


	//   ....[96]....
        /*04d8*/ 	.word	0x0500000f


	//----- nvinfo : EIATTR_COOP_GROUP_INSTR_OFFSETS
	.align		4
.L_208:
        /*04dc*/ 	.byte	0x04, 0x28
        /*04de*/ 	.short	(.L_210 - .L_209)


	//   ....[0]....
.L_209:
        /*04e0*/ 	.word	0x00000060


	//   ....[1]....
        /*04e4*/ 	.word	0x00000160


	//   ....[2]....
        /*04e8*/ 	.word	0x00000210


	//   ....[3]....
        /*04ec*/ 	.word	0x000003d0


	//   ....[4]....
        /*04f0*/ 	.word	0x00000530


	//   ....[5]....
        /*04f4*/ 	.word	0x00000650


	//   ....[6]....
        /*04f8*/ 	.word	0x000007b0


	//   ....[7]....
        /*04fc*/ 	.word	0x000016f0


	//   ....[8]....
        /*0500*/ 	.word	0x00004750


	//   ....[9]....
        /*0504*/ 	.word	0x00004840


	//   ....[10]....
        /*0508*/ 	.word	0x00005520


	//   ....[11]....
        /*050c*/ 	.word	0x00005580


	//   ....[12]....
        /*0510*/ 	.word	0x00009b00


	//   ....[13]....
        /*0514*/ 	.word	0x00009bb0


	//   ....[14]....
        /*0518*/ 	.word	0x0000a6d0


	//   ....[15]....
        /*051c*/ 	.word	0x0000a760


	//   ....[16]....
        /*0520*/ 	.word	0x0000d7b0


	//   ....[17]....
        /*0524*/ 	.word	0x0000d7d0


	//   ....[18]....
        /*0528*/ 	.word	0x0000d7f0


	//   ....[19]....
        /*052c*/ 	.word	0x0000d820


	//   ....[20]....
        /*0530*/ 	.word	0x000122e0


	//   ....[21]....
        /*0534*/ 	.word	0x000123f0


	//   ....[22]....
        /*0538*/ 	.word	0x000131c0


	//   ....[23]....
        /*053c*/ 	.word	0x00013240


	//   ....[24]....
        /*0540*/ 	.word	0x00014c20


	//   ....[25]....
        /*0544*/ 	.word	0x00014c30


	//   ....[26]....
        /*0548*/ 	.word	0x00014cb0


	//   ....[27]....
        /*054c*/ 	.word	0x00014cc0


	//   ....[28]....
        /*0550*/ 	.word	0x00015b90


	//   ....[29]....
        /*0554*/ 	.word	0x00015ba0


	//   ....[30]....
        /*0558*/ 	.word	0x00015bb0


	//   ....[31]....
        /*055c*/ 	.word	0x00015bc0


	//   ....[32]....
        /*0560*/ 	.word	0x00015bd0


	//   ....[33]....
        /*0564*/ 	.word	0x00015be0


	//   ....[34]....
        /*0568*/ 	.word	0x00015bf0


	//   ....[35]....
        /*056c*/ 	.word	0x00015c10


	//   ....[36]....
        /*0570*/ 	.word	0x00015c30


	//   ....[37]....
        /*0574*/ 	.word	0x00015c50


	//   ....[38]....
        /*0578*/ 	.word	0x00015c90


	//   ....[39]....
        /*057c*/ 	.word	0x00015ca0


	//   ....[40]....
        /*0580*/ 	.word	0x00015cb0


	//   ....[41]....
        /*0584*/ 	.word	0x00015ce0


	//   ....[42]....
        /*0588*/ 	.word	0x00015d30


	//   ....[43]....
        /*058c*/ 	.word	0x00015d40


	//   ....[44]....
        /*0590*/ 	.word	0x00015d50


	//   ....[45]....
        /*0594*/ 	.word	0x00015d70


	//   ....[46]....
        /*0598*/ 	.word	0x00015da0


	//   ....[47]....
        /*059c*/ 	.word	0x00015dc0


	//   ....[48]....
        /*05a0*/ 	.word	0x00015dd0


	//   ....[49]....
        /*05a4*/ 	.word	0x00015de0


	//   ....[50]....
        /*05a8*/ 	.word	0x00015e10


	//   ....[51]....
        /*05ac*/ 	.word	0x00015e40


	//   ....[52]....
        /*05b0*/ 	.word	0x00015e80


	//   ....[53]....
        /*05b4*/ 	.word	0x00015eb0


	//   ....[54]....
        /*05b8*/ 	.word	0x00015ed0


	//   ....[55]....
        /*05bc*/ 	.word	0x00015ee0


	//   ....[56]....
        /*05c0*/ 	.word	0x00015ef0


	//   ....[57]....
        /*05c4*/ 	.word	0x00015f20


	//   ....[58]....
        /*05c8*/ 	.word	0x00015f50


	//   ....[59]....
        /*05cc*/ 	.word	0x00015f70


	//   ....[60]....
        /*05d0*/ 	.word	0x00017800


	//   ....[61]....
        /*05d4*/ 	.word	0x000179e0


	//   ....[62]....
        /*05d8*/ 	.word	0x00017a10


	//   ....[63]....
        /*05dc*/ 	.word	0x00017a50


	//   ....[64]....
        /*05e0*/ 	.word	0x00017a90


	//   ....[65]....
        /*05e4*/ 	.word	0x00017ac0


	//   ....[66]....
        /*05e8*/ 	.word	0x00017af0


	//   ....[67]....
        /*05ec*/ 	.word	0x00017c50


	//   ....[68]....
        /*05f0*/ 	.word	0x00017c80


	//   ....[69]....
        /*05f4*/ 	.word	0x00017cb0


	//   ....[70]....
        /*05f8*/ 	.word	0x00017ce0


	//   ....[71]....
        /*05fc*/ 	.word	0x00017d10


	//   ....[72]....
        /*0600*/ 	.word	0x00017d50


	//   ....[73]....
        /*0604*/ 	.word	0x00017de0


	//   ....[74]....
        /*0608*/ 	.word	0x00017e20


	//   ....[75]....
        /*060c*/ 	.word	0x00017ee0


	//   ....[76]....
        /*0610*/ 	.word	0x00019680


	//   ....[77]....
        /*0614*/ 	.word	0x0001b890


	//   ....[78]....
        /*0618*/ 	.word	0x0001b8c0


	//   ....[79]....
        /*061c*/ 	.word	0x0001b8f0


	//   ....[80]....
        /*0620*/ 	.word	0x0001b910


	//   ....[81]....
        /*0624*/ 	.word	0x0001b930


	//   ....[82]....
        /*0628*/ 	.word	0x0001b940


	//   ....[83]....
        /*062c*/ 	.word	0x0001b970


	//   ....[84]....
        /*0630*/ 	.word	0x0001b9a0


	//   ....[85]....
        /*0634*/ 	.word	0x0001baf0


	//   ....[86]....
        /*0638*/ 	.word	0x0001bb30


	//   ....[87]....
        /*063c*/ 	.word	0x0001bb60


	//   ....[88]....
        /*0640*/ 	.word	0x0001bb90


	//   ....[89]....
        /*0644*/ 	.word	0x0001bbc0


	//   ....[90]....
        /*0648*/ 	.word	0x0001bbf0


	//   ....[91]....
        /*064c*/ 	.word	0x0001bc90


	//   ....[92]....
        /*0650*/ 	.word	0x0001bcc0


	//   ....[93]....
        /*0654*/ 	.word	0x0001bd40


	//   ....[94]....
        /*0658*/ 	.word	0x0001c410


	//   ....[95]....
        /*065c*/ 	.word	0x0001cad0


	//   ....[96]....
        /*0660*/ 	.word	0x0001cf40


	//----- nvinfo : EIATTR_REG_RECONFIG
	.align		4
.L_210:
        /*0664*/ 	.byte	0x01, 0x54
	.zero		2


	//----- nvinfo : EIATTR_SYSCALL_OFFSETS
	.align		4
        /*0668*/ 	.byte	0x04, 0x46
        /*066a*/ 	.short	(.L_212 - .L_211)


	//   ....[0]....
.L_211:
        /*066c*/ 	.word	0x000018d0


	//   ....[1]....
        /*0670*/ 	.word	0x00019000


	//   ....[2]....
        /*0674*/ 	.word	0x00019160


	//   ....[3]....
        /*0678*/ 	.word	0x000192a0


	//   ....[4]....
        /*067c*/ 	.word	0x000193c0


	//----- nvinfo : EIATTR_MBARRIER_INSTR_OFFSETS
	.align		4
.L_212:
        /*0680*/ 	.byte	0x04, 0x39
        /*0682*/ 	.short	(.L_214 - .L_213)


	//   ....[0]....
.L_213:
        /*0684*/ 	.word	0x00000280
        /*0688*/ 	.word	0x000000ff
        /*068c*/ 	.word	0x00028800
        /*0690*/ 	.short	0x0100
        /*0692*/ 	.byte	0x08
	.zero		1


	//   ....[1]....
        /*0694*/ 	.word	0x00000290
        /*0698*/ 	.word	0x000000ff
        /*069c*/ 	.word	0x00028820
        /*06a0*/ 	.short	0x0100
        /*06a2*/ 	.byte	0x08
	.zero		1


	//   ....[2]....
        /*06a4*/ 	.word	0x00000380
        /*06a8*/ 	.word	0x000000ff
        /*06ac*/ 	.word	0x00028830
        /*06b0*/ 	.short	0x0100
        /*06b2*/ 	.byte	0x08
	.zero		1


	//   ....[3]....
        /*06b4*/ 	.word	0x00000390
        /*06b8*/ 	.word	0x000000ff
        /*06bc*/ 	.word	0x00028840
        /*06c0*/ 	.short	0x0100
        /*06c2*/ 	.byte	0x08
	.zero		1


	//   ....[4]....
        /*06c4*/ 	.word	0x000003a0
        /*06c8*/ 	.word	0x000000ff
        /*06cc*/ 	.word	0x00028838
        /*06d0*/ 	.short	0x0100
        /*06d2*/ 	.byte	0x08
	.zero		1


	//   ....[5]....
        /*06d4*/ 	.word	0x000003b0
        /*06d8*/ 	.word	0x000000ff
        /*06dc*/ 	.word	0x00028848
        /*06e0*/ 	.short	0x0100
        /*06e2*/ 	.byte	0x08
	.zero		1


	//   ....[6]....
        /*06e4*/ 	.word	0x000004e0
        /*06e8*/ 	.word	0x000000ff
        /*06ec*/ 	.word	0x00028850
        /*06f0*/ 	.short	0x0100
        /*06f2*/ 	.byte	0x08
	.zero		1


	//   ....[7]....
        /*06f4*/ 	.word	0x000004f0
        /*06f8*/ 	.word	0x000000ff
        /*06fc*/ 	.word	0x00028860
        /*0700*/ 	.short	0x0100
        /*0702*/ 	.byte	0x08
	.zero		1


	//   ....[8]....
        /*0704*/ 	.word	0x00000500
        /*0708*/ 	.word	0x000000ff
        /*070c*/ 	.word	0x00028858
        /*0710*/ 	.short	0x0100
        /*0712*/ 	.byte	0x08
	.zero		1


	//   ....[9]....
        /*0714*/ 	.word	0x00000510
        /*0718*/ 	.word	0x000000ff
        /*071c*/ 	.word	0x00028868
        /*0720*/ 	.short	0x0100
        /*0722*/ 	.byte	0x08
	.zero		1


	//   ....[10]....
        /*0724*/ 	.word	0x00000600
        /*0728*/ 	.word	0x000000ff
        /*072c*/ 	.word	0x00028870
        /*0730*/ 	.short	0x0100
        /*0732*/ 	.byte	0x06
	.zero		1


	//   ....[11]....
        /*0734*/ 	.word	0x00000610
        /*0738*/ 	.word	0x000000ff
        /*073c*/ 	.word	0x00028880
        /*0740*/ 	.short	0x0100
        /*0742*/ 	.byte	0x06
	.zero		1


	//   ....[12]....
        /*0744*/ 	.word	0x00000620
        /*0748*/ 	.word	0x000000ff
        /*074c*/ 	.word	0x00028878
        /*0750*/ 	.short	0x0100
        /*0752*/ 	.byte	0x06
	.zero		1


	//   ....[13]....
        /*0754*/ 	.word	0x00000630
        /*0758*/ 	.word	0x000000ff
        /*075c*/ 	.word	0x00028888
        /*0760*/ 	.short	0x0100
        /*0762*/ 	.byte	0x06
	.zero		1


	//   ....[14]....
        /*0764*/ 	.word	0x00000760
        /*0768*/ 	.word	0x000000ff
        /*076c*/ 	.word	0x00028890
        /*0770*/ 	.short	0x0100
        /*0772*/ 	.byte	0x08
	.zero		1


	//   ....[15]....
        /*0774*/ 	.word	0x00000770
        /*0778*/ 	.word	0x000000ff
        /*077c*/ 	.word	0x000288a0
        /*0780*/ 	.short	0x0100
        /*0782*/ 	.byte	0x08
	.zero		1


	//   ....[16]....
        /*0784*/ 	.word	0x00000780
        /*0788*/ 	.word	0x000000ff
        /*078c*/ 	.word	0x00028898
        /*0790*/ 	.short	0x0100
        /*0792*/ 	.byte	0x08
	.zero		1


	//   ....[17]....
        /*0794*/ 	.word	0x00000790
        /*0798*/ 	.word	0x000000ff
        /*079c*/ 	.word	0x000288a8
        /*07a0*/ 	.short	0x0100
        /*07a2*/ 	.byte	0x08
	.zero		1


	//   ....[18]....
        /*07a4*/ 	.word	0x000008c0
        /*07a8*/ 	.word	0x000000ff
        /*07ac*/ 	.word	0x000288b0
        /*07b0*/ 	.short	0x0100
        /*07b2*/ 	.byte	0x08
	.zero		1


	//   ....[19]....
        /*07b4*/ 	.word	0x000008d0
        /*07b8*/ 	.word	0x000000ff
        /*07bc*/ 	.word	0x000288c0
        /*07c0*/ 	.short	0x0100
        /*07c2*/ 	.byte	0x08
	.zero		1


	//   ....[20]....
        /*07c4*/ 	.word	0x000008e0
        /*07c8*/ 	.word	0x000000ff
        /*07cc*/ 	.word	0x000288b8
        /*07d0*/ 	.short	0x0100
        /*07d2*/ 	.byte	0x08
	.zero		1


	//   ....[21]....
        /*07d4*/ 	.word	0x000008f0
        /*07d8*/ 	.word	0x000000ff
        /*07dc*/ 	.word	0x000288c8
        /*07e0*/ 	.short	0x0100
        /*07e2*/ 	.byte	0x08
	.zero		1


	//   ....[22]....
        /*07e4*/ 	.word	0x00001ba0
        /*07e8*/ 	.word	0x000000ff
        /*07ec*/ 	.word	0x00028800
        /*07f0*/ 	.short	0x010a
        /*07f2*/ 	.byte	0x27
	.zero		1


	//   ....[23]....
        /*07f4*/ 	.word	0x00001c40
        /*07f8*/ 	.word	0x00000004
        /*07fc*/ 	.word	0x00028830
        /*0800*/ 	.short	0x010a
        /*0802*/ 	.byte	0x3f
	.zero		1


	//   ....[24]....
        /*0804*/ 	.word	0x00001cc0
        /*0808*/ 	.word	0x00000004
        /*080c*/ 	.word	0x00028830
        /*0810*/ 	.short	0x010a
        /*0812*/ 	.byte	0x3f
	.zero		1


	//   ....[25]....
        /*0814*/ 	.word	0x000025a0
        /*0818*/ 	.word	0x00000004
        /*081c*/ 	.word	0x00000000
        /*0820*/ 	.short	0x0101
        /*0822*/ 	.byte	0x3f
	.zero		1


	//   ....[26]....
        /*0824*/ 	.word	0x00006a40
        /*0828*/ 	.word	0x000000ff
        /*082c*/ 	.word	0x00028830
        /*0830*/ 	.short	0x010a
        /*0832*/ 	.byte	0x0a
	.zero		1


	//   ....[27]....
        /*0834*/ 	.word	0x00006a80
        /*0838*/ 	.word	0x000000ff
        /*083c*/ 	.word	0x00028830
        /*0840*/ 	.short	0x010a
        /*0842*/ 	.byte	0x0a
	.zero		1


	//   ....[28]....
        /*0844*/ 	.word	0x00006ca0
        /*0848*/ 	.word	0x000000ff
        /*084c*/ 	.word	0x00028850
        /*0850*/ 	.short	0x010a
        /*0852*/ 	.byte	0x0a
	.zero		1


	//   ....[29]....
        /*0854*/ 	.word	0x00006ce0
        /*0858*/ 	.word	0x000000ff
        /*085c*/ 	.word	0x00028850
        /*0860*/ 	.short	0x010a
        /*0862*/ 	.byte	0x0a
	.zero		1


	//   ....[30]....
        /*0864*/ 	.word	0x00007bd0
        /*0868*/ 	.word	0x0000002f
        /*086c*/ 	.word	0x00000000
        /*0870*/ 	.short	0x0101
        /*0872*/ 	.byte	0x3f
	.zero		1


	//   ....[31]....
        /*0874*/ 	.word	0x0000b720
        /*0878*/ 	.word	0x000000ff
        /*087c*/ 	.word	0x00000000
        /*0880*/ 	.short	0x0101
        /*0882*/ 	.byte	0x0a
	.zero		1


	//   ....[32]....
        /*0884*/ 	.word	0x0000c0d0
        /*0888*/ 	.word	0x000000ff
        /*088c*/ 	.word	0x00028830
        /*0890*/ 	.short	0x010a
        /*0892*/ 	.byte	0x0a
	.zero		1


	//   ....[33]....
        /*0894*/ 	.word	0x0000c110
        /*0898*/ 	.word	0x000000ff
        /*089c*/ 	.word	0x00028830
        /*08a0*/ 	.short	0x010a
        /*08a2*/ 	.byte	0x0a
	.zero		1


	//   ....[34]....
        /*08a4*/ 	.word	0x0000c330
        /*08a8*/ 	.word	0x000000ff
        /*08ac*/ 	.word	0x00028850
        /*08b0*/ 	.short	0x010a
        /*08b2*/ 	.byte	0x0a
	.zero		1


	//   ....[35]....
        /*08b4*/ 	.word	0x0000c370
        /*08b8*/ 	.word	0x000000ff
        /*08bc*/ 	.word	0x00028850
        /*08c0*/ 	.short	0x010a
        /*08c2*/ 	.byte	0x0a
	.zero		1


	//   ....[36]....
        /*08c4*/ 	.word	0x0000e9e0
        /*08c8*/ 	.word	0x00000005
        /*08cc*/ 	.word	0x00000000
        /*08d0*/ 	.short	0x0101
        /*08d2*/ 	.byte	0x3f
	.zero		1


	//   ....[37]....
        /*08d4*/ 	.word	0x0000ecb0
        /*08d8*/ 	.word	0x000000ff
        /*08dc*/ 	.word	0x00000000
        /*08e0*/ 	.short	0x0101
        /*08e2*/ 	.byte	0x07
	.zero		1


	//   ....[38]....
        /*08e4*/ 	.word	0x0000f4c0
        /*08e8*/ 	.word	0x000000ff
        /*08ec*/ 	.word	0x00028830
        /*08f0*/ 	.short	0x010a
        /*08f2*/ 	.byte	0x07
	.zero		1


	//   ....[39]....
        /*08f4*/ 	.word	0x0000f500
        /*08f8*/ 	.word	0x000000ff
        /*08fc*/ 	.word	0x00028830
        /*0900*/ 	.short	0x010a
        /*0902*/ 	.byte	0x07
	.zero		1


	//   ....[40]....
        /*0904*/ 	.word	0x0000f750
        /*0908*/ 	.word	0x000000ff
        /*090c*/ 	.word	0x00028850
        /*0910*/ 	.short	0x010a
        /*0912*/ 	.byte	0x0a
	.zero		1


	//   ....[41]....
        /*0914*/ 	.word	0x0000f790
        /*0918*/ 	.word	0x000000ff
        /*091c*/ 	.word	0x00028850
        /*0920*/ 	.short	0x010a
        /*0922*/ 	.byte	0x0a
	.zero		1


	//   ....[42]....
        /*0924*/ 	.word	0x00010680
        /*0928*/ 	.word	0x0000002c
        /*092c*/ 	.word	0x00000000
        /*0930*/ 	.short	0x0101
        /*0932*/ 	.byte	0x3f
	.zero		1


	//   ....[43]....
        /*0934*/ 	.word	0x000141d0
        /*0938*/ 	.word	0x000000ff
        /*093c*/ 	.word	0x00000000
        /*0940*/ 	.short	0x0101
        /*0942*/ 	.byte	0x0a
	.zero		1


	//   ....[44]....
        /*0944*/ 	.word	0x000148e0
        /*0948*/ 	.word	0x000000ff
        /*094c*/ 	.word	0x00028850
        /*0950*/ 	.short	0x010a
        /*0952*/ 	.byte	0x05
	.zero		1


	//   ....[45]....
        /*0954*/ 	.word	0x00014920
        /*0958*/ 	.word	0x000000ff
        /*095c*/ 	.word	0x00028850
        /*0960*/ 	.short	0x010a
        /*0962*/ 	.byte	0x05
	.zero		1


	//   ....[46]....
        /*0964*/ 	.word	0x00014f80
        /*0968*/ 	.word	0x000000ff
        /*096c*/ 	.word	0x00000000
        /*0970*/ 	.short	0x0101
        /*0972*/ 	.byte	0x04
	.zero		1


	//   ....[47]....
        /*0974*/ 	.word	0x00016800
        /*0978*/ 	.word	0x00000004
        /*097c*/ 	.word	0x00000000
        /*0980*/ 	.short	0x0101
        /*0982*/ 	.byte	0x3f
	.zero		1


	//   ....[48]....
        /*0984*/ 	.word	0x000198b0
        /*0988*/ 	.word	0x00000005
        /*098c*/ 	.word	0x00028880
        /*0990*/ 	.short	0x010a
        /*0992*/ 	.byte	0x3f
	.zero		1


	//   ....[49]....
        /*0994*/ 	.word	0x00019a80
        /*0998*/ 	.word	0x00000005
        /*099c*/ 	.word	0x00028840
        /*09a0*/ 	.short	0x010a
        /*09a2*/ 	.byte	0x3f
	.zero		1


	//   ....[50]....
        /*09a4*/ 	.word	0x00019da0
        /*09a8*/ 	.word	0x000000ff
        /*09ac*/ 	.word	0x00028820
        /*09b0*/ 	.short	0x010a
        /*09b2*/ 	.byte	0x28
	.zero		1


	//   ....[51]....
        /*09b4*/ 	.word	0x0001a090
        /*09b8*/ 	.word	0x00000004
        /*09bc*/ 	.word	0x00028880
        /*09c0*/ 	.short	0x010a
        /*09c2*/ 	.byte	0x3f
	.zero		1


	//   ....[52]....
        /*09c4*/ 	.word	0x0001a310
        /*09c8*/ 	.word	0x00000004
        /*09cc*/ 	.word	0x00028840
        /*09d0*/ 	.short	0x010a
        /*09d2*/ 	.byte	0x3f
	.zero		1


	//   ....[53]....
        /*09d4*/ 	.word	0x0001a5e0
        /*09d8*/ 	.word	0x00000014
        /*09dc*/ 	.word	0x00028870
        /*09e0*/ 	.short	0x010a
        /*09e2*/ 	.byte	0x3f
	.zero		1


	//   ....[54]....
        /*09e4*/ 	.word	0x0001a660
        /*09e8*/ 	.word	0x00000014
        /*09ec*/ 	.word	0x00028860
        /*09f0*/ 	.short	0x010a
        /*09f2*/ 	.byte	0x3f
	.zero		1


	//   ....[55]....
        /*09f4*/ 	.word	0x0001ac90
        /*09f8*/ 	.word	0x00000014
        /*09fc*/ 	.word	0x00028850
        /*0a00*/ 	.short	0x0101
        /*0a02*/ 	.byte	0x3f
	.zero		1


	//   ....[56]....
        /*0a04*/ 	.word	0x0001acf0
        /*0a08*/ 	.word	0x00000014
        /*0a0c*/ 	.word	0x00000000
        /*0a10*/ 	.short	0x0101
        /*0a12*/ 	.byte	0x3f
	.zero		1


	//   ....[57]....
        /*0a14*/ 	.word	0x0001aef0
        /*0a18*/ 	.word	0x00000012
        /*0a1c*/ 	.word	0x00028870
        /*0a20*/ 	.short	0x010a
        /*0a22*/ 	.byte	0x3f
	.zero		1


	//   ....[58]....
        /*0a24*/ 	.word	0x0001af60
        /*0a28*/ 	.word	0x00000012
        /*0a2c*/ 	.word	0x00028860
        /*0a30*/ 	.short	0x010a
        /*0a32*/ 	.byte	0x3f
	.zero		1


	//   ....[59]....
        /*0a34*/ 	.word	0x0001b5b0
        /*0a38*/ 	.word	0x00000012
        /*0a3c*/ 	.word	0x00028850
        /*0a40*/ 	.short	0x0101
        /*0a42*/ 	.byte	0x3f
	.zero		1


	//   ....[60]....
        /*0a44*/ 	.word	0x0001b5f0
        /*0a48*/ 	.word	0x00000000
        /*0a4c*/ 	.word	0x00000000
        /*0a50*/ 	.short	0x0101
        /*0a52*/ 	.byte	0x3f
	.zero		1


	//   ....[61]....
        /*0a54*/ 	.word	0x0001c390
        /*0a58*/ 	.word	0x00000000
        /*0a5c*/ 	.word	0x00028820
        /*0a60*/ 	.short	0x010a
        /*0a62*/ 	.byte	0x3f
	.zero		1


	//   ....[62]....
        /*0a64*/ 	.word	0x0001c550
        /*0a68*/ 	.word	0x00000006
        /*0a6c*/ 	.word	0x00000000
        /*0a70*/ 	.short	0x010a
        /*0a72*/ 	.byte	0x3f
	.zero		1


	//   ....[63]....
        /*0a74*/ 	.word	0x0001c5c0
        /*0a78*/ 	.word	0x00000007
        /*0a7c*/ 	.word	0x00000000
        /*0a80*/ 	.short	0x010a
        /*0a82*/ 	.byte	0x3f
	.zero		1


	//   ....[64]....
        /*0a84*/ 	.word	0x0001c620
        /*0a88*/ 	.word	0x00000004
        /*0a8c*/ 	.word	0x00028860
        /*0a90*/ 	.short	0x010a
        /*0a92*/ 	.byte	0x3f
	.zero		1


	//   ....[65]....
        /*0a94*/ 	.word	0x0001c670
        /*0a98*/ 	.word	0x00000003
        /*0a9c*/ 	.word	0x00028860
        /*0aa0*/ 	.short	0x010a
        /*0aa2*/ 	.byte	0x3f
	.zero		1


	//   ....[66]....
        /*0aa4*/ 	.word	0x0001c6b0
        /*0aa8*/ 	.word	0x00000004
        /*0aac*/ 	.word	0x00028880
        /*0ab0*/ 	.short	0x010a
        /*0ab2*/ 	.byte	0x3f
	.zero		1


	//   ....[67]....
        /*0ab4*/ 	.word	0x0001c6d0
        /*0ab8*/ 	.word	0x00000003
        /*0abc*/ 	.word	0x00028880
        /*0ac0*/ 	.short	0x010a
        /*0ac2*/ 	.byte	0x3f
	.zero		1


	//   ....[68]....
        /*0ac4*/ 	.word	0x0001c740
        /*0ac8*/ 	.word	0x00000003
        /*0acc*/ 	.word	0x00028800
        /*0ad0*/ 	.short	0x010a
        /*0ad2*/ 	.byte	0x3f
	.zero		1


	//   ....[69]....
        /*0ad4*/ 	.word	0x0001c790
        /*0ad8*/ 	.word	0x00000004
        /*0adc*/ 	.word	0x00028830
        /*0ae0*/ 	.short	0x010a
        /*0ae2*/ 	.byte	0x3f
	.zero		1


	//   ....[70]....
        /*0ae4*/ 	.word	0x0001c7f0
        /*0ae8*/ 	.word	0x00000015
        /*0aec*/ 	.word	0x00028830
        /*0af0*/ 	.short	0x010a
        /*0af2*/ 	.byte	0x3f
	.zero		1


	//   ....[71]....
        /*0af4*/ 	.word	0x0001c850
        /*0af8*/ 	.word	0x00000015
        /*0afc*/ 	.word	0x00028850
        /*0b00*/ 	.short	0x010a
        /*0b02*/ 	.byte	0x3f
	.zero		1


	//   ....[72]....
        /*0b04*/ 	.word	0x0001c8b0
        /*0b08*/ 	.word	0x00000009
        /*0b0c*/ 	.word	0x00028830
        /*0b10*/ 	.short	0x010a
        /*0b12*/ 	.byte	0x3f
	.zero		1


	//   ....[73]....
        /*0b14*/ 	.word	0x0001c910
        /*0b18*/ 	.word	0x00000009
        /*0b1c*/ 	.word	0x00028850
        /*0b20*/ 	.short	0x010a
        /*0b22*/ 	.byte	0x3f
	.zero		1


	//   ....[74]....
        /*0b24*/ 	.word	0x0001c970
        /*0b28*/ 	.word	0x00000009
        /*0b2c*/ 	.word	0x00028830
        /*0b30*/ 	.short	0x010a
        /*0b32*/ 	.byte	0x3f
	.zero		1


	//   ....[75]....
        /*0b34*/ 	.word	0x0001c9d0
        /*0b38*/ 	.word	0x00000009
        /*0b3c*/ 	.word	0x00028850
        /*0b40*/ 	.short	0x010a
        /*0b42*/ 	.byte	0x3f
	.zero		1


	//   ....[76]....
        /*0b44*/ 	.word	0x0001ca30
        /*0b48*/ 	.word	0x00000003
        /*0b4c*/ 	.word	0x00028850
        /*0b50*/ 	.short	0x010a
        /*0b52*/ 	.byte	0x3f
	.zero		1


	//   ....[77]....
        /*0b54*/ 	.word	0x0001cb80
        /*0b58*/ 	.word	0x00000005
        /*0b5c*/ 	.word	0x00028880
        /*0b60*/ 	.short	0x010a
        /*0b62*/ 	.byte	0x3f
	.zero		1


	//   ....[78]....
        /*0b64*/ 	.word	0x0001cbd0
        /*0b68*/ 	.word	0x00000005
        /*0b6c*/ 	.word	0x00028840
        /*0b70*/ 	.short	0x010a
        /*0b72*/ 	.byte	0x3f
	.zero		1


	//   ....[79]....
        /*0b74*/ 	.word	0x0001cc30
        /*0b78*/ 	.word	0x00000003
        /*0b7c*/ 	.word	0x00028820
        /*0b80*/ 	.short	0x010a
        /*0b82*/ 	.byte	0x3f
	.zero		1


	//   ....[80]....
        /*0b84*/ 	.word	0x0001cc80
        /*0b88*/ 	.word	0x00000004
        /*0b8c*/ 	.word	0x00028880
        /*0b90*/ 	.short	0x010a
        /*0b92*/ 	.byte	0x3f
	.zero		1


	//   ....[81]....
        /*0b94*/ 	.word	0x0001ccd0
        /*0b98*/ 	.word	0x00000004
        /*0b9c*/ 	.word	0x00028840
        /*0ba0*/ 	.short	0x010a
        /*0ba2*/ 	.byte	0x3f
	.zero		1


	//   ....[82]....
        /*0ba4*/ 	.word	0x0001cd20
        /*0ba8*/ 	.word	0x00000014
        /*0bac*/ 	.word	0x00028870
        /*0bb0*/ 	.short	0x010a
        /*0bb2*/ 	.byte	0x3f
	.zero		1


	//   ....[83]....
        /*0bb4*/ 	.word	0x0001cd70
        /*0bb8*/ 	.word	0x00000014
        /*0bbc*/ 	.word	0x00028860
        /*0bc0*/ 	.short	0x010a
        /*0bc2*/ 	.byte	0x3f
	.zero		1


	//   ....[84]....
        /*0bc4*/ 	.word	0x0001cdc0
        /*0bc8*/ 	.word	0x00000012
        /*0bcc*/ 	.word	0x00028870
        /*0bd0*/ 	.short	0x010a
        /*0bd2*/ 	.byte	0x3f
	.zero		1


	//   ....[85]....
        /*0bd4*/ 	.word	0x0001ce10
        /*0bd8*/ 	.word	0x00000012
        /*0bdc*/ 	.word	0x00028860
        /*0be0*/ 	.short	0x010a
        /*0be2*/ 	.byte	0x3f
	.zero		1


	//   ....[86]....
        /*0be4*/ 	.word	0x0001ce60
        /*0be8*/ 	.word	0x00000000
        /*0bec*/ 	.word	0x00028820
        /*0bf0*/ 	.short	0x010a
        /*0bf2*/ 	.byte	0x3f
	.zero		1


	//   ....[87]....
        /*0bf4*/ 	.word	0x0001d000
        /*0bf8*/ 	.word	0x00000006
        /*0bfc*/ 	.word	0x00000000
        /*0c00*/ 	.short	0x010a
        /*0c02*/ 	.byte	0x3f
	.zero		1


	//   ....[88]....
        /*0c04*/ 	.word	0x0001d050
        /*0c08*/ 	.word	0x00000007
        /*0c0c*/ 	.word	0x00000000
        /*0c10*/ 	.short	0x010a
        /*0c12*/ 	.byte	0x3f
	.zero		1


	//   ....[89]....
        /*0c14*/ 	.word	0x0001d0a0
        /*0c18*/ 	.word	0x00000004
        /*0c1c*/ 	.word	0x00028860
        /*0c20*/ 	.short	0x010a
        /*0c22*/ 	.byte	0x3f
	.zero		1


	//   ....[90]....
        /*0c24*/ 	.word	0x0001d0f0
        /*0c28*/ 	.word	0x00000003
        /*0c2c*/ 	.word	0x00028860
        /*0c30*/ 	.short	0x010a
        /*0c32*/ 	.byte	0x3f
	.zero		1


	//   ....[91]....
        /*0c34*/ 	.word	0x0001d140
        /*0c38*/ 	.word	0x00000004
        /*0c3c*/ 	.word	0x00028880
        /*0c40*/ 	.short	0x010a
        /*0c42*/ 	.byte	0x3f
	.zero		1


	//----- nvinfo : EIATTR_NUM_MBARRIERS
	.align		4
.L_214:
        /*0c44*/ 	.byte	0x03, 0x38
        /*0c46*/ 	.short	0x0016


	//----- nvinfo : EIATTR_EXIT_INSTR_OFFSETS
	.align		4
        /*0c48*/ 	.byte	0x04, 0x1c
        /*0c4a*/ 	.short	(.L_216 - .L_215)


	//   ....[0]....
.L_215:
        /*0c4c*/ 	.word	0x00000aa0


	//   ....[1]....
        /*0c50*/ 	.word	0x000177a0


	//   ....[2]....
        /*0c54*/ 	.word	0x0001c720


	//----- nvinfo : EIATTR_MAX_THREADS
	.align		4
.L_216:
        /*0c58*/ 	.byte	0x04, 0x05
        /*0c5a*/ 	.short	(.L_218 - .L_217)
.L_217:
        /*0c5c*/ 	.word	0x00000180
        /*0c60*/ 	.word	0x00000001
        /*0c64*/ 	.word	0x00000001


	//----- nvinfo : EIATTR_CRS_STACK_SIZE
	.align		4
.L_218:
        /*0c68*/ 	.byte	0x04, 0x1e
        /*0c6a*/ 	.short	(.L_220 - .L_219)
.L_219:
        /*0c6c*/ 	.word	0x00000000


	//----- nvinfo : EIATTR_CBANK_PARAM_SIZE
	.align		4
.L_220:
        /*0c70*/ 	.byte	0x03, 0x19
        /*0c72*/ 	.short	0x0a70


	//----- nvinfo : EIATTR_PARAM_CBANK
	.align		4
        /*0c74*/ 	.byte	0x04, 0x0a
        /*0c76*/ 	.short	(.L_222 - .L_221)
	.align		4
.L_221:
        /*0c78*/ 	.word	index@(.nv.constant0._ZN7cutlass13device_kernelIN5flash11enable_sm90INS1_16FlashAttnFwdSm90INS1_25CollectiveMainloopFwdSm90ILi2EN4cute5tupleIJNS5_1CILi1EEES8_S8_EEENS6_IJNS7_ILi128EEENS7_ILi192EEESA_EEELi128ENS_12float_e4m3_tEfNS_4arch4Sm90ELb0ELb1ELb1ELb1ELb0ELb0ELb0ELb1ELb1ELb0ELb0ELb0EEENS1_21CollectiveEpilogueFwdINS6_IJSA_SA_SB_EEES9_NS_10bfloat16_tESF_Li256ELb1ELb0ELb0ELb1EEENS1_36VarlenDynamicPersistentTileSchedulerILi128ELi192ELi256ELi128ELb0ELb0ELb1ELb1ELb0ELb1EEEEEEEEEvNT_6ParamsE)
        /*0c7c*/ 	.short	0x0210
        /*0c7e*/ 	.short	0x0a70


	//----- nvinfo : EIATTR_SW_WAR
	.align		4
.L_222:
        /*0c80*/ 	.byte	0x04, 0x36
        /*0c82*/ 	.short	(.L_224 - .L_223)
.L_223:
        /*0c84*/ 	.word	0x00000008
.L_224:


//--------------------- .nv.info._ZN7cutlass13device_kernelIN5flash11enable_sm90INS1_16FlashAttnFwdSm90INS1_25CollectiveMainloopFwdSm90ILi2EN4cute5tupleIJNS5_1CILi1EEES8_S8_EEENS6_IJNS7_ILi128EEENS7_ILi192EEESA_EEELi128ENS_12float_e4m3_tEfNS_4arch4Sm90ELb0ELb1ELb1ELb1ELb0ELb1ELb0ELb1ELb1ELb0ELb0ELb0EEENS1_21CollectiveEpilogueFwdINS6_IJSA_SA_SB_EEES9_NS_10bfloat16_tESF_Li256ELb1ELb0ELb0ELb1EEENS1_36VarlenDynamicPersistentTileSchedulerILi128ELi192ELi256ELi128ELb0ELb0ELb1ELb1ELb0ELb1EEEEEEEEEvNT_6ParamsE --------------------------
	.section	.nv.info._ZN7cutlass13device_kernelIN5flash11enable_sm90INS1_16FlashAttnFwdSm90INS1_25CollectiveMainloopFwdSm90ILi2EN4cute5tupleIJNS5_1CILi1EEES8_S8_EEENS6_IJNS7_ILi128EEENS7_ILi192EEESA_EEELi128ENS_12float_e4m3_tEfNS_4arch4Sm90ELb0ELb1ELb1ELb1ELb0ELb1ELb0ELb1ELb1ELb0ELb0ELb0EEENS1_21CollectiveEpilogueFwdINS6_IJSA_SA_SB_EEES9_NS_10bfloat16_tESF_Li256ELb1ELb0ELb0ELb1EEENS1_36VarlenDynamicPersistentTileSchedulerILi128ELi192ELi256ELi128ELb0ELb0ELb1ELb1ELb0ELb1EEEEEEEEEvNT_6ParamsE,"",@"SHT_CUDA_INFO"
	.sectionflags	@""
	.align	4


	//----- nvinfo : EIATTR_CUDA_API_VERSION
	.align		4
        /*0000*/ 	.byte	0x04, 0x37
        /*0002*/ 	.short	(.L_226 - .L_225)
.L_225:
        /*0004*/ 	.word	0x00000082


	//----- nvinfo : EIATTR_KPARAM_INFO
	.align		4
.L_226:
        /*0008*/ 	.byte	0x04, 0x17
        /*000a*/ 	.short	(.L_228 - .L_227)
.L_227:
        /*000c*/ 	.word	0x00000000
        /*0010*/ 	.short	0x0000
        /*0012*/ 	.short	0x0070
        /*0014*/ 	.byte	0x00, 0xf0, 0x01, 0x28


	//----- nvinfo : EIATTR_SPARSE_MMA_MASK
	.align		4
.L_228:
        /*0018*/ 	.byte	0x03, 0x50
        /*001a*/ 	.short	0x0000


	//----- nvinfo : EIATTR_MAXREG_COUNT
	.align		4
        /*001c*/ 	.byte	0x03, 0x1b
        /*001e*/ 	.short	0x00a8


	//----- nvinfo : EIATTR_NUM_BARRIERS
	.align		4
        /*0020*/ 	.byte	0x02, 0x4c
        /*0022*/ 	.byte	0x10
	.zero		1


	//----- nvinfo : EIATTR_EXTERNS
	.align		4
        /*0024*/ 	.byte	0x04, 0x0f
        /*0026*/ 	.short	(.L_230 - .L_229)


	//   ....[0]....
	.align		4
.L_229:
        /*0028*/ 	.word	index@(__assertfail)


	//----- nvinfo : EIATTR_ANNOTATIONS
	.align		4
.L_230:
        /*002c*/ 	.byte	0x04, 0x55
        /*002e*/ 	.short	(.L_232 - .L_231)


	//   ....[0]....
.L_231:
        /* <DEDUP_REMOVED lines=58> */


	//----- nvinfo : EIATTR_MERCURY_ISA_VERSION
	.align		4
.L_232:
        /*03c0*/ 	.byte	0x03, 0x5f
        /*03c2*/ 	.short	0x0101


	//----- nvinfo : EIATTR_UNUSED_LOAD_BYTE_OFFSET
	.align		4
        /*03c4*/ 	.byte	0x04, 0x44
        /*03c6*/ 	.short	(.L_234 - .L_233)


	//   ....[0]....
.L_233:
        /*03c8*/ 	.word	0x00000b20
        /*03cc*/ 	.word	0x0000fff0


	//   ....[1]....
        /*03d0*/ 	.word	0x000237a0
        /*03d4*/ 	.word	0x0000fff0


	//----- nvinfo : EIATTR_INT_WARP_WIDE_INSTR_OFFSETS
	.align		4
.L_234:
        /*03d8*/ 	.byte	0x04, 0x31
        /*03da*/ 	.short	(.L_236 - .L_235)


	//   ....[0]....
.L_235:
        /*03dc*/ 	.word	0x000001c0


	//   ....[1]....
        /*03e0*/ 	.word	0x00000200


	//   ....[2]....
        /*03e4*/ 	.word	0x00000270


	//   ....[3]....
        /*03e8*/ 	.word	0x00028750


	//   ....[4]....
        /*03ec*/ 	.word	0x000287e0


	//   ....[5]....
        /*03f0*/ 	.word	0x00028ed0


	//   ....[6]....
        /*03f4*/ 	.word	0x00028f00


	//   ....[7]....
        /*03f8*/ 	.word	0x0002a900


	//   ....[8]....
        /*03fc*/ 	.word	0x0002a990


	//----- nvinfo : EIATTR_COOP_GROUP_MASK_REGIDS
	.align		4
.L_236:
        /*0400*/ 	.byte	0x04, 0x29
        /*0402*/ 	.short	(.L_238 - .L_237)


	//   ....[0]....
.L_237:
        /*0404*/ 	.word	0xffffffff


	//   ....[1]....
        /*0408*/ 	.word	0xffffffff


	//   ....[2]....
        /*040c*/ 	.word	0xffffffff


	//   ....[3]....
        /*0410*/ 	.word	0xffffffff


	//   ....[4]....
        /*0414*/ 	.word	0xffffffff


	//   ....[5]....
        /*0418*/ 	.word	0xffffffff


	//   ....[6]....
        /*041c*/ 	.word	0xffffffff


	//   ....[7]....
        /*0420*/ 	.word	0xffffffff


	//   ....[8]....
        /*0424*/ 	.word	0xffffffff


	//   ....[9]....
        /*0428*/ 	.word	0xffffffff


	//   ....[10]....
        /*042c*/ 	.word	0xffffffff


	//   ....[11]....
        /*0430*/ 	.word	0xffffffff


	//   ....[12]....
        /*0434*/ 	.word	0xffffffff


	//   ....[13]....
        /*0438*/ 	.word	0xffffffff


	//   ....[14]....
        /*043c*/ 	.word	0xffffffff


	//   ....[15]....
        /*0440*/ 	.word	0xffffffff


	//   ....[16]....
        /*0444*/ 	.word	0xffffffff


	//   ....[17]....
        /*0448*/ 	.word	0xffffffff


	//   ....[18]....
        /*044c*/ 	.word	0xffffffff


	//   ....[19]....
        /*0450*/ 	.word	0xffffffff


	//   ....[20]....
        /*0454*/ 	.word	0xffffffff


	//   ....[21]....
        /*0458*/ 	.word	0xffffffff


	//   ....[22]....
        /*045c*/ 	.word	0xffffffff


	//   ....[23]....
        /*0460*/ 	.word	0xffffffff


	//   ....[24]....
        /*0464*/ 	.word	0xffffffff


	//   ....[25]....
        /*0468*/ 	.word	0xffffffff


	//   ....[26]....
        /*046c*/ 	.word	0xffffffff


	//   ....[27]....
        /*0470*/ 	.word	0xffffffff


	//   ....[28]....
        /*0474*/ 	.word	0xffffffff


	//   ....[29]....
        /*0478*/ 	.word	0xffffffff


	//   ....[30]....
        /*047c*/ 	.word	0xffffffff


	//   ....[31]....
        /*0480*/ 	.word	0xffffffff


	//   ....[32]....
        /*0484*/ 	.word	0xffffffff


	//   ....[33]....
        /*0488*/ 	.word	0xffffffff


	//   ....[34]....
        /*048c*/ 	.word	0xffffffff


	//   ....[35]....
        /*0490*/ 	.word	0xffffffff


	//   ....[36]....
        /*0494*/ 	.word	0xffffffff


	//   ....[37]....
        /*0498*/ 	.word	0xffffffff


	//   ....[38]....
        /*049c*/ 	.word	0xffffffff


	//   ....[39]....
        /*04a0*/ 	.word	0xffffffff


	//   ....[40]....
        /*04a4*/ 	.word	0xffffffff


	//   ....[41]....
        /*04a8*/ 	.word	0xffffffff


	//   ....[42]....
        /*04ac*/ 	.word	0xffffffff


	//   ....[43]....
        /*04b0*/ 	.word	0xffffffff


	//   ....[44]....
        /*04b4*/ 	.word	0xffffffff


	//   ....[45]....
        /*04b8*/ 	.word	0xffffffff


	//   ....[46]....
        /*04bc*/ 	.word	0xffffffff


	//   ....[47]....
        /*04c0*/ 	.word	0xffffffff


	//   ....[48]....
        /*04c4*/ 	.word	0xffffffff


	//   ....[49]....
        /*04c8*/ 	.word	0xffffffff


	//   ....[50]....
        /*04cc*/ 	.word	0xffffffff


	//   ....[51]....
        /*04d0*/ 	.word	0xffffffff


	//   ....[52]....
        /*04d4*/ 	.word	0xffffffff


	//   ....[53]....
        /*04d8*/ 	.word	0xffffffff


	//   ....[54]....
        /*04dc*/ 	.word	0xffffffff


	//   ....[55]....
        /*04e0*/ 	.word	0xffffffff


	//   ....[56]....
        /*04e4*/ 	.word	0xffffffff


	//   ....[57]....
        /*04e8*/ 	.word	0xffffffff


	//   ....[58]....
        /*04ec*/ 	.word	0xffffffff


	//   ....[59]....
        /*04f0*/ 	.word	0xffffffff


	//   ....[60]....
        /*04f4*/ 	.word	0xffffffff


	//   ....[61]....
        /*04f8*/ 	.word	0xffffffff


	//   ....[62]....
        /*04fc*/ 	.word	0xffffffff


	//   ....[63]....
        /*0500*/ 	.word	0xffffffff


	//   ....[64]....
        /*0504*/ 	.word	0xffffffff


	//   ....[65]....
        /*0508*/ 	.word	0xffffffff


	//   ....[66]....
        /*050c*/ 	.word	0xffffffff


	//   ....[67]....
        /*0510*/ 	.word	0xffffffff


	//   ....[68]....
        /*0514*/ 	.word	0xffffffff


	//   ....[69]....
        /*0518*/ 	.word	0xffffffff


	//   ....[70]....
        /*051c*/ 	.word	0xffffffff


	//   ....[71]....
        /*0520*/ 	.word	0xffffffff


	//   ....[72]....
        /*0524*/ 	.word	0xffffffff


	//   ....[73]....
        /*0528*/ 	.word	0xffffffff


	//   ....[74]....
        /*052c*/ 	.word	0xffffffff


	//   ....[75]....
        /*0530*/ 	.word	0xffffffff


	//   ....[76]....
        /*0534*/ 	.word	0xffffffff


	//   ....[77]....
        /*0538*/ 	.word	0xffffffff


	//   ....[78]....
        /*053c*/ 	.word	0xffffffff


	//   ....[79]....
        /*0540*/ 	.word	0xffffffff


	//   ....[80]....
        /*0544*/ 	.word	0xffffffff


	//   ....[81]....
        /*0548*/ 	.word	0xffffffff


	//   ....[82]....
        /*054c*/ 	.word	0xffffffff


	//   ....[83]....
        /*0550*/ 	.word	0xffffffff


	//   ....[84]....
        /*0554*/ 	.word	0xffffffff


	//   ....[85]....
        /*0558*/ 	.word	0xffffffff


	//   ....[86]....
        /*055c*/ 	.word	0xffffffff


	//   ....[87]....
        /*0560*/ 	.word	0xffffffff


	//   ....[88]....
        /*0564*/ 	.word	0xffffffff


	//   ....[89]....
        /*0568*/ 	.word	0xffffffff


	//   ....[90]....
        /*056c*/ 	.word	0xffffffff


	//   ....[91]....
        /*0570*/ 	.word	0xffffffff


	//   ....[92]....
        /*0574*/ 	.word	0xffffffff


	//   ....[93]....
        /*0578*/ 	.word	0xffffffff


	//   ....[94]....
        /*057c*/ 	.word	0xffffffff


	//   ....[95]....
        /*0580*/ 	.word	0xffffffff


	//   ....[96]....
        /*0584*/ 	.word	0x0500000f


	//   ....[97]....
        /*0588*/ 	.word	0x0500000f


	//   ....[98]....
        /*058c*/ 	.word	0x0500000f


	//   ....[99]....
        /*0590*/ 	.word	0x0500000f


	//   ....[100]....
        /*0594*/ 	.word	0x0500000f


	//   ....[101]....
        /*0598*/ 	.word	0x0500000f


	//   ....[102]....
        /*059c*/ 	.word	0x0500000f


	//   ....[103]....
        /*05a0*/ 	.word	0x0500000f


	//   ....[104]....
        /*05a4*/ 	.word	0x0500000f


	//   ....[105]....
        /*05a8*/ 	.word	0x0500000f


	//   ....[106]....
        /*05ac*/ 	.word	0x0500000f


	//   ....[107]....
        /*05b0*/ 	.word	0x0500000f


	//   ....[108]....
        /*05b4*/ 	.word	0x0500000f


	//   ....[109]....
        /*05b8*/ 	.word	0x0500000f


	//   ....[110]....
        /*05bc*/ 	.word	0x0500000f


	//   ....[111]....
        /*05c0*/ 	.word	0x0500000f


	//   ....[112]....
        /*05c4*/ 	.word	0x0500000f


	//   ....[113]....
        /*05c8*/ 	.word	0x0500000f


	//   ....[114]....
        /*05cc*/ 	.word	0x0500000f


	//   ....[115]....
        /*05d0*/ 	.word	0x0500000f


	//   ....[116]....
        /*05d4*/ 	.word	0x0500000f


	//   ....[117]....
        /*05d8*/ 	.word	0x0500000f


	//   ....[118]....
        /*05dc*/ 	.word	0x0500000f


	//   ....[119]....
        /*05e0*/ 	.word	0x0500000f


	//   ....[120]....
        /*05e4*/ 	.word	0x0500000f


	//   ....[121]....
        /*05e8*/ 	.word	0x0500000f


	//   ....[122]....
        /*05ec*/ 	.word	0x0500000f


	//   ....[123]....
        /*05f0*/ 	.word	0x0500000f


	//   ....[124]....
        /*05f4*/ 	.word	0x0500000f


	//   ....[125]....
        /*05f8*/ 	.word	0x0500000f


	//   ....[126]....
        /*05fc*/ 	.word	0x0500000f


	//   ....[127]....
        /*0600*/ 	.word	0x0500000f


	//   ....[128]....
        /*0604*/ 	.word	0x0500000f


	//   ....[129]....
        /*0608*/ 	.word	0x0500000f


	//   ....[130]....
        /*060c*/ 	.word	0x0500000f


	//   ....[131]....
        /*0610*/ 	.word	0x0500000f


	//   ....[132]....
        /*0614*/ 	.word	0x0500000f


	//   ....[133]....
        /*0618*/ 	.word	0x0500000f


	//   ....[134]....
        /*061c*/ 	.word	0x0500000f


	//   ....[135]....
        /*0620*/ 	.word	0x0500000f


	//   ....[136]....
        /*0624*/ 	.word	0x0500000f


	//   ....[137]....
        /*0628*/ 	.word	0x0500000f


	//   ....[138]....
        /*062c*/ 	.word	0x0500000f


	//   ....[139]....
        /*0630*/ 	.word	0x0500000f


	//   ....[140]....
        /*0634*/ 	.word	0x0500000f


	//   ....[141]....
        /*0638*/ 	.word	0x0500000f


	//   ....[142]....
        /*063c*/ 	.word	0x0500000f


	//   ....[143]....
        /*0640*/ 	.word	0x0500000f


	//   ....[144]....
        /*0644*/ 	.word	0x0500000f


	//   ....[145]....
        /*0648*/ 	.word	0x0500000f


	//   ....[146]....
        /*064c*/ 	.word	0x0500000f


	//   ....[147]....
        /*0650*/ 	.word	0x0500000f


	//   ....[148]....
        /*0654*/ 	.word	0x0500000f


	//   ....[149]....
        /*0658*/ 	.word	0x0500000f


	//   ....[150]....
        /*065c*/ 	.word	0x0500000f


	//   ....[151]....
        /*0660*/ 	.word	0x0500000f


	//   ....[152]....
        /*0664*/ 	.word	0x0500000f


	//   ....[153]....
        /*0668*/ 	.word	0x0500000f


	//   ....[154]....
        /*066c*/ 	.word	0x0500000f


	//   ....[155]....
        /*0670*/ 	.word	0x0500000f


	//   ....[156]....
        /*0674*/ 	.word	0x0500000f


	//   ....[157]....
        /*0678*/ 	.word	0x0500000f


	//   ....[158]....
        /*067c*/ 	.word	0x0500000f


	//   ....[159]....
        /*0680*/ 	.word	0x0500000f


	//   ....[160]....
        /*0684*/ 	.word	0x0500000f


	//   ....[161]....
        /*0688*/ 	.word	0x0500000f


	//   ....[162]....
        /*068c*/ 	.word	0x0500000f


	//   ....[163]....
        /*0690*/ 	.word	0x0500000f


	//   ....[164]....
        /*0694*/ 	.word	0x0500000f


	//----- nvinfo : EIATTR_COOP_GROUP_INSTR_OFFSETS
	.align		4
.L_238:
        /*0698*/ 	.byte	0x04, 0x28
        /*069a*/ 	.short	(.L_240 - .L_239)


	//   ....[0]....
.L_239:
        /*069c*/ 	.word	0x00000070


	//   ....[1]....
        /*06a0*/ 	.word	0x000001d0


	//   ....[2]....
        /*06a4*/ 	.word	0x00000220


	//   ....[3]....
        /*06a8*/ 	.word	0x00000450


	//   ....[4]....
        /*06ac*/ 	.word	0x000005b0


	//   ....[5]....
        /*06b0*/ 	.word	0x000006d0


	//   ....[6]....
        /*06b4*/ 	.word	0x00000830


	//   ....[7]....
        /*06b8*/ 	.word	0x0000a010


	//   ....[8]....
        /*06bc*/ 	.word	0x000123e0


	//   ....[9]....
        /*06c0*/ 	.word	0x00012a40


	//   ....[10]....
        /*06c4*/ 	.word	0x00012fe0


	//   ....[11]....
        /*06c8*/ 	.word	0x00013060


	//   ....[12]....
        /*06cc*/ 	.word	0x000176b0


	//   ....[13]....
        /*06d0*/ 	.word	0x000177c0


	//   ....[14]....
        /*06d4*/ 	.word	0x000185f0


	//   ....[15]....
        /*06d8*/ 	.word	0x00018660


	//   ....[16]....
        /*06dc*/ 	.word	0x0001b750


	//   ....[17]....
        /*06e0*/ 	.word	0x0001b780


	//   ....[18]....
        /*06e4*/ 	.word	0x0001b7e0


	//   ....[19]....
        /*06e8*/ 	.word	0x0001b820


	//   ....[20]....
        /*06ec*/ 	.word	0x00020540


	//   ....[21]....
        /*06f0*/ 	.word	0x00020650


	//   ....[22]....
        /*06f4*/ 	.word	0x00021450


	//   ....[23]....
        /*06f8*/ 	.word	0x000214e0


	//   ....[24]....
        /*06fc*/ 	.word	0x00022f40


	//   ....[25]....
        /*0700*/ 	.word	0x00022f50


	//   ....[26]....
        /*0704*/ 	.word	0x00022fd0


	//   ....[27]....
        /*0708*/ 	.word	0x00022fe0


	//   ....[28]....
        /*070c*/ 	.word	0x00023e60


	//   ....[29]....
        /*0710*/ 	.word	0x00023e90


	//   ....[30]....
        /*0714*/ 	.word	0x00023ec0


	//   ....[31]....
        /*0718*/ 	.word	0x00023ef0


	//   ....[32]....
        /*071c*/ 	.word	0x00023f20


	//   ....[33]....
        /*0720*/ 	.word	0x00023f50


	//   ....[34]....
        /*0724*/ 	.word	0x00023f80


	//   ....[35]....
        /*0728*/ 	.word	0x00023fb0


	//   ....[36]....
        /*072c*/ 	.word	0x00023fe0


	//   ....[37]....
        /*0730*/ 	.word	0x00024010


	//   ....[38]....
        /*0734*/ 	.word	0x00024040


	//   ....[39]....
        /*0738*/ 	.word	0x00024070


	//   ....[40]....
        /*073c*/ 	.word	0x000240a0


	//   ....[41]....
        /*0740*/ 	.word	0x000240d0


	//   ....[42]....
        /*0744*/ 	.word	0x00024100


	//   ....[43]....
        /*0748*/ 	.word	0x00024130


	//   ....[44]....
        /*074c*/ 	.word	0x00024160


	//   ....[45]....
        /*0750*/ 	.word	0x00024190


	//   ....[46]....
        /*0754*/ 	.word	0x000241d0


	//   ....[47]....
        /*0758*/ 	.word	0x00024200


	//   ....[48]....
        /*075c*/ 	.word	0x00024230


	//   ....[49]....
        /*0760*/ 	.word	0x00024260


	//   ....[50]....
        /*0764*/ 	.word	0x00024290


	//   ....[51]....
        /*0768*/ 	.word	0x000242b0


	//   ....[52]....
        /*076c*/ 	.word	0x000242e0


	//   ....[53]....
        /*0770*/ 	.word	0x000242f0


	//   ....[54]....
        /*0774*/ 	.word	0x00024300


	//   ....[55]....
        /*0778*/ 	.word	0x00024310


	//   ....[56]....
        /*077c*/ 	.word	0x00024320


	//   ....[57]....
        /*0780*/ 	.word	0x00024330


	//   ....[58]....
        /*0784*/ 	.word	0x00024340


	//   ....[59]....
        /*0788*/ 	.word	0x00024370


	//   ....[60]....
        /*078c*/ 	.word	0x00025da0


	//   ....[61]....
        /*0790*/ 	.word	0x00025f70


	//   ....[62]....
        /*0794*/ 	.word	0x00025fa0


	//   ....[63]....
        /*0798*/ 	.word	0x00025fd0


	//   ....[64]....
        /*079c*/ 	.word	0x00026000


	//   ....[65]....
        /*07a0*/ 	.word	0x00026030


	//   ....[66]....
        /*07a4*/ 	.word	0x00026070


	//   ....[67]....
        /*07a8*/ 	.word	0x000261f0


	//   ....[68]....
        /*07ac*/ 	.word	0x00026220


	//   ....[69]....
        /*07b0*/ 	.word	0x00026250


	//   ....[70]....
        /*07b4*/ 	.word	0x00026280


	//   ....[71]....
        /*07b8*/ 	.word	0x000262b0


	//   ....[72]....
        /*07bc*/ 	.word	0x000262e0


	//   ....[73]....
        /*07c0*/ 	.word	0x00026380


	//   ....[74]....
        /*07c4*/ 	.word	0x000263c0


	//   ....[75]....
        /*07c8*/ 	.word	0x00026480


	//   ....[76]....
        /*07cc*/ 	.word	0x00027640


	//   ....[77]....
        /*07d0*/ 	.word	0x000290a0


	//   ....[78]....
        /*07d4*/ 	.word	0x0002b440


	//   ....[79]....
        /*07d8*/ 	.word	0x0002b4a0


	//   ....[80]....
        /*07dc*/ 	.word	0x0002b4d0


	//   ....[81]....
        /*07e0*/ 	.word	0x0002b4e0


	//   ....[82]....
        /*07e4*/ 	.word	0x0002b510


	//   ....[83]....
        /*07e8*/ 	.word	0x0002b540


	//   ....[84]....
        /*07ec*/ 	.word	0x0002b570


	//   ....[85]....
        /*07f0*/ 	.word	0x0002b5a0


	//   ....[86]....
        /*07f4*/ 	.word	0x0002b740


	//   ....[87]....
        /*07f8*/ 	.word	0x0002b770


	//   ....[88]....
        /*07fc*/ 	.word	0x0002b7a0


	//   ....[89]....
        /*0800*/ 	.word	0x0002b7d0


	//   ....[90]....
        /*0804*/ 	.word	0x0002b800


	//   ....[91]....
        /*0808*/ 	.word	0x0002b830


	//   ....[92]....
        /*080c*/ 	.word	0x0002b8f0


	//   ....[93]....
        /*0810*/ 	.word	0x0002b910


	//   ....[94]....
        /*0814*/ 	.word	0x0002b980


	//   ....[95]....
        /*0818*/ 	.word	0x0002c120


	//   ....[96]....
        /*081c*/ 	.word	0x0002c5d0


	//   ....[97]....
        /*0820*/ 	.word	0x0002c680


	//   ....[98]....
        /*0824*/ 	.word	0x0002c720


	//   ....[99]....
        /*0828*/ 	.word	0x0002c7c0


	//   ....[100]....
        /*082c*/ 	.word	0x0002c860


	//   ....[101]....
        /*0830*/ 	.word	0x0002c900


	//   ....[102]....
        /*0834*/ 	.word	0x0002c9a0


	//   ....[103]....
        /*0838*/ 	.word	0x0002ca40


	//   ....[104]....
        /*083c*/ 	.word	0x0002cae0


	//   ....[105]....
        /*0840*/ 	.word	0x0002cbd0


	//   ....[106]....
        /*0844*/ 	.word	0x0002cc70


	//   ....[107]....
        /*0848*/ 	.word	0x0002cd10


	//   ....[108]....
        /*084c*/ 	.word	0x0002cdb0


	//   ....[109]....
        /*0850*/ 	.word	0x0002ce50


	//   ....[110]....
        /*0854*/ 	.word	0x0002cef0


	//   ....[111]....
        /*0858*/ 	.word	0x0002cf90


	//   ....[112]....
        /*085c*/ 	.word	0x0002d030


	//   ....[113]....
        /*0860*/ 	.word	0x0002d3c0


	//   ....[114]....
        /*0864*/ 	.word	0x0002d4f0


	//   ....[115]....
        /*0868*/ 	.word	0x0002d620


	//   ....[116]....
        /*086c*/ 	.word	0x0002d6a0


	//   ....[117]....
        /*0870*/ 	.word	0x0002d700


	//   ....[118]....
        /*0874*/ 	.word	0x0002d780


	//   ....[119]....
        /*0878*/ 	.word	0x0002d7e0


	//   ....[120]....
        /*087c*/ 	.word	0x0002d860


	//   ....[121]....
        /*0880*/ 	.word	0x0002d8c0


	//   ....[122]....
        /*0884*/ 	.word	0x0002d940


	//   ....[123]....
        /*0888*/ 	.word	0x0002d9a0


	//   ....[124]....
        /*088c*/ 	.word	0x0002da20


	//   ....[125]....
        /*0890*/ 	.word	0x0002da80


	//   ....[126]....
        /*0894*/ 	.word	0x0002db00


	//   ....[127]....
        /*0898*/ 	.word	0x0002db60


	//   ....[128]....
        /*089c*/ 	.word	0x0002dbf0


	//   ....[129]....
        /*08a0*/ 	.word	0x0002dc50


	//   ....[130]....
        /*08a4*/ 	.word	0x0002dcd0


	//   ....[131]....
        /*08a8*/ 	.word	0x0002dd30


	//   ....[132]....
        /*08ac*/ 	.word	0x0002ddb0


	//   ....[133]....
        /*08b0*/ 	.word	0x0002de10


	//   ....[134]....
        /*08b4*/ 	.word	0x0002de80


	//   ....[135]....
        /*08b8*/ 	.word	0x0002dee0


	//   ....[136]....
        /*08bc*/ 	.word	0x0002df60


	//   ....[137]....
        /*08c0*/ 	.word	0x0002dfc0


	//   ....[138]....
        /*08c4*/ 	.word	0x0002e040


	//   ....[139]....
        /*08c8*/ 	.word	0x0002e0a0


	//   ....[140]....
        /*08cc*/ 	.word	0x0002e120


	//   ....[141]....
        /*08d0*/ 	.word	0x0002e180


	//   ....[142]....
        /*08d4*/ 	.word	0x0002e200


	//   ....[143]....
        /*08d8*/ 	.word	0x0002e260


	//   ....[144]....
        /*08dc*/ 	.word	0x0002e2e0


	//   ....[145]....
        /*08e0*/ 	.word	0x0002e3b0


	//   ....[146]....
        /*08e4*/ 	.word	0x0002e690


	//   ....[147]....
        /*08e8*/ 	.word	0x0002eac0


	//   ....[148]....
        /*08ec*/ 	.word	0x0002eb60


	//   ....[149]....
        /*08f0*/ 	.word	0x0002ec90


	//   ....[150]....
        /*08f4*/ 	.word	0x0002ed00


	//   ....[151]....
        /*08f8*/ 	.word	0x0002ed70


	//   ....[152]....
        /*08fc*/ 	.word	0x0002ede0


	//   ....[153]....
        /*0900*/ 	.word	0x0002ee50


	//   ....[154]....
        /*0904*/ 	.word	0x0002eed0


	//   ....[155]....
        /*0908*/ 	.word	0x0002ef60


	//   ....[156]....
        /*090c*/ 	.word	0x0002f000


	//   ....[157]....
        /*0910*/ 	.word	0x0002f070


	//   ....[158]....
        /*0914*/ 	.word	0x0002f0e0


	//   ....[159]....
        /*0918*/ 	.word	0x0002f150


	//   ....[160]....
        /*091c*/ 	.word	0x0002f1d0


	//   ....[161]....
        /*0920*/ 	.word	0x0002f240


	//   ....[162]....
        /*0924*/ 	.word	0x0002f2e0


	//   ....[163]....
        /*0928*/ 	.word	0x0002f370


	//   ....[164]....
        /*092c*/ 	.word	0x0002f4a0


	//----- nvinfo : EIATTR_REG_RECONFIG
	.align		4
.L_240:
        /*0930*/ 	.byte	0x01, 0x54
	.zero		2


	//----- nvinfo : EIATTR_SYSCALL_OFFSETS
	.align		4
        /*0934*/ 	.byte	0x04, 0x46
        /*0936*/ 	.short	(.L_242 - .L_241)


	//   ....[0]....
.L_241:
        /*0938*/ 	.word	0x000018c0


	//   ....[1]....
        /*093c*/ 	.word	0x00001a10


	//   ....[2]....
        /*0940*/ 	.word	0x0000a1b0


	//   ....[3]....
        /*0944*/ 	.word	0x0000a920


	//   ....[4]....
        /*0948*/ 	.word	0x00028970


	//   ....[5]....
        /*094c*/ 	.word	0x00028ac0


	//   ....[6]....
        /*0950*/ 	.word	0x00028bf0


	//   ....[7]....
        /*0954*/ 	.word	0x00028d10


	//----- nvinfo : EIATTR_MBARRIER_INSTR_OFFSETS
	.align		4
.L_242:
        /*0958*/ 	.byte	0x04, 0x39
        /*095a*/ 	.short	(.L_244 - .L_243)


	//   ....[0]....
.L_243:
        /*095c*/ 	.word	0x00000300
        /*0960*/ 	.word	0x000000ff
        /*0964*/ 	.word	0x00028800
        /*0968*/ 	.short	0x0100
        /*096a*/ 	.byte	0x08
	.zero		1


	//   ....[1]....
        /*096c*/ 	.word	0x00000310
        /*0970*/ 	.word	0x000000ff
        /*0974*/ 	.word	0x00028820
        /*0978*/ 	.short	0x0100
        /*097a*/ 	.byte	0x08
	.zero		1


	//   ....[2]....
        /*097c*/ 	.word	0x00000400
        /*0980*/ 	.word	0x000000ff
        /*0984*/ 	.word	0x00028830
        /*0988*/ 	.short	0x0100
        /*098a*/ 	.byte	0x08
	.zero		1


	//   ....[3]....
        /*098c*/ 	.word	0x00000410
        /*0990*/ 	.word	0x000000ff
        /*0994*/ 	.word	0x00028840
        /*0998*/ 	.short	0x0100
        /*099a*/ 	.byte	0x08
	.zero		1


	//   ....[4]....
        /*099c*/ 	.word	0x00000420
        /*09a0*/ 	.word	0x000000ff
        /*09a4*/ 	.word	0x00028838
        /*09a8*/ 	.short	0x0100
        /*09aa*/ 	.byte	0x08
	.zero		1


	//   ....[5]....
        /*09ac*/ 	.word	0x00000430
        /*09b0*/ 	.word	0x000000ff
        /*09b4*/ 	.word	0x00028848
        /*09b8*/ 	.short	0x0100
        /*09ba*/ 	.byte	0x08
	.zero		1


	//   ....[6]....
        /*09bc*/ 	.word	0x00000560
        /*09c0*/ 	.word	0x000000ff
        /*09c4*/ 	.word	0x00028850
        /*09c8*/ 	.short	0x0100
        /*09ca*/ 	.byte	0x08
	.zero		1


	//   ....[7]....
        /*09cc*/ 	.word	0x00000570
        /*09d0*/ 	.word	0x000000ff
        /*09d4*/ 	.word	0x00028860
        /*09d8*/ 	.short	0x0100
        /*09da*/ 	.byte	0x08
	.zero		1


	//   ....[8]....
        /*09dc*/ 	.word	0x00000580
        /*09e0*/ 	.word	0x000000ff
        /*09e4*/ 	.word	0x00028858
        /*09e8*/ 	.short	0x0100
        /*09ea*/ 	.byte	0x08
	.zero		1


	//   ....[9]....
        /*09ec*/ 	.word	0x00000590
        /*09f0*/ 	.word	0x000000ff
        /*09f4*/ 	.word	0x00028868
        /*09f8*/ 	.short	0x0100
        /*09fa*/ 	.byte	0x08
	.zero		1


	//   ....[10]....
        /*09fc*/ 	.word	0x00000680
        /*0a00*/ 	.word	0x000000ff
        /*0a04*/ 	.word	0x00028870
        /*0a08*/ 	.short	0x0100
        /*0a0a*/ 	.byte	0x06
	.zero		1


	//   ....[11]....
        /*0a0c*/ 	.word	0x00000690
        /*0a10*/ 	.word	0x000000ff
        /*0a14*/ 	.word	0x00028880
        /*0a18*/ 	.short	0x0100
        /*0a1a*/ 	.byte	0x06
	.zero		1


	//   ....[12]....
        /*0a1c*/ 	.word	0x000006a0
        /*0a20*/ 	.word	0x000000ff
        /*0a24*/ 	.word	0x00028878
        /*0a28*/ 	.short	0x0100
        /*0a2a*/ 	.byte	0x06
	.zero		1


	//   ....[13]....
        /*0a2c*/ 	.word	0x000006b0
        /*0a30*/ 	.word	0x000000ff
        /*0a34*/ 	.word	0x00028888
        /*0a38*/ 	.short	0x0100
        /*0a3a*/ 	.byte	0x06
	.zero		1


	//   ....[14]....
        /*0a3c*/ 	.word	0x000007e0
        /*0a40*/ 	.word	0x000000ff
        /*0a44*/ 	.word	0x00028890
        /*0a48*/ 	.short	0x0100
        /*0a4a*/ 	.byte	0x08
	.zero		1


	//   ....[15]....
        /*0a4c*/ 	.word	0x000007f0
        /*0a50*/ 	.word	0x000000ff
        /*0a54*/ 	.word	0x000288a0
        /*0a58*/ 	.short	0x0100
        /*0a5a*/ 	.byte	0x08
	.zero		1


	//   ....[16]....
        /*0a5c*/ 	.word	0x00000800
        /*0a60*/ 	.word	0x000000ff
        /*0a64*/ 	.word	0x00028898
        /*0a68*/ 	.short	0x0100
        /*0a6a*/ 	.byte	0x08
	.zero		1


	//   ....[17]....
        /*0a6c*/ 	.word	0x00000810
        /*0a70*/ 	.word	0x000000ff
        /*0a74*/ 	.word	0x000288a8
        /*0a78*/ 	.short	0x0100
        /*0a7a*/ 	.byte	0x08
	.zero		1


	//   ....[18]....
        /*0a7c*/ 	.word	0x00000940
        /*0a80*/ 	.word	0x000000ff
        /*0a84*/ 	.word	0x000288b0
        /*0a88*/ 	.short	0x0100
        /*0a8a*/ 	.byte	0x08
	.zero		1


	//   ....[19]....
        /*0a8c*/ 	.word	0x00000950
        /*0a90*/ 	.word	0x000000ff
        /*0a94*/ 	.word	0x000288c0
        /*0a98*/ 	.short	0x0100
        /*0a9a*/ 	.byte	0x08
	.zero		1


	//   ....[20]....
        /*0a9c*/ 	.word	0x00000960
        /*0aa0*/ 	.word	0x000000ff
        /*0aa4*/ 	.word	0x000288b8
        /*0aa8*/ 	.short	0x0100
        /*0aaa*/ 	.byte	0x08
	.zero		1


	//   ....[21]....
        /*0aac*/ 	.word	0x00000970
        /*0ab0*/ 	.word	0x000000ff
        /*0ab4*/ 	.word	0x000288c8
        /*0ab8*/ 	.short	0x0100
        /*0aba*/ 	.byte	0x08
	.zero		1


	//   ....[22]....
        /*0abc*/ 	.word	0x00002c50
        /*0ac0*/ 	.word	0x00000070
        /*0ac4*/ 	.word	0x00028890
        /*0ac8*/ 	.short	0x010a
        /*0aca*/ 	.byte	0x3f
	.zero		1


	//   ....[23]....
        /*0acc*/ 	.word	0x00005e50
        /*0ad0*/ 	.word	0x00000070
        /*0ad4*/ 	.word	0x00028890
        /*0ad8*/ 	.short	0x010a
        /*0ada*/ 	.byte	0x3f
	.zero		1


	//   ....[24]....
        /*0adc*/ 	.word	0x00008d20
        /*0ae0*/ 	.word	0x00000070
        /*0ae4*/ 	.word	0x00028890
        /*0ae8*/ 	.short	0x010a
        /*0aea*/ 	.byte	0x3f
	.zero		1


	//   ....[25]....
        /*0aec*/ 	.word	0x00009270
        /*0af0*/ 	.word	0x00000004
        /*0af4*/ 	.word	0x00000000
        /*0af8*/ 	.short	0x0101
        /*0afa*/ 	.byte	0x3f
	.zero		1


	//   ....[26]....
        /*0afc*/ 	.word	0x000092b0
        /*0b00*/ 	.word	0x00000070
        /*0b04*/ 	.word	0x000288b0
        /*0b08*/ 	.short	0x010a
        /*0b0a*/ 	.byte	0x3f
	.zero		1


	//   ....[27]....
        /*0b0c*/ 	.word	0x00009870
        /*0b10*/ 	.word	0x00000070
        /*0b14*/ 	.word	0x00000000
        /*0b18*/ 	.short	0x0101
        /*0b1a*/ 	.byte	0x3f
	.zero		1


	//   ....[28]....
        /*0b1c*/ 	.word	0x0000a4e0
        /*0b20*/ 	.word	0x00000012
        /*0b24*/ 	.word	0x00028800
        /*0b28*/ 	.short	0x010a
        /*0b2a*/ 	.byte	0x3f
	.zero		1


	//   ....[29]....
        /*0b2c*/ 	.word	0x0000a530
        /*0b30*/ 	.word	0x00000012
        /*0b34*/ 	.word	0x00028800
        /*0b38*/ 	.short	0x010a
        /*0b3a*/ 	.byte	0x3f
	.zero		1


	//   ....[30]....
        /*0b3c*/ 	.word	0x0000b170
        /*0b40*/ 	.word	0x00000012
        /*0b44*/ 	.word	0x00028800
        /*0b48*/ 	.short	0x010a
        /*0b4a*/ 	.byte	0x3f
	.zero		1


	//   ....[31]....
        /*0b4c*/ 	.word	0x0000d630
        /*0b50*/ 	.word	0x00000012
        /*0b54*/ 	.word	0x00028800
        /*0b58*/ 	.short	0x010a
        /*0b5a*/ 	.byte	0x3f
	.zero		1


	//   ....[32]....
        /*0b5c*/ 	.word	0x0000f6d0
        /*0b60*/ 	.word	0x0000007f
        /*0b64*/ 	.word	0x00028830
        /*0b68*/ 	.short	0x010a
        /*0b6a*/ 	.byte	0x3f
	.zero		1


	//   ....[33]....
        /*0b6c*/ 	.word	0x0000f830
        /*0b70*/ 	.word	0x0000007f
        /*0b74*/ 	.word	0x00028830
        /*0b78*/ 	.short	0x010a
        /*0b7a*/ 	.byte	0x3f
	.zero		1


	//   ....[34]....
        /*0b7c*/ 	.word	0x00010260
        /*0b80*/ 	.word	0x0000007f
        /*0b84*/ 	.word	0x00000000
        /*0b88*/ 	.short	0x0101
        /*0b8a*/ 	.byte	0x3f
	.zero		1


	//   ....[35]....
        /*0b8c*/ 	.word	0x000146f0
        /*0b90*/ 	.word	0x0000000f
        /*0b94*/ 	.word	0x00028830
        /*0b98*/ 	.short	0x010a
        /*0b9a*/ 	.byte	0x3f
	.zero		1


	//   ....[36]....
        /*0b9c*/ 	.word	0x00014740
        /*0ba0*/ 	.word	0x0000000f
        /*0ba4*/ 	.word	0x00028830
        /*0ba8*/ 	.short	0x010a
        /*0baa*/ 	.byte	0x3f
	.zero		1


	//   ....[37]....
        /*0bac*/ 	.word	0x00014a50
        /*0bb0*/ 	.word	0x0000000f
        /*0bb4*/ 	.word	0x00028850
        /*0bb8*/ 	.short	0x010a
        /*0bba*/ 	.byte	0x3f
	.zero		1


	//   ....[38]....
        /*0bbc*/ 	.word	0x00014a90
        /*0bc0*/ 	.word	0x0000000f
        /*0bc4*/ 	.word	0x00028850
        /*0bc8*/ 	.short	0x010a
        /*0bca*/ 	.byte	0x3f
	.zero		1


	//   ....[39]....
        /*0bcc*/ 	.word	0x00015930
        /*0bd0*/ 	.word	0x00000019
        /*0bd4*/ 	.word	0x00000000
        /*0bd8*/ 	.short	0x0101
        /*0bda*/ 	.byte	0x3f
	.zero		1


	//   ....[40]....
        /*0bdc*/ 	.word	0x000195c0
        /*0be0*/ 	.word	0x0000000f
        /*0be4*/ 	.word	0x00000000
        /*0be8*/ 	.short	0x0101
        /*0bea*/ 	.byte	0x3f
	.zero		1


	//   ....[41]....
        /*0bec*/ 	.word	0x00019f90
        /*0bf0*/ 	.word	0x0000000e
        /*0bf4*/ 	.word	0x00028830
        /*0bf8*/ 	.short	0x010a
        /*0bfa*/ 	.byte	0x3f
	.zero		1


	//   ....[42]....
        /*0bfc*/ 	.word	0x00019fe0
        /*0c00*/ 	.word	0x0000000e
        /*0c04*/ 	.word	0x00028830
        /*0c08*/ 	.short	0x010a
        /*0c0a*/ 	.byte	0x3f
	.zero		1


	//   ....[43]....
        /*0c0c*/ 	.word	0x0001a300
        /*0c10*/ 	.word	0x0000000f
        /*0c14*/ 	.word	0x00028850
        /*0c18*/ 	.short	0x010a
        /*0c1a*/ 	.byte	0x3f
	.zero		1


	//   ....[44]....
        /*0c1c*/ 	.word	0x0001a340
        /*0c20*/ 	.word	0x0000000f
        /*0c24*/ 	.word	0x00028850
        /*0c28*/ 	.short	0x010a
        /*0c2a*/ 	.byte	0x3f
	.zero		1


	//   ....[45]....
        /*0c2c*/ 	.word	0x0001ca60
        /*0c30*/ 	.word	0x00000004
        /*0c34*/ 	.word	0x00000000
        /*0c38*/ 	.short	0x0101
        /*0c3a*/ 	.byte	0x3f
	.zero		1


	//   ....[46]....
        /*0c3c*/ 	.word	0x0001cd60
        /*0c40*/ 	.word	0x0000000f
        /*0c44*/ 	.word	0x00000000
        /*0c48*/ 	.short	0x0101
        /*0c4a*/ 	.byte	0x3f
	.zero		1


	//   ....[47]....
        /*0c4c*/ 	.word	0x0001d540
        /*0c50*/ 	.word	0x0000000e
        /*0c54*/ 	.word	0x00028830
        /*0c58*/ 	.short	0x010a
        /*0c5a*/ 	.byte	0x3f
	.zero		1


	//   ....[48]....
        /*0c5c*/ 	.word	0x0001d590
        /*0c60*/ 	.word	0x0000000e
        /*0c64*/ 	.word	0x00028830
        /*0c68*/ 	.short	0x010a
        /*0c6a*/ 	.byte	0x3f
	.zero		1


	//   ....[49]....
        /*0c6c*/ 	.word	0x0001d8b0
        /*0c70*/ 	.word	0x0000000f
        /*0c74*/ 	.word	0x00028850
        /*0c78*/ 	.short	0x010a
        /*0c7a*/ 	.byte	0x3f
	.zero		1


	//   ....[50]....
        /*0c7c*/ 	.word	0x0001d8f0
        /*0c80*/ 	.word	0x0000000f
        /*0c84*/ 	.word	0x00028850
        /*0c88*/ 	.short	0x010a
        /*0c8a*/ 	.byte	0x3f
	.zero		1


	//   ....[51]....
        /*0c8c*/ 	.word	0x0001e860
        /*0c90*/ 	.word	0x00000072
        /*0c94*/ 	.word	0x00000000
        /*0c98*/ 	.short	0x0101
        /*0c9a*/ 	.byte	0x3f
	.zero		1


	//   ....[52]....
        /*0c9c*/ 	.word	0x00022450
        /*0ca0*/ 	.word	0x0000000e
        /*0ca4*/ 	.word	0x00000000
        /*0ca8*/ 	.short	0x0101
        /*0caa*/ 	.byte	0x3f
	.zero		1


	//   ....[53]....
        /*0cac*/ 	.word	0x00022b50
        /*0cb0*/ 	.word	0x0000000b
        /*0cb4*/ 	.word	0x00028850
        /*0cb8*/ 	.short	0x010a
        /*0cba*/ 	.byte	0x3f
	.zero		1


	//   ....[54]....
        /*0cbc*/ 	.word	0x00022bd0
        /*0cc0*/ 	.word	0x0000000b
        /*0cc4*/ 	.word	0x00028850
        /*0cc8*/ 	.short	0x010a
        /*0cca*/ 	.byte	0x3f
	.zero		1


	//   ....[55]....
        /*0ccc*/ 	.word	0x000232b0
        /*0cd0*/ 	.word	0x00000000
        /*0cd4*/ 	.word	0x00000000
        /*0cd8*/ 	.short	0x0101
        /*0cda*/ 	.byte	0x3f
	.zero		1


	//   ....[56]....
        /*0cdc*/ 	.word	0x00024df0
        /*0ce0*/ 	.word	0x00000000
        /*0ce4*/ 	.word	0x00000000
        /*0ce8*/ 	.short	0x0101
        /*0cea*/ 	.byte	0x3f
	.zero		1


	//   ....[57]....
        /*0cec*/ 	.word	0x00027750
        /*0cf0*/ 	.word	0x0000000c
        /*0cf4*/ 	.word	0x00028820
        /*0cf8*/ 	.short	0x010a
        /*0cfa*/ 	.byte	0x3f
	.zero		1


	//   ....[58]....
        /*0cfc*/ 	.word	0x00027820
        /*0d00*/ 	.word	0x00000009
        /*0d04*/ 	.word	0x000288a0
        /*0d08*/ 	.short	0x010a
        /*0d0a*/ 	.byte	0x3f
	.zero		1


	//   ....[59]....
        /*0d0c*/ 	.word	0x00027a60
        /*0d10*/ 	.word	0x00000009
        /*0d14*/ 	.word	0x000288c0
        /*0d18*/ 	.short	0x010a
        /*0d1a*/ 	.byte	0x3f
	.zero		1


	//   ....[60]....
        /*0d1c*/ 	.word	0x00027e40
        /*0d20*/ 	.word	0x00000007
        /*0d24*/ 	.word	0x000288a0
        /*0d28*/ 	.short	0x010a
        /*0d2a*/ 	.byte	0x3f
	.zero		1


	//   ....[61]....
        /*0d2c*/ 	.word	0x00028060
        /*0d30*/ 	.word	0x00000007
        /*0d34*/ 	.word	0x000288c0
        /*0d38*/ 	.short	0x010a
        /*0d3a*/ 	.byte	0x3f
	.zero		1


	//   ....[62]....
        /*0d3c*/ 	.word	0x00029320
        /*0d40*/ 	.word	0x00000005
        /*0d44*/ 	.word	0x00028880
        /*0d48*/ 	.short	0x010a
        /*0d4a*/ 	.byte	0x3f
	.zero		1


	//   ....[63]....
        /*0d4c*/ 	.word	0x00029500
        /*0d50*/ 	.word	0x00000005
        /*0d54*/ 	.word	0x00028840
        /*0d58*/ 	.short	0x010a
        /*0d5a*/ 	.byte	0x3f
	.zero		1


	//   ....[64]....
        /*0d5c*/ 	.word	0x00029890
        /*0d60*/ 	.word	0x00000004
        /*0d64*/ 	.word	0x00028820
        /*0d68*/ 	.short	0x010a
        /*0d6a*/ 	.byte	0x3f
	.zero		1


	//   ....[65]....
        /*0d6c*/ 	.word	0x00029be0
        /*0d70*/ 	.word	0x00000005
        /*0d74*/ 	.word	0x00028880
        /*0d78*/ 	.short	0x010a
        /*0d7a*/ 	.byte	0x3f
	.zero		1


	//   ....[66]....
        /*0d7c*/ 	.word	0x00029e50
        /*0d80*/ 	.word	0x00000005
        /*0d84*/ 	.word	0x00028840
        /*0d88*/ 	.short	0x010a
        /*0d8a*/ 	.byte	0x3f
	.zero		1


	//   ....[67]....
        /*0d8c*/ 	.word	0x0002a150
        /*0d90*/ 	.word	0x00000014
        /*0d94*/ 	.word	0x00028870
        /*0d98*/ 	.short	0x010a
        /*0d9a*/ 	.byte	0x3f
	.zero		1


	//   ....[68]....
        /*0d9c*/ 	.word	0x0002a1c0
        /*0da0*/ 	.word	0x00000014
        /*0da4*/ 	.word	0x00028860
        /*0da8*/ 	.short	0x010a
        /*0daa*/ 	.byte	0x3f
	.zero		1


	//   ....[69]....
        /*0dac*/ 	.word	0x0002a830
        /*0db0*/ 	.word	0x00000014
        /*0db4*/ 	.word	0x00028850
        /*0db8*/ 	.short	0x0101
        /*0dba*/ 	.byte	0x3f
	.zero		1


	//   ....[70]....
        /*0dbc*/ 	.word	0x0002a890
        /*0dc0*/ 	.word	0x00000014
        /*0dc4*/ 	.word	0x00000000
        /*0dc8*/ 	.short	0x0101
        /*0dca*/ 	.byte	0x3f
	.zero		1


	//   ....[71]....
        /*0dcc*/ 	.word	0x0002aaa0
        /*0dd0*/ 	.word	0x00000012
        /*0dd4*/ 	.word	0x00028870
        /*0dd8*/ 	.short	0x010a
        /*0dda*/ 	.byte	0x3f
	.zero		1


	//   ....[72]....
        /*0ddc*/ 	.word	0x0002ab30
        /*0de0*/ 	.word	0x00000012
        /*0de4*/ 	.word	0x00028860
        /*0de8*/ 	.short	0x010a
        /*0dea*/ 	.byte	0x3f
	.zero		1


	//   ....[73]....
        /*0dec*/ 	.word	0x0002b1c0
        /*0df0*/ 	.word	0x00000012
        /*0df4*/ 	.word	0x00028850
        /*0df8*/ 	.short	0x0101
        /*0dfa*/ 	.byte	0x3f
	.zero		1


	//   ....[74]....
        /*0dfc*/ 	.word	0x0002b200
        /*0e00*/ 	.word	0x00000000
        /*0e04*/ 	.word	0x00000000
        /*0e08*/ 	.short	0x0101
        /*0e0a*/ 	.byte	0x3f
	.zero		1


	//   ....[75]....
        /*0e0c*/ 	.word	0x0002c0a0
        /*0e10*/ 	.word	0x00000000
        /*0e14*/ 	.word	0x00028820
        /*0e18*/ 	.short	0x010a
        /*0e1a*/ 	.byte	0x3f
	.zero		1


	//   ....[76]....
        /*0e1c*/ 	.word	0x0002c250
        /*0e20*/ 	.word	0x00000006
        /*0e24*/ 	.word	0x00000000
        /*0e28*/ 	.short	0x010a
        /*0e2a*/ 	.byte	0x3f
	.zero		1


	//   ....[77]....
        /*0e2c*/ 	.word	0x0002c2c0
        /*0e30*/ 	.word	0x00000007
        /*0e34*/ 	.word	0x00000000
        /*0e38*/ 	.short	0x010a
        /*0e3a*/ 	.byte	0x3f
	.zero		1


	//   ....[78]....
        /*0e3c*/ 	.word	0x0002c320
        /*0e40*/ 	.word	0x00000004
        /*0e44*/ 	.word	0x00028860
        /*0e48*/ 	.short	0x010a
        /*0e4a*/ 	.byte	0x3f
	.zero		1


	//   ....[79]....
        /*0e4c*/ 	.word	0x0002c370
        /*0e50*/ 	.word	0x00000003
        /*0e54*/ 	.word	0x00028860
        /*0e58*/ 	.short	0x010a
        /*0e5a*/ 	.byte	0x3f
	.zero		1


	//   ....[80]....
        /*0e5c*/ 	.word	0x0002c3b0
        /*0e60*/ 	.word	0x00000004
        /*0e64*/ 	.word	0x00028880
        /*0e68*/ 	.short	0x010a
        /*0e6a*/ 	.byte	0x3f
	.zero		1


	//   ....[81]....
        /*0e6c*/ 	.word	0x0002c3d0
        /*0e70*/ 	.word	0x00000003
        /*0e74*/ 	.word	0x00028880
        /*0e78*/ 	.short	0x010a
        /*0e7a*/ 	.byte	0x3f
	.zero		1


	//   ....[82]....
        /*0e7c*/ 	.word	0x0002c430
        /*0e80*/ 	.word	0x00000070
        /*0e84*/ 	.word	0x00028890
        /*0e88*/ 	.short	0x010a
        /*0e8a*/ 	.byte	0x3f
	.zero		1


	//   ....[83]....
        /*0e8c*/ 	.word	0x0002c480
        /*0e90*/ 	.word	0x00000070
        /*0e94*/ 	.word	0x00028890
        /*0e98*/ 	.short	0x010a
        /*0e9a*/ 	.byte	0x3f
	.zero		1


	//   ....[84]....
        /*0e9c*/ 	.word	0x0002c4d0
        /*0ea0*/ 	.word	0x00000070
        /*0ea4*/ 	.word	0x00028890
        /*0ea8*/ 	.short	0x010a
        /*0eaa*/ 	.byte	0x3f
	.zero		1


	//   ....[85]....
        /*0eac*/ 	.word	0x0002c520
        /*0eb0*/ 	.word	0x00000070
        /*0eb4*/ 	.word	0x000288b0
        /*0eb8*/ 	.short	0x010a
        /*0eba*/ 	.byte	0x3f
	.zero		1


	//   ....[86]....
        /*0ebc*/ 	.word	0x0002cb20
        /*0ec0*/ 	.word	0x00000012
        /*0ec4*/ 	.word	0x00028800
        /*0ec8*/ 	.short	0x010a
        /*0eca*/ 	.byte	0x3f
	.zero		1


	//   ....[87]....
        /*0ecc*/ 	.word	0x0002d070
        /*0ed0*/ 	.word	0x00000012
        /*0ed4*/ 	.word	0x00028800
        /*0ed8*/ 	.short	0x010a
        /*0eda*/ 	.byte	0x3f
	.zero		1


	//   ....[88]....
        /*0edc*/ 	.word	0x0002d0c0
        /*0ee0*/ 	.word	0x0000007f
        /*0ee4*/ 	.word	0x00028830
        /*0ee8*/ 	.short	0x010a
        /*0eea*/ 	.byte	0x3f
	.zero		1


	//   ....[89]....
        /*0eec*/ 	.word	0x0002d110
        /*0ef0*/ 	.word	0x0000000f
        /*0ef4*/ 	.word	0x00028830
        /*0ef8*/ 	.short	0x010a
        /*0efa*/ 	.byte	0x3f
	.zero		1


	//   ....[90]....
        /*0efc*/ 	.word	0x0002d160
        /*0f00*/ 	.word	0x0000000f
        /*0f04*/ 	.word	0x00028850
        /*0f08*/ 	.short	0x010a
        /*0f0a*/ 	.byte	0x3f
	.zero		1


	//   ....[91]....
        /*0f0c*/ 	.word	0x0002d1b0
        /*0f10*/ 	.word	0x0000000e
        /*0f14*/ 	.word	0x00028830
        /*0f18*/ 	.short	0x010a
        /*0f1a*/ 	.byte	0x3f
	.zero		1


	//   ....[92]....
        /*0f1c*/ 	.word	0x0002d200
        /*0f20*/ 	.word	0x0000000f
        /*0f24*/ 	.word	0x00028850
        /*0f28*/ 	.short	0x010a
        /*0f2a*/ 	.byte	0x3f
	.zero		1


	//   ....[93]....
        /*0f2c*/ 	.word	0x0002d250
        /*0f30*/ 	.word	0x0000000e
        /*0f34*/ 	.word	0x00028830
        /*0f38*/ 	.short	0x010a
        /*0f3a*/ 	.byte	0x3f
	.zero		1


	//   ....[94]....
        /*0f3c*/ 	.word	0x0002d2a0
        /*0f40*/ 	.word	0x0000000f
        /*0f44*/ 	.word	0x00028850
        /*0f48*/ 	.short	0x010a
        /*0f4a*/ 	.byte	0x3f
	.zero		1


	//   ....[95]....
        /*0f4c*/ 	.word	0x0002d2f0
        /*0f50*/ 	.word	0x0000000b
        /*0f54*/ 	.word	0x00028850
        /*0f58*/ 	.short	0x010a
        /*0f5a*/ 	.byte	0x3f
	.zero		1


	//   ....[96]....
        /*0f5c*/ 	.word	0x0002e470
        /*0f60*/ 	.word	0x0000000c
        /*0f64*/ 	.word	0x00028820
        /*0f68*/ 	.short	0x010a
        /*0f6a*/ 	.byte	0x3f
	.zero		1


	//   ....[97]....
        /*0f6c*/ 	.word	0x0002e4c0
        /*0f70*/ 	.word	0x00000009
        /*0f74*/ 	.word	0x000288a0
        /*0f78*/ 	.short	0x010a
        /*0f7a*/ 	.byte	0x3f
	.zero		1


	//   ....[98]....
        /*0f7c*/ 	.word	0x0002e510
        /*0f80*/ 	.word	0x00000009
        /*0f84*/ 	.word	0x000288c0
        /*0f88*/ 	.short	0x010a
        /*0f8a*/ 	.byte	0x3f
	.zero		1


	//   ....[99]....
        /*0f8c*/ 	.word	0x0002e560
        /*0f90*/ 	.word	0x00000007
        /*0f94*/ 	.word	0x000288a0
        /*0f98*/ 	.short	0x010a
        /*0f9a*/ 	.byte	0x3f
	.zero		1


	//   ....[100]....
        /*0f9c*/ 	.word	0x0002e5b0
        /*0fa0*/ 	.word	0x00000007
        /*0fa4*/ 	.word	0x000288c0
        /*0fa8*/ 	.short	0x010a
        /*0faa*/ 	.byte	0x3f
	.zero		1


	//   ....[101]....
        /*0fac*/ 	.word	0x0002e750
        /*0fb0*/ 	.word	0x00000005
        /*0fb4*/ 	.word	0x00028880
        /*0fb8*/ 	.short	0x010a
        /*0fba*/ 	.byte	0x3f
	.zero		1


	//   ....[102]....
        /*0fbc*/ 	.word	0x0002e7a0
        /*0fc0*/ 	.word	0x00000005
        /*0fc4*/ 	.word	0x00028840
        /*0fc8*/ 	.short	0x010a
        /*0fca*/ 	.byte	0x3f
	.zero		1


	//   ....[103]....
        /*0fcc*/ 	.word	0x0002e820
        /*0fd0*/ 	.word	0x00000004
        /*0fd4*/ 	.word	0x00028820
        /*0fd8*/ 	.short	0x010a
        /*0fda*/ 	.byte	0x3f
	.zero		1


	//   ....[104]....
        /*0fdc*/ 	.word	0x0002e870
        /*0fe0*/ 	.word	0x00000005
        /*0fe4*/ 	.word	0x00028880
        /*0fe8*/ 	.short	0x010a
        /*0fea*/ 	.byte	0x3f
	.zero		1


	//   ....[105]....
        /*0fec*/ 	.word	0x0002e8c0
        /*0ff0*/ 	.word	0x00000005
        /*0ff4*/ 	.word	0x00028840
        /*0ff8*/ 	.short	0x010a
        /*0ffa*/ 	.byte	0x3f
	.zero		1


	//   ....[106]....
        /*0ffc*/ 	.word	0x0002e910
        /*1000*/ 	.word	0x00000014
        /*1004*/ 	.word	0x00028870
        /*1008*/ 	.short	0x010a
        /*100a*/ 	.byte	0x3f
	.zero		1


	//   ....[107]....
        /*100c*/ 	.word	0x0002e960
        /*1010*/ 	.word	0x00000014
        /*1014*/ 	.word	0x00028860
        /*1018*/ 	.short	0x010a
        /*101a*/ 	.byte	0x3f
	.zero		1


	//   ....[108]....
        /*101c*/ 	.word	0x0002e9b0
        /*1020*/ 	.word	0x00000012
        /*1024*/ 	.word	0x00028870
        /*1028*/ 	.short	0x010a
        /*102a*/ 	.byte	0x3f
	.zero		1


	//   ....[109]....
        /*102c*/ 	.word	0x0002ea00
        /*1030*/ 	.word	0x00000012
        /*1034*/ 	.word	0x00028860
        /*1038*/ 	.short	0x010a
        /*103a*/ 	.byte	0x3f
	.zero		1


	//   ....[110]....
        /*103c*/ 	.word	0x0002f3c0
        /*1040*/ 	.word	0x00000000
        /*1044*/ 	.word	0x00028820
        /*1048*/ 	.short	0x010a
        /*104a*/ 	.byte	0x3f
	.zero		1


	//   ....[111]....
        /*104c*/ 	.word	0x0002f560
        /*1050*/ 	.word	0x00000006
        /*1054*/ 	.word	0x00000000
        /*1058*/ 	.short	0x010a
        /*105a*/ 	.byte	0x3f
	.zero		1


	//   ....[112]....
        /*105c*/ 	.word	0x0002f5b0
        /*1060*/ 	.word	0x00000007
        /*1064*/ 	.word	0x00000000
        /*1068*/ 	.short	0x010a
        /*106a*/ 	.byte	0x3f
	.zero		1


	//   ....[113]....
        /*106c*/ 	.word	0x0002f600
        /*1070*/ 	.word	0x00000004
        /*1074*/ 	.word	0x00028860
        /*1078*/ 	.short	0x010a
        /*107a*/ 	.byte	0x3f
	.zero		1


	//   ....[114]....
        /*107c*/ 	.word	0x0002f650
        /*1080*/ 	.word	0x00000003
        /*1084*/ 	.word	0x00028860
        /*1088*/ 	.short	0x010a
        /*108a*/ 	.byte	0x3f
	.zero		1


	//   ....[115]....
        /*108c*/ 	.word	0x0002f6a0
        /*1090*/ 	.word	0x00000004
        /*1094*/ 	.word	0x00028880
        /*1098*/ 	.short	0x010a
        /*109a*/ 	.byte	0x3f
	.zero		1


	//----- nvinfo : EIATTR_NUM_MBARRIERS
	.align		4
.L_244:
        /*109c*/ 	.byte	0x03, 0x38
        /*109e*/ 	.short	0x0016


	//----- nvinfo : EIATTR_EXIT_INSTR_OFFSETS
	.align		4
        /*10a0*/ 	.byte	0x04, 0x1c
        /*10a2*/ 	.short	(.L_246 - .L_245)


	//   ....[0]....
.L_245:
        /*10a4*/ 	.word	0x0002c420


	//----- nvinfo : EIATTR_MAX_THREADS
	.align		4
.L_246:
        /*10a8*/ 	.byte	0x04, 0x05
        /*10aa*/ 	.short	(.L_248 - .L_247)
.L_247:
        /*10ac*/ 	.word	0x00000180
        /*10b0*/ 	.word	0x00000001
        /*10b4*/ 	.word	0x00000001


	//----- nvinfo : EIATTR_CRS_STACK_SIZE
	.align		4
.L_248:
        /*10b8*/ 	.byte	0x04, 0x1e
        /*10ba*/ 	.short	(.L_250 - .L_249)
.L_249:
        /*10bc*/ 	.word	0x00000000


	//----- nvinfo : EIATTR_CBANK_PARAM_SIZE
	.align		4
.L_250:
        /*10c0*/ 	.byte	0x03, 0x19
        /*10c2*/ 	.short	0x0a70


	//----- nvinfo : EIATTR_PARAM_CBANK
	.align		4
        /*10c4*/ 	.byte	0x04, 0x0a
        /*10c6*/ 	.short	(.L_252 - .L_251)
	.align		4
.L_251:
        /*10c8*/ 	.word	index@(.nv.constant0._ZN7cutlass13device_kernelIN5flash11enable_sm90INS1_16FlashAttnFwdSm90INS1_25CollectiveMainloopFwdSm90ILi2EN4cute5tupleIJNS5_1CILi1EEES8_S8_EEENS6_IJNS7_ILi128EEENS7_ILi192EEESA_EEELi128ENS_12float_e4m3_tEfNS_4arch4Sm90ELb0ELb1ELb1ELb1ELb0ELb1ELb0ELb1ELb1ELb0ELb0ELb0EEENS1_21CollectiveEpilogueFwdINS6_IJSA_SA_SB_EEES9_NS_10bfloat16_tESF_Li256ELb1ELb0ELb0ELb1EEENS1_36VarlenDynamicPersistentTileSchedulerILi128ELi192ELi256ELi128ELb0ELb0ELb1ELb1ELb0ELb1EEEEEEEEEvNT_6ParamsE)
        /*10cc*/ 	.short	0x0210
        /*10ce*/ 	.short	0x0a70


	//----- nvinfo : EIATTR_SW_WAR
	.align		4
.L_252:
        /*10d0*/ 	.byte	0x04, 0x36
        /*10d2*/ 	.short	(.L_254 - .L_253)
.L_253:
        /*10d4*/ 	.word	0x00000008
.L_254:


//--------------------- .nv.info._ZN7cutlass13device_kernelIN5flash11enable_sm90INS1_16FlashAttnFwdSm90INS1_25CollectiveMainloopFwdSm90ILi2EN4cute5tupleIJNS5_1CILi1EEES8_S8_EEENS6_IJNS7_ILi128EEENS7_ILi224EEESA_EEELi128ENS_12float_e4m3_tEfNS_4arch4Sm90ELb1ELb0ELb1ELb0ELb0ELb0ELb0ELb1ELb1ELb0ELb0ELb0EEENS1_21CollectiveEpilogueFwdINS6_IJSA_SA_SB_EEES9_NS_10bfloat16_tESF_Li256ELb0ELb0ELb0ELb1EEENS1_30DynamicPersistentTileSchedulerILi256ELi128ELb0ELb0ELb1EEEEEEEEEvNT_6ParamsE --------------------------
	.section	.nv.info._ZN7cutlass13device_kernelIN5flash11enable_sm90INS1_16FlashAttnFwdSm90INS1_25CollectiveMainloopFwdSm90ILi2EN4cute5tupleIJNS5_1CILi1EEES8_S8_EEENS6_IJNS7_ILi128EEENS7_ILi224EEESA_EEELi128ENS_12float_e4m3_tEfNS_4arch4Sm90ELb1ELb0ELb1ELb0ELb0ELb0ELb0ELb1ELb1ELb0ELb0ELb0EEENS1_21CollectiveEpilogueFwdINS6_IJSA_SA_SB_EEES9_NS_10bfloat16_tESF_Li256ELb0ELb0ELb0ELb1EEENS1_30DynamicPersistentTileSchedulerILi256ELi128ELb0ELb0ELb1EEEEEEEEEvNT_6ParamsE,"",@"SHT_CUDA_INFO"
	.sectionflags	@""
	.align	4


	//----- nvinfo : EIATTR_CUDA_API_VERSION
	.align		4
        /*0000*/ 	.byte	0x04, 0x37
        /*0002*/ 	.short	(.L_256 - .L_255)
.L_255:
        /*0004*/ 	.word	0x00000082


	//----- nvinfo : EIATTR_KPARAM_INFO
	.align		4
.L_256:
        /*0008*/ 	.byte	0x04, 0x17
        /*000a*/ 	.short	(.L_258 - .L_257)
.L_257:
        /*000c*/ 	.word	0x00000000
        /*0010*/ 	.short	0x0000
        /*0012*/ 	.short	0x0070
        /*0014*/ 	.byte	0x00, 0xf0, 0x01, 0x2e


	//----- nvinfo : EIATTR_SPARSE_MMA_MASK
	.align		4
.L_258:
        /*0018*/ 	.byte	0x03, 0x50
        /*001a*/ 	.short	0x0000


	//----- nvinfo : EIATTR_MAXREG_COUNT
	.align		4
        /*001c*/ 	.byte	0x03, 0x1b
        /*001e*/ 	.short	0x00a8


	//----- nvinfo : EIATTR_NUM_BARRIERS
	.align		4
        /*0020*/ 	.byte	0x02, 0x4c
        /*0022*/ 	.byte	0x10
	.zero		1


	//----- nvinfo : EIATTR_EXTERNS
	.align		4
        /*0024*/ 	.byte	0x04, 0x0f
        /*0026*/ 	.short	(.L_260 - .L_259)


	//   ....[0]....
	.align		4
.L_259:
        /*0028*/ 	.word	index@(__assertfail)


	//----- nvinfo : EIATTR_ANNOTATIONS
	.align		4
.L_260:
        /*002c*/ 	.byte	0x04, 0x55
        /*002e*/ 	.short	(.L_262 - .L_261)


	//   ....[0]....
.L_261:
        /* <DEDUP_REMOVED lines=36> */


	//----- nvinfo : EIATTR_MERCURY_ISA_VERSION
	.align		4
.L_262:
        /*0260*/ 	.byte	0x03, 0x5f
        /*0262*/ 	.short	0x0101


	//----- nvinfo : EIATTR_INT_WARP_WIDE_INSTR_OFFSETS
	.align		4
        /*0264*/ 	.byte	0x04, 0x31
        /*0266*/ 	.short	(.L_264 - .L_263)


	//   ....[0]....
.L_263:
        /*0268*/ 	.word	0x00000180


	//   ....[1]....
        /*026c*/ 	.word	0x000001c0


	//   ....[2]....
        /*0270*/ 	.word	0x00000250


	//   ....[3]....
        /*0274*/ 	.word	0x00012d60


	//   ....[4]....
        /*0278*/ 	.word	0x00012df0


	//   ....[5]....
        /*027c*/ 	.word	0x000134b0


	//   ....[6]....
        /*0280*/ 	.word	0x00014cc0


	//   ....[7]....
        /*0284*/ 	.word	0x00014d50


	//----- nvinfo : EIATTR_COOP_GROUP_MASK_REGIDS
	.align		4
.L_264:
        /*0288*/ 	.byte	0x04, 0x29
        /*028a*/ 	.short	(.L_266 - .L_265)


	//   ....[0]....
.L_265:
        /*028c*/ 	.word	0xffffffff


	//   ....[1]....
        /*0290*/ 	.word	0xffffffff


	//   ....[2]....
        /*0294*/ 	.word	0xffffffff


	//   ....[3]....
        /*0298*/ 	.word	0xffffffff


	//   ....[4]....
        /*029c*/ 	.word	0xffffffff


	//   ....[5]....
        /*02a0*/ 	.word	0xffffffff


	//   ....[6]....
        /*02a4*/ 	.word	0xffffffff


	//   ....[7]....
        /*02a8*/ 	.word	0xffffffff


	//   ....[8]....
        /*02ac*/ 	.word	0xffffffff


	//   ....[9]....
        /*02b0*/ 	.word	0xffffffff


	//   ....[10]....
        /*02b4*/ 	.word	0xffffffff


	//   ....[11]....
        /*02b8*/ 	.word	0xffffffff


	//   ....[12]....
        /*02bc*/ 	.word	0xffffffff


	//   ....[13]....
        /*02c0*/ 	.word	0xffffffff


	//   ....[14]....
        /*02c4*/ 	.word	0xffffffff


	//   ....[15]....
        /*02c8*/ 	.word	0xffffffff


	//   ....[16]....
        /*02cc*/ 	.word	0xffffffff


	//   ....[17]....
        /*02d0*/ 	.word	0xffffffff


	//   ....[18]....
        /*02d4*/ 	.word	0xffffffff


	//   ....[19]....
        /*02d8*/ 	.word	0xffffffff


	//   ....[20]....
        /*02dc*/ 	.word	0xffffffff


	//   ....[21]....
        /*02e0*/ 	.word	0xffffffff


	//   ....[22]....
        /*02e4*/ 	.word	0xffffffff


	//   ....[23]....
        /*02e8*/ 	.word	0xffffffff


	//   ....[24]....
        /*02ec*/ 	.word	0xffffffff


	//   ....[25]....
        /*02f0*/ 	.word	0xffffffff


	//   ....[26]....
        /*02f4*/ 	.word	0xffffffff


	//   ....[27]....
        /*02f8*/ 	.word	0xffffffff


	//   ....[28]....
        /*02fc*/ 	.word	0xffffffff


	//   ....[29]....
        /*0300*/ 	.word	0xffffffff


	//   ....[30]....
        /*0304*/ 	.word	0xffffffff


	//   ....[31]....
        /*0308*/ 	.word	0xffffffff


	//   ....[32]....
        /*030c*/ 	.word	0xffffffff


	//   ....[33]....
        /*0310*/ 	.word	0xffffffff


	//   ....[34]....
        /*0314*/ 	.word	0xffffffff


	//   ....[35]....
        /*0318*/ 	.word	0xffffffff


	//   ....[36]....
        /*031c*/ 	.word	0xffffffff


	//   ....[37]....
        /*0320*/ 	.word	0xffffffff


	//   ....[38]....
        /*0324*/ 	.word	0xffffffff


	//   ....[39]....
        /*0328*/ 	.word	0xffffffff


	//   ....[40]....
        /*032c*/ 	.word	0xffffffff


	//   ....[41]....
        /*0330*/ 	.word	0xffffffff


	//   ....[42]....
        /*0334*/ 	.word	0xffffffff


	//   ....[43]....
        /*0338*/ 	.word	0xffffffff


	//   ....[44]....
        /*033c*/ 	.word	0xffffffff


	//   ....[45]....
        /*0340*/ 	.word	0xffffffff


	//   ....[46]....
        /*0344*/ 	.word	0xffffffff


	//   ....[47]....
        /*0348*/ 	.word	0xffffffff


	//   ....[48]....
        /*034c*/ 	.word	0xffffffff


	//   ....[49]....
        /*0350*/ 	.word	0xffffffff


	//   ....[50]....
        /*0354*/ 	.word	0xffffffff


	//   ....[51]....
        /*0358*/ 	.word	0xffffffff


	//   ....[52]....
        /*035c*/ 	.word	0xffffffff


	//   ....[53]....
        /*0360*/ 	.word	0xffffffff


	//   ....[54]....
        /*0364*/ 	.word	0xffffffff


	//   ....[55]....
        /*0368*/ 	.word	0xffffffff


	//   ....[56]....
        /*036c*/ 	.word	0xffffffff


	//   ....[57]....
        /*0370*/ 	.word	0xffffffff


	//   ....[58]....
        /*0374*/ 	.word	0xffffffff


	//   ....[59]....
        /*0378*/ 	.word	0xffffffff


	//   ....[60]....
        /*037c*/ 	.word	0xffffffff


	//   ....[61]....
        /*0380*/ 	.word	0x0500000f


	//   ....[62]....
        /*0384*/ 	.word	0x0500000f


	//----- nvinfo : EIATTR_COOP_GROUP_INSTR_OFFSETS
	.align		4
.L_266:
        /*0388*/ 	.byte	0x04, 0x28
        /*038a*/ 	.short	(.L_268 - .L_267)


	//   ....[0]....
.L_267:
        /*038c*/ 	.word	0x00000060


	//   ....[1]....
        /*0390*/ 	.word	0x00000190


	//   ....[2]....
        /*0394*/ 	.word	0x00000230


	//   ....[3]....
        /*0398*/ 	.word	0x000003c0


	//   ....[4]....
        /*039c*/ 	.word	0x00000520


	//   ....[5]....
        /*03a0*/ 	.word	0x00000640


	//   ....[6]....
        /*03a4*/ 	.word	0x000007a0


	//   ....[7]....
        /*03a8*/ 	.word	0x00001490


	//   ....[8]....
        /*03ac*/ 	.word	0x00003cb0


	//   ....[9]....
        /*03b0*/ 	.word	0x00003d70


	//   ....[10]....
        /*03b4*/ 	.word	0x00004e00


	//   ....[11]....
        /*03b8*/ 	.word	0x00004e70


	//   ....[12]....
        /*03bc*/ 	.word	0x00009060


	//   ....[13]....
        /*03c0*/ 	.word	0x000091b0


	//   ....[14]....
        /*03c4*/ 	.word	0x0000a2b0


	//   ....[15]....
        /*03c8*/ 	.word	0x0000a330


	//   ....[16]....
        /*03cc*/ 	.word	0x0000e260


	//   ....[17]....
        /*03d0*/ 	.word	0x0000e280


	//   ....[18]....
        /*03d4*/ 	.word	0x0000e2d0


	//   ....[19]....
        /*03d8*/ 	.word	0x0000e2f0


	//   ....[20]....
        /*03dc*/ 	.word	0x00010570


	//   ....[21]....
        /*03e0*/ 	.word	0x00010580


	//   ....[22]....
        /*03e4*/ 	.word	0x00010600


	//   ....[23]....
        /*03e8*/ 	.word	0x00010610


	//   ....[24]....
        /*03ec*/ 	.word	0x000115f0


	//   ....[25]....
        /*03f0*/ 	.word	0x00011600


	//   ....[26]....
        /*03f4*/ 	.word	0x00011610


	//   ....[27]....
        /*03f8*/ 	.word	0x00011620


	//   ....[28]....
        /*03fc*/ 	.word	0x00011630


	//   ....[29]....
        /*0400*/ 	.word	0x00011640


	//   ....[30]....
        /*0404*/ 	.word	0x00011650


	//   ....[31]....
        /*0408*/ 	.word	0x00011660


	//   ....[32]....
        /*040c*/ 	.word	0x00011690


	//   ....[33]....
        /*0410*/ 	.word	0x000116b0


	//   ....[34]....
        /*0414*/ 	.word	0x000116e0


	//   ....[35]....
        /*0418*/ 	.word	0x000116f0


	//   ....[36]....
        /*041c*/ 	.word	0x00011720


	//   ....[37]....
        /*0420*/ 	.word	0x00011730


	//   ....[38]....
        /*0424*/ 	.word	0x00011760


	//   ....[39]....
        /*0428*/ 	.word	0x00011770


	//   ....[40]....
        /*042c*/ 	.word	0x00011780


	//   ....[41]....
        /*0430*/ 	.word	0x00011790


	//   ....[42]....
        /*0434*/ 	.word	0x000117b0


	//   ....[43]....
        /*0438*/ 	.word	0x000117f0


	//   ....[44]....
        /*043c*/ 	.word	0x00011820


	//   ....[45]....
        /*0440*/ 	.word	0x00011830


	//   ....[46]....
        /*0444*/ 	.word	0x00011840


	//   ....[47]....
        /*0448*/ 	.word	0x00011870


	//   ....[48]....
        /*044c*/ 	.word	0x000118a0


	//   ....[49]....
        /*0450*/ 	.word	0x000118b0


	//   ....[50]....
        /*0454*/ 	.word	0x000118e0


	//   ....[51]....
        /*0458*/ 	.word	0x000118f0


	//   ....[52]....
        /*045c*/ 	.word	0x00011900


	//   ....[53]....
        /*0460*/ 	.word	0x00011910


	//   ....[54]....
        /*0464*/ 	.word	0x00011920


	//   ....[55]....
        /*0468*/ 	.word	0x00011940


	//   ....[56]....
        /*046c*/ 	.word	0x00011b00


	//   ....[57]....
        /*0470*/ 	.word	0x000125b0


	//   ....[58]....
        /*0474*/ 	.word	0x00013570


	//   ....[59]....
        /*0478*/ 	.word	0x00015770


	//   ....[60]....
        /*047c*/ 	.word	0x00015910


	//   ....[61]....
        /*0480*/ 	.word	0x00015f10


	//   ....[62]....
        /*0484*/ 	.word	0x000163a0


	//----- nvinfo : EIATTR_REG_RECONFIG
	.align		4
.L_268:
        /*0488*/ 	.byte	0x01, 0x54
	.zero		2


	//----- nvinfo : EIATTR_SYSCALL_OFFSETS
	.align		4
        /*048c*/ 	.byte	0x04, 0x46
        /*048e*/ 	.short	(.L_270 - .L_269)


	//   ....[0]....
.L_269:
        /*0490*/ 	.word	0x00001640


	//   ....[1]....
        /*0494*/ 	.word	0x00012f90


	//   ....[2]....
        /*0498*/ 	.word	0x000130d0


	//   ....[3]....
        /*049c*/ 	.word	0x00013210


	//   ....[4]....
        /*04a0*/ 	.word	0x00013330


	//----- nvinfo : EIATTR_MBARRIER_INSTR_OFFSETS
	.align		4
.L_270:
        /*04a4*/ 	.byte	0x04, 0x39
        /*04a6*/ 	.short	(.L_272 - .L_271)


	//   ....[0]....
.L_271:
        /*04a8*/ 	.word	0x00000270
        /*04ac*/ 	.word	0x000000ff
        /*04b0*/ 	.word	0x0002e800
        /*04b4*/ 	.short	0x0100
        /*04b6*/ 	.byte	0x06
	.zero		1


	//   ....[1]....
        /*04b8*/ 	.word	0x00000280
        /*04bc*/ 	.word	0x000000ff
        /*04c0*/ 	.word	0x0002e820
        /*04c4*/ 	.short	0x0100
        /*04c6*/ 	.byte	0x06
	.zero		1


	//   ....[2]....
        /*04c8*/ 	.word	0x00000370
        /*04cc*/ 	.word	0x000000ff
        /*04d0*/ 	.word	0x0002e830
        /*04d4*/ 	.short	0x0100
        /*04d6*/ 	.byte	0x08
	.zero		1


	//   ....[3]....
        /*04d8*/ 	.word	0x00000380
        /*04dc*/ 	.word	0x000000ff
        /*04e0*/ 	.word	0x0002e840
        /*04e4*/ 	.short	0x0100
        /*04e6*/ 	.byte	0x08
	.zero		1


	//   ....[4]....
        /*04e8*/ 	.word	0x00000390
        /*04ec*/ 	.word	0x000000ff
        /*04f0*/ 	.word	0x0002e838
        /*04f4*/ 	.short	0x0100
        /*04f6*/ 	.byte	0x08
	.zero		1


	//   ....[5]....
        /*04f8*/ 	.word	0x000003a0
        /*04fc*/ 	.word	0x000000ff
        /*0500*/ 	.word	0x0002e848
        /*0504*/ 	.short	0x0100
        /*0506*/ 	.byte	0x08
	.zero		1


	//   ....[6]....
        /*0508*/ 	.word	0x000004d0
        /*050c*/ 	.word	0x000000ff
        /*0510*/ 	.word	0x0002e850
        /*0514*/ 	.short	0x0100
        /*0516*/ 	.byte	0x08
	.zero		1


	//   ....[7]....
        /*0518*/ 	.word	0x000004e0
        /*051c*/ 	.word	0x000000ff
        /*0520*/ 	.word	0x0002e860
        /*0524*/ 	.short	0x0100
        /*0526*/ 	.byte	0x08
	.zero		1


	//   ....[8]....
        /*0528*/ 	.word	0x000004f0
        /*052c*/ 	.word	0x000000ff
        /*0530*/ 	.word	0x0002e858
        /*0534*/ 	.short	0x0100
        /*0536*/ 	.byte	0x08
	.zero		1


	//   ....[9]....
        /*0538*/ 	.word	0x00000500
        /*053c*/ 	.word	0x000000ff
        /*0540*/ 	.word	0x0002e868
        /*0544*/ 	.short	0x0100
        /*0546*/ 	.byte	0x08
	.zero		1


	//   ....[10]....
        /*0548*/ 	.word	0x000005f0
        /*054c*/ 	.word	0x000000ff
        /*0550*/ 	.word	0x0002e870
        /*0554*/ 	.short	0x0100
        /*0556*/ 	.byte	0x06
	.zero		1


	//   ....[11]....
        /*0558*/ 	.word	0x00000600
        /*055c*/ 	.word	0x000000ff
        /*0560*/ 	.word	0x0002e880
        /*0564*/ 	.short	0x0100
        /*0566*/ 	.byte	0x06
	.zero		1


	//   ....[12]....
        /*0568*/ 	.word	0x00000610
        /*056c*/ 	.word	0x000000ff
        /*0570*/ 	.word	0x0002e878
        /*0574*/ 	.short	0x0100
        /*0576*/ 	.byte	0x06
	.zero		1


	//   ....[13]....
        /*0578*/ 	.word	0x00000620
        /*057c*/ 	.word	0x000000ff
        /*0580*/ 	.word	0x0002e888
        /*0584*/ 	.short	0x0100
        /*0586*/ 	.byte	0x06
	.zero		1


	//   ....[14]....
        /*0588*/ 	.word	0x00000750
        /*058c*/ 	.word	0x000000ff
        /*0590*/ 	.word	0x0002e890
        /*0594*/ 	.short	0x0100
        /*0596*/ 	.byte	0x08
	.zero		1


	//   ....[15]....
        /*0598*/ 	.word	0x00000760
        /*059c*/ 	.word	0x000000ff
        /*05a0*/ 	.word	0x0002e8a0
        /*05a4*/ 	.short	0x0100
        /*05a6*/ 	.byte	0x08
	.zero		1


	//   ....[16]....
        /*05a8*/ 	.word	0x00000770
        /*05ac*/ 	.word	0x000000ff
        /*05b0*/ 	.word	0x0002e898
        /*05b4*/ 	.short	0x0100
        /*05b6*/ 	.byte	0x08
	.zero		1


	//   ....[17]....
        /*05b8*/ 	.word	0x00000780
        /*05bc*/ 	.word	0x000000ff
        /*05c0*/ 	.word	0x0002e8a8
        /*05c4*/ 	.short	0x0100
        /*05c6*/ 	.byte	0x08
	.zero		1


	//   ....[18]....
        /*05c8*/ 	.word	0x000008b0
        /*05cc*/ 	.word	0x000000ff
        /*05d0*/ 	.word	0x0002e8b0
        /*05d4*/ 	.short	0x0100
        /*05d6*/ 	.byte	0x08
	.zero		1


	//   ....[19]....
        /*05d8*/ 	.word	0x000008c0
        /*05dc*/ 	.word	0x000000ff
        /*05e0*/ 	.word	0x0002e8c0
        /*05e4*/ 	.short	0x0100
        /*05e6*/ 	.byte	0x08
	.zero		1


	//   ....[20]....
        /*05e8*/ 	.word	0x000008d0
        /*05ec*/ 	.word	0x000000ff
        /*05f0*/ 	.word	0x0002e8b8
        /*05f4*/ 	.short	0x0100
        /*05f6*/ 	.byte	0x08
	.zero		1


	//   ....[21]....
        /*05f8*/ 	.word	0x000008e0
        /*05fc*/ 	.word	0x000000ff
        /*0600*/ 	.word	0x0002e8c8
        /*0604*/ 	.short	0x0100
        /*0606*/ 	.byte	0x08
	.zero		1


	//   ....[22]....
        /*0608*/ 	.word	0x00001920
        /*060c*/ 	.word	0x000000ff
        /*0610*/ 	.word	0x0002e800
        /*0614*/ 	.short	0x010a
        /*0616*/ 	.byte	0x25
	.zero		1


	//   ....[23]....
        /*0618*/ 	.word	0x000019b0
        /*061c*/ 	.word	0x00000003
        /*0620*/ 	.word	0x0002e830
        /*0624*/ 	.short	0x010a
        /*0626*/ 	.byte	0x3f
	.zero		1


	//   ....[24]....
        /*0628*/ 	.word	0x000019f0
        /*062c*/ 	.word	0x00000003
        /*0630*/ 	.word	0x0002e830
        /*0634*/ 	.short	0x010a
        /*0636*/ 	.byte	0x3f
	.zero		1


	//   ....[25]....
        /*0638*/ 	.word	0x000034d0
        /*063c*/ 	.word	0x00000003
        /*0640*/ 	.word	0x00000000
        /*0644*/ 	.short	0x0101
        /*0646*/ 	.byte	0x3f
	.zero		1


	//   ....[26]....
        /*0648*/ 	.word	0x00006ad0
        /*064c*/ 	.word	0x000000ff
        /*0650*/ 	.word	0x0002e830
        /*0654*/ 	.short	0x010a
        /*0656*/ 	.byte	0x0a
	.zero		1


	//   ....[27]....
        /*0658*/ 	.word	0x00006b10
        /*065c*/ 	.word	0x000000ff
        /*0660*/ 	.word	0x0002e830
        /*0664*/ 	.short	0x010a
        /*0666*/ 	.byte	0x0a
	.zero		1


	//   ....[28]....
        /*0668*/ 	.word	0x00007770
        /*066c*/ 	.word	0x000000ff
        /*0670*/ 	.word	0x0002e850
        /*0674*/ 	.short	0x010a
        /*0676*/ 	.byte	0x0a
	.zero		1


	//   ....[29]....
        /*0678*/ 	.word	0x000077b0
        /*067c*/ 	.word	0x000000ff
        /*0680*/ 	.word	0x0002e850
        /*0684*/ 	.short	0x010a
        /*0686*/ 	.byte	0x0a
	.zero		1


	//   ....[30]....
        /*0688*/ 	.word	0x0000b2b0
        /*068c*/ 	.word	0x00000003
        /*0690*/ 	.word	0x00000000
        /*0694*/ 	.short	0x0101
        /*0696*/ 	.byte	0x3f
	.zero		1


	//   ....[31]....
        /*0698*/ 	.word	0x0000b640
        /*069c*/ 	.word	0x000000ff
        /*06a0*/ 	.word	0x00000000
        /*06a4*/ 	.short	0x0101
        /*06a6*/ 	.byte	0x0a
	.zero		1


	//   ....[32]....
        /*06a8*/ 	.word	0x0000bea0
        /*06ac*/ 	.word	0x000000ff
        /*06b0*/ 	.word	0x0002e830
        /*06b4*/ 	.short	0x010a
        /*06b6*/ 	.byte	0x06
	.zero		1


	//   ....[33]....
        /*06b8*/ 	.word	0x0000bee0
        /*06bc*/ 	.word	0x000000ff
        /*06c0*/ 	.word	0x0002e830
        /*06c4*/ 	.short	0x010a
        /*06c6*/ 	.byte	0x06
	.zero		1


	//   ....[34]....
        /*06c8*/ 	.word	0x0000cab0
        /*06cc*/ 	.word	0x000000ff
        /*06d0*/ 	.word	0x0002e850
        /*06d4*/ 	.short	0x010a
        /*06d6*/ 	.byte	0x06
	.zero		1


	//   ....[35]....
        /*06d8*/ 	.word	0x0000caf0
        /*06dc*/ 	.word	0x000000ff
        /*06e0*/ 	.word	0x0002e850
        /*06e4*/ 	.short	0x010a
        /*06e6*/ 	.byte	0x06
	.zero		1


	//   ....[36]....
        /*06e8*/ 	.word	0x0000f730
        /*06ec*/ 	.word	0x00000003
        /*06f0*/ 	.word	0x00000000
        /*06f4*/ 	.short	0x0101
        /*06f6*/ 	.byte	0x3f
	.zero		1


	//   ....[37]....
        /*06f8*/ 	.word	0x0000fa60
        /*06fc*/ 	.word	0x000000ff
        /*0700*/ 	.word	0x00000000
        /*0704*/ 	.short	0x0101
        /*0706*/ 	.byte	0x06
	.zero		1


	//   ....[38]....
        /*0708*/ 	.word	0x000101d0
        /*070c*/ 	.word	0x000000ff
        /*0710*/ 	.word	0x0002e850
        /*0714*/ 	.short	0x010a
        /*0716*/ 	.byte	0x05
	.zero		1


	//   ....[39]....
        /*0718*/ 	.word	0x00010210
        /*071c*/ 	.word	0x000000ff
        /*0720*/ 	.word	0x0002e850
        /*0724*/ 	.short	0x010a
        /*0726*/ 	.byte	0x05
	.zero		1


	//   ....[40]....
        /*0728*/ 	.word	0x000108d0
        /*072c*/ 	.word	0x000000ff
        /*0730*/ 	.word	0x00000000
        /*0734*/ 	.short	0x0101
        /*0736*/ 	.byte	0x04
	.zero		1


	//   ....[41]....
        /*0738*/ 	.word	0x00011c90
        /*073c*/ 	.word	0x000000ff
        /*0740*/ 	.word	0x00000000
        /*0744*/ 	.short	0x0101
        /*0746*/ 	.byte	0x05
	.zero		1


	//   ....[42]....
        /*0748*/ 	.word	0x00013790
        /*074c*/ 	.word	0x00000004
        /*0750*/ 	.word	0x0002e880
        /*0754*/ 	.short	0x010a
        /*0756*/ 	.byte	0x3f
	.zero		1


	//   ....[43]....
        /*0758*/ 	.word	0x00013950
        /*075c*/ 	.word	0x00000004
        /*0760*/ 	.word	0x0002e840
        /*0764*/ 	.short	0x010a
        /*0766*/ 	.byte	0x3f
	.zero		1


	//   ....[44]....
        /*0768*/ 	.word	0x00013c70
        /*076c*/ 	.word	0x000000ff
        /*0770*/ 	.word	0x0002e820
        /*0774*/ 	.short	0x010a
        /*0776*/ 	.byte	0x28
	.zero		1


	//   ....[45]....
        /*0778*/ 	.word	0x00013f50
        /*077c*/ 	.word	0x00000004
        /*0780*/ 	.word	0x0002e880
        /*0784*/ 	.short	0x010a
        /*0786*/ 	.byte	0x3f
	.zero		1


	//   ....[46]....
        /*0788*/ 	.word	0x000141c0
        /*078c*/ 	.word	0x00000004
        /*0790*/ 	.word	0x0002e840
        /*0794*/ 	.short	0x010a
        /*0796*/ 	.byte	0x3f
	.zero		1


	//   ....[47]....
        /*0798*/ 	.word	0x000144a0
        /*079c*/ 	.word	0x00000004
        /*07a0*/ 	.word	0x0002e870
        /*07a4*/ 	.short	0x010a
        /*07a6*/ 	.byte	0x3f
	.zero		1


	//   ....[48]....
        /*07a8*/ 	.word	0x00014520
        /*07ac*/ 	.word	0x00000002
        /*07b0*/ 	.word	0x0002e860
        /*07b4*/ 	.short	0x010a
        /*07b6*/ 	.byte	0x3f
	.zero		1


	//   ....[49]....
        /*07b8*/ 	.word	0x00014c10
        /*07bc*/ 	.word	0x00000002
        /*07c0*/ 	.word	0x0002e850
        /*07c4*/ 	.short	0x0101
        /*07c6*/ 	.byte	0x3f
	.zero		1


	//   ....[50]....
        /*07c8*/ 	.word	0x00014c50
        /*07cc*/ 	.word	0x00000002
        /*07d0*/ 	.word	0x00000000
        /*07d4*/ 	.short	0x0101
        /*07d6*/ 	.byte	0x3f
	.zero		1


	//   ....[51]....
        /*07d8*/ 	.word	0x00014e30
        /*07dc*/ 	.word	0x00000014
        /*07e0*/ 	.word	0x0002e870
        /*07e4*/ 	.short	0x010a
        /*07e6*/ 	.byte	0x3f
	.zero		1


	//   ....[52]....
        /*07e8*/ 	.word	0x00014ea0
        /*07ec*/ 	.word	0x00000014
        /*07f0*/ 	.word	0x0002e860
        /*07f4*/ 	.short	0x010a
        /*07f6*/ 	.byte	0x3f
	.zero		1


	//   ....[53]....
        /*07f8*/ 	.word	0x00015560
        /*07fc*/ 	.word	0x00000014
        /*0800*/ 	.word	0x0002e850
        /*0804*/ 	.short	0x0101
        /*0806*/ 	.byte	0x3f
	.zero		1


	//   ....[54]....
        /*0808*/ 	.word	0x000155b0
        /*080c*/ 	.word	0x00000000
        /*0810*/ 	.word	0x00000000
        /*0814*/ 	.short	0x0101
        /*0816*/ 	.byte	0x3f
	.zero		1


	//   ....[55]....
        /*0818*/ 	.word	0x00015890
        /*081c*/ 	.word	0x00000000
        /*0820*/ 	.word	0x0002e820
        /*0824*/ 	.short	0x010a
        /*0826*/ 	.byte	0x3f
	.zero		1


	//   ....[56]....
        /*0828*/ 	.word	0x00015a50
        /*082c*/ 	.word	0x00000006
        /*0830*/ 	.word	0x00000000
        /*0834*/ 	.short	0x010a
        /*0836*/ 	.byte	0x3f
	.zero		1


	//   ....[57]....
        /*0838*/ 	.word	0x00015ac0
        /*083c*/ 	.word	0x00000007
        /*0840*/ 	.word	0x00000000
        /*0844*/ 	.short	0x010a
        /*0846*/ 	.byte	0x3f
	.zero		1


	//   ....[58]....
        /*0848*/ 	.word	0x00015b20
        /*084c*/ 	.word	0x00000004
        /*0850*/ 	.word	0x0002e860
        /*0854*/ 	.short	0x010a
        /*0856*/ 	.byte	0x3f
	.zero		1


	//   ....[59]....
        /*0858*/ 	.word	0x00015b70
        /*085c*/ 	.word	0x00000003
        /*0860*/ 	.word	0x0002e860
        /*0864*/ 	.short	0x010a
        /*0866*/ 	.byte	0x3f
	.zero		1


	//   ....[60]....
        /*0868*/ 	.word	0x00015bb0
        /*086c*/ 	.word	0x00000004
        /*0870*/ 	.word	0x0002e880
        /*0874*/ 	.short	0x010a
        /*0876*/ 	.byte	0x3f
	.zero		1


	//   ....[61]....
        /*0878*/ 	.word	0x00015bd0
        /*087c*/ 	.word	0x00000003
        /*0880*/ 	.word	0x0002e880
        /*0884*/ 	.short	0x010a
        /*0886*/ 	.byte	0x3f
	.zero		1


	//   ....[62]....
        /*0888*/ 	.word	0x00015c40
        /*088c*/ 	.word	0x00000003
        /*0890*/ 	.word	0x0002e800
        /*0894*/ 	.short	0x010a
        /*0896*/ 	.byte	0x3f
	.zero		1


	//   ....[63]....
        /*0898*/ 	.word	0x00015c90
        /*089c*/ 	.word	0x00000003
        /*08a0*/ 	.word	0x0002e830
        /*08a4*/ 	.short	0x010a
        /*08a6*/ 	.byte	0x3f
	.zero		1


	//   ....[64]....
        /*08a8*/ 	.word	0x00015cf0
        /*08ac*/ 	.word	0x0000000b
        /*08b0*/ 	.word	0x0002e830
        /*08b4*/ 	.short	0x010a
        /*08b6*/ 	.byte	0x3f
	.zero		1


	//   ....[65]....
        /*08b8*/ 	.word	0x00015d50
        /*08bc*/ 	.word	0x0000000a
        /*08c0*/ 	.word	0x0002e850
        /*08c4*/ 	.short	0x010a
        /*08c6*/ 	.byte	0x3f
	.zero		1


	//   ....[66]....
        /*08c8*/ 	.word	0x00015db0
        /*08cc*/ 	.word	0x0000000a
        /*08d0*/ 	.word	0x0002e830
        /*08d4*/ 	.short	0x010a
        /*08d6*/ 	.byte	0x3f
	.zero		1


	//   ....[67]....
        /*08d8*/ 	.word	0x00015e10
        /*08dc*/ 	.word	0x00000009
        /*08e0*/ 	.word	0x0002e850
        /*08e4*/ 	.short	0x010a
        /*08e6*/ 	.byte	0x3f
	.zero		1


	//   ....[68]....
        /*08e8*/ 	.word	0x00015e70
        /*08ec*/ 	.word	0x00000005
        /*08f0*/ 	.word	0x0002e850
        /*08f4*/ 	.short	0x010a
        /*08f6*/ 	.byte	0x3f
	.zero		1


	//   ....[69]....
        /*08f8*/ 	.word	0x00015fc0
        /*08fc*/ 	.word	0x00000004
        /*0900*/ 	.word	0x0002e880
        /*0904*/ 	.short	0x010a
        /*0906*/ 	.byte	0x3f
	.zero		1


	//   ....[70]....
        /*0908*/ 	.word	0x00016010
        /*090c*/ 	.word	0x00000004
        /*0910*/ 	.word	0x0002e840
        /*0914*/ 	.short	0x010a
        /*0916*/ 	.byte	0x3f
	.zero		1


	//   ....[71]....
        /*0918*/ 	.word	0x00016070
        /*091c*/ 	.word	0x00000003
        /*0920*/ 	.word	0x0002e820
        /*0924*/ 	.short	0x010a
        /*0926*/ 	.byte	0x3f
	.zero		1


	//   ....[72]....
        /*0928*/ 	.word	0x000160c0
        /*092c*/ 	.word	0x00000004
        /*0930*/ 	.word	0x0002e880
        /*0934*/ 	.short	0x010a
        /*0936*/ 	.byte	0x3f
	.zero		1


	//   ....[73]....
        /*0938*/ 	.word	0x00016110
        /*093c*/ 	.word	0x00000004
        /*0940*/ 	.word	0x0002e840
        /*0944*/ 	.short	0x010a
        /*0946*/ 	.byte	0x3f
	.zero		1


	//   ....[74]....
        /*0948*/ 	.word	0x00016170
        /*094c*/ 	.word	0x00000003
        /*0950*/ 	.word	0x0002e870
        /*0954*/ 	.short	0x010a
        /*0956*/ 	.byte	0x3f
	.zero		1


	//   ....[75]....
        /*0958*/ 	.word	0x000161d0
        /*095c*/ 	.word	0x00000004
        /*0960*/ 	.word	0x0002e860
        /*0964*/ 	.short	0x010a
        /*0966*/ 	.byte	0x3f
	.zero		1


	//   ....[76]....
        /*0968*/ 	.word	0x00016220
        /*096c*/ 	.word	0x00000014
        /*0970*/ 	.word	0x0002e870
        /*0974*/ 	.short	0x010a
        /*0976*/ 	.byte	0x3f
	.zero		1


	//   ....[77]....
        /*0978*/ 	.word	0x00016270
        /*097c*/ 	.word	0x00000014
        /*0980*/ 	.word	0x0002e860
        /*0984*/ 	.short	0x010a
        /*0986*/ 	.byte	0x3f
	.zero		1


	//   ....[78]....
        /*0988*/ 	.word	0x000162c0
        /*098c*/ 	.word	0x00000000
        /*0990*/ 	.word	0x0002e820
        /*0994*/ 	.short	0x010a
        /*0996*/ 	.byte	0x3f
	.zero		1


	//   ....[79]....
        /*0998*/ 	.word	0x00016460
        /*099c*/ 	.word	0x00000006
        /*09a0*/ 	.word	0x00000000
        /*09a4*/ 	.short	0x010a
        /*09a6*/ 	.byte	0x3f
	.zero		1


	//   ....[80]....
        /*09a8*/ 	.word	0x000164b0
        /*09ac*/ 	.word	0x00000007
        /*09b0*/ 	.word	0x00000000
        /*09b4*/ 	.short	0x010a
        /*09b6*/ 	.byte	0x3f
	.zero		1


	//   ....[81]....
        /*09b8*/ 	.word	0x00016500
        /*09bc*/ 	.word	0x00000004
        /*09c0*/ 	.word	0x0002e860
        /*09c4*/ 	.short	0x010a
        /*09c6*/ 	.byte	0x3f
	.zero		1


	//   ....[82]....
        /*09c8*/ 	.word	0x00016550
        /*09cc*/ 	.word	0x00000003
        /*09d0*/ 	.word	0x0002e860
        /*09d4*/ 	.short	0x010a
        /*09d6*/ 	.byte	0x3f
	.zero		1


	//   ....[83]....
        /*09d8*/ 	.word	0x000165a0
        /*09dc*/ 	.word	0x00000004
        /*09e0*/ 	.word	0x0002e880
        /*09e4*/ 	.short	0x010a
        /*09e6*/ 	.byte	0x3f
	.zero		1


	//----- nvinfo : EIATTR_NUM_MBARRIERS
	.align		4
.L_272:
        /*09e8*/ 	.byte	0x03, 0x38
        /*09ea*/ 	.short	0x0016


	//----- nvinfo : EIATTR_EXIT_INSTR_OFFSETS
	.align		4
        /*09ec*/ 	.byte	0x04, 0x1c
        /*09ee*/ 	.short	(.L_274 - .L_273)


	//   ....[0]....
.L_273:
        /*09f0*/ 	.word	0x00000a50


	//   ....[1]....
        /*09f4*/ 	.word	0x00012560


	//   ....[2]....
        /*09f8*/ 	.word	0x00015c20


	//----- nvinfo : EIATTR_MAX_THREADS
	.align		4
.L_274:
        /*09fc*/ 	.byte	0x04, 0x05
        /*09fe*/ 	.short	(.L_276 - .L_275)
.L_275:
        /*0a00*/ 	.word	0x00000180
        /*0a04*/ 	.word	0x00000001
        /*0a08*/ 	.word	0x00000001


	//----- nvinfo : EIATTR_CRS_STACK_SIZE
	.align		4
.L_276:
        /*0a0c*/ 	.byte	0x04, 0x1e
        /*0a0e*/ 	.short	(.L_278 - .L_277)
.L_277:
        /*0a10*/ 	.word	0x00000000


	//----- nvinfo : EIATTR_CBANK_PARAM_SIZE
	.align		4
.L_278:
        /*0a14*/ 	.byte	0x03, 0x19
        /*0a16*/ 	.short	0x0bf0


	//----- nvinfo : EIATTR_PARAM_CBANK
	.align		4
        /*0a18*/ 	.byte	0x04, 0x0a
        /*0a1a*/ 	.short	(.L_280 - .L_279)
	.align		4
.L_279:
        /*0a1c*/ 	.word	index@(.nv.constant0._ZN7cutlass13device_kernelIN5flash11enable_sm90INS1_16FlashAttnFwdSm90INS1_25CollectiveMainloopFwdSm90ILi2EN4cute5tupleIJNS5_1CILi1EEES8_S8_EEENS6_IJNS7_ILi128EEENS7_ILi224EEESA_EEELi128ENS_12float_e4m3_tEfNS_4arch4Sm90ELb1ELb0ELb1ELb0ELb0ELb0ELb0ELb1ELb1ELb0ELb0ELb0EEENS1_21CollectiveEpilogueFwdINS6_IJSA_SA_SB_EEES9_NS_10bfloat16_tESF_Li256ELb0ELb0ELb0ELb1EEENS1_30DynamicPersistentTileSchedulerILi256ELi128ELb0ELb0ELb1EEEEEEEEEvNT_6ParamsE)
        /*0a20*/ 	.short	0x0210
        /*0a22*/ 	.short	0x0bf0


	//----- nvinfo : EIATTR_SW_WAR
	.align		4
.L_280:
        /*0a24*/ 	.byte	0x04, 0x36
        /*0a26*/ 	.short	(.L_282 - .L_281)
.L_281:
        /*0a28*/ 	.word	0x00000008
.L_282:


//--------------------- .nv.info._ZN7cutlass13device_kernelIN5flash11enable_sm90INS1_16FlashAttnFwdSm90INS1_25CollectiveMainloopFwdSm90ILi2EN4cute5tupleIJNS5_1CILi1EEES8_S8_EEENS6_IJNS7_ILi128EEENS7_ILi224EEESA_EEELi128ENS_12float_e4m3_tEfNS_4arch4Sm90ELb1ELb0ELb1ELb1ELb0ELb0ELb0ELb1ELb1ELb0ELb0ELb0EEENS1_21CollectiveEpilogueFwdINS6_IJSA_SA_SB_EEES9_NS_10bfloat16_tESF_Li256ELb1ELb0ELb0ELb1EEENS1_36VarlenDynamicPersistentTileSchedulerILi128ELi224ELi256ELi128ELb0ELb0ELb1ELb1ELb1ELb1EEEEEEEEEvNT_6ParamsE --------------------------
	.section	.nv.info._ZN7cutlass13device_kernelIN5flash11enable_sm90INS1_16FlashAttnFwdSm90INS1_25CollectiveMainloopFwdSm90ILi2EN4cute5tupleIJNS5_1CILi1EEES8_S8_EEENS6_IJNS7_ILi128EEENS7_ILi224EEESA_EEELi128ENS_12float_e4m3_tEfNS_4arch4Sm90ELb1ELb0ELb1ELb1ELb0ELb0ELb0ELb1ELb1ELb0ELb0ELb0EEENS1_21CollectiveEpilogueFwdINS6_IJSA_SA_SB_EEES9_NS_10bfloat16_tESF_Li256ELb1ELb0ELb0ELb1EEENS1_36VarlenDynamicPersistentTileSchedulerILi128ELi224ELi256ELi128ELb0ELb0ELb1ELb1ELb1ELb1EEEEEEEEEvNT_6ParamsE,"",@"SHT_CUDA_INFO"
	.sectionflags	@""
	.align	4


	//----- nvinfo : EIATTR_CUDA_API_VERSION
	.align		4
        /*0000*/ 	.byte	0x04, 0x37
        /*0002*/ 	.short	(.L_284 - .L_283)
.L_283:
        /*0004*/ 	.word	0x00000082


	//----- nvinfo : EIATTR_KPARAM_INFO
	.align		4
.L_284:
        /*0008*/ 	.byte	0x04, 0x17
        /*000a*/ 	.short	(.L_286 - .L_285)
.L_285:
        /*000c*/ 	.word	0x00000000
        /*0010*/ 	.short	0x0000
        /*0012*/ 	.short	0x0070
        /*0014*/ 	.byte	0x00, 0xf0, 0x01, 0x28


	//----- nvinfo : EIATTR_SPARSE_MMA_MASK
	.align		4
.L_286:
        /*0018*/ 	.byte	0x03, 0x50
        /*001a*/ 	.short	0x0000


	//----- nvinfo : EIATTR_MAXREG_COUNT
	.align		4
        /*001c*/ 	.byte	0x03, 0x1b
        /*001e*/ 	.short	0x00a8


	//----- nvinfo : EIATTR_NUM_BARRIERS
	.align		4
        /*0020*/ 	.byte	0x02, 0x4c
        /*0022*/ 	.byte	0x10
	.zero		1


	//----- nvinfo : EIATTR_EXTERNS
	.align		4
        /*0024*/ 	.byte	0x04, 0x0f
        /*0026*/ 	.short	(.L_288 - .L_287)


	//   ....[0]....
	.align		4
.L_287:
        /*0028*/ 	.word	index@(__assertfail)


	//----- nvinfo : EIATTR_ANNOTATIONS
	.align		4
.L_288:
        /*002c*/ 	.byte	0x04, 0x55
        /*002e*/ 	.short	(.L_290 - .L_289)


	//   ....[0]....
.L_289:
        /* <DEDUP_REMOVED lines=38> */


	//----- nvinfo : EIATTR_MERCURY_ISA_VERSION
	.align		4
.L_290:
        /*0280*/ 	.byte	0x03, 0x5f
        /*0282*/ 	.short	0x0101


	//----- nvinfo : EIATTR_UNUSED_LOAD_BYTE_OFFSET
	.align		4
        /*0284*/ 	.byte	0x04, 0x44
        /*0286*/ 	.short	(.L_292 - .L_291)


	//   ....[0]....
.L_291:
        /*0288*/ 	.word	0x00000a70
        /*028c*/ 	.word	0x0000fff0


	//   ....[1]....
        /*0290*/ 	.word	0x00010e40
        /*0294*/ 	.word	0x0000fff0


	//----- nvinfo : EIATTR_INT_WARP_WIDE_INSTR_OFFSETS
	.align		4
.L_292:
        /*0298*/ 	.byte	0x04, 0x31
        /*029a*/ 	.short	(.L_294 - .L_293)


	//   ....[0]....
.L_293:
        /*029c*/ 	.word	0x00000160


	//   ....[1]....
        /*02a0*/ 	.word	0x000001a0


	//   ....[2]....
        /*02a4*/ 	.word	0x00000210


	//   ....[3]....
        /*02a8*/ 	.word	0x00014930


	//   ....[4]....
        /*02ac*/ 	.word	0x000149c0


	//   ....[5]....
        /*02b0*/ 	.word	0x00015110


	//   ....[6]....
        /*02b4*/ 	.word	0x00016930


	//   ....[7]....
        /*02b8*/ 	.word	0x000169c0


	//----- nvinfo : EIATTR_COOP_GROUP_MASK_REGIDS
	.align		4
.L_294:
        /*02bc*/ 	.byte	0x04, 0x29
        /*02be*/ 	.short	(.L_296 - .L_295)


	//   ....[0]....
.L_295:
        /*02c0*/ 	.word	0xffffffff


	//   ....[1]....
        /*02c4*/ 	.word	0xffffffff


	//   ....[2]....
        /*02c8*/ 	.word	0xffffffff


	//   ....[3]....
        /*02cc*/ 	.word	0xffffffff


	//   ....[4]....
        /*02d0*/ 	.word	0xffffffff


	//   ....[5]....
        /*02d4*/ 	.word	0xffffffff


	//   ....[6]....
        /*02d8*/ 	.word	0xffffffff


	//   ....[7]....
        /*02dc*/ 	.word	0xffffffff


	//   ....[8]....
        /*02e0*/ 	.word	0xffffffff


	//   ....[9]....
        /*02e4*/ 	.word	0xffffffff


	//   ....[10]....
        /*02e8*/ 	.word	0xffffffff


	//   ....[11]....
        /*02ec*/ 	.word	0xffffffff


	//   ....[12]....
        /*02f0*/ 	.word	0xffffffff


	//   ....[13]....
        /*02f4*/ 	.word	0xffffffff


	//   ....[14]....
        /*02f8*/ 	.word	0xffffffff


	//   ....[15]....
        /*02fc*/ 	.word	0xffffffff


	//   ....[16]....
        /*0300*/ 	.word	0xffffffff


	//   ....[17]....
        /*0304*/ 	.word	0xffffffff


	//   ....[18]....
        /*0308*/ 	.word	0xffffffff


	//   ....[19]....
        /*030c*/ 	.word	0xffffffff


	//   ....[20]....
        /*0310*/ 	.word	0xffffffff


	//   ....[21]....
        /*0314*/ 	.word	0xffffffff


	//   ....[22]....
        /*0318*/ 	.word	0xffffffff


	//   ....[23]....
        /*031c*/ 	.word	0xffffffff


	//   ....[24]....
        /*0320*/ 	.word	0xffffffff


	//   ....[25]....
        /*0324*/ 	.word	0xffffffff


	//   ....[26]....
        /*0328*/ 	.word	0xffffffff


	//   ....[27]....
        /*032c*/ 	.word	0xffffffff


	//   ....[28]....
        /*0330*/ 	.word	0xffffffff


	//   ....[29]....
        /*0334*/ 	.word	0xffffffff


	//   ....[30]....
        /*0338*/ 	.word	0xffffffff


	//   ....[31]....
        /*033c*/ 	.word	0xffffffff


	//   ....[32]....
        /*0340*/ 	.word	0xffffffff


	//   ....[33]....
        /*0344*/ 	.word	0xffffffff


	//   ....[34]....
        /*0348*/ 	.word	0xffffffff


	//   ....[35]....
        /*034c*/ 	.word	0xffffffff


	//   ....[36]....
        /*0350*/ 	.word	0xffffffff


	//   ....[37]....
        /*0354*/ 	.word	0xffffffff


	//   ....[38]....
        /*0358*/ 	.word	0xffffffff


	//   ....[39]....
        /*035c*/ 	.word	0xffffffff


	//   ....[40]....
        /*0360*/ 	.word	0xffffffff


	//   ....[41]....
        /*0364*/ 	.word	0xffffffff


	//   ....[42]....
        /*0368*/ 	.word	0xffffffff


	//   ....[43]....
        /*036c*/ 	.word	0xffffffff


	//   ....[44]....
        /*0370*/ 	.word	0xffffffff


	//   ....[45]....
        /*0374*/ 	.word	0xffffffff


	//   ....[46]....
        /*0378*/ 	.word	0xffffffff


	//   ....[47]....
        /*037c*/ 	.word	0xffffffff


	//   ....[48]....
        /*0380*/ 	.word	0xffffffff


	//   ....[49]....
        /*0384*/ 	.word	0xffffffff


	//   ....[50]....
        /*0388*/ 	.word	0xffffffff


	//   ....[51]....
        /*038c*/ 	.word	0xffffffff


	//   ....[52]....
        /*0390*/ 	.word	0xffffffff


	//   ....[53]....
        /*0394*/ 	.word	0xffffffff


	//   ....[54]....
        /*0398*/ 	.word	0xffffffff


	//   ....[55]....
        /*039c*/ 	.word	0xffffffff


	//   ....[56]....
        /*03a0*/ 	.word	0xffffffff


	//   ....[57]....
        /*03a4*/ 	.word	0xffffffff


	//   ....[58]....
        /*03a8*/ 	.word	0xffffffff


	//   ....[59]....
        /*03ac*/ 	.word	0xffffffff


	//   ....[60]....
        /*03b0*/ 	.word	0xffffffff


	//   ....[61]....
        /*03b4*/ 	.word	0xffffffff


	//   ....[62]....
        /*03b8*/ 	.word	0xffffffff


	//   ....[63]....
        /*03bc*/ 	.word	0xffffffff


	//   ....[64]....
        /*03c0*/ 	.word	0xffffffff


	//   ....[65]....
        /*03c4*/ 	.word	0xffffffff


	//   ....[66]....
        /*03c8*/ 	.word	0xffffffff


	//   ....[67]....
        /*03cc*/ 	.word	0xffffffff


	//   ....[68]....
        /*03d0*/ 	.word	0xffffffff


	//   ....[69]....
        /*03d4*/ 	.word	0xffffffff


	//   ....[70]....
        /*03d8*/ 	.word	0xffffffff


	//   ....[71]....
        /*03dc*/ 	.word	0xffffffff


	//   ....[72]....
        /*03e0*/ 	.word	0xffffffff


	//   ....[73]....
        /*03e4*/ 	.word	0xffffffff


	//   ....[74]....
        /*03e8*/ 	.word	0xffffffff


	//   ....[75]....
        /*03ec*/ 	.word	0xffffffff


	//   ....[76]....
        /*03f0*/ 	.word	0xffffffff


	//   ....[77]....
        /*03f4*/ 	.word	0xffffffff


	//   ....[78]....
        /*03f8*/ 	.word	0xffffffff


	//   ....[79]....
        /*03fc*/ 	.word	0xffffffff


	//   ....[80]....
        /*0400*/ 	.word	0xffffffff


	//   ....[81]....
        /*0404*/ 	.word	0xffffffff


	//   ....[82]....
        /*0408*/ 	.word	0xffffffff


	//   ....[83]....
        /*040c*/ 	.word	0xffffffff


	//   ....[84]....
        /*0410*/ 	.word	0xffffffff


	//   ....[85]....
        /*0414*/ 	.word	0xffffffff


	//   ....[86]....
        /*0418*/ 	.word	0xffffffff


	//   ....[87]....
        /*041c*/ 	.word	0xffffffff


	//   ....[88]....
        /*0420*/ 	.word	0xffffffff


	//   ....[89]....
        /*0424*/ 	.word	0xffffffff


	//   ....[90]....
        /*0428*/ 	.word	0xffffffff


	//   ....[91]....
        /*042c*/ 	.word	0x0500000f


	//   ....[92]....
        /*0430*/ 	.word	0x0500000f


	//----- nvinfo : EIATTR_COOP_GROUP_INSTR_OFFSETS
	.align		4
.L_296:
        /*0434*/ 	.byte	0x04, 0x28
        /*0436*/ 	.short	(.L_298 - .L_297)


	//   ....[0]....
.L_297:
        /*0438*/ 	.word	0x00000070


	//   ....[1]....
        /*043c*/ 	.word	0x00000170


	//   ....[2]....
        /*0440*/ 	.word	0x000001c0


	//   ....[3]....
        /*0444*/ 	.word	0x000003f0


	//   ....[4]....
        /*0448*/ 	.word	0x00000550


	//   ....[5]....
        /*044c*/ 	.word	0x00000670


	//   ....[6]....
        /*0450*/ 	.word	0x000007d0


	//   ....[7]....
        /*0454*/ 	.word	0x000015e0


	//   ....[8]....
        /*0458*/ 	.word	0x00003e50


	//   ....[9]....
        /*045c*/ 	.word	0x00003f00


	//   ....[10]....
        /*0460*/ 	.word	0x00004fe0


	//   ....[11]....
        /*0464*/ 	.word	0x00005040


	//   ....[12]....
        /*0468*/ 	.word	0x00009000


	//   ....[13]....
        /*046c*/ 	.word	0x000090f0


	//   ....[14]....
        /*0470*/ 	.word	0x0000a2e0


	//   ....[15]....
        /*0474*/ 	.word	0x0000a380


	//   ....[16]....
        /*0478*/ 	.word	0x0000e350


	//   ....[17]....
        /*047c*/ 	.word	0x0000e380


	//   ....[18]....
        /*0480*/ 	.word	0x0000e3d0


	//   ....[19]....
        /*0484*/ 	.word	0x0000e3f0


	//   ....[20]....
        /*0488*/ 	.word	0x000106a0


	//   ....[21]....
        /*048c*/ 	.word	0x000106b0


	//   ....[22]....
        /*0490*/ 	.word	0x00010730


	//   ....[23]....
        /*0494*/ 	.word	0x00010740


	//   ....[24]....
        /*0498*/ 	.word	0x000116e0


	//   ....[25]....
        /*049c*/ 	.word	0x000116f0


	//   ....[26]....
        /*04a0*/ 	.word	0x00011700


	//   ....[27]....
        /*04a4*/ 	.word	0x00011710


	//   ....[28]....
        /*04a8*/ 	.word	0x00011720


	//   ....[29]....
        /*04ac*/ 	.word	0x00011730


	//   ....[30]....
        /*04b0*/ 	.word	0x00011740


	//   ....[31]....
        /*04b4*/ 	.word	0x00011750


	//   ....[32]....
        /*04b8*/ 	.word	0x00011780


	//   ....[33]....
        /*04bc*/ 	.word	0x00011790


	//   ....[34]....
        /*04c0*/ 	.word	0x000117c0


	//   ....[35]....
        /*04c4*/ 	.word	0x000117d0


	//   ....[36]....
        /*04c8*/ 	.word	0x00011830


	//   ....[37]....
        /*04cc*/ 	.word	0x00011840


	//   ....[38]....
        /*04d0*/ 	.word	0x00011850


	//   ....[39]....
        /*04d4*/ 	.word	0x00011880


	//   ....[40]....
        /*04d8*/ 	.word	0x000118b0


	//   ....[41]....
        /*04dc*/ 	.word	0x000118c0


	//   ....[42]....
        /*04e0*/ 	.word	0x000118d0


	//   ....[43]....
        /*04e4*/ 	.word	0x000118e0


	//   ....[44]....
        /*04e8*/ 	.word	0x00011910


	//   ....[45]....
        /*04ec*/ 	.word	0x00011920


	//   ....[46]....
        /*04f0*/ 	.word	0x00011930


	//   ....[47]....
        /*04f4*/ 	.word	0x00011940


	//   ....[48]....
        /*04f8*/ 	.word	0x00011950


	//   ....[49]....
        /*04fc*/ 	.word	0x00011960


	//   ....[50]....
        /*0500*/ 	.word	0x00011970


	//   ....[51]....
        /*0504*/ 	.word	0x00011980


	//   ....[52]....
        /*0508*/ 	.word	0x00011990


	//   ....[53]....
        /*050c*/ 	.word	0x000119a0


	//   ....[54]....
        /*0510*/ 	.word	0x000119c0


	//   ....[55]....
        /*0514*/ 	.word	0x000119f0


	//   ....[56]....
        /*0518*/ 	.word	0x00013490


	//   ....[57]....
        /*051c*/ 	.word	0x00013670


	//   ....[58]....
        /*0520*/ 	.word	0x000136a0


	//   ....[59]....
        /*0524*/ 	.word	0x000136d0


	//   ....[60]....
        /*0528*/ 	.word	0x00013710


	//   ....[61]....
        /*052c*/ 	.word	0x00013740


	//   ....[62]....
        /*0530*/ 	.word	0x00013780


	//   ....[63]....
        /*0534*/ 	.word	0x00013910


	//   ....[64]....
        /*0538*/ 	.word	0x00013940


	//   ....[65]....
        /*053c*/ 	.word	0x00013970


	//   ....[66]....
        /*0540*/ 	.word	0x000139a0


	//   ....[67]....
        /*0544*/ 	.word	0x000139d0


	//   ....[68]....
        /*0548*/ 	.word	0x00013a10


	//   ....[69]....
        /*054c*/ 	.word	0x00013ab0


	//   ....[70]....
        /*0550*/ 	.word	0x00013b40


	//   ....[71]....
        /*0554*/ 	.word	0x00013bf0


	//   ....[72]....
        /*0558*/ 	.word	0x000151e0


	//   ....[73]....
        /*055c*/ 	.word	0x000174f0


	//   ....[74]....
        /*0560*/ 	.word	0x00017520


	//   ....[75]....
        /*0564*/ 	.word	0x00017550


	//   ....[76]....
        /*0568*/ 	.word	0x00017580


	//   ....[77]....
        /*056c*/ 	.word	0x000175b0


	//   ....[78]....
        /*0570*/ 	.word	0x000175c0


	//   ....[79]....
        /*0574*/ 	.word	0x000175f0


	//   ....[80]....
        /*0578*/ 	.word	0x00017600


	//   ....[81]....
        /*057c*/ 	.word	0x00017740


	//   ....[82]....
        /*0580*/ 	.word	0x00017770


	//   ....[83]....
        /*0584*/ 	.word	0x000177a0


	//   ....[84]....
        /*0588*/ 	.word	0x000177d0


	//   ....[85]....
        /*058c*/ 	.word	0x00017800


	//   ....[86]....
        /*0590*/ 	.word	0x00017840


	//   ....[87]....
        /*0594*/ 	.word	0x000178d0


	//   ....[88]....
        /*0598*/ 	.word	0x00017970


	//   ....[89]....
        /*059c*/ 	.word	0x000179d0


	//   ....[90]....
        /*05a0*/ 	.word	0x00018070


	//   ....[91]....
        /*05a4*/ 	.word	0x00018670


	//   ....[92]....
        /*05a8*/ 	.word	0x00018b00


	//----- nvinfo : EIATTR_REG_RECONFIG
	.align		4
.L_298:
        /*05ac*/ 	.byte	0x01, 0x54
	.zero		2


	//----- nvinfo : EIATTR_SYSCALL_OFFSETS
	.align		4
        /*05b0*/ 	.byte	0x04, 0x46
        /*05b2*/ 	.short	(.L_300 - .L_299)


	//   ....[0]....
.L_299:
        /*05b4*/ 	.word	0x000017c0


	//   ....[1]....
        /*05b8*/ 	.word	0x00014b60


	//   ....[2]....
        /*05bc*/ 	.word	0x00014ca0


	//   ....[3]....
        /*05c0*/ 	.word	0x00014de0


	//   ....[4]....
        /*05c4*/ 	.word	0x00014f00


	//----- nvinfo : EIATTR_MBARRIER_INSTR_OFFSETS
	.align		4
.L_300:
        /*05c8*/ 	.byte	0x04, 0x39
        /*05ca*/ 	.short	(.L_302 - .L_301)


	//   ....[0]....
.L_301:
        /*05cc*/ 	.word	0x000002a0
        /*05d0*/ 	.word	0x000000ff
        /*05d4*/ 	.word	0x0002e800
        /*05d8*/ 	.short	0x0100
        /*05da*/ 	.byte	0x08
	.zero		1


	//   ....[1]....
        /*05dc*/ 	.word	0x000002b0
        /*05e0*/ 	.word	0x000000ff
        /*05e4*/ 	.word	0x0002e820
        /*05e8*/ 	.short	0x0100
        /*05ea*/ 	.byte	0x08
	.zero		1


	//   ....[2]....
        /*05ec*/ 	.word	0x000003a0
        /*05f0*/ 	.word	0x000000ff
        /*05f4*/ 	.word	0x0002e830
        /*05f8*/ 	.short	0x0100
        /*05fa*/ 	.byte	0x08
	.zero		1


	//   ....[3]....
        /*05fc*/ 	.word	0x000003b0
        /*0600*/ 	.word	0x000000ff
        /*0604*/ 	.word	0x0002e840
        /*0608*/ 	.short	0x0100
        /*060a*/ 	.byte	0x08
	.zero		1


	//   ....[4]....
        /*060c*/ 	.word	0x000003c0
        /*0610*/ 	.word	0x000000ff
        /*0614*/ 	.word	0x0002e838
        /*0618*/ 	.short	0x0100
        /*061a*/ 	.byte	0x08
	.zero		1


	//   ....[5]....
        /*061c*/ 	.word	0x000003d0
        /*0620*/ 	.word	0x000000ff
        /*0624*/ 	.word	0x0002e848
        /*0628*/ 	.short	0x0100
        /*062a*/ 	.byte	0x08
	.zero		1


	//   ....[6]....
        /*062c*/ 	.word	0x00000500
        /*0630*/ 	.word	0x000000ff
        /*0634*/ 	.word	0x0002e850
        /*0638*/ 	.short	0x0100
        /*063a*/ 	.byte	0x08
	.zero		1


	//   ....[7]....
        /*063c*/ 	.word	0x00000510
        /*0640*/ 	.word	0x000000ff
        /*0644*/ 	.word	0x0002e860
        /*0648*/ 	.short	0x0100
        /*064a*/ 	.byte	0x08
	.zero		1


	//   ....[8]....
        /*064c*/ 	.word	0x00000520
        /*0650*/ 	.word	0x000000ff
        /*0654*/ 	.word	0x0002e858
        /*0658*/ 	.short	0x0100
        /*065a*/ 	.byte	0x08
	.zero		1


	//   ....[9]....
        /*065c*/ 	.word	0x00000530
        /*0660*/ 	.word	0x000000ff
        /*0664*/ 	.word	0x0002e868
        /*0668*/ 	.short	0x0100
        /*066a*/ 	.byte	0x08
	.zero		1


	//   ....[10]....
        /*066c*/ 	.word	0x00000620
        /*0670*/ 	.word	0x000000ff
        /*0674*/ 	.word	0x0002e870
        /*0678*/ 	.short	0x0100
        /*067a*/ 	.byte	0x06
	.zero		1


	//   ....[11]....
        /*067c*/ 	.word	0x00000630
        /*0680*/ 	.word	0x000000ff
        /*0684*/ 	.word	0x0002e880
        /*0688*/ 	.short	0x0100
        /*068a*/ 	.byte	0x06
	.zero		1


	//   ....[12]....
        /*068c*/ 	.word	0x00000640
        /*0690*/ 	.word	0x000000ff
        /*0694*/ 	.word	0x0002e878
        /*0698*/ 	.short	0x0100
        /*069a*/ 	.byte	0x06
	.zero		1


	//   ....[13]....
        /*069c*/ 	.word	0x00000650
        /*06a0*/ 	.word	0x000000ff
        /*06a4*/ 	.word	0x0002e888
        /*06a8*/ 	.short	0x0100
        /*06aa*/ 	.byte	0x06
	.zero		1


	//   ....[14]....
        /*06ac*/ 	.word	0x00000780
        /*06b0*/ 	.word	0x000000ff
        /*06b4*/ 	.word	0x0002e890
        /*06b8*/ 	.short	0x0100
        /*06ba*/ 	.byte	0x08
	.zero		1


	//   ....[15]....
        /*06bc*/ 	.word	0x00000790
        /*06c0*/ 	.word	0x000000ff
        /*06c4*/ 	.word	0x0002e8a0
        /*06c8*/ 	.short	0x0100
        /*06ca*/ 	.byte	0x08
	.zero		1


	//   ....[16]....
        /*06cc*/ 	.word	0x000007a0
        /*06d0*/ 	.word	0x000000ff
        /*06d4*/ 	.word	0x0002e898
        /*06d8*/ 	.short	0x0100
        /*06da*/ 	.byte	0x08
	.zero		1


	//   ....[17]....
        /*06dc*/ 	.word	0x000007b0
        /*06e0*/ 	.word	0x000000ff
        /*06e4*/ 	.word	0x0002e8a8
        /*06e8*/ 	.short	0x0100
        /*06ea*/ 	.byte	0x08
	.zero		1


	//   ....[18]....
        /*06ec*/ 	.word	0x000008e0
        /*06f0*/ 	.word	0x000000ff
        /*06f4*/ 	.word	0x0002e8b0
        /*06f8*/ 	.short	0x0100
        /*06fa*/ 	.byte	0x08
	.zero		1


	//   ....[19]....
        /*06fc*/ 	.word	0x000008f0
        /*0700*/ 	.word	0x000000ff
        /*0704*/ 	.word	0x0002e8c0
        /*0708*/ 	.short	0x0100
        /*070a*/ 	.byte	0x08
	.zero		1


	//   ....[20]....
        /*070c*/ 	.word	0x00000900
        /*0710*/ 	.word	0x000000ff
        /*0714*/ 	.word	0x0002e8b8
        /*0718*/ 	.short	0x0100
        /*071a*/ 	.byte	0x08
	.zero		1


	//   ....[21]....
        /*071c*/ 	.word	0x00000910
        /*0720*/ 	.word	0x000000ff
        /*0724*/ 	.word	0x0002e8c8
        /*0728*/ 	.short	0x0100
        /*072a*/ 	.byte	0x08
	.zero		1


	//   ....[22]....
        /*072c*/ 	.word	0x00001af0
        /*0730*/ 	.word	0x000000ff
        /*0734*/ 	.word	0x0002e800
        /*0738*/ 	.short	0x010a
        /*073a*/ 	.byte	0x29
	.zero		1


	//   ....[23]....
        /*073c*/ 	.word	0x00001b90
        /*0740*/ 	.word	0x00000002
        /*0744*/ 	.word	0x0002e830
        /*0748*/ 	.short	0x010a
        /*074a*/ 	.byte	0x3f
	.zero		1


	//   ....[24]....
        /*074c*/ 	.word	0x00001bd0
        /*0750*/ 	.word	0x00000002
        /*0754*/ 	.word	0x0002e830
        /*0758*/ 	.short	0x010a
        /*075a*/ 	.byte	0x3f
	.zero		1


	//   ....[25]....
        /*075c*/ 	.word	0x000053e0
        /*0760*/ 	.word	0x00000053
        /*0764*/ 	.word	0x00000000
        /*0768*/ 	.short	0x0101
        /*076a*/ 	.byte	0x3f
	.zero		1


	//   ....[26]....
        /*076c*/ 	.word	0x00006c30
        /*0770*/ 	.word	0x000000ff
        /*0774*/ 	.word	0x0002e830
        /*0778*/ 	.short	0x010a
        /*077a*/ 	.byte	0x06
	.zero		1


	//   ....[27]....
        /*077c*/ 	.word	0x00006c70
        /*0780*/ 	.word	0x000000ff
        /*0784*/ 	.word	0x0002e830
        /*0788*/ 	.short	0x010a
        /*078a*/ 	.byte	0x06
	.zero		1


	//   ....[28]....
        /*078c*/ 	.word	0x00007860
        /*0790*/ 	.word	0x000000ff
        /*0794*/ 	.word	0x0002e850
        /*0798*/ 	.short	0x010a
        /*079a*/ 	.byte	0x06
	.zero		1


	//   ....[29]....
        /*079c*/ 	.word	0x000078a0
        /*07a0*/ 	.word	0x000000ff
        /*07a4*/ 	.word	0x0002e850
        /*07a8*/ 	.short	0x010a
        /*07aa*/ 	.byte	0x06
	.zero		1


	//   ....[30]....
        /*07ac*/ 	.word	0x0000b340
        /*07b0*/ 	.word	0x00000002
        /*07b4*/ 	.word	0x00000000
        /*07b8*/ 	.short	0x0101
        /*07ba*/ 	.byte	0x3f
	.zero		1


	//   ....[31]....
        /*07bc*/ 	.word	0x0000b720
        /*07c0*/ 	.word	0x000000ff
        /*07c4*/ 	.word	0x00000000
        /*07c8*/ 	.short	0x0101
        /*07ca*/ 	.byte	0x06
	.zero		1


	//   ....[32]....
        /*07cc*/ 	.word	0x0000bf90
        /*07d0*/ 	.word	0x000000ff
        /*07d4*/ 	.word	0x0002e830
        /*07d8*/ 	.short	0x010a
        /*07da*/ 	.byte	0x06
	.zero		1


	//   ....[33]....
        /*07dc*/ 	.word	0x0000bfd0
        /*07e0*/ 	.word	0x000000ff
        /*07e4*/ 	.word	0x0002e830
        /*07e8*/ 	.short	0x010a
        /*07ea*/ 	.byte	0x06
	.zero		1


	//   ....[34]....
        /*07ec*/ 	.word	0x0000cbc0
        /*07f0*/ 	.word	0x000000ff
        /*07f4*/ 	.word	0x0002e850
        /*07f8*/ 	.short	0x010a
        /*07fa*/ 	.byte	0x06
	.zero		1


	//   ....[35]....
        /*07fc*/ 	.word	0x0000cc00
        /*0800*/ 	.word	0x000000ff
        /*0804*/ 	.word	0x0002e850
        /*0808*/ 	.short	0x010a
        /*080a*/ 	.byte	0x06
	.zero		1


	//   ....[36]....
        /*080c*/ 	.word	0x0000f8b0
        /*0810*/ 	.word	0x00000002
        /*0814*/ 	.word	0x00000000
        /*0818*/ 	.short	0x0101
        /*081a*/ 	.byte	0x3f
	.zero		1


	//   ....[37]....
        /*081c*/ 	.word	0x0000fb80
        /*0820*/ 	.word	0x000000ff
        /*0824*/ 	.word	0x00000000
        /*0828*/ 	.short	0x0101
        /*082a*/ 	.byte	0x06
	.zero		1


	//   ....[38]....
        /*082c*/ 	.word	0x00010300
        /*0830*/ 	.word	0x000000ff
        /*0834*/ 	.word	0x0002e850
        /*0838*/ 	.short	0x010a
        /*083a*/ 	.byte	0x04
	.zero		1


	//   ....[39]....
        /*083c*/ 	.word	0x00010340
        /*0840*/ 	.word	0x000000ff
        /*0844*/ 	.word	0x0002e850
        /*0848*/ 	.short	0x010a
        /*084a*/ 	.byte	0x04
	.zero		1


	//   ....[40]....
        /*084c*/ 	.word	0x00010af0
        /*0850*/ 	.word	0x000000ff
        /*0854*/ 	.word	0x00000000
        /*0858*/ 	.short	0x0101
        /*085a*/ 	.byte	0x04
	.zero		1


	//   ....[41]....
        /*085c*/ 	.word	0x00012410
        /*0860*/ 	.word	0x00000003
        /*0864*/ 	.word	0x00000000
        /*0868*/ 	.short	0x0101
        /*086a*/ 	.byte	0x3f
	.zero		1


	//   ....[42]....
        /*086c*/ 	.word	0x00015400
        /*0870*/ 	.word	0x00000004
        /*0874*/ 	.word	0x0002e880
        /*0878*/ 	.short	0x010a
        /*087a*/ 	.byte	0x3f
	.zero		1


	//   ....[43]....
        /*087c*/ 	.word	0x000155d0
        /*0880*/ 	.word	0x00000004
        /*0884*/ 	.word	0x0002e840
        /*0888*/ 	.short	0x010a
        /*088a*/ 	.byte	0x3f
	.zero		1


	//   ....[44]....
        /*088c*/ 	.word	0x00015900
        /*0890*/ 	.word	0x000000ff
        /*0894*/ 	.word	0x0002e820
        /*0898*/ 	.short	0x010a
        /*089a*/ 	.byte	0x29
	.zero		1


	//   ....[45]....
        /*089c*/ 	.word	0x00015bd0
        /*08a0*/ 	.word	0x00000004
        /*08a4*/ 	.word	0x0002e880
        /*08a8*/ 	.short	0x010a
        /*08aa*/ 	.byte	0x3f
	.zero		1


	//   ....[46]....
        /*08ac*/ 	.word	0x00015e50
        /*08b0*/ 	.word	0x00000004
        /*08b4*/ 	.word	0x0002e840
        /*08b8*/ 	.short	0x010a
        /*08ba*/ 	.byte	0x3f
	.zero		1


	//   ....[47]....
        /*08bc*/ 	.word	0x00016140
        /*08c0*/ 	.word	0x00000003
        /*08c4*/ 	.word	0x0002e870
        /*08c8*/ 	.short	0x010a
        /*08ca*/ 	.byte	0x3f
	.zero		1


	//   ....[48]....
        /*08cc*/ 	.word	0x000161b0
        /*08d0*/ 	.word	0x00000002
        /*08d4*/ 	.word	0x0002e860
        /*08d8*/ 	.short	0x010a
        /*08da*/ 	.byte	0x3f
	.zero		1


	//   ....[49]....
        /*08dc*/ 	.word	0x000168a0
        /*08e0*/ 	.word	0x00000003
        /*08e4*/ 	.word	0x0002e850
        /*08e8*/ 	.short	0x0101
        /*08ea*/ 	.byte	0x3f
	.zero		1


	//   ....[50]....
        /*08ec*/ 	.word	0x000168e0
        /*08f0*/ 	.word	0x00000002
        /*08f4*/ 	.word	0x00000000
        /*08f8*/ 	.short	0x0101
        /*08fa*/ 	.byte	0x3f
	.zero		1


	//   ....[51]....
        /*08fc*/ 	.word	0x00016aa0
        /*0900*/ 	.word	0x00000014
        /*0904*/ 	.word	0x0002e870
        /*0908*/ 	.short	0x010a
        /*090a*/ 	.byte	0x3f
	.zero		1


	//   ....[52]....
        /*090c*/ 	.word	0x00016b30
        /*0910*/ 	.word	0x00000014
        /*0914*/ 	.word	0x0002e860
        /*0918*/ 	.short	0x010a
        /*091a*/ 	.byte	0x3f
	.zero		1


	//   ....[53]....
        /*091c*/ 	.word	0x000171f0
        /*0920*/ 	.word	0x00000014
        /*0924*/ 	.word	0x0002e850
        /*0928*/ 	.short	0x0101
        /*092a*/ 	.byte	0x3f
	.zero		1


	//   ....[54]....
        /*092c*/ 	.word	0x00017240
        /*0930*/ 	.word	0x00000000
        /*0934*/ 	.word	0x00000000
        /*0938*/ 	.short	0x0101
        /*093a*/ 	.byte	0x3f
	.zero		1


	//   ....[55]....
        /*093c*/ 	.word	0x00017ff0
        /*0940*/ 	.word	0x00000000
        /*0944*/ 	.word	0x0002e820
        /*0948*/ 	.short	0x010a
        /*094a*/ 	.byte	0x3f
	.zero		1


	//   ....[56]....
        /*094c*/ 	.word	0x000181b0
        /*0950*/ 	.word	0x00000006
        /*0954*/ 	.word	0x00000000
        /*0958*/ 	.short	0x010a
        /*095a*/ 	.byte	0x3f
	.zero		1


	//   ....[57]....
        /*095c*/ 	.word	0x00018220
        /*0960*/ 	.word	0x00000007
        /*0964*/ 	.word	0x00000000
        /*0968*/ 	.short	0x010a
        /*096a*/ 	.byte	0x3f
	.zero		1


	//   ....[58]....
        /*096c*/ 	.word	0x00018280
        /*0970*/ 	.word	0x00000004
        /*0974*/ 	.word	0x0002e860
        /*0978*/ 	.short	0x010a
        /*097a*/ 	.byte	0x3f
	.zero		1


	//   ....[59]....
        /*097c*/ 	.word	0x000182d0
        /*0980*/ 	.word	0x00000003
        /*0984*/ 	.word	0x0002e860
        /*0988*/ 	.short	0x010a
        /*098a*/ 	.byte	0x3f
	.zero		1


	//   ....[60]....
        /*098c*/ 	.word	0x00018310
        /*0990*/ 	.word	0x00000004
        /*0994*/ 	.word	0x0002e880
        /*0998*/ 	.short	0x010a
        /*099a*/ 	.byte	0x3f
	.zero		1


	//   ....[61]....
        /*099c*/ 	.word	0x00018330
        /*09a0*/ 	.word	0x00000003
        /*09a4*/ 	.word	0x0002e880
        /*09a8*/ 	.short	0x010a
        /*09aa*/ 	.byte	0x3f
	.zero		1


	//   ....[62]....
        /*09ac*/ 	.word	0x000183a0
        /*09b0*/ 	.word	0x00000003
        /*09b4*/ 	.word	0x0002e800
        /*09b8*/ 	.short	0x010a
        /*09ba*/ 	.byte	0x3f
	.zero		1


	//   ....[63]....
        /*09bc*/ 	.word	0x000183f0
        /*09c0*/ 	.word	0x00000002
        /*09c4*/ 	.word	0x0002e830
        /*09c8*/ 	.short	0x010a
        /*09ca*/ 	.byte	0x3f
	.zero		1


	//   ....[64]....
        /*09cc*/ 	.word	0x00018450
        /*09d0*/ 	.word	0x00000008
        /*09d4*/ 	.word	0x0002e830
        /*09d8*/ 	.short	0x010a
        /*09da*/ 	.byte	0x3f
	.zero		1


	//   ....[65]....
        /*09dc*/ 	.word	0x000184b0
        /*09e0*/ 	.word	0x00000008
        /*09e4*/ 	.word	0x0002e850
        /*09e8*/ 	.short	0x010a
        /*09ea*/ 	.byte	0x3f
	.zero		1


	//   ....[66]....
        /*09ec*/ 	.word	0x00018510
        /*09f0*/ 	.word	0x00000008
        /*09f4*/ 	.word	0x0002e830
        /*09f8*/ 	.short	0x010a
        /*09fa*/ 	.byte	0x3f
	.zero		1


	//   ....[67]....
        /*09fc*/ 	.word	0x00018570
        /*0a00*/ 	.word	0x00000008
        /*0a04*/ 	.word	0x0002e850
        /*0a08*/ 	.short	0x010a
        /*0a0a*/ 	.byte	0x3f
	.zero		1


	//   ....[68]....
        /*0a0c*/ 	.word	0x000185d0
        /*0a10*/ 	.word	0x00000005
        /*0a14*/ 	.word	0x0002e850
        /*0a18*/ 	.short	0x010a
        /*0a1a*/ 	.byte	0x3f
	.zero		1


	//   ....[69]....
        /*0a1c*/ 	.word	0x00018720
        /*0a20*/ 	.word	0x00000004
        /*0a24*/ 	.word	0x0002e880
        /*0a28*/ 	.short	0x010a
        /*0a2a*/ 	.byte	0x3f
	.zero		1


	//   ....[70]....
        /*0a2c*/ 	.word	0x00018770
        /*0a30*/ 	.word	0x00000004
        /*0a34*/ 	.word	0x0002e840
        /*0a38*/ 	.short	0x010a
        /*0a3a*/ 	.byte	0x3f
	.zero		1


	//   ....[71]....
        /*0a3c*/ 	.word	0x000187d0
        /*0a40*/ 	.word	0x00000003
        /*0a44*/ 	.word	0x0002e820
        /*0a48*/ 	.short	0x010a
        /*0a4a*/ 	.byte	0x3f
	.zero		1


	//   ....[72]....
        /*0a4c*/ 	.word	0x00018820
        /*0a50*/ 	.word	0x00000004
        /*0a54*/ 	.word	0x0002e880
        /*0a58*/ 	.short	0x010a
        /*0a5a*/ 	.byte	0x3f
	.zero		1


	//   ....[73]....
        /*0a5c*/ 	.word	0x00018870
        /*0a60*/ 	.word	0x00000004
        /*0a64*/ 	.word	0x0002e840
        /*0a68*/ 	.short	0x010a
        /*0a6a*/ 	.byte	0x3f
	.zero		1


	//   ....[74]....
        /*0a6c*/ 	.word	0x000188d0
        /*0a70*/ 	.word	0x00000003
        /*0a74*/ 	.word	0x0002e870
        /*0a78*/ 	.short	0x010a
        /*0a7a*/ 	.byte	0x3f
	.zero		1


	//   ....[75]....
        /*0a7c*/ 	.word	0x00018930
        /*0a80*/ 	.word	0x00000004
        /*0a84*/ 	.word	0x0002e860
        /*0a88*/ 	.short	0x010a
        /*0a8a*/ 	.byte	0x3f
	.zero		1


	//   ....[76]....
        /*0a8c*/ 	.word	0x00018980
        /*0a90*/ 	.word	0x00000014
        /*0a94*/ 	.word	0x0002e870
        /*0a98*/ 	.short	0x010a
        /*0a9a*/ 	.byte	0x3f
	.zero		1


	//   ....[77]....
        /*0a9c*/ 	.word	0x000189d0
        /*0aa0*/ 	.word	0x00000014
        /*0aa4*/ 	.word	0x0002e860
        /*0aa8*/ 	.short	0x010a
        /*0aaa*/ 	.byte	0x3f
	.zero		1


	//   ....[78]....
        /*0aac*/ 	.word	0x00018a20
        /*0ab0*/ 	.word	0x00000000
        /*0ab4*/ 	.word	0x0002e820
        /*0ab8*/ 	.short	0x010a
        /*0aba*/ 	.byte	0x3f
	.zero		1


	//   ....[79]....
        /*0abc*/ 	.word	0x00018bc0
        /*0ac0*/ 	.word	0x00000006
        /*0ac4*/ 	.word	0x00000000
        /*0ac8*/ 	.short	0x010a
        /*0aca*/ 	.byte	0x3f
	.zero		1


	//   ....[80]....
        /*0acc*/ 	.word	0x00018c10
        /*0ad0*/ 	.word	0x00000007
        /*0ad4*/ 	.word	0x00000000
        /*0ad8*/ 	.short	0x010a
        /*0ada*/ 	.byte	0x3f
	.zero		1


	//   ....[81]....
        /*0adc*/ 	.word	0x00018c60
        /*0ae0*/ 	.word	0x00000004
        /*0ae4*/ 	.word	0x0002e860
        /*0ae8*/ 	.short	0x010a
        /*0aea*/ 	.byte	0x3f
	.zero		1


	//   ....[82]....
        /*0aec*/ 	.word	0x00018cb0
        /*0af0*/ 	.word	0x00000003
        /*0af4*/ 	.word	0x0002e860
        /*0af8*/ 	.short	0x010a
        /*0afa*/ 	.byte	0x3f
	.zero		1


	//   ....[83]....
        /*0afc*/ 	.word	0x00018d00
        /*0b00*/ 	.word	0x00000004
        /*0b04*/ 	.word	0x0002e880
        /*0b08*/ 	.short	0x010a
        /*0b0a*/ 	.byte	0x3f
	.zero		1


	//----- nvinfo : EIATTR_NUM_MBARRIERS
	.align		4
.L_302:
        /*0b0c*/ 	.byte	0x03, 0x38
        /*0b0e*/ 	.short	0x0016


	//----- nvinfo : EIATTR_EXIT_INSTR_OFFSETS
	.align		4
        /*0b10*/ 	.byte	0x04, 0x1c
        /*0b12*/ 	.short	(.L_304 - .L_303)


	//   ....[0]....
.L_303:
        /*0b14*/ 	.word	0x00000ab0


	//   ....[1]....
        /*0b18*/ 	.word	0x00013440


	//   ....[2]....
        /*0b1c*/ 	.word	0x00018380


	//----- nvinfo : EIATTR_MAX_THREADS
	.align		4
.L_304:
        /*0b20*/ 	.byte	0x04, 0x05
        /*0b22*/ 	.short	(.L_306 - .L_305)
.L_305:
        /*0b24*/ 	.word	0x00000180
        /*0b28*/ 	.word	0x00000001
        /*0b2c*/ 	.word	0x00000001


	//----- nvinfo : EIATTR_CRS_STACK_SIZE
	.align		4
.L_306:
        /*0b30*/ 	.byte	0x04, 0x1e
        /*0b32*/ 	.short	(.L_308 - .L_307)
.L_307:
        /*0b34*/ 	.word	0x00000000


	//----- nvinfo : EIATTR_CBANK_PARAM_SIZE
	.align		4
.L_308:
        /*0b38*/ 	.byte	0x03, 0x19
        /*0b3a*/ 	.short	0x0a70


	//----- nvinfo : EIATTR_PARAM_CBANK
	.align		4
        /*0b3c*/ 	.byte	0x04, 0x0a
        /*0b3e*/ 	.short	(.L_310 - .L_309)
	.align		4
.L_309:
        /*0b40*/ 	.word	index@(.nv.constant0._ZN7cutlass13device_kernelIN5flash11enable_sm90INS1_16FlashAttnFwdSm90INS1_25CollectiveMainloopFwdSm90ILi2EN4cute5tupleIJNS5_1CILi1EEES8_S8_EEENS6_IJNS7_ILi128EEENS7_ILi224EEESA_EEELi128ENS_12float_e4m3_tEfNS_4arch4Sm90ELb1ELb0ELb1ELb1ELb0ELb0ELb0ELb1ELb1ELb0ELb0ELb0EEENS1_21CollectiveEpilogueFwdINS6_IJSA_SA_SB_EEES9_NS_10bfloat16_tESF_Li256ELb1ELb0ELb0ELb1EEENS1_36VarlenDynamicPersistentTileSchedulerILi128ELi224ELi256ELi128ELb0ELb0ELb1ELb1ELb1ELb1EEEEEEEEEvNT_6ParamsE)
        /*0b44*/ 	.short	0x0210
        /*0b46*/ 	.short	0x0a70


	//----- nvinfo : EIATTR_SW_WAR
	.align		4
.L_310:
        /*0b48*/ 	.byte	0x04, 0x36
        /*0b4a*/ 	.short	(.L_312 - .L_311)
.L_311:
        /*0b4c*/ 	.word	0x00000008
.L_312:


//--------------------- .nv.info._ZN7cutlass13device_kernelIN5flash11enable_sm90INS1_16FlashAttnFwdSm90INS1_25CollectiveMainloopFwdSm90ILi2EN4cute5tupleIJNS5_1CILi1EEES8_S8_EEENS6_IJNS7_ILi128EEENS7_ILi224EEESA_EEELi128ENS_12float_e4m3_tEfNS_4arch4Sm90ELb1ELb0ELb1ELb1ELb0ELb1ELb0ELb1ELb1ELb0ELb0ELb0EEENS1_21CollectiveEpilogueFwdINS6_IJSA_SA_SB_EEES9_NS_10bfloat16_tESF_Li256ELb1ELb0ELb0ELb1EEENS1_36VarlenDynamicPersistentTileSchedulerILi128ELi224ELi256ELi128ELb0ELb0ELb1ELb1ELb1ELb1EEEEEEEEEvNT_6ParamsE --------------------------
	.section	.nv.info._ZN7cutlass13device_kernelIN5flash11enable_sm90INS1_16FlashAttnFwdSm90INS1_25CollectiveMainloopFwdSm90ILi2EN4cute5tupleIJNS5_1CILi1EEES8_S8_EEENS6_IJNS7_ILi128EEENS7_ILi224EEESA_EEELi128ENS_12float_e4m3_tEfNS_4arch4Sm90ELb1ELb0ELb1ELb1ELb0ELb1ELb0ELb1ELb1ELb0ELb0ELb0EEENS1_21CollectiveEpilogueFwdINS6_IJSA_SA_SB_EEES9_NS_10bfloat16_tESF_Li256ELb1ELb0ELb0ELb1EEENS1_36VarlenDynamicPersistentTileSchedulerILi128ELi224ELi256ELi128ELb0ELb0ELb1ELb1ELb1ELb1EEEEEEEEEvNT_6ParamsE,"",@"SHT_CUDA_INFO"
	.sectionflags	@""
	.align	4


	//----- nvinfo : EIATTR_CUDA_API_VERSION
	.align		4
        /*0000*/ 	.byte	0x04, 0x37
        /*0002*/ 	.short	(.L_314 - .L_313)
.L_313:
        /*0004*/ 	.word	0x00000082


	//----- nvinfo : EIATTR_KPARAM_INFO
	.align		4
.L_314:
        /*0008*/ 	.byte	0x04, 0x17
        /*000a*/ 	.short	(.L_316 - .L_315)
.L_315:
        /*000c*/ 	.word	0x00000000
        /*0010*/ 	.short	0x0000
        /*0012*/ 	.short	0x0070
        /*0014*/ 	.byte	0x00, 0xf0, 0x01, 0x28


	//----- nvinfo : EIATTR_SPARSE_MMA_MASK
	.align		4
.L_316:
        /*0018*/ 	.byte	0x03, 0x50
        /*001a*/ 	.short	0x0000


	//----- nvinfo : EIATTR_MAXREG_COUNT
	.align		4
        /*001c*/ 	.byte	0x03, 0x1b
        /*001e*/ 	.short	0x00a8


	//----- nvinfo : EIATTR_NUM_BARRIERS
	.align		4
        /*0020*/ 	.byte	0x02, 0x4c
        /*0022*/ 	.byte	0x10
	.zero		1


	//----- nvinfo : EIATTR_EXTERNS
	.align		4
        /*0024*/ 	.byte	0x04, 0x0f
        /*0026*/ 	.short	(.L_318 - .L_317)


	//   ....[0]....
	.align		4
.L_317:
        /*0028*/ 	.word	index@(__assertfail)


	//----- nvinfo : EIATTR_ANNOTATIONS
	.align		4
.L_318:
        /*002c*/ 	.byte	0x04, 0x55
        /*002e*/ 	.short	(.L_320 - .L_319)


	//   ....[0]....
.L_319:
        /* <DEDUP_REMOVED lines=134> */


	//----- nvinfo : EIATTR_MERCURY_ISA_VERSION
	.align		4
.L_320:
        /*0878*/ 	.byte	0x03, 0x5f
        /*087a*/ 	.short	0x0101


	//----- nvinfo : EIATTR_UNUSED_LOAD_BYTE_OFFSET
	.align		4
        /*087c*/ 	.byte	0x04, 0x44
        /*087e*/ 	.short	(.L_322 - .L_321)


	//   ....[0]....
.L_321:
        /*0880*/ 	.word	0x00000b40
        /*0884*/ 	.word	0x0000fff0


	//   ....[1]....
        /*0888*/ 	.word	0x00023240
        /*088c*/ 	.word	0x0000fff0


	//----- nvinfo : EIATTR_INT_WARP_WIDE_INSTR_OFFSETS
	.align		4
.L_322:
        /*0890*/ 	.byte	0x04, 0x31
        /*0892*/ 	.short	(.L_324 - .L_323)


	//   ....[0]....
.L_323:
        /*0894*/ 	.word	0x000001c0


	//   ....[1]....
        /*0898*/ 	.word	0x00000200


	//   ....[2]....
        /*089c*/ 	.word	0x00000270


	//   ....[3]....
        /*08a0*/ 	.word	0x00027bb0


	//   ....[4]....
        /*08a4*/ 	.word	0x00027c40


	//   ....[5]....
        /*08a8*/ 	.word	0x000283c0


	//   ....[6]....
        /*08ac*/ 	.word	0x000283f0


	//   ....[7]....
        /*08b0*/ 	.word	0x00029e70


	//   ....[8]....
        /*08b4*/ 	.word	0x00029f00


	//----- nvinfo : EIATTR_COOP_GROUP_MASK_REGIDS
	.align		4
.L_324:
        /*08b8*/ 	.byte	0x04, 0x29
        /*08ba*/ 	.short	(.L_326 - .L_325)


	//   ....[0]....
.L_325:
        /*08bc*/ 	.word	0xffffffff


	//   ....[1]....
        /*08c0*/ 	.word	0xffffffff


	//   ....[2]....
        /*08c4*/ 	.word	0xffffffff


	//   ....[3]....
        /*08c8*/ 	.word	0xffffffff


	//   ....[4]....
        /*08cc*/ 	.word	0xffffffff


	//   ....[5]....
        /*08d0*/ 	.word	0xffffffff


	//   ....[6]....
        /*08d4*/ 	.word	0xffffffff


	//   ....[7]....
        /*08d8*/ 	.word	0xffffffff


	//   ....[8]....
        /*08dc*/ 	.word	0xffffffff


	//   ....[9]....
        /*08e0*/ 	.word	0xffffffff


	//   ....[10]....
        /*08e4*/ 	.word	0xffffffff


	//   ....[11]....
        /*08e8*/ 	.word	0xffffffff


	//   ....[12]....
        /*08ec*/ 	.word	0xffffffff


	//   ....[13]....
        /*08f0*/ 	.word	0xffffffff


	//   ....[14]....
        /*08f4*/ 	.word	0xffffffff


	//   ....[15]....
        /*08f8*/ 	.word	0xffffffff


	//   ....[16]....
        /*08fc*/ 	.word	0xffffffff


	//   ....[17]....
        /*0900*/ 	.word	0xffffffff


	//   ....[18]....
        /*0904*/ 	.word	0xffffffff


	//   ....[19]....
        /*0908*/ 	.word	0xffffffff


	//   ....[20]....
        /*090c*/ 	.word	0xffffffff


	//   ....[21]....
        /*0910*/ 	.word	0xffffffff


	//   ....[22]....
        /*0914*/ 	.word	0xffffffff


	//   ....[23]....
        /*0918*/ 	.word	0xffffffff


	//   ....[24]....
        /*091c*/ 	.word	0xffffffff


	//   ....[25]....
        /*0920*/ 	.word	0xffffffff


	//   ....[26]....
        /*0924*/ 	.word	0xffffffff


	//   ....[27]....
        /*0928*/ 	.word	0xffffffff


	//   ....[28]....
        /*092c*/ 	.word	0xffffffff


	//   ....[29]....
        /*0930*/ 	.word	0xffffffff


	//   ....[30]....
        /*0934*/ 	.word	0xffffffff


	//   ....[31]....
        /*0938*/ 	.word	0xffffffff


	//   ....[32]....
        /*093c*/ 	.word	0xffffffff


	//   ....[33]....
        /*0940*/ 	.word	0xffffffff


	//   ....[34]....
        /*0944*/ 	.word	0xffffffff


	//   ....[35]....
        /*0948*/ 	.word	0xffffffff


	//   ....[36]....
        /*094c*/ 	.word	0xffffffff


	//   ....[37]....
        /*0950*/ 	.word	0xffffffff


	//   ....[38]....
        /*0954*/ 	.word	0xffffffff


	//   ....[39]....
        /*0958*/ 	.word	0xffffffff


	//   ....[40]....
        /*095c*/ 	.word	0xffffffff


	//   ....[41]....
        /*0960*/ 	.word	0xffffffff


	//   ....[42]....
        /*0964*/ 	.word	0xffffffff


	//   ....[43]....
        /*0968*/ 	.word	0xffffffff


	//   ....[44]....
        /*096c*/ 	.word	0xffffffff


	//   ....[45]....
        /*0970*/ 	.word	0xffffffff


	//   ....[46]....
        /*0974*/ 	.word	0xffffffff


	//   ....[47]....
        /*0978*/ 	.word	0xffffffff


	//   ....[48]....
        /*097c*/ 	.word	0xffffffff


	//   ....[49]....
        /*0980*/ 	.word	0xffffffff


	//   ....[50]....
        /*0984*/ 	.word	0xffffffff


	//   ....[51]....
        /*0988*/ 	.word	0xffffffff


	//   ....[52]....
        /*098c*/ 	.word	0xffffffff


	//   ....[53]....
        /*0990*/ 	.word	0xffffffff


	//   ....[54]....
        /*0994*/ 	.word	0xffffffff


	//   ....[55]....
        /*0998*/ 	.word	0xffffffff


	//   ....[56]....
        /*099c*/ 	.word	0xffffffff


	//   ....[57]....
        /*09a0*/ 	.word	0xffffffff


	//   ....[58]....
        /*09a4*/ 	.word	0xffffffff


	//   ....[59]....
        /*09a8*/ 	.word	0xffffffff


	//   ....[60]....
        /*09ac*/ 	.word	0xffffffff


	//   ....[61]....
        /*09b0*/ 	.word	0xffffffff


	//   ....[62]....
        /*09b4*/ 	.word	0xffffffff


	//   ....[63]....
        /*09b8*/ 	.word	0xffffffff


	//   ....[64]....
        /*09bc*/ 	.word	0xffffffff


	//   ....[65]....
        /*09c0*/ 	.word	0xffffffff


	//   ....[66]....
        /*09c4*/ 	.word	0xffffffff


	//   ....[67]....
        /*09c8*/ 	.word	0xffffffff


	//   ....[68]....
        /*09cc*/ 	.word	0xffffffff


	//   ....[69]....
        /*09d0*/ 	.word	0xffffffff


	//   ....[70]....
        /*09d4*/ 	.word	0xffffffff


	//   ....[71]....
        /*09d8*/ 	.word	0xffffffff


	//   ....[72]....
        /*09dc*/ 	.word	0xffffffff


	//   ....[73]....
        /*09e0*/ 	.word	0xffffffff


	//   ....[74]....
        /*09e4*/ 	.word	0xffffffff


	//   ....[75]....
        /*09e8*/ 	.word	0xffffffff


	//   ....[76]....
        /*09ec*/ 	.word	0xffffffff


	//   ....[77]....
        /*09f0*/ 	.word	0xffffffff


	//   ....[78]....
        /*09f4*/ 	.word	0xffffffff


	//   ....[79]....
        /*09f8*/ 	.word	0xffffffff


	//   ....[80]....
        /*09fc*/ 	.word	0xffffffff


	//   ....[81]....
        /*0a00*/ 	.word	0xffffffff


	//   ....[82]....
        /*0a04*/ 	.word	0xffffffff


	//   ....[83]....
        /*0a08*/ 	.word	0xffffffff


	//   ....[84]....
        /*0a0c*/ 	.word	0xffffffff


	//   ....[85]....
        /*0a10*/ 	.word	0xffffffff


	//   ....[86]....
        /*0a14*/ 	.word	0xffffffff


	//   ....[87]....
        /*0a18*/ 	.word	0xffffffff


	//   ....[88]....
        /*0a1c*/ 	.word	0xffffffff


	//   ....[89]....
        /*0a20*/ 	.word	0xffffffff


	//   ....[90]....
        /*0a24*/ 	.word	0xffffffff


	//   ....[91]....
        /*0a28*/ 	.word	0xffffffff


	//   ....[92]....
        /*0a2c*/ 	.word	0x0500000f


	//   ....[93]....
        /*0a30*/ 	.word	0x0500000f


	//   ....[94]....
        /*0a34*/ 	.word	0x0500000f


	//   ....[95]....
        /*0a38*/ 	.word	0x0500000f


	//   ....[96]....
        /*0a3c*/ 	.word	0x0500000f


	//   ....[97]....
        /*0a40*/ 	.word	0x0500000f


	//   ....[98]....
        /*0a44*/ 	.word	0x0500000f


	//   ....[99]....
        /*0a48*/ 	.word	0x0500000f


	//   ....[100]....
        /*0a4c*/ 	.word	0x0500000f


	//   ....[101]....
        /*0a50*/ 	.word	0x0500000f


	//   ....[102]....
        /*0a54*/ 	.word	0x0500000f


	//   ....[103]....
        /*0a58*/ 	.word	0x0500000f


	//   ....[104]....
        /*0a5c*/ 	.word	0x0500000f


	//   ....[105]....
        /*0a60*/ 	.word	0x0500000f


	//   ....[106]....
        /*0a64*/ 	.word	0x0500000f


	//   ....[107]....
        /*0a68*/ 	.word	0x0500000f


	//   ....[108]....
        /*0a6c*/ 	.word	0x0500000f


	//   ....[109]....
        /*0a70*/ 	.word	0x0500000f


	//   ....[110]....
        /*0a74*/ 	.word	0x0500000f


	//   ....[111]....
        /*0a78*/ 	.word	0x0500000f


	//   ....[112]....
        /*0a7c*/ 	.word	0x0500000f


	//   ....[113]....
        /*0a80*/ 	.word	0x0500000f


	//   ....[114]....
        /*0a84*/ 	.word	0x0500000f


	//   ....[115]....
        /*0a88*/ 	.word	0x0500000f


	//   ....[116]....
        /*0a8c*/ 	.word	0x0500000f


	//   ....[117]....
        /*0a90*/ 	.word	0x0500000f


	//   ....[118]....
        /*0a94*/ 	.word	0x0500000f


	//   ....[119]....
        /*0a98*/ 	.word	0x0500000f


	//   ....[120]....
        /*0a9c*/ 	.word	0x0500000f


	//   ....[121]....
        /*0aa0*/ 	.word	0x0500000f


	//   ....[122]....
        /*0aa4*/ 	.word	0x0500000f


	//   ....[123]....
        /*0aa8*/ 	.word	0x0500000f


	//   ....[124]....
        /*0aac*/ 	.word	0x0500000f


	//   ....[125]....
        /*0ab0*/ 	.word	0x0500000f


	//   ....[126]....
        /*0ab4*/ 	.word	0x0500000f


	//   ....[127]....
        /*0ab8*/ 	.word	0x0500000f


	//   ....[128]....
        /*0abc*/ 	.word	0x0500000f


	//   ....[129]....
        /*0ac0*/ 	.word	0x0500000f


	//   ....[130]....
        /*0ac4*/ 	.word	0x0500000f


	//   ....[131]....
        /*0ac8*/ 	.word	0x0500000f


	//   ....[132]....
        /*0acc*/ 	.word	0x0500000f


	//   ....[133]....
        /*0ad0*/ 	.word	0x0500000f


	//   ....[134]....
        /*0ad4*/ 	.word	0x0500000f


	//   ....[135]....
        /*0ad8*/ 	.word	0x0500000f


	//   ....[136]....
        /*0adc*/ 	.word	0x0500000f


	//   ....[137]....
        /*0ae0*/ 	.word	0x0500000f


	//   ....[138]....
        /*0ae4*/ 	.word	0x0500000f


	//   ....[139]....
        /*0ae8*/ 	.word	0x0500000f


	//   ....[140]....
        /*0aec*/ 	.word	0x0500000f


	//   ....[141]....
        /*0af0*/ 	.word	0x0500000f


	//   ....[142]....
        /*0af4*/ 	.word	0x0500000f


	//   ....[143]....
        /*0af8*/ 	.word	0x0500000f


	//   ....[144]....
        /*0afc*/ 	.word	0x0500000f


	//   ....[145]....
        /*0b00*/ 	.word	0x0500000f


	//   ....[146]....
        /*0b04*/ 	.word	0x0500000f


	//   ....[147]....
        /*0b08*/ 	.word	0x0500000f


	//   ....[148]....
        /*0b0c*/ 	.word	0x0500000f


	//   ....[149]....
        /*0b10*/ 	.word	0x0500000f


	//   ....[150]....
        /*0b14*/ 	.word	0x0500000f


	//   ....[151]....
        /*0b18*/ 	.word	0x0500000f


	//   ....[152]....
        /*0b1c*/ 	.word	0x0500000f


	//   ....[153]....
        /*0b20*/ 	.word	0x0500000f


	//   ....[154]....
        /*0b24*/ 	.word	0x0500000f


	//   ....[155]....
        /*0b28*/ 	.word	0x0500000f


	//   ....[156]....
        /*0b2c*/ 	.word	0x0500000f


	//   ....[157]....
        /*0b30*/ 	.word	0x0500000f


	//   ....[158]....
        /*0b34*/ 	.word	0x0500000f


	//   ....[159]....
        /*0b38*/ 	.word	0x0500000f


	//   ....[160]....
        /*0b3c*/ 	.word	0x0500000f


	//----- nvinfo : EIATTR_COOP_GROUP_INSTR_OFFSETS
	.align		4
.L_326:
        /*0b40*/ 	.byte	0x04, 0x28
        /*0b42*/ 	.short	(.L_328 - .L_327)


	//   ....[0]....
.L_327:
        /*0b44*/ 	.word	0x00000070


	//   ....[1]....
        /*0b48*/ 	.word	0x000001d0


	//   ....[2]....
        /*0b4c*/ 	.word	0x00000220


	//   ....[3]....
        /*0b50*/ 	.word	0x00000450


	//   ....[4]....
        /*0b54*/ 	.word	0x000005b0


	//   ....[5]....
        /*0b58*/ 	.word	0x000006d0


	//   ....[6]....
        /*0b5c*/ 	.word	0x00000830


	//   ....[7]....
        /*0b60*/ 	.word	0x0000c910


	//   ....[8]....
        /*0b64*/ 	.word	0x00014630


	//   ....[9]....
        /*0b68*/ 	.word	0x00014650


	//   ....[10]....
        /*0b6c*/ 	.word	0x000159f0


	//   ....[11]....
        /*0b70*/ 	.word	0x00015a10


	//   ....[12]....
        /*0b74*/ 	.word	0x0001af60


	//   ....[13]....
        /*0b78*/ 	.word	0x0001b150


	//   ....[14]....
        /*0b7c*/ 	.word	0x0001ba00


	//   ....[15]....
        /*0b80*/ 	.word	0x0001ba80


	//   ....[16]....
        /*0b84*/ 	.word	0x00020490


	//   ....[17]....
        /*0b88*/ 	.word	0x000204b0


	//   ....[18]....
        /*0b8c*/ 	.word	0x000204e0


	//   ....[19]....
        /*0b90*/ 	.word	0x00020520


	//   ....[20]....
        /*0b94*/ 	.word	0x00022970


	//   ....[21]....
        /*0b98*/ 	.word	0x00022980


	//   ....[22]....
        /*0b9c*/ 	.word	0x00022a00


	//   ....[23]....
        /*0ba0*/ 	.word	0x00022a10


	//   ....[24]....
        /*0ba4*/ 	.word	0x00023880


	//   ....[25]....
        /*0ba8*/ 	.word	0x000238b0


	//   ....[26]....
        /*0bac*/ 	.word	0x000238e0


	//   ....[27]....
        /*0bb0*/ 	.word	0x00023910


	//   ....[28]....
        /*0bb4*/ 	.word	0x00023940


	//   ....[29]....
        /*0bb8*/ 	.word	0x00023970


	//   ....[30]....
        /*0bbc*/ 	.word	0x000239a0


	//   ....[31]....
        /*0bc0*/ 	.word	0x000239d0


	//   ....[32]....
        /*0bc4*/ 	.word	0x00023a00


	//   ....[33]....
        /*0bc8*/ 	.word	0x00023a30


	//   ....[34]....
        /*0bcc*/ 	.word	0x00023a60


	//   ....[35]....
        /*0bd0*/ 	.word	0x00023a90


	//   ....[36]....
        /*0bd4*/ 	.word	0x00023ac0


	//   ....[37]....
        /*0bd8*/ 	.word	0x00023af0


	//   ....[38]....
        /*0bdc*/ 	.word	0x00023b20


	//   ....[39]....
        /*0be0*/ 	.word	0x00023b50


	//   ....[40]....
        /*0be4*/ 	.word	0x00023b80


	//   ....[41]....
        /*0be8*/ 	.word	0x00023bb0


	//   ....[42]....
        /*0bec*/ 	.word	0x00023be0


	//   ....[43]....
        /*0bf0*/ 	.word	0x00023c10


	//   ....[44]....
        /*0bf4*/ 	.word	0x00023c40


	//   ....[45]....
        /*0bf8*/ 	.word	0x00023c70


	//   ....[46]....
        /*0bfc*/ 	.word	0x00023ca0


	//   ....[47]....
        /*0c00*/ 	.word	0x00023cc0


	//   ....[48]....
        /*0c04*/ 	.word	0x00023cd0


	//   ....[49]....
        /*0c08*/ 	.word	0x00023ce0


	//   ....[50]....
        /*0c0c*/ 	.word	0x00023d00


	//   ....[51]....
        /*0c10*/ 	.word	0x00023d10


	//   ....[52]....
        /*0c14*/ 	.word	0x00023d20


	//   ....[53]....
        /*0c18*/ 	.word	0x00023d30


	//   ....[54]....
        /*0c1c*/ 	.word	0x00023d60


	//   ....[55]....
        /*0c20*/ 	.word	0x00023d90


	//   ....[56]....
        /*0c24*/ 	.word	0x000257a0


	//   ....[57]....
        /*0c28*/ 	.word	0x00025990


	//   ....[58]....
        /*0c2c*/ 	.word	0x000259c0


	//   ....[59]....
        /*0c30*/ 	.word	0x000259f0


	//   ....[60]....
        /*0c34*/ 	.word	0x00025a30


	//   ....[61]....
        /*0c38*/ 	.word	0x00025a60


	//   ....[62]....
        /*0c3c*/ 	.word	0x00025a90


	//   ....[63]....
        /*0c40*/ 	.word	0x00025c10


	//   ....[64]....
        /*0c44*/ 	.word	0x00025c40


	//   ....[65]....
        /*0c48*/ 	.word	0x00025c70


	//   ....[66]....
        /*0c4c*/ 	.word	0x00025ca0


	//   ....[67]....
        /*0c50*/ 	.word	0x00025cd0


	//   ....[68]....
        /*0c54*/ 	.word	0x00025d00


	//   ....[69]....
        /*0c58*/ 	.word	0x00025da0


	//   ....[70]....
        /*0c5c*/ 	.word	0x00025de0


	//   ....[71]....
        /*0c60*/ 	.word	0x00025ea0


	//   ....[72]....
        /*0c64*/ 	.word	0x00026de0


	//   ....[73]....
        /*0c68*/ 	.word	0x00028580


	//   ....[74]....
        /*0c6c*/ 	.word	0x0002aa10


	//   ....[75]....
        /*0c70*/ 	.word	0x0002aa40


	//   ....[76]....
        /*0c74*/ 	.word	0x0002aa80


	//   ....[77]....
        /*0c78*/ 	.word	0x0002aab0


	//   ....[78]....
        /*0c7c*/ 	.word	0x0002aae0


	//   ....[79]....
        /*0c80*/ 	.word	0x0002ab10


	//   ....[80]....
        /*0c84*/ 	.word	0x0002ab40


	//   ....[81]....
        /*0c88*/ 	.word	0x0002ab70


	//   ....[82]....
        /*0c8c*/ 	.word	0x0002ad10


	//   ....[83]....
        /*0c90*/ 	.word	0x0002ad40


	//   ....[84]....
        /*0c94*/ 	.word	0x0002ad70


	//   ....[85]....
        /*0c98*/ 	.word	0x0002ada0


	//   ....[86]....
        /*0c9c*/ 	.word	0x0002add0


	//   ....[87]....
        /*0ca0*/ 	.word	0x0002ae00


	//   ....[88]....
        /*0ca4*/ 	.word	0x0002aec0


	//   ....[89]....
        /*0ca8*/ 	.word	0x0002aee0


	//   ....[90]....
        /*0cac*/ 	.word	0x0002af50


	//   ....[91]....
        /*0cb0*/ 	.word	0x0002b6e0


	//   ....[92]....
        /*0cb4*/ 	.word	0x0002bba0


	//   ....[93]....
        /*0cb8*/ 	.word	0x0002bc50


	//   ....[94]....
        /*0cbc*/ 	.word	0x0002bcf0


	//   ....[95]....
        /*0cc0*/ 	.word	0x0002bd90


	//   ....[96]....
        /*0cc4*/ 	.word	0x0002be30


	//   ....[97]....
        /*0cc8*/ 	.word	0x0002bed0


	//   ....[98]....
        /*0ccc*/ 	.word	0x0002bf70


	//   ....[99]....
        /*0cd0*/ 	.word	0x0002c010


	//   ....[100]....
        /*0cd4*/ 	.word	0x0002c0b0


	//   ....[101]....
        /*0cd8*/ 	.word	0x0002c1a0


	//   ....[102]....
        /*0cdc*/ 	.word	0x0002c240


	//   ....[103]....
        /*0ce0*/ 	.word	0x0002c2e0


	//   ....[104]....
        /*0ce4*/ 	.word	0x0002c380


	//   ....[105]....
        /*0ce8*/ 	.word	0x0002c420


	//   ....[106]....
        /*0cec*/ 	.word	0x0002c4c0


	//   ....[107]....
        /*0cf0*/ 	.word	0x0002c560


	//   ....[108]....
        /*0cf4*/ 	.word	0x0002c600


	//   ....[109]....
        /*0cf8*/ 	.word	0x0002c8f0


	//   ....[110]....
        /*0cfc*/ 	.word	0x0002ca10


	//   ....[111]....
        /*0d00*/ 	.word	0x0002cb40


	//   ....[112]....
        /*0d04*/ 	.word	0x0002cbd0


	//   ....[113]....
        /*0d08*/ 	.word	0x0002cc30


	//   ....[114]....
        /*0d0c*/ 	.word	0x0002ccb0


	//   ....[115]....
        /*0d10*/ 	.word	0x0002cd10


	//   ....[116]....
        /*0d14*/ 	.word	0x0002cd90


	//   ....[117]....
        /*0d18*/ 	.word	0x0002cdf0


	//   ....[118]....
        /*0d1c*/ 	.word	0x0002ce70


	//   ....[119]....
        /*0d20*/ 	.word	0x0002ced0


	//   ....[120]....
        /*0d24*/ 	.word	0x0002cf50


	//   ....[121]....
        /*0d28*/ 	.word	0x0002cfb0


	//   ....[122]....
        /*0d2c*/ 	.word	0x0002d030


	//   ....[123]....
        /*0d30*/ 	.word	0x0002d090


	//   ....[124]....
        /*0d34*/ 	.word	0x0002d0f0


	//   ....[125]....
        /*0d38*/ 	.word	0x0002d150


	//   ....[126]....
        /*0d3c*/ 	.word	0x0002d1e0


	//   ....[127]....
        /*0d40*/ 	.word	0x0002d240


	//   ....[128]....
        /*0d44*/ 	.word	0x0002d2c0


	//   ....[129]....
        /*0d48*/ 	.word	0x0002d320


	//   ....[130]....
        /*0d4c*/ 	.word	0x0002d390


	//   ....[131]....
        /*0d50*/ 	.word	0x0002d3f0


	//   ....[132]....
        /*0d54*/ 	.word	0x0002d470


	//   ....[133]....
        /*0d58*/ 	.word	0x0002d4d0


	//   ....[134]....
        /*0d5c*/ 	.word	0x0002d550


	//   ....[135]....
        /*0d60*/ 	.word	0x0002d5b0


	//   ....[136]....
        /*0d64*/ 	.word	0x0002d630


	//   ....[137]....
        /*0d68*/ 	.word	0x0002d690


	//   ....[138]....
        /*0d6c*/ 	.word	0x0002d700


	//   ....[139]....
        /*0d70*/ 	.word	0x0002d760


	//   ....[140]....
        /*0d74*/ 	.word	0x0002d7c0


	//   ....[141]....
        /*0d78*/ 	.word	0x0002d8f0


	//   ....[142]....
        /*0d7c*/ 	.word	0x0002dbd0


	//   ....[143]....
        /*0d80*/ 	.word	0x0002e020


	//   ....[144]....
        /*0d84*/ 	.word	0x0002e0c0


	//   ....[145]....
        /*0d88*/ 	.word	0x0002e1f0


	//   ....[146]....
        /*0d8c*/ 	.word	0x0002e260


	//   ....[147]....
        /*0d90*/ 	.word	0x0002e2d0


	//   ....[148]....
        /*0d94*/ 	.word	0x0002e340


	//   ....[149]....
        /*0d98*/ 	.word	0x0002e3b0


	//   ....[150]....
        /*0d9c*/ 	.word	0x0002e430


	//   ....[151]....
        /*0da0*/ 	.word	0x0002e4c0


	//   ....[152]....
        /*0da4*/ 	.word	0x0002e560


	//   ....[153]....
        /*0da8*/ 	.word	0x0002e5d0


	//   ....[154]....
        /*0dac*/ 	.word	0x0002e640


	//   ....[155]....
        /*0db0*/ 	.word	0x0002e6b0


	//   ....[156]....
        /*0db4*/ 	.word	0x0002e730


	//   ....[157]....
        /*0db8*/ 	.word	0x0002e7a0


	//   ....[158]....
        /*0dbc*/ 	.word	0x0002e840


	//   ....[159]....
        /*0dc0*/ 	.word	0x0002e8d0


	//   ....[160]....
        /*0dc4*/ 	.word	0x0002ea00


	//----- nvinfo : EIATTR_REG_RECONFIG
	.align		4
.L_328:
        /*0dc8*/ 	.byte	0x01, 0x54
	.zero		2


	//----- nvinfo : EIATTR_SYSCALL_OFFSETS
	.align		4
        /*0dcc*/ 	.byte	0x04, 0x46
        /*0dce*/ 	.short	(.L_330 - .L_329)


	//   ....[0]....
.L_329:
        /*0dd0*/ 	.word	0x00001a00


	//   ....[1]....
        /*0dd4*/ 	.word	0x00001b50


	//   ....[2]....
        /*0dd8*/ 	.word	0x0000cad0


	//   ....[3]....
        /*0ddc*/ 	.word	0x0000d220


	//   ....[4]....
        /*0de0*/ 	.word	0x00027de0


	//   ....[5]....
        /*0de4*/ 	.word	0x00027f90


	//   ....[6]....
        /*0de8*/ 	.word	0x000280d0


	//   ....[7]....
        /*0dec*/ 	.word	0x00028200


	//----- nvinfo : EIATTR_MBARRIER_INSTR_OFFSETS
	.align		4
.L_330:
        /*0df0*/ 	.byte	0x04, 0x39
        /*0df2*/ 	.short	(.L_332 - .L_331)


	//   ....[0]....
.L_331:
        /*0df4*/ 	.word	0x00000300
        /*0df8*/ 	.word	0x000000ff
        /*0dfc*/ 	.word	0x0002e800
        /*0e00*/ 	.short	0x0100
        /*0e02*/ 	.byte	0x08
	.zero		1


	//   ....[1]....
        /*0e04*/ 	.word	0x00000310
        /*0e08*/ 	.word	0x000000ff
        /*0e0c*/ 	.word	0x0002e820
        /*0e10*/ 	.short	0x0100
        /*0e12*/ 	.byte	0x08
	.zero		1


	//   ....[2]....
        /*0e14*/ 	.word	0x00000400
        /*0e18*/ 	.word	0x000000ff
        /*0e1c*/ 	.word	0x0002e830
        /*0e20*/ 	.short	0x0100
        /*0e22*/ 	.byte	0x08
	.zero		1


	//   ....[3]....
        /*0e24*/ 	.word	0x00000410
        /*0e28*/ 	.word	0x000000ff
        /*0e2c*/ 	.word	0x0002e840
        /*0e30*/ 	.short	0x0100
        /*0e32*/ 	.byte	0x08
	.zero		1


	//   ....[4]....
        /*0e34*/ 	.word	0x00000420
        /*0e38*/ 	.word	0x000000ff
        /*0e3c*/ 	.word	0x0002e838
        /*0e40*/ 	.short	0x0100
        /*0e42*/ 	.byte	0x08
	.zero		1


	//   ....[5]....
        /*0e44*/ 	.word	0x00000430
        /*0e48*/ 	.word	0x000000ff
        /*0e4c*/ 	.word	0x0002e848
        /*0e50*/ 	.short	0x0100
        /*0e52*/ 	.byte	0x08
	.zero		1


	//   ....[6]....
        /*0e54*/ 	.word	0x00000560
        /*0e58*/ 	.word	0x000000ff
        /*0e5c*/ 	.word	0x0002e850
        /*0e60*/ 	.short	0x0100
        /*0e62*/ 	.byte	0x08
	.zero		1


	//   ....[7]....
        /*0e64*/ 	.word	0x00000570
        /*0e68*/ 	.word	0x000000ff
        /*0e6c*/ 	.word	0x0002e860
        /*0e70*/ 	.short	0x0100
        /*0e72*/ 	.byte	0x08
	.zero		1


	//   ....[8]....
        /*0e74*/ 	.word	0x00000580
        /*0e78*/ 	.word	0x000000ff
        /*0e7c*/ 	.word	0x0002e858
        /*0e80*/ 	.short	0x0100
        /*0e82*/ 	.byte	0x08
	.zero		1


	//   ....[9]....
        /*0e84*/ 	.word	0x00000590
        /*0e88*/ 	.word	0x000000ff
        /*0e8c*/ 	.word	0x0002e868
        /*0e90*/ 	.short	0x0100
        /*0e92*/ 	.byte	0x08
	.zero		1


	//   ....[10]....
        /*0e94*/ 	.word	0x00000680
        /*0e98*/ 	.word	0x000000ff
        /*0e9c*/ 	.word	0x0002e870
        /*0ea0*/ 	.short	0x0100
        /*0ea2*/ 	.byte	0x06
	.zero		1


	//   ....[11]....
        /*0ea4*/ 	.word	0x00000690
        /*0ea8*/ 	.word	0x000000ff
        /*0eac*/ 	.word	0x0002e880
        /*0eb0*/ 	.short	0x0100
        /*0eb2*/ 	.byte	0x06
	.zero		1


	//   ....[12]....
        /*0eb4*/ 	.word	0x000006a0
        /*0eb8*/ 	.word	0x000000ff
        /*0ebc*/ 	.word	0x0002e878
        /*0ec0*/ 	.short	0x0100
        /*0ec2*/ 	.byte	0x06
	.zero		1


	//   ....[13]....
        /*0ec4*/ 	.word	0x000006b0
        /*0ec8*/ 	.word	0x000000ff
        /*0ecc*/ 	.word	0x0002e888
        /*0ed0*/ 	.short	0x0100
        /*0ed2*/ 	.byte	0x06
	.zero		1


	//   ....[14]....
        /*0ed4*/ 	.word	0x000007e0
        /*0ed8*/ 	.word	0x000000ff
        /*0edc*/ 	.word	0x0002e890
        /*0ee0*/ 	.short	0x0100
        /*0ee2*/ 	.byte	0x08
	.zero		1


	//   ....[15]....
        /*0ee4*/ 	.word	0x000007f0
        /*0ee8*/ 	.word	0x000000ff
        /*0eec*/ 	.word	0x0002e8a0
        /*0ef0*/ 	.short	0x0100
        /*0ef2*/ 	.byte	0x08
	.zero		1


	//   ....[16]....
        /*0ef4*/ 	.word	0x00000800
        /*0ef8*/ 	.word	0x000000ff
        /*0efc*/ 	.word	0x0002e898
        /*0f00*/ 	.short	0x0100
        /*0f02*/ 	.byte	0x08
	.zero		1


	//   ....[17]....
        /*0f04*/ 	.word	0x00000810
        /*0f08*/ 	.word	0x000000ff
        /*0f0c*/ 	.word	0x0002e8a8
        /*0f10*/ 	.short	0x0100
        /*0f12*/ 	.byte	0x08
	.zero		1


	//   ....[18]....
        /*0f14*/ 	.word	0x00000940
        /*0f18*/ 	.word	0x000000ff
        /*0f1c*/ 	.word	0x0002e8b0
        /*0f20*/ 	.short	0x0100
        /*0f22*/ 	.byte	0x08
	.zero		1


	//   ....[19]....
        /*0f24*/ 	.word	0x00000950
        /*0f28*/ 	.word	0x000000ff
        /*0f2c*/ 	.word	0x0002e8c0
        /*0f30*/ 	.short	0x0100
        /*0f32*/ 	.byte	0x08
	.zero		1


	//   ....[20]....
        /*0f34*/ 	.word	0x00000960
        /*0f38*/ 	.word	0x000000ff
        /*0f3c*/ 	.word	0x0002e8b8
        /*0f40*/ 	.short	0x0100
        /*0f42*/ 	.byte	0x08
	.zero		1


	//   ....[21]....
        /*0f44*/ 	.word	0x00000970
        /*0f48*/ 	.word	0x000000ff
        /*0f4c*/ 	.word	0x0002e8c8
        /*0f50*/ 	.short	0x0100
        /*0f52*/ 	.byte	0x08
	.zero		1


	//   ....[22]....
        /*0f54*/ 	.word	0x000031b0
        /*0f58*/ 	.word	0x0000006d
        /*0f5c*/ 	.word	0x0002e890
        /*0f60*/ 	.short	0x010a
        /*0f62*/ 	.byte	0x3f
	.zero		1


	//   ....[23]....
        /*0f64*/ 	.word	0x00007430
        /*0f68*/ 	.word	0x0000006d
        /*0f6c*/ 	.word	0x0002e890
        /*0f70*/ 	.short	0x010a
        /*0f72*/ 	.byte	0x3f
	.zero		1


	//   ....[24]....
        /*0f74*/ 	.word	0x0000b510
        /*0f78*/ 	.word	0x0000006d
        /*0f7c*/ 	.word	0x0002e890
        /*0f80*/ 	.short	0x010a
        /*0f82*/ 	.byte	0x3f
	.zero		1


	//   ....[25]....
        /*0f84*/ 	.word	0x0000bc30
        /*0f88*/ 	.word	0x00000030
        /*0f8c*/ 	.word	0x00000000
        /*0f90*/ 	.short	0x0101
        /*0f92*/ 	.byte	0x3f
	.zero		1


	//   ....[26]....
        /*0f94*/ 	.word	0x0000bc70
        /*0f98*/ 	.word	0x0000006d
        /*0f9c*/ 	.word	0x0002e8b0
        /*0fa0*/ 	.short	0x010a
        /*0fa2*/ 	.byte	0x3f
	.zero		1


	//   ....[27]....
        /*0fa4*/ 	.word	0x0000c420
        /*0fa8*/ 	.word	0x0000006d
        /*0fac*/ 	.word	0x00000000
        /*0fb0*/ 	.short	0x0101
        /*0fb2*/ 	.byte	0x3f
	.zero		1


	//   ....[28]....
        /*0fb4*/ 	.word	0x0000ce10
        /*0fb8*/ 	.word	0x00000010
        /*0fbc*/ 	.word	0x0002e800
        /*0fc0*/ 	.short	0x010a
        /*0fc2*/ 	.byte	0x3f
	.zero		1


	//   ....[29]....
        /*0fc4*/ 	.word	0x0000ce60
        /*0fc8*/ 	.word	0x00000010
        /*0fcc*/ 	.word	0x0002e800
        /*0fd0*/ 	.short	0x010a
        /*0fd2*/ 	.byte	0x3f
	.zero		1


	//   ....[30]....
        /*0fd4*/ 	.word	0x0000dab0
        /*0fd8*/ 	.word	0x00000010
        /*0fdc*/ 	.word	0x0002e800
        /*0fe0*/ 	.short	0x010a
        /*0fe2*/ 	.byte	0x3f
	.zero		1


	//   ....[31]....
        /*0fe4*/ 	.word	0x00010080
        /*0fe8*/ 	.word	0x00000010
        /*0fec*/ 	.word	0x0002e800
        /*0ff0*/ 	.short	0x010a
        /*0ff2*/ 	.byte	0x3f
	.zero		1


	//   ....[32]....
        /*0ff4*/ 	.word	0x000121d0
        /*0ff8*/ 	.word	0x00000000
        /*0ffc*/ 	.word	0x0002e830
        /*1000*/ 	.short	0x010a
        /*1002*/ 	.byte	0x3f
	.zero		1


	//   ....[33]....
        /*1004*/ 	.word	0x00012280
        /*1008*/ 	.word	0x00000000
        /*100c*/ 	.word	0x0002e830
        /*1010*/ 	.short	0x010a
        /*1012*/ 	.byte	0x3f
	.zero		1


	//   ....[34]....
        /*1014*/ 	.word	0x00015ef0
        /*1018*/ 	.word	0x00000000
        /*101c*/ 	.word	0x00000000
        /*1020*/ 	.short	0x0101
        /*1022*/ 	.byte	0x3f
	.zero		1


	//   ....[35]....
        /*1024*/ 	.word	0x00017830
        /*1028*/ 	.word	0x00000003
        /*102c*/ 	.word	0x0002e830
        /*1030*/ 	.short	0x010a
        /*1032*/ 	.byte	0x3f
	.zero		1


	//   ....[36]....
        /*1034*/ 	.word	0x00017880
        /*1038*/ 	.word	0x00000003
        /*103c*/ 	.word	0x0002e830
        /*1040*/ 	.short	0x010a
        /*1042*/ 	.byte	0x3f
	.zero		1


	//   ....[37]....
        /*1044*/ 	.word	0x00018e10
        /*1048*/ 	.word	0x0000000d
        /*104c*/ 	.word	0x0002e850
        /*1050*/ 	.short	0x010a
        /*1052*/ 	.byte	0x3f
	.zero		1


	//   ....[38]....
        /*1054*/ 	.word	0x00018e50
        /*1058*/ 	.word	0x0000000d
        /*105c*/ 	.word	0x0002e850
        /*1060*/ 	.short	0x010a
        /*1062*/ 	.byte	0x3f
	.zero		1


	//   ....[39]....
        /*1064*/ 	.word	0x0001cb80
        /*1068*/ 	.word	0x000000ca
        /*106c*/ 	.word	0x00000000
        /*1070*/ 	.short	0x0101
        /*1072*/ 	.byte	0x3f
	.zero		1


	//   ....[40]....
        /*1074*/ 	.word	0x0001ce20
        /*1078*/ 	.word	0x00000000
        /*107c*/ 	.word	0x00000000
        /*1080*/ 	.short	0x0101
        /*1082*/ 	.byte	0x3f
	.zero		1


	//   ....[41]....
        /*1084*/ 	.word	0x0001d690
        /*1088*/ 	.word	0x00000003
        /*108c*/ 	.word	0x0002e830
        /*1090*/ 	.short	0x010a
        /*1092*/ 	.byte	0x3f
	.zero		1


	//   ....[42]....
        /*1094*/ 	.word	0x0001d6e0
        /*1098*/ 	.word	0x00000003
        /*109c*/ 	.word	0x0002e830
        /*10a0*/ 	.short	0x010a
        /*10a2*/ 	.byte	0x3f
	.zero		1


	//   ....[43]....
        /*10a4*/ 	.word	0x0001ec50
        /*10a8*/ 	.word	0x0000000d
        /*10ac*/ 	.word	0x0002e850
        /*10b0*/ 	.short	0x010a
        /*10b2*/ 	.byte	0x3f
	.zero		1


	//   ....[44]....
        /*10b4*/ 	.word	0x0001ec90
        /*10b8*/ 	.word	0x0000000d
        /*10bc*/ 	.word	0x0002e850
        /*10c0*/ 	.short	0x010a
        /*10c2*/ 	.byte	0x3f
	.zero		1


	//   ....[45]....
        /*10c4*/ 	.word	0x00021770
        /*10c8*/ 	.word	0x000000c8
        /*10cc*/ 	.word	0x00000000
        /*10d0*/ 	.short	0x0101
        /*10d2*/ 	.byte	0x3f
	.zero		1


	//   ....[46]....
        /*10d4*/ 	.word	0x00022450
        /*10d8*/ 	.word	0x00000000
        /*10dc*/ 	.word	0x00000000
        /*10e0*/ 	.short	0x0101
        /*10e2*/ 	.byte	0x3f
	.zero		1


	//   ....[47]....
        /*10e4*/ 	.word	0x000224f0
        /*10e8*/ 	.word	0x0000000b
        /*10ec*/ 	.word	0x0002e850
        /*10f0*/ 	.short	0x010a
        /*10f2*/ 	.byte	0x3f
	.zero		1


	//   ....[48]....
        /*10f4*/ 	.word	0x00022570
        /*10f8*/ 	.word	0x0000000b
        /*10fc*/ 	.word	0x0002e850
        /*1100*/ 	.short	0x010a
        /*1102*/ 	.byte	0x3f
	.zero		1


	//   ....[49]....
        /*1104*/ 	.word	0x000230b0
        /*1108*/ 	.word	0x00000000
        /*110c*/ 	.word	0x00000000
        /*1110*/ 	.short	0x0101
        /*1112*/ 	.byte	0x3f
	.zero		1


	//   ....[50]....
        /*1114*/ 	.word	0x000247b0
        /*1118*/ 	.word	0x00000000
        /*111c*/ 	.word	0x00000000
        /*1120*/ 	.short	0x0101
        /*1122*/ 	.byte	0x3f
	.zero		1


	//   ....[51]....
        /*1124*/ 	.word	0x00026ef0
        /*1128*/ 	.word	0x0000000b
        /*112c*/ 	.word	0x0002e820
        /*1130*/ 	.short	0x010a
        /*1132*/ 	.byte	0x3f
	.zero		1


	//   ....[52]....
        /*1134*/ 	.word	0x00026fc0
        /*1138*/ 	.word	0x00000005
        /*113c*/ 	.word	0x0002e8a0
        /*1140*/ 	.short	0x010a
        /*1142*/ 	.byte	0x3f
	.zero		1


	//   ....[53]....
        /*1144*/ 	.word	0x00027200
        /*1148*/ 	.word	0x00000005
        /*114c*/ 	.word	0x0002e8c0
        /*1150*/ 	.short	0x010a
        /*1152*/ 	.byte	0x3f
	.zero		1


	//   ....[54]....
        /*1154*/ 	.word	0x000275e0
        /*1158*/ 	.word	0x00000006
        /*115c*/ 	.word	0x0002e8a0
        /*1160*/ 	.short	0x010a
        /*1162*/ 	.byte	0x3f
	.zero		1


	//   ....[55]....
        /*1164*/ 	.word	0x00027800
        /*1168*/ 	.word	0x00000006
        /*116c*/ 	.word	0x0002e8c0
        /*1170*/ 	.short	0x010a
        /*1172*/ 	.byte	0x3f
	.zero		1


	//   ....[56]....
        /*1174*/ 	.word	0x00028800
        /*1178*/ 	.word	0x00000004
        /*117c*/ 	.word	0x0002e880
        /*1180*/ 	.short	0x010a
        /*1182*/ 	.byte	0x3f
	.zero		1


	//   ....[57]....
        /*1184*/ 	.word	0x000289e0
        /*1188*/ 	.word	0x00000004
        /*118c*/ 	.word	0x0002e840
        /*1190*/ 	.short	0x010a
        /*1192*/ 	.byte	0x3f
	.zero		1


	//   ....[58]....
        /*1194*/ 	.word	0x00028d70
        /*1198*/ 	.word	0x00000004
        /*119c*/ 	.word	0x0002e820
        /*11a0*/ 	.short	0x010a
        /*11a2*/ 	.byte	0x3f
	.zero		1


	//   ....[59]....
        /*11a4*/ 	.word	0x000290a0
        /*11a8*/ 	.word	0x00000005
        /*11ac*/ 	.word	0x0002e880
        /*11b0*/ 	.short	0x010a
        /*11b2*/ 	.byte	0x3f
	.zero		1


	//   ....[60]....
        /*11b4*/ 	.word	0x00029310
        /*11b8*/ 	.word	0x00000005
        /*11bc*/ 	.word	0x0002e840
        /*11c0*/ 	.short	0x010a
        /*11c2*/ 	.byte	0x3f
	.zero		1


	//   ....[61]....
        /*11c4*/ 	.word	0x00029610
        /*11c8*/ 	.word	0x00000004
        /*11cc*/ 	.word	0x0002e870
        /*11d0*/ 	.short	0x010a
        /*11d2*/ 	.byte	0x3f
	.zero		1


	//   ....[62]....
        /*11d4*/ 	.word	0x000296a0
        /*11d8*/ 	.word	0x00000004
        /*11dc*/ 	.word	0x0002e860
        /*11e0*/ 	.short	0x010a
        /*11e2*/ 	.byte	0x3f
	.zero		1


	//   ....[63]....
        /*11e4*/ 	.word	0x00029de0
        /*11e8*/ 	.word	0x00000003
        /*11ec*/ 	.word	0x0002e850
        /*11f0*/ 	.short	0x0101
        /*11f2*/ 	.byte	0x3f
	.zero		1


	//   ....[64]....
        /*11f4*/ 	.word	0x00029e20
        /*11f8*/ 	.word	0x00000003
        /*11fc*/ 	.word	0x00000000
        /*1200*/ 	.short	0x0101
        /*1202*/ 	.byte	0x3f
	.zero		1


	//   ....[65]....
        /*1204*/ 	.word	0x0002a010
        /*1208*/ 	.word	0x00000014
        /*120c*/ 	.word	0x0002e870
        /*1210*/ 	.short	0x010a
        /*1212*/ 	.byte	0x3f
	.zero		1


	//   ....[66]....
        /*1214*/ 	.word	0x0002a0a0
        /*1218*/ 	.word	0x00000014
        /*121c*/ 	.word	0x0002e860
        /*1220*/ 	.short	0x010a
        /*1222*/ 	.byte	0x3f
	.zero		1


	//   ....[67]....
        /*1224*/ 	.word	0x0002a770
        /*1228*/ 	.word	0x00000014
        /*122c*/ 	.word	0x0002e850
        /*1230*/ 	.short	0x0101
        /*1232*/ 	.byte	0x3f
	.zero		1


	//   ....[68]....
        /*1234*/ 	.word	0x0002a7c0
        /*1238*/ 	.word	0x00000000
        /*123c*/ 	.word	0x00000000
        /*1240*/ 	.short	0x0101
        /*1242*/ 	.byte	0x3f
	.zero		1


	//   ....[69]....
        /*1244*/ 	.word	0x0002b660
        /*1248*/ 	.word	0x00000000
        /*124c*/ 	.word	0x0002e820
        /*1250*/ 	.short	0x010a
        /*1252*/ 	.byte	0x3f
	.zero		1


	//   ....[70]....
        /*1254*/ 	.word	0x0002b830
        /*1258*/ 	.word	0x00000006
        /*125c*/ 	.word	0x00000000
        /*1260*/ 	.short	0x010a
        /*1262*/ 	.byte	0x3f
	.zero		1


	//   ....[71]....
        /*1264*/ 	.word	0x0002b8a0
        /*1268*/ 	.word	0x00000007
        /*126c*/ 	.word	0x00000000
        /*1270*/ 	.short	0x010a
        /*1272*/ 	.byte	0x3f
	.zero		1


	//   ....[72]....
        /*1274*/ 	.word	0x0002b900
        /*1278*/ 	.word	0x00000004
        /*127c*/ 	.word	0x0002e860
        /*1280*/ 	.short	0x010a
        /*1282*/ 	.byte	0x3f
	.zero		1


	//   ....[73]....
        /*1284*/ 	.word	0x0002b950
        /*1288*/ 	.word	0x00000003
        /*128c*/ 	.word	0x0002e860
        /*1290*/ 	.short	0x010a
        /*1292*/ 	.byte	0x3f
	.zero		1


	//   ....[74]....
        /*1294*/ 	.word	0x0002b990
        /*1298*/ 	.word	0x00000004
        /*129c*/ 	.word	0x0002e880
        /*12a0*/ 	.short	0x010a
        /*12a2*/ 	.byte	0x3f
	.zero		1


	//   ....[75]....
        /*12a4*/ 	.word	0x0002b9b0
        /*12a8*/ 	.word	0x00000003
        /*12ac*/ 	.word	0x0002e880
        /*12b0*/ 	.short	0x010a
        /*12b2*/ 	.byte	0x3f
	.zero		1


	//   ....[76]....
        /*12b4*/ 	.word	0x0002ba10
        /*12b8*/ 	.word	0x0000006d
        /*12bc*/ 	.word	0x0002e890
        /*12c0*/ 	.short	0x010a
        /*12c2*/ 	.byte	0x3f
	.zero		1


	//   ....[77]....
        /*12c4*/ 	.word	0x0002ba60
        /*12c8*/ 	.word	0x0000006d
        /*12cc*/ 	.word	0x0002e890
        /*12d0*/ 	.short	0x010a
        /*12d2*/ 	.byte	0x3f
	.zero		1


	//   ....[78]....
        /*12d4*/ 	.word	0x0002bab0
        /*12d8*/ 	.word	0x0000006d
        /*12dc*/ 	.word	0x0002e890
        /*12e0*/ 	.short	0x010a
        /*12e2*/ 	.byte	0x3f
	.zero		1


	//   ....[79]....
        /*12e4*/ 	.word	0x0002bb00
        /*12e8*/ 	.word	0x0000006d
        /*12ec*/ 	.word	0x0002e8b0
        /*12f0*/ 	.short	0x010a
        /*12f2*/ 	.byte	0x3f
	.zero		1


	//   ....[80]....
        /*12f4*/ 	.word	0x0002c0f0
        /*12f8*/ 	.word	0x00000010
        /*12fc*/ 	.word	0x0002e800
        /*1300*/ 	.short	0x010a
        /*1302*/ 	.byte	0x3f
	.zero		1


	//   ....[81]....
        /*1304*/ 	.word	0x0002c640
        /*1308*/ 	.word	0x00000010
        /*130c*/ 	.word	0x0002e800
        /*1310*/ 	.short	0x010a
        /*1312*/ 	.byte	0x3f
	.zero		1


	//   ....[82]....
        /*1314*/ 	.word	0x0002c690
        /*1318*/ 	.word	0x00000000
        /*131c*/ 	.word	0x0002e830
        /*1320*/ 	.short	0x010a
        /*1322*/ 	.byte	0x3f
	.zero		1


	//   ....[83]....
        /*1324*/ 	.word	0x0002c6e0
        /*1328*/ 	.word	0x00000003
        /*132c*/ 	.word	0x0002e830
        /*1330*/ 	.short	0x010a
        /*1332*/ 	.byte	0x3f
	.zero		1


	//   ....[84]....
        /*1334*/ 	.word	0x0002c730
        /*1338*/ 	.word	0x0000000d
        /*133c*/ 	.word	0x0002e850
        /*1340*/ 	.short	0x010a
        /*1342*/ 	.byte	0x3f
	.zero		1


	//   ....[85]....
        /*1344*/ 	.word	0x0002c780
        /*1348*/ 	.word	0x00000003
        /*134c*/ 	.word	0x0002e830
        /*1350*/ 	.short	0x010a
        /*1352*/ 	.byte	0x3f
	.zero		1


	//   ....[86]....
        /*1354*/ 	.word	0x0002c7d0
        /*1358*/ 	.word	0x0000000d
        /*135c*/ 	.word	0x0002e850
        /*1360*/ 	.short	0x010a
        /*1362*/ 	.byte	0x3f
	.zero		1


	//   ....[87]....
        /*1364*/ 	.word	0x0002c820
        /*1368*/ 	.word	0x0000000b
        /*136c*/ 	.word	0x0002e850
        /*1370*/ 	.short	0x010a
        /*1372*/ 	.byte	0x3f
	.zero		1


	//   ....[88]....
        /*1374*/ 	.word	0x0002d9b0
        /*1378*/ 	.word	0x0000000b
        /*137c*/ 	.word	0x0002e820
        /*1380*/ 	.short	0x010a
        /*1382*/ 	.byte	0x3f
	.zero		1


	//   ....[89]....
        /*1384*/ 	.word	0x0002da00
        /*1388*/ 	.word	0x00000005
        /*138c*/ 	.word	0x0002e8a0
        /*1390*/ 	.short	0x010a
        /*1392*/ 	.byte	0x3f
	.zero		1


	//   ....[90]....
        /*1394*/ 	.word	0x0002da50
        /*1398*/ 	.word	0x00000005
        /*139c*/ 	.word	0x0002e8c0
        /*13a0*/ 	.short	0x010a
        /*13a2*/ 	.byte	0x3f
	.zero		1


	//   ....[91]....
        /*13a4*/ 	.word	0x0002daa0
        /*13a8*/ 	.word	0x00000006
        /*13ac*/ 	.word	0x0002e8a0
        /*13b0*/ 	.short	0x010a
        /*13b2*/ 	.byte	0x3f
	.zero		1


	//   ....[92]....
        /*13b4*/ 	.word	0x0002daf0
        /*13b8*/ 	.word	0x00000006
        /*13bc*/ 	.word	0x0002e8c0
        /*13c0*/ 	.short	0x010a
        /*13c2*/ 	.byte	0x3f
	.zero		1


	//   ....[93]....
        /*13c4*/ 	.word	0x0002dc90
        /*13c8*/ 	.word	0x00000004
        /*13cc*/ 	.word	0x0002e880
        /*13d0*/ 	.short	0x010a
        /*13d2*/ 	.byte	0x3f
	.zero		1


	//   ....[94]....
        /*13d4*/ 	.word	0x0002dce0
        /*13d8*/ 	.word	0x00000004
        /*13dc*/ 	.word	0x0002e840
        /*13e0*/ 	.short	0x010a
        /*13e2*/ 	.byte	0x3f
	.zero		1


	//   ....[95]....
        /*13e4*/ 	.word	0x0002dd60
        /*13e8*/ 	.word	0x00000004
        /*13ec*/ 	.word	0x0002e820
        /*13f0*/ 	.short	0x010a
        /*13f2*/ 	.byte	0x3f
	.zero		1


	//   ....[96]....
        /*13f4*/ 	.word	0x0002ddb0
        /*13f8*/ 	.word	0x00000005
        /*13fc*/ 	.word	0x0002e880
        /*1400*/ 	.short	0x010a
        /*1402*/ 	.byte	0x3f
	.zero		1


	//   ....[97]....
        /*1404*/ 	.word	0x0002de00
        /*1408*/ 	.word	0x00000005
        /*140c*/ 	.word	0x0002e840
        /*1410*/ 	.short	0x010a
        /*1412*/ 	.byte	0x3f
	.zero		1


	//   ....[98]....
        /*1414*/ 	.word	0x0002de60
        /*1418*/ 	.word	0x00000004
        /*141c*/ 	.word	0x0002e870
        /*1420*/ 	.short	0x010a
        /*1422*/ 	.byte	0x3f
	.zero		1


	//   ....[99]....
        /*1424*/ 	.word	0x0002dec0
        /*1428*/ 	.word	0x00000004
        /*142c*/ 	.word	0x0002e860
        /*1430*/ 	.short	0x010a
        /*1432*/ 	.byte	0x3f
	.zero		1


	//   ....[100]....
        /*1434*/ 	.word	0x0002df10
        /*1438*/ 	.word	0x00000014
        /*143c*/ 	.word	0x0002e870
        /*1440*/ 	.short	0x010a
        /*1442*/ 	.byte	0x3f
	.zero		1


	//   ....[101]....
        /*1444*/ 	.word	0x0002df60
        /*1448*/ 	.word	0x00000014
        /*144c*/ 	.word	0x0002e860
        /*1450*/ 	.short	0x010a
        /*1452*/ 	.byte	0x3f
	.zero		1


	//   ....[102]....
        /*1454*/ 	.word	0x0002e920
        /*1458*/ 	.word	0x00000000
        /*145c*/ 	.word	0x0002e820
        /*1460*/ 	.short	0x010a
        /*1462*/ 	.byte	0x3f
	.zero		1


	//   ....[103]....
        /*1464*/ 	.word	0x0002eac0
        /*1468*/ 	.word	0x00000006
        /*146c*/ 	.word	0x00000000
        /*1470*/ 	.short	0x010a
        /*1472*/ 	.byte	0x3f
	.zero		1


	//   ....[104]....
        /*1474*/ 	.word	0x0002eb10
        /*1478*/ 	.word	0x00000007
        /*147c*/ 	.word	0x00000000
        /*1480*/ 	.short	0x010a
        /*1482*/ 	.byte	0x3f
	.zero		1


	//   ....[105]....
        /*1484*/ 	.word	0x0002eb60
        /*1488*/ 	.word	0x00000004
        /*148c*/ 	.word	0x0002e860
        /*1490*/ 	.short	0x010a
        /*1492*/ 	.byte	0x3f
	.zero		1


	//   ....[106]....
        /*1494*/ 	.word	0x0002ebb0
        /*1498*/ 	.word	0x00000003
        /*149c*/ 	.word	0x0002e860
        /*14a0*/ 	.short	0x010a
        /*14a2*/ 	.byte	0x3f
	.zero		1


	//   ....[107]....
        /*14a4*/ 	.word	0x0002ec00
        /*14a8*/ 	.word	0x00000004
        /*14ac*/ 	.word	0x0002e880
        /*14b0*/ 	.short	0x010a
        /*14b2*/ 	.byte	0x3f
	.zero		1


	//----- nvinfo : EIATTR_NUM_MBARRIERS
	.align		4
.L_332:
        /*14b4*/ 	.byte	0x03, 0x38
        /*14b6*/ 	.short	0x0016


	//----- nvinfo : EIATTR_EXIT_INSTR_OFFSETS
	.align		4
        /*14b8*/ 	.byte	0x04, 0x1c
        /*14ba*/ 	.short	(.L_334 - .L_333)


	//   ....[0]....
.L_333:
        /*14bc*/ 	.word	0x0002ba00


	//----- nvinfo : EIATTR_MAX_THREADS
	.align		4
.L_334:
        /*14c0*/ 	.byte	0x04, 0x05
        /*14c2*/ 	.short	(.L_336 - .L_335)
.L_335:
        /*14c4*/ 	.word	0x00000180
        /*14c8*/ 	.word	0x00000001
        /*14cc*/ 	.word	0x00000001


	//----- nvinfo : EIATTR_CRS_STACK_SIZE
	.align		4
.L_336:
        /*14d0*/ 	.byte	0x04, 0x1e
        /*14d2*/ 	.short	(.L_338 - .L_337)
.L_337:
        /*14d4*/ 	.word	0x00000000


	//----- nvinfo : EIATTR_CBANK_PARAM_SIZE
	.align		4
.L_338:
        /*14d8*/ 	.byte	0x03, 0x19
        /*14da*/ 	.short	0x0a70


	//----- nvinfo : EIATTR_PARAM_CBANK
	.align		4
        /*14dc*/ 	.byte	0x04, 0x0a
        /*14de*/ 	.short	(.L_340 - .L_339)
	.align		4
.L_339:
        /*14e0*/ 	.word	index@(.nv.constant0._ZN7cutlass13device_kernelIN5flash11enable_sm90INS1_16FlashAttnFwdSm90INS1_25CollectiveMainloopFwdSm90ILi2EN4cute5tupleIJNS5_1CILi1EEES8_S8_EEENS6_IJNS7_ILi128EEENS7_ILi224EEESA_EEELi128ENS_12float_e4m3_tEfNS_4arch4Sm90ELb1ELb0ELb1ELb1ELb0ELb1ELb0ELb1ELb1ELb0ELb0ELb0EEENS1_21CollectiveEpilogueFwdINS6_IJSA_SA_SB_EEES9_NS_10bfloat16_tESF_Li256ELb1ELb0ELb0ELb1EEENS1_36VarlenDynamicPersistentTileSchedulerILi128ELi224ELi256ELi128ELb0ELb0ELb1ELb1ELb1ELb1EEEEEEEEEvNT_6ParamsE)
        /*14e4*/ 	.short	0x0210
        /*14e6*/ 	.short	0x0a70


	//----- nvinfo : EIATTR_SW_WAR
	.align		4
.L_340:
        /*14e8*/ 	.byte	0x04, 0x36
        /*14ea*/ 	.short	(.L_342 - .L_341)
.L_341:
        /*14ec*/ 	.word	0x00000008
.L_342:


//--------------------- .nv.callgraph             --------------------------
	.section	.nv.callgraph,"",@"SHT_CUDA_CALLGRAPH"
	.align	4
	.sectionentsize	8
	.align		4
        /*0000*/ 	.word	0x00000000
	.align		4
        /*0004*/ 	.word	0xffffffff
	.align		4
        /*0008*/ 	.word	index@(_ZN7cutlass13device_kernelIN5flash11enable_sm90INS1_16FlashAttnFwdSm90INS1_25CollectiveMainloopFwdSm90ILi2EN4cute5tupleIJNS5_1CILi1EEES8_S8_EEENS6_IJNS7_ILi128EEENS7_ILi224EEESA_EEELi128ENS_12float_e4m3_tEfNS_4arch4Sm90ELb0ELb0ELb1ELb0ELb0ELb0ELb0ELb1ELb1ELb0ELb0ELb0EEENS1_21CollectiveEpilogueFwdINS6_IJSA_SA_SB_EEES9_NS_10bfloat16_tESF_Li256ELb0ELb0ELb0ELb1EEENS1_29StaticPersistentTileSchedulerILb0EEEEEEEEEvNT_6ParamsE)
	.align		4
        /*000c*/ 	.word	index@(__assertfail)
	.align		4
        /*0010*/ 	.word	index@(_ZN7cutlass13device_kernelIN5flash11enable_sm90INS1_16FlashAttnFwdSm90INS1_25CollectiveMainloopFwdSm90ILi2EN4cute5tupleIJNS5_1CILi1EEES8_S8_EEENS6_IJNS7_ILi128EEENS7_ILi224EEESA_EEELi128ENS_12float_e4m3_tEfNS_4arch4Sm90ELb0ELb0ELb1ELb1ELb0ELb0ELb0ELb1ELb1ELb0ELb0ELb0EEENS1_21CollectiveEpilogueFwdINS6_IJSA_SA_SB_EEES9_NS_10bfloat16_tESF_Li256ELb1ELb0ELb0ELb1EEENS1_36VarlenDynamicPersistentTileSchedulerILi128ELi224ELi256ELi128ELb0ELb0ELb1ELb0ELb1ELb1EEEEEEEEEvNT_6ParamsE)
	.align		4
        /*0014*/ 	.word	index@(__assertfail)
	.align		4
        /*0018*/ 	.word	index@(_ZN7cutlass13device_kernelIN5flash11enable_sm90INS1_16FlashAttnFwdSm90INS1_25CollectiveMainloopFwdSm90ILi2EN4cute5tupleIJNS5_1CILi1EEES8_S8_EEENS6_IJNS7_ILi128EEENS7_ILi224EEESA_EEELi128ENS_12float_e4m3_tEfNS_4arch4Sm90ELb0ELb0ELb1ELb1ELb0ELb1ELb0ELb1ELb1ELb0ELb0ELb0EEENS1_21CollectiveEpilogueFwdINS6_IJSA_SA_SB_EEES9_NS_10bfloat16_tESF_Li256ELb1ELb0ELb0ELb1EEENS1_36VarlenDynamicPersistentTileSchedulerILi128ELi224ELi256ELi128ELb0ELb0ELb1ELb0ELb1ELb1EEEEEEEEEvNT_6ParamsE)
	.align		4
        /*001c*/ 	.word	index@(__assertfail)
	.align		4
        /*0020*/ 	.word	index@(_ZN7cutlass13device_kernelIN5flash11enable_sm90INS1_16FlashAttnFwdSm90INS1_25CollectiveMainloopFwdSm90ILi2EN4cute5tupleIJNS5_1CILi1EEES8_S8_EEENS6_IJNS7_ILi128EEENS7_ILi192EEESA_EEELi128ENS_12float_e4m3_tEfNS_4arch4Sm90ELb0ELb1ELb1ELb0ELb0ELb0ELb0ELb1ELb1ELb0ELb0ELb0EEENS1_21CollectiveEpilogueFwdINS6_IJSA_SA_SB_EEES9_NS_10bfloat16_tESF_Li256ELb0ELb0ELb0ELb1EEENS1_30DynamicPersistentTileSchedulerILi256ELi128ELb0ELb0ELb1EEEEEEEEEvNT_6ParamsE)
	.align		4
        /*0024*/ 	.word	index@(__assertfail)
	.align		4
        /*0028*/ 	.word	index@(_ZN7cutlass13device_kernelIN5flash11enable_sm90INS1_16FlashAttnFwdSm90INS1_25CollectiveMainloopFwdSm90ILi2EN4cute5tupleIJNS5_1CILi1EEES8_S8_EEENS6_IJNS7_ILi128EEENS7_ILi192EEESA_EEELi128ENS_12float_e4m3_tEfNS_4arch4Sm90ELb0ELb1ELb1ELb1ELb0ELb0ELb0ELb1ELb1ELb0ELb0ELb0EEENS1_21CollectiveEpilogueFwdINS6_IJSA_SA_SB_EEES9_NS_10bfloat16_tESF_Li256ELb1ELb0ELb0ELb1EEENS1_36VarlenDynamicPersistentTileSchedulerILi128ELi192ELi256ELi128ELb0ELb0ELb1ELb1ELb0ELb1EEEEEEEEEvNT_6ParamsE)
	.align		4
        /*002c*/ 	.word	index@(__assertfail)
	.align		4
        /*0030*/ 	.word	index@(_ZN7cutlass13device_kernelIN5flash11enable_sm90INS1_16FlashAttnFwdSm90INS1_25CollectiveMainloopFwdSm90ILi2EN4cute5tupleIJNS5_1CILi1EEES8_S8_EEENS6_IJNS7_ILi128EEENS7_ILi192EEESA_EEELi128ENS_12float_e4m3_tEfNS_4arch4Sm90ELb0ELb1ELb1ELb1ELb0ELb1ELb0ELb1ELb1ELb0ELb0ELb0EEENS1_21CollectiveEpilogueFwdINS6_IJSA_SA_SB_EEES9_NS_10bfloat16_tESF_Li256ELb1ELb0ELb0ELb1EEENS1_36VarlenDynamicPersistentTileSchedulerILi128ELi192ELi256ELi128ELb0ELb0ELb1ELb1ELb0ELb1EEEEEEEEEvNT_6ParamsE)
	.align		4
        /*0034*/ 	.word	index@(__assertfail)
	.align		4
        /*0038*/ 	.word	index@(_ZN7cutlass13device_kernelIN5flash11enable_sm90INS1_16FlashAttnFwdSm90INS1_25CollectiveMainloopFwdSm90ILi2EN4cute5tupleIJNS5_1CILi1EEES8_S8_EEENS6_IJNS7_ILi128EEENS7_ILi224EEESA_EEELi128ENS_12float_e4m3_tEfNS_4arch4Sm90ELb1ELb0ELb1ELb0ELb0ELb0ELb0ELb1ELb1ELb0ELb0ELb0EEENS1_21CollectiveEpilogueFwdINS6_IJSA_SA_SB_EEES9_NS_10bfloat16_tESF_Li256ELb0ELb0ELb0ELb1EEENS1_30DynamicPersistentTileSchedulerILi256ELi128ELb0ELb0ELb1EEEEEEEEEvNT_6ParamsE)
	.align		4
        /*003c*/ 	.word	index@(__assertfail)
	.align		4
        /*0040*/ 	.word	index@(_ZN7cutlass13device_kernelIN5flash11enable_sm90INS1_16FlashAttnFwdSm90INS1_25CollectiveMainloopFwdSm90ILi2EN4cute5tupleIJNS5_1CILi1EEES8_S8_EEENS6_IJNS7_ILi128EEENS7_ILi224EEESA_EEELi128ENS_12float_e4m3_tEfNS_4arch4Sm90ELb1ELb0ELb1ELb1ELb0ELb0ELb0ELb1ELb1ELb0ELb0ELb0EEENS1_21CollectiveEpilogueFwdINS6_IJSA_SA_SB_EEES9_NS_10bfloat16_tESF_Li256ELb1ELb0ELb0ELb1EEENS1_36VarlenDynamicPersistentTileSchedulerILi128ELi224ELi256ELi128ELb0ELb0ELb1ELb1ELb1ELb1EEEEEEEEEvNT_6ParamsE)
	.align		4
        /*0044*/ 	.word	index@(__assertfail)
	.align		4
        /*0048*/ 	.word	index@(_ZN7cutlass13device_kernelIN5flash11enable_sm90INS1_16FlashAttnFwdSm90INS1_25CollectiveMainloopFwdSm90ILi2EN4cute5tupleIJNS5_1CILi1EEES8_S8_EEENS6_IJNS7_ILi128EEENS7_ILi224EEESA_EEELi128ENS_12float_e4m3_tEfNS_4arch4Sm90ELb1ELb0ELb1ELb1ELb0ELb1ELb0ELb1ELb1ELb0ELb0ELb0EEENS1_21CollectiveEpilogueFwdINS6_IJSA_SA_SB_EEES9_NS_10bfloat16_tESF_Li256ELb1ELb0ELb0ELb1EEENS1_36VarlenDynamicPersistentTileSchedulerILi128ELi224ELi256ELi128ELb0ELb0ELb1ELb1ELb1ELb1EEEEEEEEEvNT_6ParamsE)
	.align		4
        /*004c*/ 	.word	index@(__assertfail)
	.align		4
        /*0050*/ 	.word	0x00000000
	.align		4
        /*0054*/ 	.word	0xfffffffe
	.align		4
        /*0058*/ 	.word	0x00000000
	.align		4
        /*005c*/ 	.word	0xfffffffd
	.align		4
        /*0060*/ 	.word	0x00000000
	.align		4
        /*0064*/ 	.word	0xfffffffc


//--------------------- .nv.constant4             --------------------------
	.section	.nv.constant4,"a",@progbits
	.align	8
	.align		8
.nv.constant4:
        /*0000*/ 	.dword	__assertfail
	.align		8
        /*0008*/ 	.dword	__unnamed_1
	.align		8
        /*0010*/ 	.dword	__unnamed_2
	.align		8
        /*0018*/ 	.dword	__unnamed_3
	.align		8
        /*0020*/ 	.dword	__unnamed_4
	.align		8
        /*0028*/ 	.dword	__unnamed_5
	.align		8
        /*0030*/ 	.dword	__unnamed_6
	.align		8
        /*0038*/ 	.dword	_ZZN5flash28permute_output_fp8_VcolmajorIN4cute6TensorINS1_11ArrayEngineIN7cutlass10bfloat16_tELm64EEENS1_6LayoutINS1_5tupleIJNS8_IJNS1_1CILi2EEESA_NS9_ILi16EEEEEENS9_ILi1EEESD_EEENS8_IJNS8_IJSD_SA_NS9_ILi4EEEEEENS9_ILi0EEESH_EEEEEEEEEvRT_E9upper_map
	.align		8
        /*0040*/ 	.dword	__unnamed_7
	.align		8
        /*0048*/ 	.dword	__unnamed_8
	.align		8
        /*0050*/ 	.dword	__unnamed_9
	.align		8
        /*0058*/ 	.dword	__unnamed_10
	.align		8
        /*0060*/ 	.dword	__unnamed_11
	.align		8
        /*0068*/ 	.dword	_ZN74_INTERNAL_9998732c_38_flash_fwd_hdim128_e4m3_softcap_sm90_cu_49158569_29804cuda3std3__45__cpo5beginE
	.align		8
        /*0070*/ 	.dword	_ZN74_INTERNAL_9998732c_38_flash_fwd_hdim128_e4m3_softcap_sm90_cu_49158569_29804cuda3std3__45__cpo3endE
	.align		8
        /*0078*/ 	.dword	_ZN74_INTERNAL_9998732c_38_flash_fwd_hdim128_e4m3_softcap_sm90_cu_49158569_29804cuda3std3__45__cpo6cbeginE
	.align		8
        /*0080*/ 	.dword	_ZN74_INTERNAL_9998732c_38_flash_fwd_hdim128_e4m3_softcap_sm90_cu_49158569_29804cuda3std3__45__cpo4cendE
	.align		8
        /*0088*/ 	.dword	_ZN74_INTERNAL_9998732c_38_flash_fwd_hdim128_e4m3_softcap_sm90_cu_49158569_29804cuda3std3__476_GLOBAL__N__9998732c_38_flash_fwd_hdim128_e4m3_softcap_sm90_cu_49158569_29806ignoreE
	.align		8
        /*0090*/ 	.dword	_ZN74_INTERNAL_9998732c_38_flash_fwd_hdim128_e4m3_softcap_sm90_cu_49158569_29804cuda3std3__419piecewise_constructE
	.align		8
        /*0098*/ 	.dword	_ZN74_INTERNAL_9998732c_38_flash_fwd_hdim128_e4m3_softcap_sm90_cu_49158569_29804cuda3std3__48in_placeE
	.align		8
        /*00a0*/ 	.dword	_ZN74_INTERNAL_9998732c_38_flash_fwd_hdim128_e4m3_softcap_sm90_cu_49158569_29804cuda3std6ranges3__45__cpo4swapE
	.align		8
        /*00a8*/ 	.dword	_ZN74_INTERNAL_9998732c_38_flash_fwd_hdim128_e4m3_softcap_sm90_cu_49158569_29804cuda3std6ranges3__45__cpo9iter_moveE
	.align		8
        /*00b0*/ 	.dword	_ZN74_INTERNAL_9998732c_38_flash_fwd_hdim128_e4m3_softcap_sm90_cu_49158569_29804cute7productE
	.align		8
        /*00b8*/ 	.dword	_ZN74_INTERNAL_9998732c_38_flash_fwd_hdim128_e4m3_softcap_sm90_cu_49158569_29804cute1_E
	.align		8
        /*00c0*/ 	.dword	$str$23
	.align		8
        /*00c8*/ 	.dword	$str$24


//--------------------- .text._ZN7cutlass13device_kernelIN5flash11enable_sm90INS1_16FlashAttnFwdSm90INS1_25CollectiveMainloopFwdSm90ILi2EN4cute5tupleIJNS5_1CILi1EEES8_S8_EEENS6_IJNS7_ILi128EEENS7_ILi224EEESA_EEELi128ENS_12float_e4m3_tEfNS_4arch4Sm90ELb0ELb0ELb1ELb0ELb0ELb0ELb0ELb1ELb1ELb0ELb0ELb0EEENS1_21CollectiveEpilogueFwdINS6_IJSA_SA_SB_EEES9_NS_10bfloat16_tESF_Li256ELb0ELb0ELb0ELb1EEENS1_29StaticPersistentTileSchedulerILb0EEEEEEEEEvNT_6ParamsE --------------------------
	.section	.text._ZN7cutlass13device_kernelIN5flash11enable_sm90INS1_16FlashAttnFwdSm90INS1_25CollectiveMainloopFwdSm90ILi2EN4cute5tupleIJNS5_1CILi1EEES8_S8_EEENS6_IJNS7_ILi128EEENS7_ILi224EEESA_EEELi128ENS_12float_e4m3_tEfNS_4arch4Sm90ELb0ELb0ELb1ELb0ELb0ELb0ELb0ELb1ELb1ELb0ELb0ELb0EEENS1_21CollectiveEpilogueFwdINS6_IJSA_SA_SB_EEES9_NS_10bfloat16_tESF_Li256ELb0ELb0ELb0ELb1EEENS1_29StaticPersistentTileSchedulerILb0EEEEEEEEEvNT_6ParamsE,"ax",@progbits
	.align	128
.text._ZN7cutlass13device_kernelIN5flash11enable_sm90INS1_16FlashAttnFwdSm90INS1_25CollectiveMainloopFwdSm90ILi2EN4cute5tupleIJNS5_1CILi1EEES8_S8_EEENS6_IJNS7_ILi128EEENS7_ILi224EEESA_EEELi128ENS_12float_e4m3_tEfNS_4arch4Sm90ELb0ELb0ELb1ELb0ELb0ELb0ELb0ELb1ELb1ELb0ELb0ELb0EEENS1_21CollectiveEpilogueFwdINS6_IJSA_SA_SB_EEES9_NS_10bfloat16_tESF_Li256ELb0ELb0ELb0ELb1EEENS1_29StaticPersistentTileSchedulerILb0EEEEEEEEEvNT_6ParamsE:
        .type           _ZN7cutlass13device_kernelIN5flash11enable_sm90INS1_16FlashAttnFwdSm90INS1_25CollectiveMainloopFwdSm90ILi2EN4cute5tupleIJNS5_1CILi1EEES8_S8_EEENS6_IJNS7_ILi128EEENS7_ILi224EEESA_EEELi128ENS_12float_e4m3_tEfNS_4arch4Sm90ELb0ELb0ELb1ELb0ELb0ELb0ELb0ELb1ELb1ELb0ELb0ELb0EEENS1_21CollectiveEpilogueFwdINS6_IJSA_SA_SB_EEES9_NS_10bfloat16_tESF_Li256ELb0ELb0ELb0ELb1EEENS1_29StaticPersistentTileSchedulerILb0EEEEEEEEEvNT_6ParamsE,@function
        .size           _ZN7cutlass13device_kernelIN5flash11enable_sm90INS1_16FlashAttnFwdSm90INS1_25CollectiveMainloopFwdSm90ILi2EN4cute5tupleIJNS5_1CILi1EEES8_S8_EEENS6_IJNS7_ILi128EEENS7_ILi224EEESA_EEELi128ENS_12float_e4m3_tEfNS_4arch4Sm90ELb0ELb0ELb1ELb0ELb0ELb0ELb0ELb1ELb1ELb0ELb0ELb0EEENS1_21CollectiveEpilogueFwdINS6_IJSA_SA_SB_EEES9_NS_10bfloat16_tESF_Li256ELb0ELb0ELb0ELb1EEENS1_29StaticPersistentTileSchedulerILb0EEEEEEEEEvNT_6ParamsE,(.L_x_2487 - _ZN7cutlass13device_kernelIN5flash11enable_sm90INS1_16FlashAttnFwdSm90INS1_25CollectiveMainloopFwdSm90ILi2EN4cute5tupleIJNS5_1CILi1EEES8_S8_EEENS6_IJNS7_ILi128EEENS7_ILi224EEESA_EEELi128ENS_12float_e4m3_tEfNS_4arch4Sm90ELb0ELb0ELb1ELb0ELb0ELb0ELb0ELb1ELb1ELb0ELb0ELb0EEENS1_21CollectiveEpilogueFwdINS6_IJSA_SA_SB_EEES9_NS_10bfloat16_tESF_Li256ELb0ELb0ELb0ELb1EEENS1_29StaticPersistentTileSchedulerILb0EEEEEEEEEvNT_6ParamsE)
        .other          _ZN7cutlass13device_kernelIN5flash11enable_sm90INS1_16FlashAttnFwdSm90INS1_25CollectiveMainloopFwdSm90ILi2EN4cute5tupleIJNS5_1CILi1EEES8_S8_EEENS6_IJNS7_ILi128EEENS7_ILi224EEESA_EEELi128ENS_12float_e4m3_tEfNS_4arch4Sm90ELb0ELb0ELb1ELb0ELb0ELb0ELb0ELb1ELb1ELb0ELb0ELb0EEENS1_21CollectiveEpilogueFwdINS6_IJSA_SA_SB_EEES9_NS_10bfloat16_tESF_Li256ELb0ELb0ELb0ELb1EEENS1_29StaticPersistentTileSchedulerILb0EEEEEEEEEvNT_6ParamsE,@"STO_CUDA_ENTRY STV_DEFAULT"
_ZN7cutlass13device_kernelIN5flash11enable_sm90INS1_16FlashAttnFwdSm90INS1_25CollectiveMainloopFwdSm90ILi2EN4cute5tupleIJNS5_1CILi1EEES8_S8_EEENS6_IJNS7_ILi128EEENS7_ILi224EEESA_EEELi128ENS_12float_e4m3_tEfNS_4arch4Sm90ELb0ELb0ELb1ELb0ELb0ELb0ELb0ELb1ELb1ELb0ELb0ELb0EEENS1_21CollectiveEpilogueFwdINS6_IJSA_SA_SB_EEES9_NS_10bfloat16_tESF_Li256ELb0ELb0ELb0ELb1EEENS1_29StaticPersistentTileSchedulerILb0EEEEEEEEEvNT_6ParamsE:
[----:B------:R-:W1:Y:S02]  /*0000*/  LDC R1, c[0x0][0x28] ;  /* 0x00000a00ff017b82 */ /* 0x000e640000000800 */
[----:B-1----:R-:W-:Y:S01]  /*0010*/  VIADD R1, R1, 0xffffffe0 ;  /* 0xffffffe001017836 */ /* 0x002fe20000000000 */
[----:B------:R-:W1:Y:S01]  /*0020*/  S2R R3, SR_TID.X ;  /* 0x0000000000037919 */ /* 0x000e620000002100 */
[----:B------:R-:W-:Y:S01]  /*0030*/  ELECT P0, URZ, PT ;  /* 0x00000000003f782f */ /* 0x000fe20003800000 */
[----:B------:R-:W-:Y:S01]  /*0040*/  BSSY B0, `(.L_x_0) ;  /* 0x0000014000007945 */ /* 0x000fe20003800000 */
[--C-:B-1----:R-:W-:Y:S02]  /*0050*/  SHF.R.U32.HI R0, RZ, 0x5, R3.reuse ;  /* 0x00000005ff007819 */ /* 0x102fe40000011603 */
[----:B------:R-:W-:-:S03]  /*0060*/  SHF.R.U32.HI R19, RZ, 0x7, R3 ;  /* 0x00000007ff137819 */ /* 0x000fc60000011603 */
[----:B------:R-:W1:Y:S02]  /*0070*/  SHFL.IDX PT, R2, R0, RZ, 0x1f ;  /* 0x00001fff00027589 */ /* 0x000e6400000e0000 */
[----:B-1----:R-:W-:-:S13]  /*0080*/  ISETP.EQ.AND P0, PT, R2, RZ, P0 ;  /* 0x000000ff0200720c */ /* 0x002fda0000702270 */
[----:B------:R-:W-:Y:S05]  /*0090*/  @!P0 BRA `(.L_x_1) ;  /* 0x0000000000388947 */ /* 0x000fea0003800000 */
[----:B------:R-:W-:Y:S02]  /*00a0*/  ULDC.64 UR4, c[0x0][0x198] ;  /* 0x0000660000047ab9 */ /* 0x000fe40000000a00 */
[----:B------:R-:W-:Y:S02]  /*00b0*/  UIADD3 UR6, UP0, UR4, 0x270, URZ ;  /* 0x0000027004067890 */ /* 0x000fe4000ff1e03f */
[----:B------:R-:W-:Y:S02]  /*00c0*/  UIADD3 UR8, UP1, UR4, 0x370, URZ ;  /* 0x0000037004087890 */ /* 0x000fe4000ff3e03f */
[----:B------:R-:W-:Y:S02]  /*00d0*/  UIADD3 UR10, UP2, UR4, 0x470, URZ ;  /* 0x00000470040a7890 */ /* 0x000fe4000ff5e03f */
[----:B------:R-:W-:Y:S02]  /*00e0*/  UIADD3 UR4, UP3, UR4, 0x9f0, URZ ;  /* 0x000009f004047890 */ /* 0x000fe4000ff7e03f */
[----:B------:R-:W-:-:S02]  /*00f0*/  UIADD3.X UR7, URZ, UR5, URZ, UP0, !UPT ;  /* 0x000000053f077290 */ /* 0x000fc400087fe43f */
[----:B------:R-:W-:Y:S02]  /*0100*/  UIADD3.X UR9, URZ, UR5, URZ, UP1, !UPT ;  /* 0x000000053f097290 */ /* 0x000fe40008ffe43f */
[----:B------:R-:W-:Y:S02]  /*0110*/  UIADD3.X UR11, URZ, UR5, URZ, UP2, !UPT ;  /* 0x000000053f0b7290 */ /* 0x000fe400097fe43f */
[----:B------:R-:W-:-:S03]  /*0120*/  UIADD3.X UR5, URZ, UR5, URZ, UP3, !UPT ;  /* 0x000000053f057290 */ /* 0x000fc60009ffe43f */
[----:B------:R1:W-:Y:S02]  /*0130*/  UTMACCTL.PF [UR6] ;  /* 0x00000000060079b9 */ /* 0x0003e40008040000 */
[----:B------:R1:W-:Y:S02]  /*0140*/  UTMACCTL.PF [UR8] ;  /* 0x00000000080079b9 */ /* 0x0003e40008040000 */
[----:B------:R1:W-:Y:S02]  /*0150*/  UTMACCTL.PF [UR10] ;  /* 0x000000000a0079b9 */ /* 0x0003e40008040000 */
[----:B------:R1:W-:Y:S02]  /*0160*/  UTMACCTL.PF [UR4] ;  /* 0x00000000040079b9 */ /* 0x0003e40008040000 */
[----:B-1----:R-:W-:Y:S01]  /*0170*/  NOP ;  /* 0x0000000000007918 */ /* 0x002fe20000000000 */
.L_x_1:
[----:B------:R-:W-:Y:S05]  /*0180*/  BSYNC B0 ;  /* 0x0000000000007941 */ /* 0x000fea0003800000 */
.L_x_0:
[----:B------:R-:W-:Y:S01]  /*0190*/  VOTEU.ANY UP0, P0 ;  /* 0x00000000003f7886 */ /* 0x000fe20000000100 */
[----:B------:R-:W1:Y:S01]  /*01a0*/  SHFL.IDX PT, R3, R19, RZ, 0x1f ;  /* 0x00001fff13037589 */ /* 0x000e6200000e0000 */
[----:B------:R-:W-:Y:S01]  /*01b0*/  UMOV UR4, 0x1 ;  /* 0x0000000100047882 */ /* 0x000fe20000000000 */
[----:B------:R-:W-:Y:S01]  /*01c0*/  VOTEU.ANY UP1, P0 ;  /* 0x00000000003f7886 */ /* 0x000fe20000020100 */
[----:B------:R-:W-:Y:S01]  /*01d0*/  VOTEU.ANY UP2, P0 ;  /* 0x00000000003f7886 */ /* 0x000fe20000040100 */
[----:B------:R-:W2:Y:S01]  /*01e0*/  @UP0 S2UR UR7, SR_CgaCtaId ;  /* 0x00000000000709c3 */ /* 0x000ea20000008800 */
[----:B------:R-:W3:Y:S01]  /*01f0*/  SHFL.IDX PT, R2, R0, RZ, 0x1f ;  /* 0x00001fff00027589 */ /* 0x000ee200000e0000 */
[----:B------:R-:W-:Y:S01]  /*0200*/  @UP0 UMOV UR6, 0x400 ;  /* 0x0000040000060882 */ /* 0x000fe20000000000 */
[----:B------:R-:W-:-:S04]  /*0210*/  @UP0 UIADD3 UR4, -UR4, 0x100000, URZ ;  /* 0x0010000004040890 */ /* 0x000fc8000fffe13f */
[----:B------:R-:W-:Y:S02]  /*0220*/  @UP0 USHF.L.U32 UR5, UR4, 0xb, URZ ;  /* 0x0000000b04050899 */ /* 0x000fe4000800063f */
[----:B------:R-:W-:Y:S01]  /*0230*/  @UP0 USHF.L.U32 UR4, UR4, 0x1, URZ ;  /* 0x0000000104040899 */ /* 0x000fe2000800063f */
[----:B-1----:R-:W-:Y:S01]  /*0240*/  R2UR UR8, R3 ;  /* 0x00000000030872ca */ /* 0x002fe200000e0000 */
[----:B--2---:R-:W-:Y:S01]  /*0250*/  @UP0 ULEA UR6, UR7, UR6, 0x18 ;  /* 0x0000000607060291 */ /* 0x004fe2000f8ec03f */
[----:B---3--:R-:W-:-:S11]  /*0260*/  ISETP.NE.AND P1, PT, R2, RZ, PT ;  /* 0x000000ff0200720c */ /* 0x008fd60003f25270 */
[----:B------:R-:W-:Y:S01]  /*0270*/  UISETP.NE.AND UP0, UPT, UR8, URZ, UPT ;  /* 0x0000003f0800728c */ /* 0x000fe2000bf05270 */
[----:B------:R-:W1:Y:S02]  /*0280*/  FENCE.VIEW.ASYNC.S ;  /* 0x00000000000073c6 */ /* 0x000e640000000000 */
[----:B-1----:R1:W2:Y:S01]  /*0290*/  @UP1 SYNCS.EXCH.64 URZ, [UR6+0x2e800], UR4 ;  /* 0x02e80004063f15b2 */ /* 0x0022a20008000100 */
[----:B------:R1:W3:Y:S01]  /*02a0*/  @UP2 SYNCS.EXCH.64 URZ, [UR6+0x2e820], UR4 ;  /* 0x02e82004063f25b2 */ /* 0x0002e20008000100 */
[----:B------:R-:W-:Y:S06]  /*02b0*/  @P1 BRA `(.L_x_2) ;  /* 0x0000000000481947 */ /* 0x000fec0003800000 */
[----:B-1----:R-:W1:Y:S01]  /*02c0*/  S2UR UR5, SR_CgaCtaId ;  /* 0x00000000000579c3 */ /* 0x002e620000008800 */
[----:B------:R-:W-:Y:S01]  /*02d0*/  UMOV UR4, 0x400 ;  /* 0x0000040000047882 */ /* 0x000fe20000000000 */
[----:B------:R-:W-:Y:S01]  /*02e0*/  UMOV UR6, 0x1 ;  /* 0x0000000100067882 */ /* 0x000fe20000000000 */
[----:B------:R-:W-:Y:S01]  /*02f0*/  UMOV UR9, 0x2 ;  /* 0x0000000200097882 */ /* 0x000fe20000000000 */
[----:B------:R-:W-:-:S04]  /*0300*/  UIADD3 UR6, -UR6, 0x100000, URZ ;  /* 0x0010000006067890 */ /* 0x000fc8000fffe13f */
[----:B------:R-:W-:Y:S02]  /*0310*/  USHF.L.U32 UR7, UR6, 0xb, URZ ;  /* 0x0000000b06077899 */ /* 0x000fe4000800063f */
[----:B------:R-:W-:Y:S01]  /*0320*/  USHF.L.U32 UR6, UR6, 0x1, URZ ;  /* 0x0000000106067899 */ /* 0x000fe2000800063f */
[----:B------:R-:W-:Y:S01]  /*0330*/  ELECT P0, URZ, PT ;  /* 0x00000000003f782f */ /* 0x000fe20003800000 */
[----:B-1----:R-:W-:Y:S02]  /*0340*/  ULEA UR8, UR5, UR4, 0x18 ;  /* 0x0000000405087291 */ /* 0x002fe4000f8ec03f */
[----:B------:R-:W-:-:S04]  /*0350*/  UIADD3 UR4, -UR9, 0x100000, URZ ;  /* 0x0010000009047890 */ /* 0x000fc8000fffe13f */
[----:B------:R-:W-:Y:S02]  /*0360*/  USHF.L.U32 UR5, UR4, 0xb, URZ ;  /* 0x0000000b04057899 */ /* 0x000fe4000800063f */
[----:B------:R-:W-:Y:S01]  /*0370*/  USHF.L.U32 UR4, UR4, 0x1, URZ ;  /* 0x0000000104047899 */ /* 0x000fe2000800063f */
[----:B------:R-:W1:Y:S03]  /*0380*/  FENCE.VIEW.ASYNC.S ;  /* 0x00000000000073c6 */ /* 0x000e660000000000 */
[----:B-1----:R4:W1:Y:S08]  /*0390*/  SYNCS.EXCH.64 URZ, [UR8+0x2e830], UR6 ;  /* 0x02e83006083f75b2 */ /* 0x0028700008000100 */
[----:B------:R4:W1:Y:S01]  /*03a0*/  SYNCS.EXCH.64 URZ, [UR8+0x2e840], UR4 ;  /* 0x02e84004083f75b2 */ /* 0x0008620008000100 */
[----:B------:R4:W1:Y:S01]  /*03b0*/  SYNCS.EXCH.64 URZ, [UR8+0x2e838], UR6 ;  /* 0x02e83806083f75b2 */ /* 0x0008620008000100 */
[----:B------:R4:W1:Y:S02]  /*03c0*/  SYNCS.EXCH.64 URZ, [UR8+0x2e848], UR4 ;  /* 0x02e84804083f75b2 */ /* 0x0008640008000100 */
[----:B----4-:R-:W-:Y:S01]  /*03d0*/  NOP ;  /* 0x0000000000007918 */ /* 0x010fe20000000000 */
.L_x_2:
[----:B------:R-:W4:Y:S01]  /*03e0*/  SHFL.IDX PT, R2, R0, RZ, 0x1f ;  /* 0x00001fff00027589 */ /* 0x000f2200000e0000 */
[----:B------:R-:W-:Y:S01]  /*03f0*/  NOP ;  /* 0x0000000000007918 */ /* 0x000fe20000000000 */
[----:B----4-:R-:W-:-:S13]  /*0400*/  ISETP.NE.AND P0, PT, R2, RZ, PT ;  /* 0x000000ff0200720c */ /* 0x010fda0003f05270 */
[----:B------:R-:W-:Y:S05]  /*0410*/  @P0 BRA `(.L_x_3) ;  /* 0x0000000000480947 */ /* 0x000fea0003800000 */
[----:B-1----:R-:W1:Y:S01]  /*0420*/  S2UR UR5, SR_CgaCtaId ;  /* 0x00000000000579c3 */ /* 0x002e620000008800 */
[----:B------:R-:W-:Y:S01]  /*0430*/  UMOV UR4, 0x400 ;  /* 0x0000040000047882 */ /* 0x000fe20000000000 */
[----:B------:R-:W-:Y:S01]  /*0440*/  UMOV UR6, 0x80 ;  /* 0x0000008000067882 */ /* 0x000fe20000000000 */
[----:B------:R-:W-:Y:S01]  /*0450*/  UMOV UR7, 0x100 ;  /* 0x0000010000077882 */ /* 0x000fe20000000000 */
[----:B------:R-:W-:Y:S01]  /*0460*/  ELECT P0, URZ, PT ;  /* 0x00000000003f782f */ /* 0x000fe20003800000 */
[----:B-1----:R-:W-:Y:S02]  /*0470*/  ULEA UR8, UR5, UR4, 0x18 ;  /* 0x0000000405087291 */ /* 0x002fe4000f8ec03f */
[----:B------:R-:W-:-:S04]  /*0480*/  UIADD3 UR4, -UR6, 0x100000, URZ ;  /* 0x0010000006047890 */ /* 0x000fc8000fffe13f */
[----:B------:R-:W-:Y:S02]  /*0490*/  USHF.L.U32 UR5, UR4, 0xb, URZ ;  /* 0x0000000b04057899 */ /* 0x000fe4000800063f */
[----:B------:R-:W-:Y:S02]  /*04a0*/  USHF.L.U32 UR4, UR4, 0x1, URZ ;  /* 0x0000000104047899 */ /* 0x000fe4000800063f */
        /* <DEDUP_REMOVED lines=9> */
.L_x_3:
[----:B------:R-:W4:Y:S01]  /*0540*/  SHFL.IDX PT, R2, R0, RZ, 0x1f ;  /* 0x00001fff00027589 */ /* 0x000f2200000e0000 */
[----:B------:R-:W-:Y:S01]  /*0550*/  NOP ;  /* 0x0000000000007918 */ /* 0x000fe20000000000 */
[----:B----4-:R-:W-:-:S13]  /*0560*/  ISETP.NE.AND P0, PT, R2, RZ, PT ;  /* 0x000000ff0200720c */ /* 0x010fda0003f05270 */
[----:B------:R-:W-:Y:S05]  /*0570*/  @P0 BRA `(.L_x_4) ;  /* 0x0000000000380947 */ /* 0x000fea0003800000 */
[----:B-1----:R-:W1:Y:S01]  /*0580*/  S2UR UR5, SR_CgaCtaId ;  /* 0x00000000000579c3 */ /* 0x002e620000008800 */
[----:B------:R-:W-:Y:S01]  /*0590*/  UMOV UR4, 0x400 ;  /* 0x0000040000047882 */ /* 0x000fe20000000000 */
[----:B------:R-:W-:Y:S01]  /*05a0*/  UMOV UR7, 0x1 ;  /* 0x0000000100077882 */ /* 0x000fe20000000000 */
[----:B------:R-:W-:Y:S01]  /*05b0*/  ELECT P0, URZ, PT ;  /* 0x00000000003f782f */ /* 0x000fe20003800000 */
[----:B-1----:R-:W-:Y:S02]  /*05c0*/  ULEA UR6, UR5, UR4, 0x18 ;  /* 0x0000000405067291 */ /* 0x002fe4000f8ec03f */
[----:B------:R-:W-:-:S04]  /*05d0*/  UIADD3 UR4, -UR7, 0x100000, URZ ;  /* 0x0010000007047890 */ /* 0x000fc8000fffe13f */
[----:B------:R-:W-:Y:S02]  /*05e0*/  USHF.L.U32 UR5, UR4, 0xb, URZ ;  /* 0x0000000b04057899 */ /* 0x000fe4000800063f */
[----:B------:R-:W-:Y:S01]  /*05f0*/  USHF.L.U32 UR4, UR4, 0x1, URZ ;  /* 0x0000000104047899 */ /* 0x000fe2000800063f */
[----:B------:R-:W1:Y:S11]  /*0600*/  FENCE.VIEW.ASYNC.S ;  /* 0x00000000000073c6 */ /* 0x000e760000000000 */
[----:B-1----:R4:W1:Y:S01]  /*0610*/  SYNCS.EXCH.64 URZ, [UR6+0x2e870], UR4 ;  /* 0x02e87004063f75b2 */ /* 0x0028620008000100 */
[----:B------:R4:W1:Y:S01]  /*0620*/  SYNCS.EXCH.64 URZ, [UR6+0x2e880], UR4 ;  /* 0x02e88004063f75b2 */ /* 0x0008620008000100 */
[----:B------:R4:W1:Y:S01]  /*0630*/  SYNCS.EXCH.64 URZ, [UR6+0x2e878], UR4 ;  /* 0x02e87804063f75b2 */ /* 0x0008620008000100 */
[----:B------:R4:W1:Y:S02]  /*0640*/  SYNCS.EXCH.64 URZ, [UR6+0x2e888], UR4 ;  /* 0x02e88804063f75b2 */ /* 0x0008640008000100 */
[----:B----4-:R-:W-:Y:S01]  /*0650*/  NOP ;  /* 0x0000000000007918 */ /* 0x010fe20000000000 */
.L_x_4:
        /* <DEDUP_REMOVED lines=22> */
.L_x_5:
        /* <DEDUP_REMOVED lines=22> */
.L_x_6:
[----:B------:R-:W-:Y:S01]  /*0920*/  PLOP3.LUT P0, PT, PT, PT, UP0, 0x80, 0x0 ;  /* 0x000000000000781c */ /* 0x000fe20003f0f008 */
[----:B------:R-:W-:Y:S01]  /*0930*/  UMOV UR46, 0x1 ;  /* 0x00000001002e7882 */ /* 0x000fe20000000000 */
[----:B------:R-:W-:Y:S01]  /*0940*/  NOP ;  /* 0x0000000000007918 */ /* 0x000fe20000000000 */
[----:B------:R-:W-:Y:S01]  /*0950*/  USEL UR46, UR46, 0x2, !UP0 ;  /* 0x000000022e2e7887 */ /* 0x000fe2000c000000 */
[----:B------:R-:W-:Y:S01]  /*0960*/  ULDC.64 UR50, c[0x0][0x208] ;  /* 0x0000820000327ab9 */ /* 0x000fe20000000a00 */
[----:B-123--:R-:W-:Y:S08]  /*0970*/  BAR.SYNC.DEFER_BLOCKING 0x0 ;  /* 0x0000000000007b1d */ /* 0x00eff00000010000 */
[----:B------:R-:W-:Y:S05]  /*0980*/  @!P0 BRA `(.L_x_7) ;  /* 0x000000b400988947 */ /* 0x000fea0003800000 */
.L_x_8:
[----:B------:R-:W-:-:S08]  /*0990*/  NOP ;  /* 0x0000000000007918 */ /* 0x000fd00000000000 */
[----:B------:R-:W1:Y:S02]  /*09a0*/  USETMAXREG.TRY_ALLOC.CTAPOOL UP0, 0xf0 ;  /* 0x000000f0000079c8 */ /* 0x000e640008000600 */
[----:B-1----:R-:W-:-:S13]  /*09b0*/  PLOP3.LUT P0, PT, PT, PT, UP0, 0x80, 0x0 ;  /* 0x000000000000781c */ /* 0x002fda0003f0f008 */
[----:B------:R-:W-:Y:S05]  /*09c0*/  @!P0 BRA `(.L_x_8) ;  /* 0xfffffffc00f08947 */ /* 0x000fea000383ffff */
[----:B------:R-:W1:Y:S01]  /*09d0*/  S2R R2, SR_TID.X ;  /* 0x0000000000027919 */ /* 0x000e620000002100 */
[----:B------:R-:W2:Y:S08]  /*09e0*/  S2UR UR48, SR_CTAID.X ;  /* 0x00000000003079c3 */ /* 0x000eb00000002500 */
[----:B------:R-:W-:Y:S06]  /*09f0*/  BAR.ARV 0x8, 0x120 ;  /* 0x0204800000007b1d */ /* 0x000fec0000002000 */
[----:B-1----:R-:W-:-:S04]  /*0a00*/  LOP3.LUT R0, R2, 0xffffff80, RZ, 0xc0, !PT ;  /* 0xffffff8002007812 */ /* 0x002fc800078ec0ff */
[----:B------:R-:W-:Y:S02]  /*0a10*/  ISETP.NE.AND P0, PT, R0, 0x80, PT ;  /* 0x000000800000780c */ /* 0x000fe40003f05270 */
[----:B------:R-:W2:Y:S11]  /*0a20*/  LDC R0, c[0x0][0xda4] ;  /* 0x00036900ff007b82 */ /* 0x000eb60000000800 */
[----:B------:R-:W-:Y:S06]  /*0a30*/  @!P0 BAR.ARV 0x9, 0x100 ;  /* 0x0244000000008b1d */ /* 0x000fec0000002000 */
[----:B--2---:R-:W-:-:S13]  /*0a40*/  ISETP.LE.AND P0, PT, R0, UR48, PT ;  /* 0x0000003000007c0c */ /* 0x004fda000bf03270 */
[----:B------:R-:W-:Y:S05]  /*0a50*/  @P0 EXIT ;  /* 0x000000000000094d */ /* 0x000fea0003800000 */
[----:B------:R-:W-:Y:S01]  /*0a60*/  VIADD R0, R2, 0xffffff80 ;  /* 0xffffff8002007836 */ /* 0x000fe20000000000 */
[----:B------:R-:W1:Y:S01]  /*0a70*/  S2UR UR37, SR_CgaCtaId ;  /* 0x00000000002579c3 */ /* 0x000e620000008800 */
[----:B------:R-:W-:Y:S01]  /*0a80*/  UMOV UR38, 0x400 ;  /* 0x0000040000267882 */ /* 0x000fe20000000000 */
[----:B------:R-:W-:Y:S02]  /*0a90*/  ULOP3.LUT UR47, UR46, 0x1, URZ, 0xfc, !UPT ;  /* 0x000000012e2f7892 */ /* 0x000fe4000f8efc3f */
[----:B------:R-:W-:Y:S01]  /*0aa0*/  SHF.R.S32.HI R3, RZ, 0x1f, R0 ;  /* 0x0000001fff037819 */ /* 0x000fe20000011400 */
[----:B------:R-:W-:Y:S01]  /*0ab0*/  ULDC.64 UR52, c[0x0][0x198] ;  /* 0x0000660000347ab9 */ /* 0x000fe20000000a00 */
[----:B------:R-:W-:Y:S01]  /*0ac0*/  UMOV UR39, URZ ;  /* 0x0000003f00277c82 */ /* 0x000fe20008000000 */
[----:B------:R-:W-:Y:S01]  /*0ad0*/  UMOV UR36, URZ ;  /* 0x0000003f00247c82 */ /* 0x000fe20008000000 */
[CC--:B------:R-:W-:Y:S01]  /*0ae0*/  LEA.HI R5, R3.reuse, R0.reuse, RZ, 0x7 ;  /* 0x0000000003057211 */ /* 0x0c0fe200078f38ff */
[----:B------:R-:W2:Y:S01]  /*0af0*/  S2UR UR6, SR_SWINHI ;  /* 0x00000000000679c3 */ /* 0x000ea20000002f00 */
[----:B------:R-:W-:Y:S01]  /*0b00*/  LEA.HI R4, R3, R0, RZ, 0x4 ;  /* 0x0000000003047211 */ /* 0x000fe200078f20ff */
[----:B------:R-:W-:Y:S01]  /*0b10*/  UMOV UR49, URZ ;  /* 0x0000003f00317c82 */ /* 0x000fe20008000000 */
[----:B------:R-:W-:-:S02]  /*0b20*/  LOP3.LUT R7, R5, 0xffffff80, RZ, 0xc0, !PT ;  /* 0xffffff8005077812 */ /* 0x000fc400078ec0ff */
[----:B------:R-:W-:Y:S02]  /*0b30*/  SHF.R.S32.HI R9, RZ, 0x4, R4 ;  /* 0x00000004ff097819 */ /* 0x000fe40000011404 */
[----:B------:R-:W-:Y:S01]  /*0b40*/  LEA.HI R23, R3, R0, RZ, 0x5 ;  /* 0x0000000003177211 */ /* 0x000fe200078f28ff */
[----:B------:R-:W-:Y:S01]  /*0b50*/  IMAD.IADD R18, R0, 0x1, -R7 ;  /* 0x0000000100127824 */ /* 0x000fe200078e0a07 */
[C---:B------:R-:W-:Y:S02]  /*0b60*/  LEA.HI R6, R4.reuse, R9, RZ, 0x1 ;  /* 0x0000000904067211 */ /* 0x040fe400078f08ff */
[----:B------:R-:W-:Y:S02]  /*0b70*/  LOP3.LUT R3, R4, 0x3fffff0, RZ, 0xc0, !PT ;  /* 0x03fffff004037812 */ /* 0x000fe400078ec0ff */
[----:B------:R-:W-:Y:S02]  /*0b80*/  SHF.R.S32.HI R7, RZ, 0x1f, R18 ;  /* 0x0000001fff077819 */ /* 0x000fe40000011412 */
[----:B------:R-:W-:Y:S01]  /*0b90*/  LOP3.LUT R6, R6, 0x1ffffffe, RZ, 0xc0, !PT ;  /* 0x1ffffffe06067812 */ /* 0x000fe200078ec0ff */
[----:B------:R-:W-:Y:S01]  /*0ba0*/  IMAD.IADD R0, R0, 0x1, -R3 ;  /* 0x0000000100007824 */ /* 0x000fe200078e0a03 */
[----:B------:R-:W-:Y:S01]  /*0bb0*/  LEA.HI R2, R7, R18, RZ, 0x2 ;  /* 0x0000001207027211 */ /* 0x000fe200078f10ff */
[----:B-1----:R-:W-:Y:S01]  /*0bc0*/  ULEA UR38, UR37, UR38, 0x18 ;  /* 0x0000002625267291 */ /* 0x002fe2000f8ec03f */
[----:B------:R-:W-:Y:S01]  /*0bd0*/  SHF.R.S32.HI R23, RZ, 0x5, R23 ;  /* 0x00000005ff177819 */ /* 0x000fe20000011417 */
[----:B------:R-:W-:Y:S01]  /*0be0*/  IMAD.IADD R6, R9, 0x1, -R6 ;  /* 0x0000000109067824 */ /* 0x000fe200078e0a06 */
[----:B------:R-:W-:-:S02]  /*0bf0*/  SHF.R.S32.HI R4, RZ, 0x2, R2 ;  /* 0x00000002ff047819 */ /* 0x000fc40000011402 */
[----:B------:R-:W-:Y:S01]  /*0c00*/  SHF.R.S32.HI R11, RZ, 0x1f, R2 ;  /* 0x0000001fff0b7819 */ /* 0x000fe20000011402 */
[----:B------:R-:W-:Y:S01]  /*0c10*/  IMAD R3, R23, 0x10, R0 ;  /* 0x0000001017037824 */ /* 0x000fe200078e0200 */
[----:B------:R-:W-:Y:S01]  /*0c20*/  SHF.R.S32.HI R22, RZ, 0x7, R5 ;  /* 0x00000007ff167819 */ /* 0x000fe20000011405 */
[----:B------:R-:W-:Y:S01]  /*0c30*/  UMOV UR4, UR38 ;  /* 0x0000002600047c82 */ /* 0x000fe20008000000 */
[----:B--2---:R-:W-:Y:S01]  /*0c40*/  UMOV UR5, UR6 ;  /* 0x0000000600057c82 */ /* 0x004fe20008000000 */
[----:B------:R-:W-:Y:S01]  /*0c50*/  LEA.HI R11, R11, R4, RZ, 0x3 ;  /* 0x000000040b0b7211 */ /* 0x000fe200078f18ff */
[----:B------:R-:W-:Y:S01]  /*0c60*/  IMAD R6, R3, 0x8, R6 ;  /* 0x0000000803067824 */ /* 0x000fe200078e0206 */
[----:B------:R-:W-:Y:S01]  /*0c70*/  LEA.HI R5, R5, R22, RZ, 0x1 ;  /* 0x0000001605057211 */ /* 0x000fe200078f08ff */
[----:B------:R-:W-:Y:S01]  /*0c80*/  IMAD.U32 R16, RZ, RZ, UR4 ;  /* 0x00000004ff107e24 */ /* 0x000fe2000f8e00ff */
[----:B------:R-:W-:Y:S01]  /*0c90*/  LOP3.LUT R11, R11, 0xfffffff8, RZ, 0xc0, !PT ;  /* 0xfffffff80b0b7812 */ /* 0x000fe200078ec0ff */
[----:B------:R-:W-:Y:S01]  /*0ca0*/  IMAD.U32 R17, RZ, RZ, UR5 ;  /* 0x00000005ff117e24 */ /* 0x000fe2000f8e00ff */
[----:B------:R-:W-:-:S02]  /*0cb0*/  LEA.HI R7, R7, R18, RZ, 0x5 ;  /* 0x0000001207077211 */ /* 0x000fc400078f28ff */
[----:B------:R-:W-:Y:S01]  /*0cc0*/  IADD3 R11, R4, -R11, RZ ;  /* 0x8000000b040b7210 */ /* 0x000fe20007ffe0ff */
[----:B------:R-:W-:Y:S01]  /*0cd0*/  IMAD.MOV.U32 R4, RZ, RZ, -0x2 ;  /* 0xfffffffeff047424 */ /* 0x000fe200078e00ff */
[----:B------:R-:W-:Y:S02]  /*0ce0*/  LOP3.LUT R5, R5, 0x3fffffe, RZ, 0xc0, !PT ;  /* 0x03fffffe05057812 */ /* 0x000fe400078ec0ff */
[----:B------:R-:W-:Y:S01]  /*0cf0*/  SHF.R.S32.HI R0, RZ, 0x5, R7 ;  /* 0x00000005ff007819 */ /* 0x000fe20000011407 */
[----:B------:R-:W-:Y:S01]  /*0d00*/  IMAD.SHL.U32 R7, R6, 0x8, RZ ;  /* 0x0000000806077824 */ /* 0x000fe200078e00ff */
[----:B------:R-:W-:Y:S01]  /*0d10*/  LOP3.LUT R3, R2, 0x7ffffffc, RZ, 0xc0, !PT ;  /* 0x7ffffffc02037812 */ /* 0x000fe200078ec0ff */
[----:B------:R-:W-:Y:S02]  /*0d20*/  IMAD.IADD R5, R22, 0x1, -R5 ;  /* 0x0000000116057824 */ /* 0x000fe400078e0a05 */
[----:B------:R-:W-:Y:S02]  /*0d30*/  IMAD R0, R0, 0x10, R11 ;  /* 0x0000001000007824 */ /* 0x000fe400078e020b */
[----:B------:R-:W-:-:S02]  /*0d40*/  IMAD.IADD R3, R18, 0x1, -R3 ;  /* 0x0000000112037824 */ /* 0x000fc400078e0a03 */
[----:B------:R-:W-:Y:S01]  /*0d50*/  IMAD.WIDE R16, R7, 0x2, R16 ;  /* 0x0000000207107825 */ /* 0x000fe200078e0210 */
[----:B------:R-:W-:-:S03]  /*0d60*/  LEA R228, R5, R0, 0x6 ;  /* 0x0000000005e47211 */ /* 0x000fc600078e30ff */
[----:B------:R-:W-:-:S07]  /*0d70*/  IMAD R229, R3, R4, 0xe0 ;  /* 0x000000e003e57424 */ /* 0x000fce00078e0204 */
.L_x_33:
[----:B------:R-:W1:Y:S01]  /*0d80*/  SHFL.IDX PT, R0, R22, RZ, 0x1f ;  /* 0x00001fff16007589 */ /* 0x000e6200000e0000 */
[----:B------:R-:W-:Y:S01]  /*0d90*/  ULDC UR4, c[0x0][0xda8] ;  /* 0x00036a0000047ab9 */ /* 0x000fe20000000800 */
[----:B------:R-:W-:Y:S01]  /*0da0*/  ULDC.64 UR6, c[0x0][0x3f8] ;  /* 0x0000fe0000067ab9 */ /* 0x000fe20000000a00 */
[----:B------:R-:W-:Y:S01]  /*0db0*/  UISETP.NE.AND UP1, UPT, UR4, 0x1, UPT ;  /* 0x000000010400788c */ /* 0x000fe2000bf25270 */
[----:B------:R-:W-:Y:S01]  /*0dc0*/  ULDC UR43, c[0x0][0xdb4] ;  /* 0x00036d00002b7ab9 */ /* 0x000fe20000000800 */
[----:B------:R-:W-:Y:S02]  /*0dd0*/  UISETP.NE.U32.AND UP0, UPT, UR6, URZ, UPT ;  /* 0x0000003f0600728c */ /* 0x000fe4000bf05070 */
[----:B------:R-:W-:Y:S02]  /*0de0*/  UISETP.NE.AND UP3, UPT, UR43, 0x1, UPT ;  /* 0x000000012b00788c */ /* 0x000fe4000bf65270 */
[----:B------:R-:W-:Y:S01]  /*0df0*/  UISETP.NE.AND.EX UP0, UPT, UR7, URZ, UPT, UP0 ;  /* 0x0000003f0700728c */ /* 0x000fe2000bf05300 */
[----:B------:R-:W-:-:S02]  /*0e00*/  ULDC UR54, c[0x0][0x404] ;  /* 0x0001010000367ab9 */ /* 0x000fc40000000800 */
[----:B------:R-:W-:Y:S02]  /*0e10*/  ULDC UR7, c[0x0][0x428] ;  /* 0x00010a0000077ab9 */ /* 0x000fe40000000800 */
[----:B------:R-:W-:Y:S01]  /*0e20*/  @UP1 ULDC UR4, c[0x0][0xdac] ;  /* 0x00036b0000041ab9 */ /* 0x000fe20000000800 */
[----:B------:R-:W-:Y:S02]  /*0e30*/  UISETP.NE.AND UP2, UPT, UR7, 0x1, UPT ;  /* 0x000000010700788c */ /* 0x000fe4000bf45270 */
[----:B------:R-:W-:Y:S01]  /*0e40*/  UIMAD.WIDE.U32 UR4, UR48, UR4, URZ ;  /* 0x00000004300472a5 */ /* 0x000fe2000f8e003f */
[----:B------:R-:W-:Y:S01]  /*0e50*/  @UP1 ULDC UR7, c[0x0][0xdb0] ;  /* 0x00036c0000071ab9 */ /* 0x000fe20000000800 */
[----:B------:R-:W-:Y:S01]  /*0e60*/  UMOV UR42, UR48 ;  /* 0x00000030002a7c82 */ /* 0x000fe20008000000 */
[----:B------:R-:W-:Y:S02]  /*0e70*/  USEL UR54, UR54, 0x1, UP0 ;  /* 0x0000000136367887 */ /* 0x000fe40008000000 */
[----:B------:R-:W-:Y:S01]  /*0e80*/  @UP1 USHF.R.U32.HI UR42, URZ, UR7, UR5 ;  /* 0x000000073f2a1299 */ /* 0x000fe20008011605 */
[----:B-1----:R-:W-:Y:S01]  /*0e90*/  R2UR UR40, R0 ;  /* 0x00000000002872ca */ /* 0x002fe200000e0000 */
[----:B------:R-:W-:Y:S01]  /*0ea0*/  ULDC UR6, c[0x0][0x2e0] ;  /* 0x0000b80000067ab9 */ /* 0x000fe20000000800 */
[----:B------:R-:W-:Y:S01]  /*0eb0*/  UIADD3 UR8, UR38, 0x1c400, URZ ;  /* 0x0001c40026087890 */ /* 0x000fe2000fffe03f */
[----:B------:R-:W-:Y:S01]  /*0ec0*/  @UP3 ULDC.64 UR10, c[0x0][0xdb8] ;  /* 0x00036e00000a3ab9 */ /* 0x000fe20000000a00 */
[----:B------:R-:W-:-:S02]  /*0ed0*/  UIMAD UR54, UR54, UR6, URZ ;  /* 0x00000006363672a4 */ /* 0x000fc4000f8e023f */
[----:B------:R-:W-:Y:S02]  /*0ee0*/  UIMAD.WIDE.U32 UR6, UR42, UR10, URZ ;  /* 0x0000000a2a0672a5 */ /* 0x000fe4000f8e003f */
[----:B------:R-:W-:Y:S02]  /*0ef0*/  ULOP3.LUT UP0, URZ, UR8, 0x9f, URZ, 0xc0, !UPT ;  /* 0x0000009f083f7892 */ /* 0x000fe4000f80c03f */
[----:B------:R-:W-:-:S03]  /*0f00*/  UIADD3 UR5, UR54, 0xdf, URZ ;  /* 0x000000df36057890 */ /* 0x000fc6000fffe03f */
[----:B------:R-:W-:Y:S01]  /*0f10*/  ULEA.HI UR4, UR40, UR40, URZ, 0x1 ;  /* 0x0000002828047291 */ /* 0x000fe2000f8f083f */
[----:B------:R-:W-:Y:S01]  /*0f20*/  UMOV UR44, UR42 ;  /* 0x0000002a002c7c82 */ /* 0x000fe20008000000 */
[----:B------:R-:W-:Y:S01]  /*0f30*/  @UP3 USHF.R.U32.HI UR44, URZ, UR11, UR7 ;  /* 0x0000000b3f2c3299 */ /* 0x000fe20008011607 */
[----:B------:R-:W-:Y:S01]  /*0f40*/  PLOP3.LUT P0, PT, PT, PT, UP0, 0x80, 0x0 ;  /* 0x000000000000781c */ /* 0x000fe20003f0f008 */
[----:B------:R-:W-:Y:S02]  /*0f50*/  ULOP3.LUT UR4, UR4, 0x1e, URZ, 0xc0, !UPT ;  /* 0x0000001e04047892 */ /* 0x000fe4000f8ec03f */
[----:B------:R-:W-:Y:S02]  /*0f60*/  UIADD3 UR7, -UR44, URZ, URZ ;  /* 0x0000003f2c077290 */ /* 0x000fe4000fffe13f */
[----:B------:R-:W-:Y:S02]  /*0f70*/  UIADD3 UR6, UR40, -UR4, URZ ;  /* 0x8000000428067290 */ /* 0x000fe4000fffe03f */
[----:B------:R-:W-:Y:S01]  /*0f80*/  UIMAD UR43, UR43, UR7, UR42 ;  /* 0x000000072b2b72a4 */ /* 0x000fe2000f8e022a */
[----:B------:R-:W-:Y:S01]  /*0f90*/  UMOV UR4, URZ ;  /* 0x0000003f00047c82 */ /* 0x000fe20008000000 */
[----:B------:R-:W-:-:S02]  /*0fa0*/  ULEA UR6, UR6, UR8, 0xd ;  /* 0x0000000806067291 */ /* 0x000fc4000f8e683f */
[----:B------:R-:W-:Y:S01]  /*0fb0*/  UIMAD.WIDE UR4, UR5, -0x6db6db6d, UR4 ;  /* 0x92492493050478a5 */ /* 0x000fe2000f8e0204 */
[----:B------:R-:W-:Y:S01]  /*0fc0*/  @UP2 ULDC UR8, c[0x0][0x42c] ;  /* 0x00010b0000082ab9 */ /* 0x000fe20000000800 */
[----:B------:R-:W-:Y:S01]  /*0fd0*/  USHF.R.U32.HI UR6, URZ, 0x4, UR6 ;  /* 0x000000043f067899 */ /* 0x000fe20008011606 */
[----:B------:R-:W-:Y:S01]  /*0fe0*/  @UP2 ULDC UR9, c[0x0][0x430] ;  /* 0x00010c0000092ab9 */ /* 0x000fe20000000800 */
[----:B------:R-:W-:-:S03]  /*0ff0*/  UMOV UR41, UR43 ;  /* 0x0000002b00297c82 */ /* 0x000fc60008000000 */
[----:B------:R-:W-:Y:S01]  /*1000*/  UMOV UR45, UR5 ;  /* 0x00000005002d7c82 */ /* 0x000fe20008000000 */
[----:B------:R-:W-:Y:S02]  /*1010*/  UIMAD.WIDE.U32 UR4, UR43, UR8, URZ ;  /* 0x000000082b0472a5 */ /* 0x000fe4000f8e003f */
[----:B------:R-:W-:Y:S02]  /*1020*/  USHF.R.U32.HI UR7, URZ, 0x1f, UR45 ;  /* 0x0000001f3f077899 */ /* 0x000fe4000801162d */
[----:B------:R-:W-:Y:S02]  /*1030*/  ULOP3.LUT UR55, UR6, 0x3fff, URZ, 0xc0, !UPT ;  /* 0x00003fff06377892 */ /* 0x000fe4000f8ec03f */
[----:B------:R-:W-:Y:S02]  /*1040*/  ULEA.HI.SX32 UR45, UR45, UR7, 0x19 ;  /* 0x000000072d2d7291 */ /* 0x000fe4000f8fca3f */
[----:B------:R-:W-:Y:S01]  /*1050*/  @UP2 USHF.R.U32.HI UR41, URZ, UR9, UR5 ;  /* 0x000000093f292299 */ /* 0x000fe20008011605 */
[----:B------:R-:W-:Y:S11]  /*1060*/  @!P0 BRA `(.L_x_9) ;  /* 0x0000000000408947 */ /* 0x000ff60003800000 */
[----:B------:R-:W-:Y:S01]  /*1070*/  MOV R0, 0x0 ;  /* 0x0000000000007802 */ /* 0x000fe20000000f00 */
[----:B------:R-:W-:Y:S01]  /*1080*/  ULDC.64 UR4, c[0x4][0xc0] ;  /* 0x0100300000047ab9 */ /* 0x000fe20000000a00 */
[----:B------:R-:W-:Y:S01]  /*1090*/  ULDC.64 UR6, c[0x4][0x28] ;  /* 0x01000a0000067ab9 */ /* 0x000fe20000000a00 */
[----:B------:R-:W-:Y:S01]  /*10a0*/  IMAD.U32 R4, RZ, RZ, UR4 ;  /* 0x00000004ff047e24 */ /* 0x000fe2000f8e00ff */
[----:B------:R1:W2:Y:S01]  /*10b0*/  LDC.64 R2, c[0x4][R0] ;  /* 0x0100000000027b82 */ /* 0x0002a20000000a00 */
[----:B------:R-:W-:Y:S01]  /*10c0*/  IMAD.U32 R5, RZ, RZ, UR5 ;  /* 0x00000005ff057e24 */ /* 0x000fe2000f8e00ff */
[----:B------:R-:W-:Y:S01]  /*10d0*/  ULDC.64 UR4, c[0x4][0xc8] ;  /* 0x0100320000047ab9 */ /* 0x000fe20000000a00 */
[----:B------:R-:W-:Y:S01]  /*10e0*/  IMAD.U32 R10, RZ, RZ, UR6 ;  /* 0x00000006ff0a7e24 */ /* 0x000fe2000f8e00ff */
[----:B------:R-:W-:Y:S01]  /*10f0*/  MOV R12, 0x1 ;  /* 0x00000001000c7802 */ /* 0x000fe20000000f00 */
[----:B------:R-:W-:Y:S02]  /*1100*/  IMAD.U32 R6, RZ, RZ, UR4 ;  /* 0x00000004ff067e24 */ /* 0x000fe4000f8e00ff */
[----:B------:R-:W-:-:S02]  /*1110*/  IMAD.U32 R7, RZ, RZ, UR5 ;  /* 0x00000005ff077e24 */ /* 0x000fc4000f8e00ff */
[----:B------:R-:W-:Y:S02]  /*1120*/  IMAD.U32 R11, RZ, RZ, UR7 ;  /* 0x00000007ff0b7e24 */ /* 0x000fe4000f8e00ff */
[----:B------:R-:W-:Y:S02]  /*1130*/  IMAD.MOV.U32 R8, RZ, RZ, 0x70 ;  /* 0x00000070ff087424 */ /* 0x000fe400078e00ff */
[----:B-1----:R-:W-:-:S07]  /*1140*/  IMAD.MOV.U32 R13, RZ, RZ, RZ ;  /* 0x000000ffff0d7224 */ /* 0x002fce00078e00ff */
[----:B------:R-:W-:-:S07]  /*1150*/  LEPC R20, `(.L_x_9) ;  /* 0x000000001014794e */ /* 0x000fce0000000000 */
[----:B--2---:R-:W-:Y:S05]  /*1160*/  CALL.ABS.NOINC R2 ;  /* 0x0000000002007343 */ /* 0x004fea0003c00000 */
.L_x_9:
[----:B------:R-:W-:Y:S01]  /*1170*/  ULDC.64 UR4, c[0x0][0x998] ;  /* 0x0002660000047ab9 */ /* 0x000fe20000000a00 */
[----:B------:R-:W-:Y:S01]  /*1180*/  ULDC.64 UR6, c[0x0][0x990] ;  /* 0x0002640000067ab9 */ /* 0x000fe20000000a00 */
[----:B------:R-:W-:Y:S01]  /*1190*/  UISETP.NE.U32.AND UP1, UPT, UR4, URZ, UPT ;  /* 0x0000003f0400728c */ /* 0x000fe2000bf25070 */
[----:B------:R-:W-:Y:S01]  /*11a0*/  IMAD.MOV.U32 R7, RZ, RZ, 0x3f800000 ;  /* 0x3f800000ff077424 */ /* 0x000fe200078e00ff */
[----:B------:R-:W-:Y:S01]  /*11b0*/  UISETP.NE.U32.AND UP0, UPT, UR6, URZ, UPT ;  /* 0x0000003f0600728c */ /* 0x000fe2000bf05070 */
[----:B------:R-:W-:Y:S01]  /*11c0*/  IMAD.MOV.U32 R0, RZ, RZ, 0x3f800000 ;  /* 0x3f800000ff007424 */ /* 0x000fe200078e00ff */
[----:B------:R-:W-:Y:S02]  /*11d0*/  UISETP.NE.AND.EX UP1, UPT, UR5, URZ, UPT, UP1 ;  /* 0x0000003f0500728c */ /* 0x000fe4000bf25310 */
[----:B------:R-:W-:-:S04]  /*11e0*/  UISETP.NE.AND.EX UP0, UPT, UR7, URZ, UPT, UP0 ;  /* 0x0000003f0700728c */ /* 0x000fc8000bf05300 */
[----:B------:R-:W-:Y:S02]  /*11f0*/  PLOP3.LUT P1, PT, PT, PT, UP1, 0x80, 0x0 ;  /* 0x000000000000781c */ /* 0x000fe40003f2f018 */
[----:B------:R-:W-:-:S03]  /*1200*/  PLOP3.LUT P0, PT, PT, PT, UP0, 0x80, 0x0 ;  /* 0x000000000000781c */ /* 0x000fc60003f0f008 */
[----:B------:R-:W-:Y:S02]  /*1210*/  @UP1 USHF.R.S32.HI UR14, URZ, 0x1f, UR44 ;  /* 0x0000001f3f0e1899 */ /* 0x000fe4000801142c */
[----:B------:R-:W-:Y:S01]  /*1220*/  @UP0 USHF.R.S32.HI UR10, URZ, 0x1f, UR44 ;  /* 0x0000001f3f0a0899 */ /* 0x000fe2000801142c */
[----:B------:R-:W-:Y:S01]  /*1230*/  @UP1 ULDC.64 UR12, c[0x0][0x9b8] ;  /* 0x00026e00000c1ab9 */ /* 0x000fe20000000a00 */
[----:B------:R-:W-:Y:S01]  /*1240*/  @UP0 ULDC.64 UR16, c[0x0][0x9a8] ;  /* 0x00026a0000100ab9 */ /* 0x000fe20000000a00 */
[----:B------:R-:W-:Y:S02]  /*1250*/  @UP1 UIMAD UR14, UR14, UR12, URZ ;  /* 0x0000000c0e0e12a4 */ /* 0x000fe4000f8e023f */
[----:B------:R-:W-:Y:S02]  /*1260*/  @UP0 UIMAD UR10, UR10, UR16, URZ ;  /* 0x000000100a0a02a4 */ /* 0x000fe4000f8e023f */
[----:B------:R-:W-:Y:S02]  /*1270*/  @UP0 UIMAD.WIDE.U32 UR8, UR44, UR16, URZ ;  /* 0x000000102c0802a5 */ /* 0x000fe4000f8e003f */
[----:B------:R-:W-:-:S02]  /*1280*/  @UP0 UIMAD UR17, UR44, UR17, UR10 ;  /* 0x000000112c1102a4 */ /* 0x000fc4000f8e020a */
[----:B------:R-:W-:Y:S02]  /*1290*/  @UP0 USHF.R.S32.HI UR16, URZ, 0x1f, UR41 ;  /* 0x0000001f3f100899 */ /* 0x000fe40008011429 */
[----:B------:R-:W-:Y:S02]  /*12a0*/  @UP1 UIMAD.WIDE.U32 UR10, UR44, UR12, URZ ;  /* 0x0000000c2c0a12a5 */ /* 0x000fe4000f8e003f */
[----:B------:R-:W-:Y:S02]  /*12b0*/  @UP1 UIMAD UR18, UR44, UR13, UR14 ;  /* 0x0000000d2c1212a4 */ /* 0x000fe4000f8e020e */
[----:B------:R-:W-:Y:S01]  /*12c0*/  @UP1 USHF.R.S32.HI UR19, URZ, 0x1f, UR41 ;  /* 0x0000001f3f131899 */ /* 0x000fe20008011429 */
[----:B------:R-:W-:Y:S01]  /*12d0*/  @UP0 ULDC.64 UR14, c[0x0][0x9b0] ;  /* 0x00026c00000e0ab9 */ /* 0x000fe20000000a00 */
[----:B------:R-:W-:Y:S01]  /*12e0*/  @UP1 ULDC.64 UR12, c[0x0][0x9c0] ;  /* 0x00027000000c1ab9 */ /* 0x000fe20000000a00 */
[----:B------:R-:W-:Y:S02]  /*12f0*/  @UP0 UIMAD UR16, UR16, UR14, URZ ;  /* 0x0000000e101002a4 */ /* 0x000fe4000f8e023f */
[----:B------:R-:W-:-:S02]  /*1300*/  @UP0 UIADD3 UR9, UR9, UR17, URZ ;  /* 0x0000001109090290 */ /* 0x000fc4000fffe03f */
[----:B------:R-:W-:Y:S02]  /*1310*/  @UP1 UIMAD UR17, UR19, UR12, URZ ;  /* 0x0000000c131112a4 */ /* 0x000fe4000f8e023f */
[----:B------:R-:W-:Y:S02]  /*1320*/  @UP1 UIADD3 UR11, UR11, UR18, URZ ;  /* 0x000000120b0b1290 */ /* 0x000fe4000fffe03f */
[----:B------:R-:W-:Y:S02]  /*1330*/  @UP0 UIMAD UR15, UR41, UR15, UR16 ;  /* 0x0000000f290f02a4 */ /* 0x000fe4000f8e0210 */
[----:B------:R-:W-:Y:S02]  /*1340*/  @UP0 UIMAD.WIDE.U32 UR8, UR41, UR14, UR8 ;  /* 0x0000000e290802a5 */ /* 0x000fe4000f8e0008 */
[----:B------:R-:W-:Y:S02]  /*1350*/  @UP1 UIMAD UR13, UR41, UR13, UR17 ;  /* 0x0000000d290d12a4 */ /* 0x000fe4000f8e0211 */
[----:B------:R-:W-:-:S02]  /*1360*/  @UP1 UIMAD.WIDE.U32 UR10, UR41, UR12, UR10 ;  /* 0x0000000c290a12a5 */ /* 0x000fc4000f8e000a */
[----:B------:R-:W-:Y:S02]  /*1370*/  @UP0 UIADD3 UR12, UR9, UR15, URZ ;  /* 0x0000000f090c0290 */ /* 0x000fe4000fffe03f */
[----:B------:R-:W-:Y:S02]  /*1380*/  @UP0 ULEA UR6, UP2, UR8, UR6, 0x2 ;  /* 0x0000000608060291 */ /* 0x000fe4000f84103f */
[----:B------:R-:W-:Y:S02]  /*1390*/  @UP1 UIADD3 UR9, UR11, UR13, URZ ;  /* 0x0000000d0b091290 */ /* 0x000fe4000fffe03f */
[----:B------:R-:W-:Y:S02]  /*13a0*/  @UP1 ULEA UR4, UP3, UR10, UR4, 0x2 ;  /* 0x000000040a041291 */ /* 0x000fe4000f86103f */
[----:B------:R-:W-:Y:S01]  /*13b0*/  @UP0 ULEA.HI.X UR7, UR8, UR7, UR12, 0x2, UP2 ;  /* 0x0000000708070291 */ /* 0x000fe200090f140c */
[----:B------:R-:W-:Y:S01]  /*13c0*/  IMAD.U32 R2, RZ, RZ, UR6 ;  /* 0x00000006ff027e24 */ /* 0x000fe2000f8e00ff */
[----:B------:R-:W-:-:S02]  /*13d0*/  @UP1 ULEA.HI.X UR5, UR10, UR5, UR9, 0x2, UP3 ;  /* 0x000000050a051291 */ /* 0x000fc400098f1409 */
[----:B------:R-:W-:Y:S02]  /*13e0*/  IMAD.U32 R4, RZ, RZ, UR4 ;  /* 0x00000004ff047e24 */ /* 0x000fe4000f8e00ff */
[----:B------:R-:W-:Y:S02]  /*13f0*/  IMAD.U32 R3, RZ, RZ, UR7 ;  /* 0x00000007ff037e24 */ /* 0x000fe4000f8e00ff */
[----:B------:R-:W-:-:S03]  /*1400*/  IMAD.U32 R5, RZ, RZ, UR5 ;  /* 0x00000005ff057e24 */ /* 0x000fc6000f8e00ff */
[----:B------:R-:W2:Y:S04]  /*1410*/  @P0 LDG.E R7, desc[UR50][R2.64] ;  /* 0x0000003202070981 */ /* 0x000ea8000c1e1900 */
[----:B------:R-:W2:Y:S01]  /*1420*/  @P1 LDG.E R0, desc[UR50][R4.64] ;  /* 0x0000003204001981 */ /* 0x000ea2000c1e1900 */
[----:B------:R-:W-:Y:S01]  /*1430*/  ULOP3.LUT UR4, UR39, 0x1, URZ, 0xc0, !UPT ;  /* 0x0000000127047892 */ /* 0x000fe2000f8ec03f */
[----:B------:R-:W-:-:S05]  /*1440*/  IMAD.U32 R8, RZ, RZ, UR47 ;  /* 0x0000002fff087e24 */ /* 0x000fca000f8e00ff */
[----:B------:R-:W-:Y:S01]  /*1450*/  MOV R6, UR4 ;  /* 0x0000000400067c02 */ /* 0x000fe20008000f00 */
[----:B------:R-:W-:Y:S01]  /*1460*/  ULDC UR4, c[0x0][0x9d8] ;  /* 0x0002760000047ab9 */ /* 0x000fe20000000800 */
[----:B------:R-:W-:Y:S02]  /*1470*/  ISETP.NE.AND P0, PT, R8, 0x3, PT ;  /* 0x000000030800780c */ /* 0x000fe40003f05270 */
[----:B------:R-:W-:-:S04]  /*1480*/  SHF.L.U32 R6, R6, 0x1f, RZ ;  /* 0x0000001f06067819 */ /* 0x000fc800000006ff */
[----:B------:R-:W1:Y:S01]  /*1490*/  SYNCS.PHASECHK.TRANS64.TRYWAIT P1, [UR38+0x2e800], R6 ;  /* 0x02e80006ff0075a7 */ /* 0x000e620008020166 */
[----:B--2---:R-:W-:-:S04]  /*14a0*/  FMUL.FTZ R0, R7, R0 ;  /* 0x0000000007007220 */ /* 0x004fc80000410000 */
[----:B------:R-:W-:Y:S01]  /*14b0*/  FMUL.FTZ R0, R0, UR4 ;  /* 0x0000000400007c20 */ /* 0x000fe20008410000 */
[----:B-1----:R-:W-:Y:S06]  /*14c0*/  @!P1 BRA `(.L_x_10) ;  /* 0x000000d800949947 */ /* 0x002fec0003800000 */
.L_x_90:
[----:B------:R-:W-:Y:S05]  /*14d0*/  @!P0 BRA `(.L_x_11) ;  /* 0x0000000000048947 */ /* 0x000fea0003800000 */
[----:B------:R-:W-:Y:S01]  /*14e0*/  BPT.TRAP 0x1 ;  /* 0x000000040000795c */ /* 0x000fe20000300000 */
.L_x_11:
[----:B-1----:R-:W-:Y:S02]  /*14f0*/  IMAD.U32 R3, RZ, RZ, UR49 ;  /* 0x00000031ff037e24 */ /* 0x002fe4000f8e00ff */
[----:B------:R-:W-:-:S03]  /*1500*/  IMAD.U32 R2, RZ, RZ, UR36 ;  /* 0x00000024ff027e24 */ /* 0x000fc6000f8e00ff */
[----:B------:R-:W-:Y:S02]  /*1510*/  LEA R3, R3, UR38, 0x3 ;  /* 0x0000002603037c11 */ /* 0x000fe4000f8e18ff */
[----:B------:R-:W-:-:S04]  /*1520*/  SHF.L.U32 R2, R2, 0x1f, RZ ;  /* 0x0000001f02027819 */ /* 0x000fc800000006ff */
[----:B------:R1:W2:Y:S01]  /*1530*/  SYNCS.PHASECHK.TRANS64.TRYWAIT P1, [R3+URZ+0x2e830], R2 ;  /* 0x02e83002030075a7 */ /* 0x0002a2000802017f */
[----:B------:R-:W-:Y:S05]  /*1540*/  @!P0 BRA `(.L_x_12) ;  /* 0x0000000000048947 */ /* 0x000fea0003800000 */
[----:B------:R-:W-:Y:S01]  /*1550*/  BPT.TRAP 0x1 ;  /* 0x000000040000795c */ /* 0x000fe20000300000 */
.L_x_12:
[----:B--2---:R-:W-:Y:S05]  /*1560*/  @P1 BRA `(.L_x_13) ;  /* 0x0000000000081947 */ /* 0x004fea0003800000 */
[----:B------:R-:W2:Y:S02]  /*1570*/  SYNCS.PHASECHK.TRANS64.TRYWAIT P1, [R3+URZ+0x2e830], R2 ;  /* 0x02e83002030075a7 */ /* 0x000ea4000802017f */
[----:B--2---:R-:W-:Y:S05]  /*1580*/  @!P1 BRA `(.L_x_14) ;  /* 0x000000d8007c9947 */ /* 0x004fea0003800000 */
.L_x_13:
[----:B------:R-:W3:Y:S01]  /*1590*/  S2R R152, SR_TID.X ;  /* 0x0000000000987919 */ /* 0x000ee20000002100 */
[----:B------:R-:W-:Y:S01]  /*15a0*/  UIADD3 UR4, UR38, 0x20400, URZ ;  /* 0x0002040026047890 */ /* 0x000fe2000fffe03f */
[----:B------:R-:W-:-:S03]  /*15b0*/  IMAD.MOV.U32 R87, RZ, RZ, RZ ;  /* 0x000000ffff577224 */ /* 0x000fc600078e00ff */
[----:B------:R-:W-:-:S04]  /*15c0*/  USHF.R.U32.HI UR4, URZ, 0x4, UR4 ;  /* 0x000000043f047899 */ /* 0x000fc80008011604 */
[----:B------:R-:W-:-:S06]  /*15d0*/  ULOP3.LUT UR4, UR4, 0x3fff, URZ, 0xc0, !UPT ;  /* 0x00003fff04047892 */ /* 0x000fcc000f8ec03f */
[----:B-12---:R-:W-:Y:S01]  /*15e0*/  IMAD.U32 R2, RZ, RZ, UR4 ;  /* 0x00000004ff027e24 */ /* 0x006fe2000f8e00ff */
[----:B------:R-:W-:Y:S05]  /*15f0*/  WARPSYNC.ALL ;  /* 0x0000000000007948 */ /* 0x000fea0003800000 */
[----:B------:R-:W-:Y:S02]  /*1600*/  LOP3.LUT R2, R2, 0x10000, RZ, 0xfc, !PT ;  /* 0x0001000002027812 */ /* 0x000fe400078efcff */
[----:B---3--:R-:W-:Y:S02]  /*1610*/  LOP3.LUT P1, RZ, R152, 0x7f, RZ, 0xc0, !PT ;  /* 0x0000007f98ff7812 */ /* 0x008fe4000782c0ff */
[----:B------:R-:W-:Y:S01]  /*1620*/  R2UR UR20, R2 ;  /* 0x00000000021472ca */ /* 0x000fe200000e0000 */
[----:B------:R-:W-:Y:S01]  /*1630*/  ULOP3.LUT UR12, UR55, 0x10000, URZ, 0xfc, !UPT ;  /* 0x00010000370c7892 */ /* 0x000fe2000f8efc3f */
[----:B------:R-:W-:Y:S01]  /*1640*/  WARPGROUP.ARRIVE ;  /* 0x00000000000079c5 */ /* 0x000fe20000000000 */
[----:B------:R-:W-:Y:S01]  /*1650*/  UMOV UR17, 0x40000040 ;  /* 0x4000004000117882 */ /* 0x000fe20000000000 */
[----:B------:R-:W-:Y:S01]  /*1660*/  UMOV UR19, 0x40000040 ;  /* 0x4000004000137882 */ /* 0x000fe20000000000 */
[----:B------:R-:W-:Y:S01]  /*1670*/  UIADD3 UR7, UR12, 0x2, URZ ;  /* 0x000000020c077890 */ /* 0x000fe2000fffe03f */
[----:B------:R-:W-:Y:S01]  /*1680*/  VIADD R5, R229, UR54 ;  /* 0x00000036e5057c36 */ /* 0x000fe20008000000 */
[----:B------:R-:W-:-:S02]  /*1690*/  UIADD3 UR11, UR12, 0x4, URZ ;  /* 0x000000040c0b7890 */ /* 0x000fc4000fffe03f */
[----:B------:R-:W-:Y:S01]  /*16a0*/  UMOV UR16, UR12 ;  /* 0x0000000c00107c82 */ /* 0x000fe20008000000 */
[----:B------:R-:W-:Y:S01]  /*16b0*/  UIADD3 UR12, UR12, 0x6, URZ ;  /* 0x000000060c0c7890 */ /* 0x000fe2000fffe03f */
[----:B------:R-:W-:Y:S02]  /*16c0*/  UMOV UR15, 0x40000040 ;  /* 0x40000040000f7882 */ /* 0x000fe40000000000 */
[----:B------:R-:W-:Y:S02]  /*16d0*/  UIMAD UR20, UR49, 0x700, UR20 ;  /* 0x00000700311478a4 */ /* 0x000fe4000f8e0214 */
[----:B------:R-:W-:Y:S02]  /*16e0*/  UISETP.GE.AND UP0, UPT, UR54, 0xe1, UPT ;  /* 0x000000e13600788c */ /* 0x000fe4000bf06270 */
[----:B------:R-:W-:Y:S02]  /*16f0*/  UIADD3 UR4, UR20, 0x200, URZ ;  /* 0x0000020014047890 */ /* 0x000fe4000fffe03f */
[----:B------:R-:W-:-:S02]  /*1700*/  UIADD3 UR5, UR20, 0x300, URZ ;  /* 0x0000030014057890 */ /* 0x000fc4000fffe03f */
[----:B------:R-:W-:Y:S01]  /*1710*/  UMOV UR18, UR20 ;  /* 0x0000001400127c82 */ /* 0x000fe20008000000 */
[----:B------:R-:W-:Y:S01]  /*1720*/  UIADD3 UR6, UR20, 0x400, URZ ;  /* 0x0000040014067890 */ /* 0x000fe2000fffe03f */
[----:B------:R-:W-:Y:S01]  /*1730*/  QGMMA.64x32x32.F32.E4M3.E4M3 R136, gdesc[UR16], RZ, !UPT, gsb0 ;  /* 0x00600000108879f3 */ /* 0x000fe2000c0008ff */
[----:B------:R-:W-:Y:S01]  /*1740*/  UIADD3 UR18, UR20, 0x100, URZ ;  /* 0x0000010014127890 */ /* 0x000fe2000fffe03f */
[----:B------:R-:W-:Y:S01]  /*1750*/  UMOV UR19, 0x40000040 ;  /* 0x4000004000137882 */ /* 0x000fe20000000000 */
[----:B------:R-:W-:Y:S02]  /*1760*/  UIADD3 UR8, UR20, 0x202, URZ ;  /* 0x0000020214087890 */ /* 0x000fe4000fffe03f */
[----:B------:R-:W-:Y:S02]  /*1770*/  UIADD3 UR9, UR20, 0x302, URZ ;  /* 0x0000030214097890 */ /* 0x000fe4000fffe03f */
[----:B------:R-:W-:Y:S02]  /*1780*/  UIADD3 UR10, UR20, 0x402, URZ ;  /* 0x00000402140a7890 */ /* 0x000fe4000fffe03f */
[----:B------:R-:W-:-:S02]  /*1790*/  UIADD3 UR13, UR20, 0x404, URZ ;  /* 0x00000404140d7890 */ /* 0x000fc4000fffe03f */
[----:B------:R-:W-:Y:S01]  /*17a0*/  UIADD3 UR14, UR20, 0x6, URZ ;  /* 0x00000006140e7890 */ /* 0x000fe2000fffe03f */
[----:B------:R-:W-:Y:S02]  /*17b0*/  WARPGROUP.DEPBAR.LE gsb0, 0x0 ;  /* 0x00008000000079c5 */ /* 0x000fe40000010000 */
[----:B------:R-:W-:-:S06]  /*17c0*/  WARPGROUP.ARRIVE ;  /* 0x00000000000079c5 */ /* 0x000fcc0000000000 */
[----:B------:R-:W-:Y:S01]  /*17d0*/  QGMMA.64x32x32.F32.E4M3.E4M3 R120, gdesc[UR16], RZ, !UPT, gsb0 ;  /* 0x00600000107879f3 */ /* 0x000fe2000c0008ff */
[----:B------:R-:W-:Y:S01]  /*17e0*/  UMOV UR18, UR4 ;  /* 0x0000000400127c82 */ /* 0x000fe20008000000 */
[----:B------:R-:W-:Y:S01]  /*17f0*/  UMOV UR19, 0x40000040 ;  /* 0x4000004000137882 */ /* 0x000fe20000000000 */
        /* <DEDUP_REMOVED lines=18> */
[----:B------:R-:W-:Y:S01]  /*1920*/  UMOV UR4, UR7 ;  /* 0x0000000700047c82 */ /* 0x000fe20008000000 */
[----:B------:R-:W-:Y:S01]  /*1930*/  UMOV UR7, 0x40000040 ;  /* 0x4000004000077882 */ /* 0x000fe20000000000 */
[----:B------:R-:W-:Y:S02]  /*1940*/  WARPGROUP.DEPBAR.LE gsb0, 0x0 ;  /* 0x00008000000079c5 */ /* 0x000fe40000010000 */
[----:B------:R-:W-:-:S06]  /*1950*/  WARPGROUP.ARRIVE ;  /* 0x00000000000079c5 */ /* 0x000fcc0000000000 */
[----:B------:R-:W-:Y:S01]  /*1960*/  QGMMA.64x32x32.F32.E4M3.E4M3 R40, gdesc[UR16], RZ, !UPT, gsb0 ;  /* 0x00600000102879f3 */ /* 0x000fe2000c0008ff */
[----:B------:R-:W-:Y:S01]  /*1970*/  UMOV UR18, UR5 ;  /* 0x0000000500127c82 */ /* 0x000fe20008000000 */
[----:B------:R-:W-:Y:S01]  /*1980*/  UMOV UR19, 0x40000040 ;  /* 0x4000004000137882 */ /* 0x000fe20000000000 */
[----:B------:R-:W-:Y:S01]  /*1990*/  UMOV UR5, 0x40000040 ;  /* 0x4000004000057882 */ /* 0x000fe20000000000 */
[----:B------:R-:W-:Y:S02]  /*19a0*/  WARPGROUP.DEPBAR.LE gsb0, 0x0 ;  /* 0x00008000000079c5 */ /* 0x000fe40000010000 */
[----:B------:R-:W-:-:S06]  /*19b0*/  WARPGROUP.ARRIVE ;  /* 0x00000000000079c5 */ /* 0x000fcc0000000000 */
[----:B------:R-:W-:Y:S03]  /*19c0*/  QGMMA.64x32x32.F32.E4M3.E4M3 R24, gdesc[UR16], RZ, !UPT, gsb0 ;  /* 0x00600000101879f3 */ /* 0x000fe6000c0008ff */
[----:B------:R-:W-:Y:S02]  /*19d0*/  WARPGROUP.DEPBAR.LE gsb0, 0x0 ;  /* 0x00008000000079c5 */ /* 0x000fe40000010000 */
[----:B------:R-:W-:-:S06]  /*19e0*/  WARPGROUP.ARRIVE ;  /* 0x00000000000079c5 */ /* 0x000fcc0000000000 */
[----:B------:R-:W-:Y:S01]  /*19f0*/  QGMMA.64x32x32.F32.E4M3.E4M3 R136, gdesc[UR4], R136, gsb0 ;  /* 0x00600000048879f3 */ /* 0x000fe20008000888 */
[----:B------:R-:W-:Y:S01]  /*1a00*/  UIADD3 UR6, UR20, 0x102, URZ ;  /* 0x0000010214067890 */ /* 0x000fe2000fffe03f */
[----:B------:R-:W-:Y:S01]  /*1a10*/  UMOV UR7, 0x40000040 ;  /* 0x4000004000077882 */ /* 0x000fe20000000000 */
[----:B------:R-:W-:Y:S02]  /*1a20*/  WARPGROUP.DEPBAR.LE gsb0, 0x0 ;  /* 0x00008000000079c5 */ /* 0x000fe40000010000 */
[----:B------:R-:W-:-:S06]  /*1a30*/  WARPGROUP.ARRIVE ;  /* 0x00000000000079c5 */ /* 0x000fcc0000000000 */
[----:B------:R-:W-:Y:S01]  /*1a40*/  QGMMA.64x32x32.F32.E4M3.E4M3 R120, gdesc[UR4], R120, gsb0 ;  /* 0x00600000047879f3 */ /* 0x000fe20008000878 */
[----:B------:R-:W-:Y:S01]  /*1a50*/  UMOV UR6, UR8 ;  /* 0x0000000800067c82 */ /* 0x000fe20008000000 */
[----:B------:R-:W-:Y:S01]  /*1a60*/  UMOV UR7, 0x40000040 ;  /* 0x4000004000077882 */ /* 0x000fe20000000000 */
[----:B------:R-:W-:Y:S01]  /*1a70*/  UIADD3 UR8, UR20, 0x502, URZ ;  /* 0x0000050214087890 */ /* 0x000fe2000fffe03f */
        /* <DEDUP_REMOVED lines=17> */
[----:B------:R-:W-:Y:S01]  /*1b90*/  UMOV UR8, UR11 ;  /* 0x0000000b00087c82 */ /* 0x000fe20008000000 */
[----:B------:R-:W-:Y:S01]  /*1ba0*/  UMOV UR11, 0x40000040 ;  /* 0x40000040000b7882 */ /* 0x000fe20000000000 */
[----:B------:R-:W-:Y:S02]  /*1bb0*/  WARPGROUP.DEPBAR.LE gsb0, 0x0 ;  /* 0x00008000000079c5 */ /* 0x000fe40000010000 */
[----:B------:R-:W-:-:S06]  /*1bc0*/  WARPGROUP.ARRIVE ;  /* 0x00000000000079c5 */ /* 0x000fcc0000000000 */
[----:B------:R-:W-:Y:S01]  /*1bd0*/  QGMMA.64x32x32.F32.E4M3.E4M3 R40, gdesc[UR4], R40, gsb0 ;  /* 0x00600000042879f3 */ /* 0x000fe20008000828 */
[----:B------:R-:W-:Y:S01]  /*1be0*/  UMOV UR6, UR9 ;  /* 0x0000000900067c82 */ /* 0x000fe20008000000 */
[----:B------:R-:W-:Y:S01]  /*1bf0*/  UMOV UR7, 0x40000040 ;  /* 0x4000004000077882 */ /* 0x000fe20000000000 */
[----:B------:R-:W-:Y:S01]  /*1c00*/  UMOV UR9, 0x40000040 ;  /* 0x4000004000097882 */ /* 0x000fe20000000000 */
[----:B------:R-:W-:Y:S02]  /*1c10*/  WARPGROUP.DEPBAR.LE gsb0, 0x0 ;  /* 0x00008000000079c5 */ /* 0x000fe40000010000 */
[----:B------:R-:W-:-:S06]  /*1c20*/  WARPGROUP.ARRIVE ;  /* 0x00000000000079c5 */ /* 0x000fcc0000000000 */
[----:B------:R-:W-:Y:S01]  /*1c30*/  QGMMA.64x32x32.F32.E4M3.E4M3 R24, gdesc[UR4], R24, gsb0 ;  /* 0x00600000041879f3 */ /* 0x000fe20008000818 */
[----:B------:R-:W-:Y:S02]  /*1c40*/  UIADD3 UR6, UR20, 0x204, URZ ;  /* 0x0000020414067890 */ /* 0x000fe4000fffe03f */
[----:B------:R-:W-:Y:S01]  /*1c50*/  UIADD3 UR7, UR20, 0x304, URZ ;  /* 0x0000030414077890 */ /* 0x000fe2000fffe03f */
        /* <DEDUP_REMOVED lines=26> */
[----:B------:R-:W-:Y:S01]  /*1e00*/  UMOV UR10, UR6 ;  /* 0x00000006000a7c82 */ /* 0x000fe20008000000 */
        /* <DEDUP_REMOVED lines=9> */
[----:B------:R-:W-:Y:S02]  /*1ea0*/  ULDC UR10, c[0x0][0x988] ;  /* 0x00026200000a7ab9 */ /* 0x000fe40000000800 */
[----:B------:R-:W-:Y:S02]  /*1eb0*/  WARPGROUP.DEPBAR.LE gsb0, 0x0 ;  /* 0x00008000000079c5 */ /* 0x000fe40000010000 */
[----:B------:R-:W-:-:S06]  /*1ec0*/  WARPGROUP.ARRIVE ;  /* 0x00000000000079c5 */ /* 0x000fcc0000000000 */
[----:B------:R-:W-:Y:S01]  /*1ed0*/  QGMMA.64x32x32.F32.E4M3.E4M3 R136, gdesc[UR12], R136, gsb0 ;  /* 0x006000000c8879f3 */ /* 0x000fe20008000888 */
[----:B------:R-:W-:Y:S01]  /*1ee0*/  UIADD3 UR14, UR20, 0x106, URZ ;  /* 0x00000106140e7890 */ /* 0x000fe2000fffe03f */
[----:B------:R-:W-:Y:S01]  /*1ef0*/  UMOV UR15, 0x40000040 ;  /* 0x40000040000f7882 */ /* 0x000fe20000000000 */
[----:B------:R-:W-:Y:S02]  /*1f00*/  WARPGROUP.DEPBAR.LE gsb0, 0x0 ;  /* 0x00008000000079c5 */ /* 0x000fe40000010000 */
[----:B------:R-:W-:Y:S01]  /*1f10*/  WARPGROUP.ARRIVE ;  /* 0x00000000000079c5 */ /* 0x000fe20000000000 */
[C---:B------:R-:W-:Y:S01]  /*1f20*/  FMUL.FTZ R11, R0.reuse, R138 ;  /* 0x0000008a000b7220 */ /* 0x040fe20000410000 */
[C---:B------:R-:W-:Y:S01]  /*1f30*/  FMUL.FTZ R9, R0.reuse, R139 ;  /* 0x0000008b00097220 */ /* 0x040fe20000410000 */
[C---:B------:R-:W-:Y:S01]  /*1f40*/  FMUL.FTZ R14, R0.reuse, R142 ;  /* 0x0000008e000e7220 */ /* 0x040fe20000410000 */
[C---:B------:R-:W-:Y:S01]  /*1f50*/  FMUL.FTZ R13, R0.reuse, R143 ;  /* 0x0000008f000d7220 */ /* 0x040fe20000410000 */
[C---:B------:R-:W-:Y:S01]  /*1f60*/  FMUL.FTZ R4, R0.reuse, R136 ;  /* 0x0000008800047220 */ /* 0x040fe20000410000 */
[----:B------:R-:W-:Y:S01]  /*1f70*/  QGMMA.64x32x32.F32.E4M3.E4M3 R120, gdesc[UR12], R120, gsb0 ;  /* 0x006000000c7879f3 */ /* 0x000fe20008000878 */
[----:B------:R-:W-:Y:S01]  /*1f80*/  UIADD3 UR14, UR20, 0x206, URZ ;  /* 0x00000206140e7890 */ /* 0x000fe2000fffe03f */
[----:B------:R-:W1:Y:S01]  /*1f90*/  MUFU.TANH R11, R11 ;  /* 0x0000000b000b7308 */ /* 0x000e620000002400 */
[----:B------:R-:W-:Y:S01]  /*1fa0*/  UMOV UR15, 0x40000040 ;  /* 0x40000040000f7882 */ /* 0x000fe20000000000 */
[C---:B------:R-:W-:Y:S01]  /*1fb0*/  FMUL.FTZ R72, R0.reuse, R146 ;  /* 0x0000009200487220 */ /* 0x040fe20000410000 */
[C---:B------:R-:W-:Y:S01]  /*1fc0*/  FMUL.FTZ R7, R0.reuse, R137 ;  /* 0x0000008900077220 */ /* 0x040fe20000410000 */
[C---:B------:R-:W-:Y:S01]  /*1fd0*/  FMUL.FTZ R21, R0.reuse, R147 ;  /* 0x0000009300157220 */ /* 0x040fe20000410000 */
[C---:B------:R-:W-:Y:S01]  /*1fe0*/  FMUL.FTZ R6, R0.reuse, R140 ;  /* 0x0000008c00067220 */ /* 0x040fe20000410000 */
[C---:B------:R-:W-:Y:S01]  /*1ff0*/  FMUL.FTZ R75, R0.reuse, R150 ;  /* 0x00000096004b7220 */ /* 0x040fe20000410000 */
[C---:B------:R-:W-:Y:S01]  /*2000*/  FMUL.FTZ R8, R0.reuse, R141 ;  /* 0x0000008d00087220 */ /* 0x040fe20000410000 */
[----:B------:R-:W2:Y:S01]  /*2010*/  MUFU.TANH R9, R9 ;  /* 0x0000000900097308 */ /* 0x000ea20000002400 */
[C---:B------:R-:W-:Y:S01]  /*2020*/  FMUL.FTZ R76, R0.reuse, R151 ;  /* 0x00000097004c7220 */ /* 0x040fe20000410000 */
[C---:B------:R-:W-:Y:S01]  /*2030*/  FMUL.FTZ R12, R0.reuse, R144 ;  /* 0x00000090000c7220 */ /* 0x040fe20000410000 */
[C---:B------:R-:W-:Y:S01]  /*2040*/  FMUL.FTZ R10, R0.reuse, R145 ;  /* 0x00000091000a7220 */ /* 0x040fe20000410000 */
[C---:B------:R-:W-:Y:S01]  /*2050*/  FMUL.FTZ R20, R0.reuse, R148 ;  /* 0x0000009400147220 */ /* 0x040fe20000410000 */
[----:B------:R-:W-:-:S03]  /*2060*/  FMUL.FTZ R15, R0, R149 ;  /* 0x00000095000f7220 */ /* 0x000fc60000410000 */
[----:B------:R-:W-:Y:S08]  /*2070*/  MUFU.TANH R14, R14 ;  /* 0x0000000e000e7308 */ /* 0x000ff00000002400 */
[----:B------:R-:W3:Y:S08]  /*2080*/  MUFU.TANH R13, R13 ;  /* 0x0000000d000d7308 */ /* 0x000ef00000002400 */
[----:B------:R-:W4:Y:S08]  /*2090*/  MUFU.TANH R4, R4 ;  /* 0x0000000400047308 */ /* 0x000f300000002400 */
[----:B------:R-:W5:Y:S08]  /*20a0*/  MUFU.TANH R72, R72 ;  /* 0x0000004800487308 */ /* 0x000f700000002400 */
[----:B------:R-:W5:Y:S08]  /*20b0*/  MUFU.TANH R7, R7 ;  /* 0x0000000700077308 */ /* 0x000f700000002400 */
[----:B------:R-:W5:Y:S01]  /*20c0*/  MUFU.TANH R21, R21 ;  /* 0x0000001500157308 */ /* 0x000f620000002400 */
[----:B------:R-:W-:-:S02]  /*20d0*/  WARPGROUP.DEPBAR.LE gsb0, 0x0 ;  /* 0x00008000000079c5 */ /* 0x000fc40000010000 */
        /* <DEDUP_REMOVED lines=8> */
[C---:B------:R-:W-:Y:S01]  /*2160*/  FMUL.FTZ R86, R0.reuse, R132 ;  /* 0x0000008400567220 */ /* 0x040fe20000410000 */
[----:B------:R-:W-:Y:S01]  /*2170*/  UMOV UR15, 0x40000040 ;  /* 0x40000040000f7882 */ /* 0x000fe20000000000 */
[----:B------:R-:W5:Y:S01]  /*2180*/  MUFU.TANH R6, R6 ;  /* 0x0000000600067308 */ /* 0x000f620000002400 */
[C---:B------:R-:W-:Y:S01]  /*2190*/  FMUL.FTZ R74, R0.reuse, R121 ;  /* 0x00000079004a7220 */ /* 0x040fe20000410000 */
[C---:B------:R-:W-:Y:S01]  /*21a0*/  FMUL.FTZ R79, R0.reuse, R122 ;  /* 0x0000007a004f7220 */ /* 0x040fe20000410000 */
[C---:B------:R-:W-:Y:S01]  /*21b0*/  FMUL.FTZ R121, R0.reuse, R130 ;  /* 0x0000008200797220 */ /* 0x040fe20000410000 */
[C---:B------:R-:W-:Y:S01]  /*21c0*/  FMUL.FTZ R80, R0.reuse, R123 ;  /* 0x0000007b00507220 */ /* 0x040fe20000410000 */
[C---:B------:R-:W-:Y:S01]  /*21d0*/  FMUL.FTZ R82, R0.reuse, R129 ;  /* 0x0000008100527220 */ /* 0x040fe20000410000 */
[C---:B------:R-:W-:Y:S01]  /*21e0*/  FMUL.FTZ R84, R0.reuse, R127 ;  /* 0x0000007f00547220 */ /* 0x040fe20000410000 */
[C---:B------:R-:W-:Y:S01]  /*21f0*/  FMUL.FTZ R78, R0.reuse, R124 ;  /* 0x0000007c004e7220 */ /* 0x040fe20000410000 */
[----:B------:R-:W5:Y:S01]  /*2200*/  MUFU.TANH R75, R75 ;  /* 0x0000004b004b7308 */ /* 0x000f620000002400 */
[C---:B------:R-:W-:Y:S01]  /*2210*/  FMUL.FTZ R124, R0.reuse, R134 ;  /* 0x00000086007c7220 */ /* 0x040fe20000410000 */
[C---:B------:R-:W-:Y:S01]  /*2220*/  FMUL.FTZ R123, R0.reuse, R135 ;  /* 0x00000087007b7220 */ /* 0x040fe20000410000 */
[----:B------:R-:W-:-:S05]  /*2230*/  FMUL.FTZ R85, R0, R133 ;  /* 0x0000008500557220 */ /* 0x000fca0000410000 */
[----:B------:R-:W5:Y:S08]  /*2240*/  MUFU.TANH R8, R8 ;  /* 0x0000000800087308 */ /* 0x000f700000002400 */
[----:B------:R-:W5:Y:S08]  /*2250*/  MUFU.TANH R76, R76 ;  /* 0x0000004c004c7308 */ /* 0x000f700000002400 */
        /* <DEDUP_REMOVED lines=14> */
[C---:B------:R-:W-:Y:S01]  /*2340*/  FMUL.FTZ R109, R0.reuse, R112 ;  /* 0x00000070006d7220 */ /* 0x040fe20000410000 */
[C---:B------:R-:W-:Y:S01]  /*2350*/  FMUL.FTZ R112, R0.reuse, R117 ;  /* 0x0000007500707220 */ /* 0x040fe20000410000 */
        /* <DEDUP_REMOVED lines=9> */
[----:B------:R-:W-:-:S07]  /*23f0*/  FMUL.FTZ R114, R0, R114 ;  /* 0x0000007200727220 */ /* 0x000fce0000410000 */
        /* <DEDUP_REMOVED lines=36> */
[----:B------:R-:W-:Y:S02]  /*2640*/  IMAD.U32 R56, RZ, RZ, UR45 ;  /* 0x0000002dff387e24 */ /* 0x000fe4000f8e00ff */
[C---:B------:R-:W-:Y:S01]  /*2650*/  FMUL.FTZ R66, R0.reuse, R66 ;  /* 0x0000004200427220 */ /* 0x040fe20000410000 */
[C---:B------:R-:W-:Y:S01]  /*2660*/  FMUL.FTZ R128, R0.reuse, R62 ;  /* 0x0000003e00807220 */ /* 0x040fe20000410000 */
[----:B------:R-:W-:Y:S01]  /*2670*/  FMUL.FTZ R62, R0, R63 ;  /* 0x0000003f003e7220 */ /* 0x000fe20000410000 */
[----:B------:R-:W-:Y:S01]  /*2680*/  QGMMA.64x32x32.F32.E4M3.E4M3 R40, gdesc[UR12], R40, gsb0 ;  /* 0x006000000c2879f3 */ /* 0x000fe20008000828 */
[----:B------:R-:W-:Y:S02]  /*2690*/  IMAD R5, R56, -0xe0, R5 ;  /* 0xffffff2038057824 */ /* 0x000fe400078e0205 */
[C---:B------:R-:W-:Y:S01]  /*26a0*/  FMUL.FTZ R63, R0.reuse, R64 ;  /* 0x00000040003f7220 */ /* 0x040fe20000410000 */
[C---:B------:R-:W-:Y:S01]  /*26b0*/  FMUL.FTZ R131, R0.reuse, R70 ;  /* 0x0000004600837220 */ /* 0x040fe20000410000 */
[C---:B------:R-:W-:Y:S01]  /*26c0*/  FMUL.FTZ R64, R0.reuse, R65 ;  /* 0x0000004100407220 */ /* 0x040fe20000410000 */
[C---:B------:R-:W-:Y:S01]  /*26d0*/  FMUL.FTZ R67, R0.reuse, R67 ;  /* 0x0000004300437220 */ /* 0x040fe20000410000 */
[C---:B------:R-:W-:Y:S01]  /*26e0*/  ISETP.GT.AND P5, PT, R5.reuse, RZ, PT ;  /* 0x000000ff0500720c */ /* 0x040fe20003fa4270 */
[----:B------:R2:W-:Y:S01]  /*26f0*/  MUFU.TANH R70, R66 ;  /* 0x0000004200467308 */ /* 0x0005e20000002400 */
[C---:B------:R-:W-:Y:S01]  /*2700*/  ISETP.GT.AND P1, PT, R5.reuse, 0x1, PT ;  /* 0x000000010500780c */ /* 0x040fe20003f24270 */
[C---:B------:R-:W-:Y:S01]  /*2710*/  FMUL.FTZ R132, R0.reuse, R71 ;  /* 0x0000004700847220 */ /* 0x040fe20000410000 */
[----:B------:R-:W-:Y:S01]  /*2720*/  ISETP.GT.AND P2, PT, R5, 0x8, PT ;  /* 0x000000080500780c */ /* 0x000fe20003f44270 */
[C---:B------:R-:W-:Y:S01]  /*2730*/  FMUL.FTZ R103, R0.reuse, R57 ;  /* 0x0000003900677220 */ /* 0x040fe20000410000 */
[----:B-1----:R-:W-:Y:S01]  /*2740*/  FSEL R65, R11, -INF , P5 ;  /* 0xff8000000b417808 */ /* 0x002fe20002800000 */
[C---:B------:R-:W-:Y:S01]  /*2750*/  FMUL.FTZ R130, R0.reuse, R68 ;  /* 0x0000004400827220 */ /* 0x040fe20000410000 */
[----:B------:R-:W-:Y:S01]  /*2760*/  ISETP.GT.AND P3, PT, R5, 0x9, PT ;  /* 0x000000090500780c */ /* 0x000fe20003f64270 */
[----:B------:R1:W-:Y:S01]  /*2770*/  MUFU.TANH R71, R67 ;  /* 0x0000004300477308 */ /* 0x0003e20000002400 */
[----:B--2---:R-:W-:Y:S01]  /*2780*/  FSEL R66, R9, -INF , P1 ;  /* 0xff80000009427808 */ /* 0x004fe20000800000 */
[C---:B------:R-:W-:Y:S01]  /*2790*/  FMUL.FTZ R129, R0.reuse, R69 ;  /* 0x0000004500817220 */ /* 0x040fe20000410000 */
[----:B------:R-:W-:Y:S01]  /*27a0*/  ISETP.GT.AND P4, PT, R5, 0x10, PT ;  /* 0x000000100500780c */ /* 0x000fe20003f84270 */
[C---:B------:R-:W-:Y:S01]  /*27b0*/  FMUL.FTZ R127, R0.reuse, R58 ;  /* 0x0000003a007f7220 */ /* 0x040fe20000410000 */
[----:B---3--:R-:W-:Y:S01]  /*27c0*/  FSEL R68, R13, -INF , P3 ;  /* 0xff8000000d447808 */ /* 0x008fe20001800000 */
[----:B------:R-:W-:Y:S01]  /*27d0*/  FMUL.FTZ R119, R0, R59 ;  /* 0x0000003b00777220 */ /* 0x000fe20000410000 */
[----:B----4-:R-:W-:Y:S01]  /*27e0*/  FSEL R4, R4, -INF , P5 ;  /* 0xff80000004047808 */ /* 0x010fe20002800000 */
[----:B------:R-:W2:Y:S01]  /*27f0*/  MUFU.TANH R125, R125 ;  /* 0x0000007d007d7308 */ /* 0x000ea20000002400 */
[----:B-1----:R-:W-:Y:S01]  /*2800*/  FSEL R67, R14, -INF , P2 ;  /* 0xff8000000e437808 */ /* 0x002fe20001000000 */
[----:B------:R-:W-:Y:S01]  /*2810*/  UIADD3 UR14, UR20, 0x606, URZ ;  /* 0x00000606140e7890 */ /* 0x000fe2000fffe03f */
[----:B------:R-:W-:Y:S01]  /*2820*/  ISETP.GT.AND P5, PT, R5, 0x11, PT ;  /* 0x000000110500780c */ /* 0x000fe20003fa4270 */
[----:B------:R-:W-:Y:S01]  /*2830*/  UMOV UR15, 0x40000040 ;  /* 0x40000040000f7882 */ /* 0x000fe20000000000 */
[----:B-----5:R-:W-:Y:S01]  /*2840*/  FSEL R72, R72, -INF , P4 ;  /* 0xff80000048487808 */ /* 0x020fe20002000000 */
[C---:B------:R-:W-:Y:S01]  /*2850*/  FMUL.FTZ R61, R0.reuse, R61 ;  /* 0x0000003d003d7220 */ /* 0x040fe20000410000 */
[----:B------:R-:W-:Y:S01]  /*2860*/  FSEL R7, R7, -INF , P1 ;  /* 0xff80000007077808 */ /* 0x000fe20000800000 */
[----:B------:R-:W1:Y:S01]  /*2870*/  MUFU.TANH R82, R82 ;  /* 0x0000005200527308 */ /* 0x000e620000002400 */
[----:B------:R-:W-:Y:S01]  /*2880*/  ISETP.GT.AND P1, PT, R5, 0x18, PT ;  /* 0x000000180500780c */ /* 0x000fe20003f24270 */
[----:B------:R-:W-:Y:S01]  /*2890*/  FMUL.FTZ R60, R0, R60 ;  /* 0x0000003c003c7220 */ /* 0x000fe20000410000 */
[----:B------:R-:W-:-:S02]  /*28a0*/  FSEL R69, R21, -INF , P5 ;  /* 0xff80000015457808 */ /* 0x000fc40002800000 */
[----:B------:R-:W-:Y:S02]  /*28b0*/  FSEL R6, R6, -INF , P2 ;  /* 0xff80000006067808 */ /* 0x000fe40001000000 */
[----:B------:R-:W-:Y:S01]  /*28c0*/  ISETP.GT.AND P2, PT, R5, 0x19, PT ;  /* 0x000000190500780c */ /* 0x000fe20003f44270 */
[----:B------:R-:W3:Y:S01]  /*28d0*/  MUFU.TANH R107, R107 ;  /* 0x0000006b006b7308 */ /* 0x000ee20000002400 */
[----:B------:R-:W-:Y:S02]  /*28e0*/  FSEL R75, R75, -INF , P1 ;  /* 0xff8000004b4b7808 */ /* 0x000fe40000800000 */
[----:B------:R-:W-:Y:S02]  /*28f0*/  FSEL R8, R8, -INF , P3 ;  /* 0xff80000008087808 */ /* 0x000fe40001800000 */
[----:B------:R-:W-:Y:S02]  /*2900*/  ISETP.GT.AND P3, PT, R5, 0x20, PT ;  /* 0x000000200500780c */ /* 0x000fe40003f64270 */
[----:B------:R-:W-:Y:S01]  /*2910*/  FSEL R76, R76, -INF , P2 ;  /* 0xff8000004c4c7808 */ /* 0x000fe20001000000 */
[----:B------:R-:W4:Y:S01]  /*2920*/  MUFU.TANH R86, R86 ;  /* 0x0000005600567308 */ /* 0x000f220000002400 */
[----:B------:R-:W-:-:S02]  /*2930*/  FSEL R9, R12, -INF , P4 ;  /* 0xff8000000c097808 */ /* 0x000fc40002000000 */
[----:B------:R-:W-:Y:S02]  /*2940*/  ISETP.GT.AND P4, PT, R5, 0x21, PT ;  /* 0x000000210500780c */ /* 0x000fe40003f84270 */
[----:B------:R-:W-:Y:S02]  /*2950*/  FSEL R79, R79, -INF , P3 ;  /* 0xff8000004f4f7808 */ /* 0x000fe40001800000 */
[----:B------:R-:W-:Y:S01]  /*2960*/  FSEL R10, R10, -INF , P5 ;  /* 0xff8000000a0a7808 */ /* 0x000fe20002800000 */
[----:B------:R-:W5:Y:S01]  /*2970*/  MUFU.TANH R126, R126 ;  /* 0x0000007e007e7308 */ /* 0x000f620000002400 */
[----:B------:R-:W-:Y:S02]  /*2980*/  ISETP.GT.AND P5, PT, R5, 0x28, PT ;  /* 0x000000280500780c */ /* 0x000fe40003fa4270 */
[----:B------:R-:W-:Y:S01]  /*2990*/  FSEL R80, R80, -INF , P4 ;  /* 0xff80000050507808 */ /* 0x000fe20002000000 */
[----:B------:R-:W-:Y:S02]  /*29a0*/  WARPGROUP.DEPBAR.LE gsb0, 0x0 ;  /* 0x00008000000079c5 */ /* 0x000fe40000010000 */
[C---:B------:R-:W-:Y:S01]  /*29b0*/  FMUL.FTZ R56, R0.reuse, R44 ;  /* 0x0000002c00387220 */ /* 0x040fe20000410000 */
[----:B------:R-:W-:Y:S01]  /*29c0*/  FMNMX.FTZ R44, R65, R66, !PT ;  /* 0x00000042412c7209 */ /* 0x000fe20007810000 */
[C---:B------:R-:W-:Y:S01]  /*29d0*/  FMUL.FTZ R57, R0.reuse, R45 ;  /* 0x0000002d00397220 */ /* 0x040fe20000410000 */
[C---:B------:R-:W-:Y:S01]  /*29e0*/  FMUL.FTZ R58, R0.reuse, R46 ;  /* 0x0000002e003a7220 */ /* 0x040fe20000410000 */
[C---:B------:R-:W-:Y:S01]  /*29f0*/  FMUL.FTZ R59, R0.reuse, R47 ;  /* 0x0000002f003b7220 */ /* 0x040fe20000410000 */
[----:B------:R-:W-:Y:S01]  /*2a00*/  FMNMX.FTZ R45, R67, R44, !PT ;  /* 0x0000002c432d7209 */ /* 0x000fe20007810000 */
[----:B------:R-:W-:Y:S01]  /*2a10*/  FMUL.FTZ R135, R0, R48 ;  /* 0x0000003000877220 */ /* 0x000fe20000410000 */
[----:B------:R-:W-:Y:S01]  /*2a20*/  FSEL R11, R20, -INF , P1 ;  /* 0xff800000140b7808 */ /* 0x000fe20000800000 */
[----:B------:R-:W-:Y:S01]  /*2a30*/  FMUL.FTZ R136, R0, R49 ;  /* 0x0000003100887220 */ /* 0x000fe20000410000 */
[----:B------:R-:W-:Y:S01]  /*2a40*/  FMNMX.FTZ R45, R68, R45, !PT ;  /* 0x0000002d442d7209 */ /* 0x000fe20007810000 */
[----:B------:R-:W-:Y:S01]  /*2a50*/  FMUL.FTZ R138, R0, R51 ;  /* 0x00000033008a7220 */ /* 0x000fe20000410000 */
[----:B------:R-:W-:Y:S01]  /*2a60*/  ISETP.GT.AND P1, PT, R5, 0x29, PT ;  /* 0x000000290500780c */ /* 0x000fe20003f24270 */
[----:B------:R-:W-:Y:S01]  /*2a70*/  WARPGROUP.ARRIVE ;  /* 0x00000000000079c5 */ /* 0x000fe20000000000 */
[----:B------:R-:W-:Y:S01]  /*2a80*/  FMNMX.FTZ R44, R72, R45, !PT ;  /* 0x0000002d482c7209 */ /* 0x000fe20007810000 */
[----:B------:R-:W-:Y:S01]  /*2a90*/  MUFU.TANH R85, R85 ;  /* 0x0000005500557308 */ /* 0x000fe20000002400 */
[----:B------:R-:W-:Y:S01]  /*2aa0*/  FSEL R83, R83, -INF , P5 ;  /* 0xff80000053537808 */ /* 0x000fe20002800000 */
[C---:B------:R-:W-:Y:S01]  /*2ab0*/  FMUL.FTZ R139, R0.reuse, R52 ;  /* 0x00000034008b7220 */ /* 0x040fe20000410000 */
[----:B------:R-:W-:Y:S01]  /*2ac0*/  FMNMX.FTZ R44, R69, R44, !PT ;  /* 0x0000002c452c7209 */ /* 0x000fe20007810000 */
[----:B------:R-:W-:Y:S01]  /*2ad0*/  QGMMA.64x32x32.F32.E4M3.E4M3 R24, gdesc[UR12], R24, gsb0 ;  /* 0x006000000c1879f3 */ /* 0x000fe20008000818 */
[----:B------:R-:W-:Y:S01]  /*2ae0*/  FSEL R12, R15, -INF , P2 ;  /* 0xff8000000f0c7808 */ /* 0x000fe20001000000 */
[C---:B------:R-:W-:Y:S01]  /*2af0*/  FMUL.FTZ R133, R0.reuse, R40 ;  /* 0x0000002800857220 */ /* 0x040fe20000410000 */
[----:B------:R-:W-:Y:S01]  /*2b00*/  FMNMX.FTZ R45, R75, R44, !PT ;  /* 0x0000002c4b2d7209 */ /* 0x000fe20007810000 */
[----:B------:R-:W5:Y:S01]  /*2b10*/  MUFU.TANH R110, R110 ;  /* 0x0000006e006e7308 */ /* 0x000f620000002400 */
[----:B------:R-:W-:Y:S01]  /*2b20*/  ISETP.GT.AND P2, PT, R5, 0x30, PT ;  /* 0x000000300500780c */ /* 0x000fe20003f44270 */
[----:B------:R-:W-:Y:S01]  /*2b30*/  FMUL.FTZ R141, R0, R54 ;  /* 0x00000036008d7220 */ /* 0x000fe20000410000 */
[----:B------:R-:W-:Y:S01]  /*2b40*/  FMNMX.FTZ R46, R76, R45, !PT ;  /* 0x0000002d4c2e7209 */ /* 0x000fe20007810000 */
[----:B------:R-:W-:Y:S01]  /*2b50*/  FMUL.FTZ R134, R0, R41 ;  /* 0x0000002900867220 */ /* 0x000fe20000410000 */
[----:B------:R-:W-:Y:S01]  /*2b60*/  FSEL R84, R84, -INF , P1 ;  /* 0xff80000054547808 */ /* 0x000fe20000800000 */
[C---:B------:R-:W-:Y:S01]  /*2b70*/  FMUL.FTZ R42, R0.reuse, R42 ;  /* 0x0000002a002a7220 */ /* 0x040fe20000410000 */
[----:B------:R-:W-:Y:S01]  /*2b80*/  FMNMX.FTZ R47, R79, R46, !PT ;  /* 0x0000002e4f2f7209 */ /* 0x000fe20007810000 */
[----:B------:R-:W-:Y:S01]  /*2b90*/  MUFU.TANH R122, R122 ;  /* 0x0000007a007a7308 */ /* 0x000fe20000002400 */
[----:B------:R-:W-:Y:S01]  /*2ba0*/  FSEL R13, R73, -INF , P3 ;  /* 0xff800000490d7808 */ /* 0x000fe20001800000 */
[----:B------:R-:W-:Y:S01]  /*2bb0*/  FMUL.FTZ R142, R0, R55 ;  /* 0x00000037008e7220 */ /* 0x000fe20000410000 */
[----:B------:R-:W-:Y:S01]  /*2bc0*/  FMNMX.FTZ R48, R80, R47, !PT ;  /* 0x0000002f50307209 */ /* 0x000fe20007810000 */
[C---:B------:R-:W-:Y:S01]  /*2bd0*/  FMUL.FTZ R43, R0.reuse, R43 ;  /* 0x0000002b002b7220 */ /* 0x040fe20000410000 */
[----:B------:R-:W-:Y:S01]  /*2be0*/  ISETP.GT.AND P3, PT, R5, 0x31, PT ;  /* 0x000000310500780c */ /* 0x000fe20003f64270 */
[C---:B------:R-:W-:Y:S01]  /*2bf0*/  FMUL.FTZ R137, R0.reuse, R50 ;  /* 0x0000003200897220 */ /* 0x040fe20000410000 */
[----:B------:R-:W-:Y:S01]  /*2c00*/  FMNMX.FTZ R49, R83, R48, !PT ;  /* 0x0000003053317209 */ /* 0x000fe20007810000 */
[----:B------:R-:W5:Y:S01]  /*2c10*/  MUFU.TANH R114, R114 ;  /* 0x0000007200727308 */ /* 0x000f620000002400 */
[----:B------:R-:W-:Y:S01]  /*2c20*/  FSEL R121, R121, -INF , P2 ;  /* 0xff80000079797808 */ /* 0x000fe20001000000 */
[----:B------:R-:W-:Y:S01]  /*2c30*/  FMUL.FTZ R140, R0, R53 ;  /* 0x00000035008c7220 */ /* 0x000fe20000410000 */
[----:B------:R-:W-:-:S02]  /*2c40*/  FMNMX.FTZ R48, R84, R49, !PT ;  /* 0x0000003154307209 */ /* 0x000fc40007810000 */
[----:B------:R-:W-:Y:S02]  /*2c50*/  FSEL R14, R74, -INF , P4 ;  /* 0xff8000004a0e7808 */ /* 0x000fe40002000000 */
[----:B------:R-:W-:Y:S01]  /*2c60*/  ISETP.GT.AND P4, PT, R5, 0x38, PT ;  /* 0x000000380500780c */ /* 0x000fe20003f84270 */
[----:B------:R-:W5:Y:S01]  /*2c70*/  MUFU.TANH R104, R104 ;  /* 0x0000006800687308 */ /* 0x000f620000002400 */
[----:B------:R-:W-:Y:S02]  /*2c80*/  FSEL R120, R120, -INF , P3 ;  /* 0xff80000078787808 */ /* 0x000fe40001800000 */
[----:B------:R-:W-:Y:S02]  /*2c90*/  FMNMX.FTZ R49, R121, R48, !PT ;  /* 0x0000003079317209 */ /* 0x000fe40007810000 */
[----:B------:R-:W-:Y:S02]  /*2ca0*/  FSEL R15, R78, -INF , P5 ;  /* 0xff8000004e0f7808 */ /* 0x000fe40002800000 */
[----:B------:R-:W-:Y:S01]  /*2cb0*/  ISETP.GT.AND P5, PT, R5, 0x39, PT ;  /* 0x000000390500780c */ /* 0x000fe20003fa4270 */
[----:B------:R-:W-:Y:S01]  /*2cc0*/  MUFU.TANH R113, R113 ;  /* 0x0000007100717308 */ /* 0x000fe20000002400 */
[----:B------:R-:W-:-:S02]  /*2cd0*/  FSEL R124, R124, -INF , P4 ;  /* 0xff8000007c7c7808 */ /* 0x000fc40002000000 */
[----:B------:R-:W-:Y:S02]  /*2ce0*/  FMNMX.FTZ R51, R120, R49, !PT ;  /* 0x0000003178337209 */ /* 0x000fe40007810000 */
[----:B------:R-:W-:Y:S02]  /*2cf0*/  FSEL R20, R77, -INF , P1 ;  /* 0xff8000004d147808 */ /* 0x000fe40000800000 */
[----:B------:R-:W-:Y:S01]  /*2d00*/  ISETP.GT.AND P1, PT, R5, 0x40, PT ;  /* 0x000000400500780c */ /* 0x000fe20003f24270 */
[----:B------:R-:W5:Y:S01]  /*2d10*/  MUFU.TANH R105, R105 ;  /* 0x0000006900697308 */ /* 0x000f620000002400 */
[----:B------:R-:W-:Y:S02]  /*2d20*/  FSEL R123, R123, -INF , P5 ;  /* 0xff8000007b7b7808 */ /* 0x000fe40002800000 */
[----:B------:R-:W-:Y:S02]  /*2d30*/  FMNMX.FTZ R52, R124, R51, !PT ;  /* 0x000000337c347209 */ /* 0x000fe40007810000 */
[----:B------:R-:W-:-:S02]  /*2d40*/  FSEL R21, R81, -INF , P2 ;  /* 0xff80000051157808 */ /* 0x000fc40001000000 */
[----:B------:R-:W-:Y:S01]  /*2d50*/  ISETP.GT.AND P2, PT, R5, 0x41, PT ;  /* 0x000000410500780c */ /* 0x000fe20003f44270 */
[----:B------:R-:W5:Y:S01]  /*2d60*/  MUFU.TANH R116, R116 ;  /* 0x0000007400747308 */ /* 0x000f620000002400 */
[----:B--2---:R-:W-:Y:S02]  /*2d70*/  FSEL R125, R125, -INF , P1 ;  /* 0xff8000007d7d7808 */ /* 0x004fe40000800000 */
[----:B------:R-:W-:Y:S02]  /*2d80*/  FMNMX.FTZ R52, R123, R52, !PT ;  /* 0x000000347b347209 */ /* 0x000fe40007810000 */
[----:B-1----:R-:W-:Y:S02]  /*2d90*/  FSEL R40, R82, -INF , P3 ;  /* 0xff80000052287808 */ /* 0x002fe40001800000 */
[----:B------:R-:W-:Y:S01]  /*2da0*/  ISETP.GT.AND P3, PT, R5, 0x48, PT ;  /* 0x000000480500780c */ /* 0x000fe20003f64270 */
[----:B------:R-:W1:Y:S01]  /*2db0*/  MUFU.TANH R106, R106 ;  /* 0x0000006a006a7308 */ /* 0x000e620000002400 */
[----:B---3--:R-:W-:Y:S01]  /*2dc0*/  FSEL R107, R107, -INF , P2 ;  /* 0xff8000006b6b7808 */ /* 0x008fe20001000000 */
[----:B------:R-:W-:-:S02]  /*2dd0*/  WARPGROUP.DEPBAR.LE gsb0, 0x0 ;  /* 0x00008000000079c5 */ /* 0x000fc40000010000 */
[----:B------:R-:W-:Y:S01]  /*2de0*/  FMNMX.FTZ R54, R125, R52, !PT ;  /* 0x000000347d367209 */ /* 0x000fe20007810000 */
[----:B------:R-:W-:Y:S01]  /*2df0*/  FMUL.FTZ R77, R0, R25 ;  /* 0x00000019004d7220 */ /* 0x000fe20000410000 */
[----:B----4-:R-:W-:Y:S01]  /*2e00*/  FSEL R41, R86, -INF , P4 ;  /* 0xff80000056297808 */ /* 0x010fe20002000000 */
[----:B------:R-:W-:Y:S01]  /*2e10*/  FMUL.FTZ R31, R0, R31 ;  /* 0x0000001f001f7220 */ /* 0x000fe20000410000 */
[----:B------:R-:W-:Y:S01]  /*2e20*/  ISETP.GT.AND P4, PT, R5, 0x49, PT ;  /* 0x000000490500780c */ /* 0x000fe20003f84270 */
[----:B------:R2:W-:Y:S01]  /*2e30*/  MUFU.TANH R78, R42 ;  /* 0x0000002a004e7308 */ /* 0x0005e20000002400 */
[----:B-----5:R-:W-:Y:S02]  /*2e40*/  FSEL R126, R126, -INF , P3 ;  /* 0xff8000007e7e7808 */ /* 0x020fe40001800000 */
[----:B------:R-:W-:Y:S02]  /*2e50*/  FMNMX.FTZ R55, R107, R54, !PT ;  /* 0x000000366b377209 */ /* 0x000fe40007810000 */
[----:B------:R-:W-:-:S02]  /*2e60*/  FSEL R110, R110, -INF , P4 ;  /* 0xff8000006e6e7808 */ /* 0x000fc40002000000 */
[----:B------:R-:W-:Y:S01]  /*2e70*/  FMNMX.FTZ R55, R126, R55, !PT ;  /* 0x000000377e377209 */ /* 0x000fe20007810000 */
[----:B------:R-:W3:Y:S01]  /*2e80*/  MUFU.TANH R115, R115 ;  /* 0x0000007300737308 */ /* 0x000ee20000002400 */
[----:B--2---:R-:W-:Y:S02]  /*2e90*/  FSEL R42, R85, -INF , P5 ;  /* 0xff800000552a7808 */ /* 0x004fe40002800000 */
[----:B------:R-:W-:Y:S02]  /*2ea0*/  ISETP.GT.AND P5, PT, R5, 0x50, PT ;  /* 0x000000500500780c */ /* 0x000fe40003fa4270 */
[----:B------:R-:W-:Y:S02]  /*2eb0*/  FMNMX.FTZ R55, R110, R55, !PT ;  /* 0x000000376e377209 */ /* 0x000fe40007810000 */
[----:B------:R-:W-:Y:S01]  /*2ec0*/  FSEL R114, R114, -INF , P5 ;  /* 0xff80000072727808 */ /* 0x000fe20002800000 */
[----:B------:R-:W2:Y:S01]  /*2ed0*/  MUFU.TANH R109, R109 ;  /* 0x0000006d006d7308 */ /* 0x000ea20000002400 */
[----:B------:R-:W-:-:S02]  /*2ee0*/  FSEL R44, R104, -INF , P2 ;  /* 0xff800000682c7808 */ /* 0x000fc40001000000 */
[----:B------:R-:W-:Y:S02]  /*2ef0*/  ISETP.GT.AND P2, PT, R5, 0x58, PT ;  /* 0x000000580500780c */ /* 0x000fe40003f44270 */
[----:B------:R-:W-:Y:S02]  /*2f00*/  FSEL R45, R105, -INF , P3 ;  /* 0xff800000692d7808 */ /* 0x000fe40001800000 */
[C---:B------:R-:W-:Y:S01]  /*2f10*/  ISETP.GT.AND P3, PT, R5.reuse, 0x59, PT ;  /* 0x000000590500780c */ /* 0x040fe20003f64270 */
[----:B------:R4:W-:Y:S01]  /*2f20*/  MUFU.TANH R82, R43 ;  /* 0x0000002b00527308 */ /* 0x0009e20000002400 */
[----:B------:R-:W-:Y:S02]  /*2f30*/  FSEL R116, R116, -INF , P2 ;  /* 0xff80000074747808 */ /* 0x000fe40001000000 */
[----:B-1----:R-:W-:Y:S02]  /*2f40*/  FSEL R46, R106, -INF , P4 ;  /* 0xff8000006a2e7808 */ /* 0x002fe40002000000 */
[----:B------:R-:W-:-:S02]  /*2f50*/  ISETP.GT.AND P4, PT, R5, 0x60, PT ;  /* 0x000000600500780c */ /* 0x000fc40003f84270 */
[----:B---3--:R-:W-:Y:S01]  /*2f60*/  FSEL R115, R115, -INF , P3 ;  /* 0xff80000073737808 */ /* 0x008fe20001800000 */
[----:B------:R-:W1:Y:S01]  /*2f70*/  MUFU.TANH R89, R89 ;  /* 0x0000005900597308 */ /* 0x000e620000002400 */
[----:B----4-:R-:W-:Y:S01]  /*2f80*/  FSEL R43, R122, -INF , P1 ;  /* 0xff8000007a2b7808 */ /* 0x010fe20000800000 */
[----:B------:R-:W-:Y:S01]  /*2f90*/  FMUL.FTZ R122, R0, R33 ;  /* 0x00000021007a7220 */ /* 0x000fe20000410000 */
[----:B------:R-:W-:Y:S02]  /*2fa0*/  ISETP.GT.AND P1, PT, R5, 0x51, PT ;  /* 0x000000510500780c */ /* 0x000fe40003f24270 */
[----:B--2---:R-:W-:Y:S02]  /*2fb0*/  FSEL R47, R109, -INF , P5 ;  /* 0xff8000006d2f7808 */ /* 0x004fe40002800000 */
[----:B------:R-:W-:Y:S01]  /*2fc0*/  FSEL R113, R113, -INF , P1 ;  /* 0xff80000071717808 */ /* 0x000fe20000800000 */
[----:B------:R-:W2:Y:S01]  /*2fd0*/  MUFU.TANH R108, R108 ;  /* 0x0000006c006c7308 */ /* 0x000ea20000002400 */
[----:B------:R-:W-:-:S07]  /*2fe0*/  ISETP.GT.AND P5, PT, R5, 0x61, PT ;  /* 0x000000610500780c */ /* 0x000fce0003fa4270 */
[----:B------:R-:W3:Y:S01]  /*2ff0*/  MUFU.TANH R90, R90 ;  /* 0x0000005a005a7308 */ /* 0x000ee20000002400 */
[----:B-1----:R-:W-:-:S07]  /*3000*/  FSEL R89, R89, -INF , P4 ;  /* 0xff80000059597808 */ /* 0x002fce0002000000 */
[----:B------:R1:W-:Y:S01]  /*3010*/  MUFU.TANH R85, R56 ;  /* 0x0000003800557308 */ /* 0x0003e20000002400 */
[----:B--2---:R-:W-:Y:S02]  /*3020*/  FSEL R48, R108, -INF , P1 ;  /* 0xff8000006c307808 */ /* 0x004fe40000800000 */
[----:B------:R-:W-:-:S05]  /*3030*/  ISETP.GT.AND P1, PT, R5, 0x68, PT ;  /* 0x000000680500780c */ /* 0x000fca0003f24270 */
[----:B------:R-:W2:Y:S01]  /*3040*/  MUFU.TANH R111, R111 ;  /* 0x0000006f006f7308 */ /* 0x000ea20000002400 */
[----:B-1----:R-:W-:Y:S02]  /*3050*/  FMNMX.FTZ R56, R114, R55, !PT ;  /* 0x0000003772387209 */ /* 0x002fe40007810000 */
[----:B---3--:R-:W-:-:S05]  /*3060*/  FSEL R90, R90, -INF , P5 ;  /* 0xff8000005a5a7808 */ /* 0x008fca0002800000 */
[----:B------:R-:W1:Y:S08]  /*3070*/  MUFU.TANH R93, R93 ;  /* 0x0000005d005d7308 */ /* 0x000e700000002400 */
[----:B------:R3:W-:Y:S01]  /*3080*/  MUFU.TANH R86, R57 ;  /* 0x0000003900567308 */ /* 0x0007e20000002400 */
[----:B--2---:R-:W-:Y:S02]  /*3090*/  FSEL R49, R111, -INF , P2 ;  /* 0xff8000006f317808 */ /* 0x004fe40001000000 */
[----:B------:R-:W-:-:S05]  /*30a0*/  ISETP.GT.AND P2, PT, R5, 0x69, PT ;  /* 0x000000690500780c */ /* 0x000fca0003f44270 */
[----:B------:R-:W2:Y:S01]  /*30b0*/  MUFU.TANH R112, R112 ;  /* 0x0000007000707308 */ /* 0x000ea20000002400 */
[----:B---3--:R-:W-:Y:S02]  /*30c0*/  FMNMX.FTZ R57, R113, R56, !PT ;  /* 0x0000003871397209 */ /* 0x008fe40007810000 */
[----:B-1----:R-:W-:-:S05]  /*30d0*/  FSEL R93, R93, -INF , P1 ;  /* 0xff8000005d5d7808 */ /* 0x002fca0000800000 */
[----:B------:R-:W1:Y:S08]  /*30e0*/  MUFU.TANH R94, R94 ;  /* 0x0000005e005e7308 */ /* 0x000e700000002400 */
[----:B------:R3:W-:Y:S01]  /*30f0*/  MUFU.TANH R104, R58 ;  /* 0x0000003a00687308 */ /* 0x0007e20000002400 */
[----:B--2---:R-:W-:Y:S01]  /*3100*/  FSEL R50, R112, -INF , P3 ;  /* 0xff80000070327808 */ /* 0x004fe20001800000 */
[----:B------:R-:W-:Y:S01]  /*3110*/  FMUL.FTZ R112, R0, R39 ;  /* 0x0000002700707220 */ /* 0x000fe20000410000 */
[----:B------:R-:W-:-:S05]  /*3120*/  ISETP.GT.AND P3, PT, R5, 0x70, PT ;  /* 0x000000700500780c */ /* 0x000fca0003f64270 */
[----:B------:R-:W2:Y:S01]  /*3130*/  MUFU.TANH R117, R117 ;  /* 0x0000007500757308 */ /* 0x000ea20000002400 */
[----:B---3--:R-:W-:Y:S02]  /*3140*/  FMNMX.FTZ R58, R116, R57, !PT ;  /* 0x00000039743a7209 */ /* 0x008fe40007810000 */
[----:B-1----:R-:W-:Y:S02]  /*3150*/  FSEL R94, R94, -INF , P2 ;  /* 0xff8000005e5e7808 */ /* 0x002fe40001000000 */
[----:B------:R-:W-:-:S03]  /*3160*/  FMNMX.FTZ R74, R115, R58, !PT ;  /* 0x0000003a734a7209 */ /* 0x000fc60007810000 */
[----:B------:R-:W1:Y:S08]  /*3170*/  MUFU.TANH R98, R98 ;  /* 0x0000006200627308 */ /* 0x000e700000002400 */
[----:B------:R-:W3:Y:S01]  /*3180*/  MUFU.TANH R88, R88 ;  /* 0x0000005800587308 */ /* 0x000ee20000002400 */
[----:B--2---:R-:W-:Y:S02]  /*3190*/  FSEL R51, R117, -INF , P4 ;  /* 0xff80000075337808 */ /* 0x004fe40002000000 */
[----:B------:R-:W-:-:S05]  /*31a0*/  ISETP.GT.AND P4, PT, R5, 0x71, PT ;  /* 0x000000710500780c */ /* 0x000fca0003f84270 */
[----:B------:R-:W2:Y:S01]  /*31b0*/  MUFU.TANH R97, R97 ;  /* 0x0000006100617308 */ /* 0x000ea20000002400 */
[----:B-1----:R-:W-:-:S07]  /*31c0*/  FSEL R98, R98, -INF , P3 ;  /* 0xff80000062627808 */ /* 0x002fce0001800000 */
[----:B------:R1:W-:Y:S01]  /*31d0*/  MUFU.TANH R105, R59 ;  /* 0x0000003b00697308 */ /* 0x0003e20000002400 */
[----:B---3--:R-:W-:Y:S02]  /*31e0*/  FSEL R52, R88, -INF , P5 ;  /* 0xff80000058347808 */ /* 0x008fe40002800000 */
[----:B------:R-:W-:-:S05]  /*31f0*/  ISETP.GT.AND P5, PT, R5, 0x78, PT ;  /* 0x000000780500780c */ /* 0x000fca0003fa4270 */
[----:B------:R-:W3:Y:S01]  /*3200*/  MUFU.TANH R100, R100 ;  /* 0x0000006400647308 */ /* 0x000ee20000002400 */
[----:B-1----:R-:W-:Y:S02]  /*3210*/  FMNMX.FTZ R59, R89, R74, !PT ;  /* 0x0000004a593b7209 */ /* 0x002fe40007810000 */
[----:B--2---:R-:W-:Y:S02]  /*3220*/  FSEL R97, R97, -INF , P4 ;  /* 0xff80000061617808 */ /* 0x004fe40002000000 */
[----:B------:R-:W-:-:S03]  /*3230*/  FMNMX.FTZ R74, R90, R59, !PT ;  /* 0x0000003b5a4a7209 */ /* 0x000fc60007810000 */
[----:B------:R-:W1:Y:S01]  /*3240*/  MUFU.TANH R101, R101 ;  /* 0x0000006500657308 */ /* 0x000e620000002400 */
[----:B------:R-:W-:Y:S01]  /*3250*/  FMNMX.FTZ R73, R93, R74, !PT ;  /* 0x0000004a5d497209 */ /* 0x000fe20007810000 */
[----:B------:R-:W-:-:S03]  /*3260*/  FMUL.FTZ R74, R0, R24 ;  /* 0x00000018004a7220 */ /* 0x000fc60000410000 */
[----:B------:R-:W-:-:S03]  /*3270*/  FMNMX.FTZ R73, R94, R73, !PT ;  /* 0x000000495e497209 */ /* 0x000fc60007810000 */
[----:B------:R-:W2:Y:S01]  /*3280*/  MUFU.TANH R92, R92 ;  /* 0x0000005c005c7308 */ /* 0x000ea20000002400 */
[----:B------:R-:W-:Y:S02]  /*3290*/  FMNMX.FTZ R88, R98, R73, !PT ;  /* 0x0000004962587209 */ /* 0x000fe40007810000 */
[----:B---3--:R-:W-:Y:S02]  /*32a0*/  FSEL R57, R100, -INF , P5 ;  /* 0xff80000064397808 */ /* 0x008fe40002800000 */
[----:B------:R-:W-:-:S03]  /*32b0*/  FMNMX.FTZ R88, R97, R88, !PT ;  /* 0x0000005861587209 */ /* 0x000fc60007810000 */
[----:B------:R-:W3:Y:S01]  /*32c0*/  MUFU.TANH R91, R91 ;  /* 0x0000005b005b7308 */ /* 0x000ee20000002400 */
[----:B-1----:R-:W-:Y:S02]  /*32d0*/  FSEL R101, R101, -INF , P5 ;  /* 0xff80000065657808 */ /* 0x002fe40002800000 */
[----:B------:R-:W-:-:S05]  /*32e0*/  ISETP.GT.AND P5, PT, R5, 0x89, PT ;  /* 0x000000890500780c */ /* 0x000fca0003fa4270 */
[----:B------:R-:W1:Y:S01]  /*32f0*/  MUFU.TANH R61, R61 ;  /* 0x0000003d003d7308 */ /* 0x000e620000002400 */
[----:B--2---:R-:W-:Y:S02]  /*3300*/  FSEL R53, R92, -INF , P1 ;  /* 0xff8000005c357808 */ /* 0x004fe40000800000 */
[----:B------:R-:W-:-:S05]  /*3310*/  ISETP.GT.AND P1, PT, R5, 0x79, PT ;  /* 0x000000790500780c */ /* 0x000fca0003f24270 */
[----:B------:R-:W2:Y:S01]  /*3320*/  MUFU.TANH R102, R102 ;  /* 0x0000006600667308 */ /* 0x000ea20000002400 */
[----:B---3--:R-:W-:Y:S02]  /*3330*/  FSEL R54, R91, -INF , P2 ;  /* 0xff8000005b367808 */ /* 0x008fe40001000000 */
[----:B------:R-:W-:-:S05]  /*3340*/  ISETP.GT.AND P2, PT, R5, 0x80, PT ;  /* 0x000000800500780c */ /* 0x000fca0003f44270 */
[----:B------:R-:W3:Y:S01]  /*3350*/  MUFU.TANH R95, R95 ;  /* 0x0000005f005f7308 */ /* 0x000ee20000002400 */
[----:B-1----:R-:W-:Y:S02]  /*3360*/  FSEL R25, R61, -INF , P5 ;  /* 0xff8000003d197808 */ /* 0x002fe40002800000 */
[----:B------:R-:W-:-:S05]  /*3370*/  FMNMX.FTZ R61, R101, R88, !PT ;  /* 0x00000058653d7209 */ /* 0x000fca0007810000 */
[----:B------:R-:W1:Y:S01]  /*3380*/  MUFU.TANH R127, R127 ;  /* 0x0000007f007f7308 */ /* 0x000e620000002400 */
[----:B--2---:R-:W-:-:S04]  /*3390*/  FSEL R102, R102, -INF , P1 ;  /* 0xff80000066667808 */ /* 0x004fc80000800000 */
[----:B------:R-:W-:-:S03]  /*33a0*/  FMNMX.FTZ R88, R102, R61, !PT ;  /* 0x0000003d66587209 */ /* 0x000fc60007810000 */
[----:B------:R-:W2:Y:S01]  /*33b0*/  MUFU.TANH R96, R96 ;  /* 0x0000006000607308 */ /* 0x000ea20000002400 */
[----:B---3--:R-:W-:Y:S02]  /*33c0*/  FSEL R55, R95, -INF , P3 ;  /* 0xff8000005f377808 */ /* 0x008fe40001800000 */
[----:B------:R-:W-:-:S05]  /*33d0*/  ISETP.GT.AND P3, PT, R5, 0x81, PT ;  /* 0x000000810500780c */ /* 0x000fca0003f64270 */
[----:B------:R-:W3:Y:S01]  /*33e0*/  MUFU.TANH R99, R99 ;  /* 0x0000006300637308 */ /* 0x000ee20000002400 */
[----:B-1----:R-:W-:-:S04]  /*33f0*/  FSEL R127, R127, -INF , P2 ;  /* 0xff8000007f7f7808 */ /* 0x002fc80001000000 */
[----:B------:R-:W-:-:S03]  /*3400*/  FMNMX.FTZ R88, R127, R88, !PT ;  /* 0x000000587f587209 */ /* 0x000fc60007810000 */
[----:B------:R-:W1:Y:S01]  /*3410*/  MUFU.TANH R119, R119 ;  /* 0x0000007700777308 */ /* 0x000e620000002400 */
[----:B--2---:R-:W-:Y:S02]  /*3420*/  FSEL R56, R96, -INF , P4 ;  /* 0xff80000060387808 */ /* 0x004fe40002000000 */
[----:B------:R-:W-:-:S05]  /*3430*/  ISETP.GT.AND P4, PT, R5, 0x88, PT ;  /* 0x000000880500780c */ /* 0x000fca0003f84270 */
        /* <DEDUP_REMOVED lines=10> */
[----:B---3--:R-:W-:Y:S01]  /*34e0*/  FSEL R73, R62, -INF , P5 ;  /* 0xff8000003e497808 */ /* 0x008fe20002800000 */
[----:B------:R-:W-:Y:S01]  /*34f0*/  FMUL.FTZ R62, R0, R26 ;  /* 0x0000001a003e7220 */ /* 0x000fe20000410000 */
[----:B------:R-:W-:-:S05]  /*3500*/  ISETP.GT.AND P5, PT, R5, 0xa0, PT ;  /* 0x000000a00500780c */ /* 0x000fca0003fa4270 */
[----:B------:R-:W3:Y:S01]  /*3510*/  MUFU.TANH R64, R64 ;  /* 0x0000004000407308 */ /* 0x000ee20000002400 */
[----:B-1----:R-:W-:-:S07]  /*3520*/  FSEL R128, R128, -INF , P4 ;  /* 0xff80000080807808 */ /* 0x002fce0002000000 */
[----:B------:R-:W1:Y:S01]  /*3530*/  MUFU.TANH R103, R103 ;  /* 0x0000006700677308 */ /* 0x000e620000002400 */
[----:B--2---:R-:W-:Y:S01]  /*3540*/  FSEL R26, R63, -INF , P1 ;  /* 0xff8000003f1a7808 */ /* 0x004fe20000800000 */
[----:B------:R-:W-:-:S06]  /*3550*/  FMUL.FTZ R63, R0, R27 ;  /* 0x0000001b003f7220 */ /* 0x000fcc0000410000 */
[----:B------:R-:W2:Y:S01]  /*3560*/  MUFU.TANH R60, R60 ;  /* 0x0000003c003c7308 */ /* 0x000ea20000002400 */
[----:B---3--:R-:W-:Y:S02]  /*3570*/  FSEL R27, R64, -INF , P2 ;  /* 0xff800000401b7808 */ /* 0x008fe40001000000 */
[----:B------:R-:W-:Y:S02]  /*3580*/  FMNMX.FTZ R64, R128, R81, !PT ;  /* 0x0000005180407209 */ /* 0x000fe40007810000 */
[----:B------:R-:W-:-:S03]  /*3590*/  FSEL R81, R78, -INF , P5 ;  /* 0xff8000004e517808 */ /* 0x000fc60002800000 */
[----:B------:R-:W3:Y:S01]  /*35a0*/  MUFU.TANH R131, R131 ;  /* 0x0000008300837308 */ /* 0x000ee20000002400 */
[----:B-1----:R-:W-:Y:S02]  /*35b0*/  FSEL R24, R103, -INF , P3 ;  /* 0xff80000067187808 */ /* 0x002fe40001800000 */
[----:B------:R-:W-:-:S05]  /*35c0*/  ISETP.GT.AND P3, PT, R5, 0x98, PT ;  /* 0x000000980500780c */ /* 0x000fca0003f64270 */
[----:B------:R-:W1:Y:S01]  /*35d0*/  MUFU.TANH R132, R132 ;  /* 0x0000008400847308 */ /* 0x000e620000002400 */
[----:B--2---:R-:W-:Y:S02]  /*35e0*/  FSEL R60, R60, -INF , P4 ;  /* 0xff8000003c3c7808 */ /* 0x004fe40002000000 */
[----:B------:R-:W-:-:S05]  /*35f0*/  ISETP.GT.AND P4, PT, R5, 0x99, PT ;  /* 0x000000990500780c */ /* 0x000fca0003f84270 */
[----:B------:R2:W-:Y:S01]  /*3600*/  MUFU.TANH R99, R77 ;  /* 0x0000004d00637308 */ /* 0x0005e20000002400 */
[----:B---3--:R-:W-:-:S07]  /*3610*/  FSEL R131, R131, -INF , P3 ;  /* 0xff80000083837808 */ /* 0x008fce0001800000 */
[----:B------:R3:W-:Y:S01]  /*3620*/  MUFU.TANH R96, R74 ;  /* 0x0000004a00607308 */ /* 0x0007e20000002400 */
[----:B--2---:R-:W-:Y:S02]  /*3630*/  FSEL R77, R71, -INF , P2 ;  /* 0xff800000474d7808 */ /* 0x004fe40001000000 */
[----:B------:R-:W-:Y:S01]  /*3640*/  FMNMX.FTZ R71, R73, R64, !PT ;  /* 0x0000004049477209 */ /* 0x000fe20007810000 */
[----:B------:R-:W-:Y:S01]  /*3650*/  FMUL.FTZ R64, R0, R28 ;  /* 0x0000001c00407220 */ /* 0x000fe20000410000 */
[----:B-1----:R-:W-:Y:S02]  /*3660*/  FSEL R132, R132, -INF , P4 ;  /* 0xff80000084847808 */ /* 0x002fe40002000000 */
[C---:B------:R-:W-:Y:S01]  /*3670*/  ISETP.GT.AND P2, PT, R5.reuse, 0xa8, PT ;  /* 0x000000a80500780c */ /* 0x040fe20003f44270 */
[----:B------:R1:W-:Y:S01]  /*3680*/  MUFU.TANH R100, R62 ;  /* 0x0000003e00647308 */ /* 0x0003e20000002400 */
[----:B---3--:R-:W-:Y:S01]  /*3690*/  FSEL R74, R70, -INF , P1 ;  /* 0xff800000464a7808 */ /* 0x008fe20000800000 */
[----:B------:R-:W-:Y:S01]  /*36a0*/  FMUL.FTZ R70, R0, R30 ;  /* 0x0000001e00467220 */ /* 0x000fe20000410000 */
[----:B------:R-:W-:-:S04]  /*36b0*/  ISETP.GT.AND P1, PT, R5, 0xa1, PT ;  /* 0x000000a10500780c */ /* 0x000fc80003f24270 */
[----:B------:R-:W-:Y:S01]  /*36c0*/  FSEL R82, R82, -INF , P1 ;  /* 0xff80000052527808 */ /* 0x000fe20000800000 */
[----:B------:R-:W2:Y:S01]  /*36d0*/  MUFU.TANH R130, R130 ;  /* 0x0000008200827308 */ /* 0x000ea20000002400 */
[----:B-1----:R-:W-:-:S04]  /*36e0*/  FMNMX.FTZ R62, R74, R71, !PT ;  /* 0x000000474a3e7209 */ /* 0x002fc80007810000 */
[----:B------:R-:W-:-:S03]  /*36f0*/  FMNMX.FTZ R62, R77, R62, !PT ;  /* 0x0000003e4d3e7209 */ /* 0x000fc60007810000 */
        /* <DEDUP_REMOVED lines=8> */
[----:B------:R-:W-:-:S03]  /*3780*/  ISETP.GT.AND P4, PT, R5, 0xb0, PT ;  /* 0x000000b00500780c */ /* 0x000fc60003f84270 */
[----:B------:R-:W1:Y:S08]  /*3790*/  MUFU.TANH R137, R137 ;  /* 0x0000008900897308 */ /* 0x000e700000002400 */
[----:B------:R3:W-:Y:S01]  /*37a0*/  MUFU.TANH R71, R64 ;  /* 0x0000004000477308 */ /* 0x0007e20000002400 */
[----:B--2---:R-:W-:Y:S01]  /*37b0*/  FSEL R30, R133, -INF , P5 ;  /* 0xff800000851e7808 */ /* 0x004fe20002800000 */
[----:B------:R-:W-:Y:S01]  /*37c0*/  FMUL.FTZ R133, R0, R36 ;  /* 0x0000002400857220 */ /* 0x000fe20000410000 */
[----:B------:R-:W-:-:S05]  /*37d0*/  ISETP.GT.AND P5, PT, R5, 0xb1, PT ;  /* 0x000000b10500780c */ /* 0x000fca0003fa4270 */
[----:B------:R-:W2:Y:S01]  /*37e0*/  MUFU.TANH R134, R134 ;  /* 0x0000008600867308 */ /* 0x000ea20000002400 */
[----:B---3--:R-:W-:Y:S02]  /*37f0*/  FMNMX.FTZ R64, R132, R63, !PT ;  /* 0x0000003f84407209 */ /* 0x008fe40007810000 */
[----:B------:R-:W-:Y:S02]  /*3800*/  FSEL R63, R85, -INF , P2 ;  /* 0xff800000553f7808 */ /* 0x000fe40001000000 */
[----:B------:R-:W-:Y:S02]  /*3810*/  FMNMX.FTZ R91, R81, R64, !PT ;  /* 0x00000040515b7209 */ /* 0x000fe40007810000 */
[----:B------:R-:W-:Y:S01]  /*3820*/  FSEL R85, R104, -INF , P2 ;  /* 0xff80000068557808 */ /* 0x000fe20001000000 */
[----:B------:R-:W3:Y:S01]  /*3830*/  MUFU.TANH R138, R138 ;  /* 0x0000008a008a7308 */ /* 0x000ee20000002400 */
[----:B------:R-:W-:Y:S01]  /*3840*/  FMNMX.FTZ R78, R82, R91, !PT ;  /* 0x0000005b524e7209 */ /* 0x000fe20007810000 */
[----:B------:R-:W-:Y:S01]  /*3850*/  FMUL.FTZ R104, R0, R35 ;  /* 0x0000002300687220 */ /* 0x000fe20000410000 */
[----:B------:R-:W-:-:S02]  /*3860*/  FSEL R64, R86, -INF , P3 ;  /* 0xff80000056407808 */ /* 0x000fc40001800000 */
[----:B------:R-:W-:Y:S02]  /*3870*/  FSEL R86, R105, -INF , P3 ;  /* 0xff80000069567808 */ /* 0x000fe40001800000 */
[----:B------:R-:W-:Y:S01]  /*3880*/  FMNMX.FTZ R91, R85, R78, !PT ;  /* 0x0000004e555b7209 */ /* 0x000fe20007810000 */
[----:B------:R-:W4:Y:S01]  /*3890*/  MUFU.TANH R92, R141 ;  /* 0x0000008d005c7308 */ /* 0x000f220000002400 */
[----:B-1----:R-:W-:Y:S01]  /*38a0*/  FSEL R88, R137, -INF , P4 ;  /* 0xff80000089587808 */ /* 0x002fe20002000000 */
[----:B------:R-:W-:Y:S01]  /*38b0*/  FMUL.FTZ R78, R0, R34 ;  /* 0x00000022004e7220 */ /* 0x000fe20000410000 */
[----:B------:R-:W-:Y:S02]  /*38c0*/  FMNMX.FTZ R105, R86, R91, !PT ;  /* 0x0000005b56697209 */ /* 0x000fe40007810000 */
[----:B--2---:R-:W-:Y:S01]  /*38d0*/  FSEL R62, R134, -INF , P1 ;  /* 0xff800000863e7808 */ /* 0x004fe20000800000 */
[----:B------:R-:W-:Y:S01]  /*38e0*/  FMUL.FTZ R134, R0, R32 ;  /* 0x0000002000867220 */ /* 0x000fe20000410000 */
[----:B------:R-:W-:Y:S01]  /*38f0*/  ISETP.GT.AND P1, PT, R5, 0xb8, PT ;  /* 0x000000b80500780c */ /* 0x000fe20003f24270 */
[----:B------:R-:W1:Y:S01]  /*3900*/  MUFU.TANH R95, R142 ;  /* 0x0000008e005f7308 */ /* 0x000e620000002400 */
[----:B---3--:R-:W-:-:S02]  /*3910*/  FSEL R91, R138, -INF , P5 ;  /* 0xff8000008a5b7808 */ /* 0x008fc40002800000 */
[----:B------:R-:W-:Y:S01]  /*3920*/  FMNMX.FTZ R106, R88, R105, !PT ;  /* 0x00000069586a7209 */ /* 0x000fe20007810000 */
[----:B------:R-:W-:Y:S01]  /*3930*/  FMUL.FTZ R105, R0, R38 ;  /* 0x0000002600697220 */ /* 0x000fe20000410000 */
[----:B------:R-:W-:Y:S02]  /*3940*/  ISETP.GT.AND P2, PT, R5, 0xb9, PT ;  /* 0x000000b90500780c */ /* 0x000fe40003f44270 */
[----:B------:R-:W-:Y:S01]  /*3950*/  FMNMX.FTZ R35, R91, R106, !PT ;  /* 0x0000006a5b237209 */ /* 0x000fe20007810000 */
[----:B------:R-:W2:Y:S01]  /*3960*/  MUFU.TANH R135, R135 ;  /* 0x0000008700877308 */ /* 0x000ea20000002400 */
[----:B----4-:R-:W-:Y:S02]  /*3970*/  FSEL R92, R92, -INF , P1 ;  /* 0xff8000005c5c7808 */ /* 0x010fe40000800000 */
[----:B------:R-:W-:Y:S02]  /*3980*/  ISETP.GT.AND P3, PT, R5, 0xc0, PT ;  /* 0x000000c00500780c */ /* 0x000fe40003f64270 */
[----:B------:R-:W-:-:S02]  /*3990*/  FMNMX.FTZ R106, R92, R35, !PT ;  /* 0x000000235c6a7209 */ /* 0x000fc40007810000 */
[----:B------:R-:W-:Y:S01]  /*39a0*/  FSEL R100, R100, -INF , P3 ;  /* 0xff80000064647808 */ /* 0x000fe20001800000 */
[----:B------:R-:W-:Y:S01]  /*39b0*/  MUFU.TANH R136, R136 ;  /* 0x0000008800887308 */ /* 0x000fe20000002400 */
[----:B-1----:R-:W-:-:S04]  /*39c0*/  FSEL R95, R95, -INF , P2 ;  /* 0xff8000005f5f7808 */ /* 0x002fc80001000000 */
[----:B------:R-:W-:-:S03]  /*39d0*/  FMNMX.FTZ R109, R95, R106, !PT ;  /* 0x0000006a5f6d7209 */ /* 0x000fc60007810000 */
[----:B------:R-:W1:Y:S01]  /*39e0*/  MUFU.TANH R139, R139 ;  /* 0x0000008b008b7308 */ /* 0x000e620000002400 */
[----:B--2---:R-:W-:Y:S02]  /*39f0*/  FSEL R34, R135, -INF , P4 ;  /* 0xff80000087227808 */ /* 0x004fe40002000000 */
[----:B------:R-:W-:Y:S02]  /*3a00*/  ISETP.GT.AND P4, PT, R5, 0xc1, PT ;  /* 0x000000c10500780c */ /* 0x000fe40003f84270 */
[----:B------:R-:W-:Y:S02]  /*3a10*/  FMNMX.FTZ R118, R100, R109, !PT ;  /* 0x0000006d64767209 */ /* 0x000fe40007810000 */
[----:B------:R-:W-:Y:S01]  /*3a20*/  FSEL R103, R103, -INF , P4 ;  /* 0xff80000067677808 */ /* 0x000fe20002000000 */
[----:B------:R-:W-:Y:S03]  /*3a30*/  MUFU.TANH R70, R70 ;  /* 0x0000004600467308 */ /* 0x000fe60000002400 */
[----:B------:R-:W-:Y:S01]  /*3a40*/  FMNMX.FTZ R39, R103, R118, !PT ;  /* 0x0000007667277209 */ /* 0x000fe20007810000 */
[----:B------:R-:W-:-:S04]  /*3a50*/  FMUL.FTZ R118, R0, R29 ;  /* 0x0000001d00767220 */ /* 0x000fc80000410000 */
[----:B------:R-:W2:Y:S01]  /*3a60*/  MUFU.TANH R140, R140 ;  /* 0x0000008c008c7308 */ /* 0x000ea20000002400 */
[----:B-1----:R-:W-:Y:S02]  /*3a70*/  FSEL R35, R139, -INF , P1 ;  /* 0xff8000008b237808 */ /* 0x002fe40000800000 */
[----:B------:R-:W-:-:S05]  /*3a80*/  ISETP.GT.AND P1, PT, R5, 0xc9, PT ;  /* 0x000000c90500780c */ /* 0x000fca0003f24270 */
[----:B------:R1:W3:Y:S08]  /*3a90*/  MUFU.TANH R108, R31 ;  /* 0x0000001f006c7308 */ /* 0x0002f00000002400 */
[----:B------:R-:W4:Y:S01]  /*3aa0*/  MUFU.TANH R78, R78 ;  /* 0x0000004e004e7308 */ /* 0x000f220000002400 */
[----:B-1----:R-:W-:Y:S02]  /*3ab0*/  FSEL R31, R136, -INF , P5 ;  /* 0xff800000881f7808 */ /* 0x002fe40002800000 */
[----:B------:R-:W-:-:S02]  /*3ac0*/  ISETP.GT.AND P5, PT, R5, 0xc8, PT ;  /* 0x000000c80500780c */ /* 0x000fc40003fa4270 */
[----:B--2---:R-:W-:Y:S02]  /*3ad0*/  FSEL R38, R140, -INF , P2 ;  /* 0xff8000008c267808 */ /* 0x004fe40001000000 */
[----:B------:R-:W-:Y:S01]  /*3ae0*/  FSEL R106, R70, -INF , P5 ;  /* 0xff800000466a7808 */ /* 0x000fe20002800000 */
[----:B------:R-:W1:Y:S01]  /*3af0*/  MUFU.TANH R104, R104 ;  /* 0x0000006800687308 */ /* 0x000e620000002400 */
[----:B------:R-:W-:Y:S02]  /*3b00*/  ISETP.GT.AND P2, PT, R5, 0xd0, PT ;  /* 0x000000d00500780c */ /* 0x000fe40003f44270 */
[----:B---3--:R-:W-:Y:S02]  /*3b10*/  FSEL R108, R108, -INF , P1 ;  /* 0xff8000006c6c7808 */ /* 0x008fe40000800000 */
[----:B------:R-:W-:Y:S02]  /*3b20*/  FMNMX.FTZ R109, R106, R39, !PT ;  /* 0x000000276a6d7209 */ /* 0x000fe40007810000 */
[----:B------:R-:W-:Y:S01]  /*3b30*/  FSEL R39, R96, -INF , P3 ;  /* 0xff80000060277808 */ /* 0x000fe20001800000 */
[----:B------:R-:W2:Y:S01]  /*3b40*/  MUFU.TANH R105, R105 ;  /* 0x0000006900697308 */ /* 0x000ea20000002400 */
[----:B----4-:R-:W-:-:S02]  /*3b50*/  FSEL R111, R78, -INF , P2 ;  /* 0xff8000004e6f7808 */ /* 0x010fc40001000000 */
[----:B------:R-:W-:Y:S02]  /*3b60*/  ISETP.GT.AND P3, PT, R5, 0xd1, PT ;  /* 0x000000d10500780c */ /* 0x000fe40003f64270 */
[----:B------:R-:W-:Y:S02]  /*3b70*/  FMNMX.FTZ R78, R108, R109, !PT ;  /* 0x0000006d6c4e7209 */ /* 0x000fe40007810000 */
[----:B------:R-:W-:Y:S01]  /*3b80*/  FSEL R70, R99, -INF , P4 ;  /* 0xff80000063467808 */ /* 0x000fe20002000000 */
[----:B------:R-:W3:Y:S01]  /*3b90*/  MUFU.TANH R112, R112 ;  /* 0x0000007000707308 */ /* 0x000ee20000002400 */
[----:B------:R-:W-:Y:S02]  /*3ba0*/  ISETP.GT.AND P4, PT, R5, 0xd8, PT ;  /* 0x000000d80500780c */ /* 0x000fe40003f84270 */
[----:B-1----:R-:W-:Y:S02]  /*3bb0*/  FSEL R109, R104, -INF , P3 ;  /* 0xff800000686d7808 */ /* 0x002fe40001800000 */
[----:B------:R-:W-:-:S02]  /*3bc0*/  FMNMX.FTZ R78, R111, R78, !PT ;  /* 0x0000004e6f4e7209 */ /* 0x000fc40007810000 */
[----:B------:R-:W-:Y:S01]  /*3bd0*/  FSEL R71, R71, -INF , P5 ;  /* 0xff80000047477808 */ /* 0x000fe20002800000 */
[----:B------:R-:W-:Y:S01]  /*3be0*/  MUFU.TANH R118, R118 ;  /* 0x0000007600767308 */ /* 0x000fe20000002400 */
[----:B------:R-:W-:Y:S02]  /*3bf0*/  ISETP.GT.AND P5, PT, R5, 0xd9, PT ;  /* 0x000000d90500780c */ /* 0x000fe40003fa4270 */
[----:B--2---:R-:W-:Y:S02]  /*3c00*/  FSEL R129, R105, -INF , P4 ;  /* 0xff80000069817808 */ /* 0x004fe40002000000 */
[----:B------:R-:W-:-:S03]  /*3c10*/  FMNMX.FTZ R78, R109, R78, !PT ;  /* 0x0000004e6d4e7209 */ /* 0x000fc60007810000 */
[----:B------:R-:W-:Y:S01]  /*3c20*/  MUFU.TANH R134, R134 ;  /* 0x0000008600867308 */ /* 0x000fe20000002400 */
[----:B---3--:R-:W-:Y:S02]  /*3c30*/  FSEL R117, R112, -INF , P5 ;  /* 0xff80000070757808 */ /* 0x008fe40002800000 */
[----:B------:R-:W-:Y:S02]  /*3c40*/  FMNMX.FTZ R78, R129, R78, !PT ;  /* 0x0000004e814e7209 */ /* 0x000fe40007810000 */
[----:B------:R-:W-:Y:S02]  /*3c50*/  MOV R112, UR10 ;  /* 0x0000000a00707c02 */ /* 0x000fe40008000f00 */
[----:B------:R-:W-:Y:S01]  /*3c60*/  FMNMX.FTZ R78, R117, R78, !PT ;  /* 0x0000004e754e7209 */ /* 0x000fe20007810000 */
[----:B------:R-:W-:Y:S04]  /*3c70*/  MUFU.TANH R122, R122 ;  /* 0x0000007a007a7308 */ /* 0x000fe80000002400 */
[----:B------:R-:W1:Y:S04]  /*3c80*/  SHFL.BFLY PT, R5, R78, 0x2, 0x1f ;  /* 0x0c401f004e057f89 */ /* 0x000e6800000e0000 */
[----:B------:R-:W-:Y:S08]  /*3c90*/  MUFU.TANH R133, R133 ;  /* 0x0000008500857308 */ /* 0x000ff00000002400 */
[----:B------:R-:W-:Y:S01]  /*3ca0*/  MUFU.TANH R130, R130 ;  /* 0x0000008200827308 */ /* 0x000fe20000002400 */
[----:B-1----:R-:W-:-:S05]  /*3cb0*/  FMNMX.FTZ R5, R78, R5, !PT ;  /* 0x000000054e057209 */ /* 0x002fca0007810000 */
[----:B------:R-:W1:Y:S02]  /*3cc0*/  SHFL.BFLY PT, R96, R5, 0x1, 0x1f ;  /* 0x0c201f0005607f89 */ /* 0x000e6400000e0000 */
[----:B-1----:R-:W-:-:S04]  /*3cd0*/  FMNMX.FTZ R99, R5, R96, !PT ;  /* 0x0000006005637209 */ /* 0x002fc80007810000 */
[C---:B------:R-:W-:Y:S01]  /*3ce0*/  FSETP.NEU.FTZ.AND P6, PT, R99.reuse, -INF , PT ;  /* 0xff8000006300780b */ /* 0x040fe20003fdd000 */
[----:B------:R-:W-:-:S05]  /*3cf0*/  FFMA.FTZ R112, R99, R112, -8 ;  /* 0xc100000063707423 */ /* 0x000fca0000010070 */
[----:B------:R-:W-:Y:S02]  /*3d00*/  FSEL R112, R112, RZ, P6 ;  /* 0x000000ff70707208 */ /* 0x000fe40003000000 */
[----:B------:R-:W-:-:S03]  /*3d10*/  LOP3.LUT P6, RZ, R152, 0x7f, RZ, 0xc0, !PT ;  /* 0x0000007f98ff7812 */ /* 0x000fc600078cc0ff */
[--C-:B------:R-:W-:Y:S01]  /*3d20*/  FFMA.FTZ R5, R65, UR10, -R112.reuse ;  /* 0x0000000a41057c23 */ /* 0x100fe20008010870 */
[----:B------:R-:W-:-:S01]  /*3d30*/  FFMA.FTZ R65, R79, UR10, -R112 ;  /* 0x0000000a4f417c23 */ /* 0x000fc20008010870 */
[----:B------:R-:W-:Y:S01]  /*3d40*/  FMNMX.FTZ R79, R4, R7, !PT ;  /* 0x00000007044f7209 */ /* 0x000fe20007810000 */
[----:B------:R-:W-:-:S01]  /*3d50*/  FFMA.FTZ R78, R84, UR10, -R112 ;  /* 0x0000000a544e7c23 */ /* 0x000fc20008010870 */
        /* <DEDUP_REMOVED lines=20> */
[----:B------:R1:W-:Y:S01]  /*3ea0*/  MUFU.EX2 R84, R107 ;  /* 0x0000006b00547308 */ /* 0x0003e20000000800 */
        /* <DEDUP_REMOVED lines=29> */
[----:B-1----:R-:W-:Y:S01]  /*4080*/  FMNMX.FTZ R107, R41, R110, !PT ;  /* 0x0000006e296b7209 */ /* 0x002fe20007810000 */
        /* <DEDUP_REMOVED lines=8> */
[----:B------:R-:W-:Y:S01]  /*4110*/  MUFU.EX2 R5, R5 ;  /* 0x0000000500057308 */ /* 0x000fe20000000800 */
[----:B------:R-:W-:-:S02]  /*4120*/  @!P6 VIADD R3, R3, 0x2e840 ;  /* 0x0002e8400303e836 */ /* 0x000fc40000000000 */
[----:B------:R-:W-:-:S03]  /*4130*/  FMNMX.FTZ R110, R44, R113, !PT ;  /* 0x000000712c6e7209 */ /* 0x000fc60007810000 */
[----:B------:R-:W-:Y:S02]  /*4140*/  @!P6 PRMT R3, RZ, 0x654, R3 ;  /* 0x00000654ff03e816 */ /* 0x000fe40000000003 */
[----:B------:R-:W-:Y:S01]  /*4150*/  FMNMX.FTZ R113, R45, R110, !PT ;  /* 0x0000006e2d717209 */ /* 0x000fe20007810000 */
[----:B------:R-:W-:Y:S01]  /*4160*/  MUFU.EX2 R32, R32 ;  /* 0x0000002000207308 */ /* 0x000fe20000000800 */
[----:B------:R1:W-:Y:S02]  /*4170*/  @!P6 SYNCS.ARRIVE.TRANS64.RED.A1T0 RZ, [R3+URZ], RZ ;  /* 0x000000ff03ffe9a7 */ /* 0x0003e4000810043f */
[----:B--2---:R-:W-:-:S04]  /*4180*/  FMNMX.FTZ R114, R46, R113, !PT ;  /* 0x000000712e727209 */ /* 0x004fc80007810000 */
[----:B------:R-:W-:Y:S01]  /*4190*/  FMNMX.FTZ R113, R47, R114, !PT ;  /* 0x000000722f717209 */ /* 0x000fe20007810000 */
[----:B------:R2:W-:Y:S03]  /*41a0*/  MUFU.EX2 R110, R115 ;  /* 0x00000073006e7308 */ /* 0x0005e60000000800 */
[----:B------:R-:W-:-:S04]  /*41b0*/  FMNMX.FTZ R114, R48, R113, !PT ;  /* 0x0000007130727209 */ /* 0x000fc80007810000 */
[----:B------:R-:W-:Y:S01]  /*41c0*/  FMNMX.FTZ R113, R49, R114, !PT ;  /* 0x0000007231717209 */ /* 0x000fe20007810000 */
[----:B------:R-:W-:Y:S03]  /*41d0*/  MUFU.EX2 R29, R29 ;  /* 0x0000001d001d7308 */ /* 0x000fe60000000800 */
[----:B------:R-:W-:Y:S01]  /*41e0*/  FMNMX.FTZ R114, R50, R113, !PT ;  /* 0x0000007132727209 */ /* 0x000fe20007810000 */
[----:B------:R-:W-:-:S03]  /*41f0*/  FFMA.FTZ R113, R93, UR10, -R112 ;  /* 0x0000000a5d717c23 */ /* 0x000fc60008010870 */
[----:B------:R-:W-:Y:S01]  /*4200*/  FMNMX.FTZ R93, R51, R114, !PT ;  /* 0x00000072335d7209 */ /* 0x000fe20007810000 */
[----:B------:R-:W3:Y:S03]  /*4210*/  MUFU.EX2 R66, R66 ;  /* 0x0000004200427308 */ /* 0x000ee60000000800 */
[----:B------:R-:W-:-:S04]  /*4220*/  FMNMX.FTZ R114, R52, R93, !PT ;  /* 0x0000005d34727209 */ /* 0x000fc80007810000 */
[----:B------:R-:W-:Y:S01]  /*4230*/  FMNMX.FTZ R93, R53, R114, !PT ;  /* 0x00000072355d7209 */ /* 0x000fe20007810000 */
[----:B------:R-:W-:Y:S03]  /*4240*/  MUFU.EX2 R33, R33 ;  /* 0x0000002100217308 */ /* 0x000fe60000000800 */
[----:B------:R-:W-:Y:S01]  /*4250*/  FMNMX.FTZ R94, R54, R93, !PT ;  /* 0x0000005d365e7209 */ /* 0x000fe20007810000 */
[----:B------:R-:W-:-:S03]  /*4260*/  FFMA.FTZ R93, R98, UR10, -R112 ;  /* 0x0000000a625d7c23 */ /* 0x000fc60008010870 */
[----:B--2---:R-:W-:Y:S01]  /*4270*/  FMNMX.FTZ R115, R55, R94, !PT ;  /* 0x0000005e37737209 */ /* 0x004fe20007810000 */
[----:B------:R-:W-:Y:S01]  /*4280*/  MUFU.EX2 R114, R116 ;  /* 0x0000007400727308 */ /* 0x000fe20000000800 */
[----:B---3--:R-:W-:Y:S02]  /*4290*/  F2FP.SATFINITE.E4M3.F32.PACK_AB_MERGE_C R201, R66, R29, RZ ;  /* 0x0000001d42c9723e */ /* 0x008fe400048070ff */
[----:B------:R-:W-:Y:S01]  /*42a0*/  FMNMX.FTZ R94, R56, R115, !PT ;  /* 0x00000073385e7209 */ /* 0x000fe20007810000 */
[----:B------:R-:W-:-:S01]  /*42b0*/  FFMA.FTZ R115, R97, UR10, -R112 ;  /* 0x0000000a61737c23 */ /* 0x000fc20008010870 */
[----:B------:R-:W-:Y:S02]  /*42c0*/  F2FP.SATFINITE.E4M3.F32.PACK_AB_MERGE_C R201, R32, R5, R201 ;  /* 0x0000000520c9723e */ /* 0x000fe400048070c9 */
[----:B------:R-:W-:Y:S01]  /*42d0*/  FMNMX.FTZ R97, R57, R94, !PT ;  /* 0x0000005e39617209 */ /* 0x000fe20007810000 */
[----:B------:R-:W-:Y:S03]  /*42e0*/  MUFU.EX2 R36, R36 ;  /* 0x0000002400247308 */ /* 0x000fe60000000800 */
[----:B------:R-:W-:-:S04]  /*42f0*/  FMNMX.FTZ R98, R58, R97, !PT ;  /* 0x000000613a627209 */ /* 0x000fc80007810000 */
[----:B------:R-:W-:Y:S01]  /*4300*/  FMNMX.FTZ R97, R59, R98, !PT ;  /* 0x000000623b617209 */ /* 0x000fe20007810000 */
[----:B------:R2:W-:Y:S03]  /*4310*/  MUFU.EX2 R94, R115 ;  /* 0x00000073005e7308 */ /* 0x0005e60000000800 */
[----:B------:R-:W-:-:S04]  /*4320*/  FMNMX.FTZ R97, R24, R97, !PT ;  /* 0x0000006118617209 */ /* 0x000fc80007810000 */
[----:B------:R-:W-:Y:S01]  /*4330*/  FMNMX.FTZ R102, R60, R97, !PT ;  /* 0x000000613c667209 */ /* 0x000fe20007810000 */
[----:B------:R-:W-:Y:S03]  /*4340*/  MUFU.EX2 R98, R120 ;  /* 0x0000007800627308 */ /* 0x000fe60000000800 */
[----:B------:R-:W-:-:S04]  /*4350*/  FMNMX.FTZ R97, R25, R102, !PT ;  /* 0x0000006619617209 */ /* 0x000fc80007810000 */
[----:B------:R-:W-:Y:S01]  /*4360*/  FMNMX.FTZ R102, R26, R97, !PT ;  /* 0x000000611a667209 */ /* 0x000fe20007810000 */
[----:B------:R-:W-:Y:S03]  /*4370*/  MUFU.EX2 R37, R37 ;  /* 0x0000002500257308 */ /* 0x000fe60000000800 */
[----:B------:R-:W-:-:S04]  /*4380*/  FMNMX.FTZ R102, R27, R102, !PT ;  /* 0x000000661b667209 */ /* 0x000fc80007810000 */
[----:B--2---:R-:W-:Y:S01]  /*4390*/  FMNMX.FTZ R115, R61, R102, !PT ;  /* 0x000000663d737209 */ /* 0x004fe20007810000 */
[----:B------:R-:W-:Y:S03]  /*43a0*/  MUFU.EX2 R97, R127 ;  /* 0x0000007f00617308 */ /* 0x000fe60000000800 */
[----:B------:R-:W-:-:S04]  /*43b0*/  FMNMX.FTZ R115, R28, R115, !PT ;  /* 0x000000731c737209 */ /* 0x000fc80007810000 */
[----:B------:R-:W-:Y:S01]  /*43c0*/  FMNMX.FTZ R119, R30, R115, !PT ;  /* 0x000000731e777209 */ /* 0x000fe20007810000 */
[----:B------:R2:W-:Y:S03]  /*43d0*/  MUFU.EX2 R102, R121 ;  /* 0x0000007900667308 */ /* 0x0005e60000000800 */
[----:B------:R-:W-:Y:S01]  /*43e0*/  FMNMX.FTZ R116, R62, R119, !PT ;  /* 0x000000773e747209 */ /* 0x000fe20007810000 */
[----:B------:R-:W-:-:S03]  /*43f0*/  FFMA.FTZ R119, R73, UR10, -R112 ;  /* 0x0000000a49777c23 */ /* 0x000fc60008010870 */
[----:B------:R-:W-:Y:S01]  /*4400*/  FMNMX.FTZ R73, R63, R116, !PT ;  /* 0x000000743f497209 */ /* 0x000fe20007810000 */
[----:B------:R-:W3:Y:S01]  /*4410*/  MUFU.EX2 R72, R72 ;  /* 0x0000004800487308 */ /* 0x000ee20000000800 */
[----:B--2---:R-:W-:-:S02]  /*4420*/  FFMA.FTZ R121, R77, UR10, -R112 ;  /* 0x0000000a4d797c23 */ /* 0x004fc40008010870 */
[----:B------:R-:W-:-:S04]  /*4430*/  FMNMX.FTZ R73, R64, R73, !PT ;  /* 0x0000004940497209 */ /* 0x000fc80007810000 */
[----:B------:R-:W-:Y:S01]  /*4440*/  FMNMX.FTZ R74, R34, R73, !PT ;  /* 0x00000049224a7209 */ /* 0x000fe20007810000 */
[----:B------:R2:W-:Y:S03]  /*4450*/  MUFU.EX2 R116, R119 ;  /* 0x0000007700747308 */ /* 0x0005e60000000800 */
[----:B------:R-:W-:-:S04]  /*4460*/  FMNMX.FTZ R74, R31, R74, !PT ;  /* 0x0000004a1f4a7209 */ /* 0x000fc80007810000 */
[----:B------:R-:W-:Y:S01]  /*4470*/  FMNMX.FTZ R77, R35, R74, !PT ;  /* 0x0000004a234d7209 */ /* 0x000fe20007810000 */
[----:B------:R4:W-:Y:S01]  /*4480*/  MUFU.EX2 R73, R123 ;  /* 0x0000007b00497308 */ /* 0x0009e20000000800 */
[----:B---3--:R-:W-:Y:S02]  /*4490*/  F2FP.SATFINITE.E4M3.F32.PACK_AB_MERGE_C R203, R72, R37, RZ ;  /* 0x0000002548cb723e */ /* 0x008fe400048070ff */
[----:B------:R-:W-:Y:S01]  /*44a0*/  FMNMX.FTZ R120, R38, R77, !PT ;  /* 0x0000004d26787209 */ /* 0x000fe20007810000 */
[----:B------:R-:W-:-:S01]  /*44b0*/  FFMA.FTZ R77, R131, UR10, -R112 ;  /* 0x0000000a834d7c23 */ /* 0x000fc20008010870 */
[----:B------:R-:W-:Y:S02]  /*44c0*/  F2FP.SATFINITE.E4M3.F32.PACK_AB_MERGE_C R203, R36, R33, R203 ;  /* 0x0000002124cb723e */ /* 0x000fe400048070cb */
[----:B--2---:R-:W-:Y:S01]  /*44d0*/  FMNMX.FTZ R119, R39, R120, !PT ;  /* 0x0000007827777209 */ /* 0x004fe20007810000 */
[----:B------:R2:W-:Y:S03]  /*44e0*/  MUFU.EX2 R74, R121 ;  /* 0x00000079004a7308 */ /* 0x0005e60000000800 */
[----:B------:R-:W-:-:S02]  /*44f0*/  FMNMX.FTZ R120, R70, R119, !PT ;  /* 0x0000007746787209 */ /* 0x000fc40007810000 */
[----:B------:R-:W-:Y:S01]  /*4500*/  FSEL R119, R118, -INF , P1 ;  /* 0xff80000076777808 */ /* 0x000fe20000800000 */
[----:B------:R-:W-:-:S01]  /*4510*/  FFMA.FTZ R118, R132, UR10, -R112 ;  /* 0x0000000a84767c23 */ /* 0x000fc20008010870 */
[----:B------:R-:W-:Y:S01]  /*4520*/  FMNMX.FTZ R124, R71, R120, !PT ;  /* 0x00000078477c7209 */ /* 0x000fe20007810000 */
[----:B------:R-:W-:Y:S01]  /*4530*/  MUFU.EX2 R65, R65 ;  /* 0x0000004100417308 */ /* 0x000fe20000000800 */
[----:B------:R-:W-:Y:S02]  /*4540*/  FSEL R120, R134, -INF , P2 ;  /* 0xff80000086787808 */ /* 0x000fe40001000000 */
[----:B----4-:R-:W-:Y:S02]  /*4550*/  FMNMX.FTZ R123, R119, R124, !PT ;  /* 0x0000007c777b7209 */ /* 0x010fe40007810000 */
[----:B--2---:R-:W-:Y:S02]  /*4560*/  FSEL R121, R122, -INF , P3 ;  /* 0xff8000007a797808 */ /* 0x004fe40001800000 */
[----:B------:R-:W-:Y:S01]  /*4570*/  FMNMX.FTZ R124, R120, R123, !PT ;  /* 0x0000007b787c7209 */ /* 0x000fe20007810000 */
[----:B------:R-:W-:Y:S01]  /*4580*/  MUFU.EX2 R68, R68 ;  /* 0x0000004400447308 */ /* 0x000fe20000000800 */
[----:B------:R-:W-:-:S02]  /*4590*/  FSEL R122, R133, -INF , P4 ;  /* 0xff800000857a7808 */ /* 0x000fc40002000000 */
[----:B------:R-:W-:Y:S02]  /*45a0*/  FMNMX.FTZ R125, R121, R124, !PT ;  /* 0x0000007c797d7209 */ /* 0x000fe40007810000 */
[----:B------:R-:W-:Y:S02]  /*45b0*/  FSEL R123, R130, -INF , P5 ;  /* 0xff800000827b7808 */ /* 0x000fe40002800000 */
[----:B------:R-:W-:Y:S01]  /*45c0*/  FMNMX.FTZ R124, R122, R125, !PT ;  /* 0x0000007d7a7c7209 */ /* 0x000fe20007810000 */
[----:B------:R-:W-:Y:S03]  /*45d0*/  MUFU.EX2 R69, R69 ;  /* 0x0000004500457308 */ /* 0x000fe60000000800 */
[----:B------:R-:W-:-:S05]  /*45e0*/  FMNMX.FTZ R124, R123, R124, !PT ;  /* 0x0000007c7b7c7209 */ /* 0x000fca0007810000 */
[----:B------:R-:W2:Y:S01]  /*45f0*/  SHFL.BFLY PT, R125, R124, 0x2, 0x1f ;  /* 0x0c401f007c7d7f89 */ /* 0x000ea200000e0000 */
[----:B------:R-:W3:Y:S08]  /*4600*/  MUFU.EX2 R78, R78 ;  /* 0x0000004e004e7308 */ /* 0x000ef00000000800 */
[----:B------:R-:W-:Y:S08]  /*4610*/  MUFU.EX2 R67, R67 ;  /* 0x0000004300437308 */ /* 0x000ff00000000800 */
[----:B------:R-:W-:Y:S01]  /*4620*/  MUFU.EX2 R76, R76 ;  /* 0x0000004c004c7308 */ /* 0x000fe20000000800 */
[----:B---3--:R-:W-:-:S04]  /*4630*/  F2FP.SATFINITE.E4M3.F32.PACK_AB_MERGE_C R205, R78, R69, RZ ;  /* 0x000000454ecd723e */ /* 0x008fc800048070ff */
[----:B------:R-:W-:Y:S02]  /*4640*/  F2FP.SATFINITE.E4M3.F32.PACK_AB_MERGE_C R205, R68, R65, R205 ;  /* 0x0000004144cd723e */ /* 0x000fe400048070cd */
[----:B--2---:R-:W-:Y:S01]  /*4650*/  FMNMX.FTZ R126, R124, R125, !PT ;  /* 0x0000007d7c7e7209 */ /* 0x004fe20007810000 */
[--C-:B------:R-:W-:Y:S01]  /*4660*/  FFMA.FTZ R125, R108, UR10, -R112.reuse ;  /* 0x0000000a6c7d7c23 */ /* 0x100fe20008010870 */
[----:B------:R-:W-:-:S01]  /*4670*/  FFMA.FTZ R108, R111, UR10, -R112 ;  /* 0x0000000a6f6c7c23 */ /* 0x000fc20008010870 */
[--C-:B------:R-:W-:Y:S01]  /*4680*/  FFMA.FTZ R111, R129, UR10, -R112.reuse ;  /* 0x0000000a816f7c23 */ /* 0x100fe20008010870 */
[----:B------:R-:W-:-:S01]  /*4690*/  FFMA.FTZ R112, R117, UR10, -R112 ;  /* 0x0000000a75707c23 */ /* 0x000fc20008010870 */
[----:B------:R-:W2:Y:S01]  /*46a0*/  SHFL.BFLY PT, R127, R126, 0x1, 0x1f ;  /* 0x0c201f007e7f7f89 */ /* 0x000ea200000e0000 */
[----:B------:R-:W-:Y:S08]  /*46b0*/  MUFU.EX2 R75, R75 ;  /* 0x0000004b004b7308 */ /* 0x000ff00000000800 */
[----:B------:R-:W3:Y:S08]  /*46c0*/  MUFU.EX2 R80, R80 ;  /* 0x0000005000507308 */ /* 0x000ef00000000800 */
[----:B------:R-:W-:Y:S01]  /*46d0*/  MUFU.EX2 R79, R79 ;  /* 0x0000004f004f7308 */ /* 0x000fe20000000800 */
[----:B--2---:R-:W-:Y:S01]  /*46e0*/  FMNMX.FTZ R190, R126, R127, !PT ;  /* 0x0000007f7ebe7209 */ /* 0x004fe20007810000 */
[----:B------:R-:W-:-:S06]  /*46f0*/  IMAD.U32 R127, RZ, RZ, UR10 ;  /* 0x0000000aff7f7e24 */ /* 0x000fcc000f8e00ff */
[----:B------:R-:W-:Y:S01]  /*4700*/  MUFU.EX2 R83, R83 ;  /* 0x0000005300537308 */ /* 0x000fe20000000800 */
[----:B---3--:R-:W-:Y:S01]  /*4710*/  F2FP.SATFINITE.E4M3.F32.PACK_AB_MERGE_C R207, R80, R75, RZ ;  /* 0x0000004b50cf723e */ /* 0x008fe200048070ff */
[C---:B------:R-:W-:Y:S01]  /*4720*/  FFMA.FTZ R124, R190.reuse, R127, -8 ;  /* 0xc1000000be7c7423 */ /* 0x040fe2000001007f */
[----:B------:R-:W-:Y:S02]  /*4730*/  FSETP.NEU.FTZ.AND P1, PT, R190, -INF , PT ;  /* 0xff800000be00780b */ /* 0x000fe40003f3d000 */
[----:B------:R-:W-:Y:S02]  /*4740*/  F2FP.SATFINITE.E4M3.F32.PACK_AB_MERGE_C R207, R76, R67, R207 ;  /* 0x000000434ccf723e */ /* 0x000fe400048070cf */
[----:B------:R-:W-:Y:S01]  /*4750*/  FSEL R117, R124, RZ, P1 ;  /* 0x000000ff7c757208 */ /* 0x000fe20000800000 */
[----:B------:R-:W-:Y:S01]  /*4760*/  MUFU.EX2 R104, R104 ;  /* 0x0000006800687308 */ /* 0x000fe20000000800 */
[----:B------:R-:W-:-:S03]  /*4770*/  PLOP3.LUT P1, PT, PT, PT, UP0, 0x80, 0x0 ;  /* 0x000000000000781c */ /* 0x000fc60003f2f008 */
[--C-:B------:R-:W-:Y:S01]  /*4780*/  FFMA.FTZ R4, R4, UR10, -R117.reuse ;  /* 0x0000000a04047c23 */ /* 0x100fe20008010875 */
[----:B------:R-:W-:-:S01]  /*4790*/  FFMA.FTZ R7, R7, UR10, -R117 ;  /* 0x0000000a07077c23 */ /* 0x000fc20008010875 */
[--C-:B------:R-:W-:Y:S01]  /*47a0*/  FFMA.FTZ R124, R6, UR10, -R117.reuse ;  /* 0x0000000a067c7c23 */ /* 0x100fe20008010875 */
[----:B------:R-:W-:-:S01]  /*47b0*/  FFMA.FTZ R127, R8, UR10, -R117 ;  /* 0x0000000a087f7c23 */ /* 0x000fc20008010875 */
[--C-:B------:R-:W-:Y:S01]  /*47c0*/  FFMA.FTZ R6, R9, UR10, -R117.reuse ;  /* 0x0000000a09067c23 */ /* 0x100fe20008010875 */
[----:B------:R-:W-:-:S01]  /*47d0*/  FFMA.FTZ R9, R10, UR10, -R117 ;  /* 0x0000000a0a097c23 */ /* 0x000fc20008010875 */
[----:B------:R-:W-:Y:S01]  /*47e0*/  MUFU.EX2 R4, R4 ;  /* 0x0000000400047308 */ /* 0x000fe20000000800 */
[----:B------:R-:W-:-:S01]  /*47f0*/  FFMA.FTZ R8, R13, UR10, -R117 ;  /* 0x0000000a0d087c23 */ /* 0x000fc20008010875 */
[--C-:B------:R-:W-:Y:S01]  /*4800*/  FFMA.FTZ R13, R40, UR10, -R117.reuse ;  /* 0x0000000a280d7c23 */ /* 0x100fe20008010875 */
[----:B------:R-:W-:-:S01]  /*4810*/  FFMA.FTZ R40, R41, UR10, -R117 ;  /* 0x0000000a29287c23 */ /* 0x000fc20008010875 */
[--C-:B------:R-:W-:Y:S01]  /*4820*/  FFMA.FTZ R41, R42, UR10, -R117.reuse ;  /* 0x0000000a2a297c23 */ /* 0x100fe20008010875 */
[----:B------:R-:W-:-:S01]  /*4830*/  FFMA.FTZ R126, R11, UR10, -R117 ;  /* 0x0000000a0b7e7c23 */ /* 0x000fc20008010875 */
[--C-:B------:R-:W-:Y:S01]  /*4840*/  FFMA.FTZ R131, R20, UR10, -R117.reuse ;  /* 0x0000000a14837c23 */ /* 0x100fe20008010875 */
[----:B------:R-:W-:-:S01]  /*4850*/  FFMA.FTZ R42, R51, UR10, -R117 ;  /* 0x0000000a332a7c23 */ /* 0x000fc20008010875 */
[----:B------:R-:W2:Y:S01]  /*4860*/  MUFU.EX2 R7, R7 ;  /* 0x0000000700077308 */ /* 0x000ea20000000800 */
[----:B------:R-:W-:-:S01]  /*4870*/  FFMA.FTZ R11, R14, UR10, -R117 ;  /* 0x0000000a0e0b7c23 */ /* 0x000fc20008010875 */
[--C-:B------:R-:W-:Y:S01]  /*4880*/  FFMA.FTZ R20, R47, UR10, -R117.reuse ;  /* 0x0000000a2f147c23 */ /* 0x100fe20008010875 */
[----:B------:R-:W-:-:S01]  /*4890*/  FFMA.FTZ R51, R54, UR10, -R117 ;  /* 0x0000000a36337c23 */ /* 0x000fc20008010875 */
[--C-:B------:R-:W-:Y:S01]  /*48a0*/  FFMA.FTZ R14, R15, UR10, -R117.reuse ;  /* 0x0000000a0f0e7c23 */ /* 0x100fe20008010875 */
[----:B------:R-:W-:-:S01]  /*48b0*/  FFMA.FTZ R47, R49, UR10, -R117 ;  /* 0x0000000a312f7c23 */ /* 0x000fc20008010875 */
[----:B------:R-:W-:Y:S01]  /*48c0*/  FADD.FTZ R54, R5, R32 ;  /* 0x0000002005367221 */ /* 0x000fe20000010000 */
[----:B------:R-:W-:-:S01]  /*48d0*/  FFMA.FTZ R15, R44, UR10, -R117 ;  /* 0x0000000a2c0f7c23 */ /* 0x000fc20008010875 */
[----:B------:R-:W3:Y:S01]  /*48e0*/  MUFU.EX2 R124, R124 ;  /* 0x0000007c007c7308 */ /* 0x000ee20000000800 */
[----:B------:R-:W-:-:S01]  /*48f0*/  FFMA.FTZ R129, R12, UR10, -R117 ;  /* 0x0000000a0c817c23 */ /* 0x000fc20008010875 */
[--C-:B------:R-:W-:Y:S01]  /*4900*/  FFMA.FTZ R44, R45, UR10, -R117.reuse ;  /* 0x0000000a2d2c7c23 */ /* 0x100fe20008010875 */
[----:B------:R-:W-:-:S01]  /*4910*/  FFMA.FTZ R45, R55, UR10, -R117 ;  /* 0x0000000a372d7c23 */ /* 0x000fc20008010875 */
[----:B------:R-:W-:Y:S01]  /*4920*/  FADD.FTZ R55, R29, R54 ;  /* 0x000000361d377221 */ /* 0x000fe20000010000 */
[----:B------:R-:W-:-:S01]  /*4930*/  FFMA.FTZ R133, R46, UR10, -R117 ;  /* 0x0000000a2e857c23 */ /* 0x000fc20008010875 */
[--C-:B------:R-:W-:Y:S01]  /*4940*/  FFMA.FTZ R46, R56, UR10, -R117.reuse ;  /* 0x0000000a382e7c23 */ /* 0x100fe20008010875 */
[----:B------:R-:W-:-:S01]  /*4950*/  FFMA.FTZ R12, R43, UR10, -R117 ;  /* 0x0000000a2b0c7c23 */ /* 0x000fc20008010875 */
[----:B------:R-:W4:Y:S01]  /*4960*/  MUFU.EX2 R127, R127 ;  /* 0x0000007f007f7308 */ /* 0x000f220000000800 */
[----:B--2---:R-:W-:-:S01]  /*4970*/  FADD.FTZ R49, R4, R7 ;  /* 0x0000000704317221 */ /* 0x004fc20000010000 */
[----:B------:R-:W-:Y:S01]  /*4980*/  FADD.FTZ R56, R66, R55 ;  /* 0x0000003742387221 */ /* 0x000fe20000010000 */
[----:B------:R-:W-:-:S01]  /*4990*/  FFMA.FTZ R43, R52, UR10, -R117 ;  /* 0x0000000a342b7c23 */ /* 0x000fc20008010875 */
[--C-:B------:R-:W-:Y:S01]  /*49a0*/  FFMA.FTZ R52, R57, UR10, -R117.reuse ;  /* 0x0000000a39347c23 */ /* 0x100fe20008010875 */
[----:B------:R-:W-:-:S01]  /*49b0*/  FFMA.FTZ R10, R21, UR10, -R117 ;  /* 0x0000000a150a7c23 */ /* 0x000fc20008010875 */
[----:B------:R-:W-:Y:S01]  /*49c0*/  FADD.FTZ R57, R33, R56 ;  /* 0x0000003821397221 */ /* 0x000fe20000010000 */
[----:B------:R-:W-:-:S01]  /*49d0*/  FFMA.FTZ R21, R48, UR10, -R117 ;  /* 0x0000000a30157c23 */ /* 0x000fc20008010875 */
[----:B------:R-:W2:Y:S01]  /*49e0*/  MUFU.EX2 R6, R6 ;  /* 0x0000000600067308 */ /* 0x000ea20000000800 */
[----:B---3--:R-:W-:-:S01]  /*49f0*/  FADD.FTZ R54, R124, R49 ;  /* 0x000000317c367221 */ /* 0x008fc20000010000 */
[----:B------:R-:W-:Y:S01]  /*4a00*/  FADD.FTZ R56, R36, R57 ;  /* 0x0000003924387221 */ /* 0x000fe20000010000 */
[----:B------:R-:W-:-:S01]  /*4a10*/  FFMA.FTZ R48, R50, UR10, -R117 ;  /* 0x0000000a32307c23 */ /* 0x000fc20008010875 */
[--C-:B------:R-:W-:Y:S01]  /*4a20*/  FFMA.FTZ R50, R53, UR10, -R117.reuse ;  /* 0x0000000a35327c23 */ /* 0x100fe20008010875 */
[----:B------:R-:W-:-:S01]  /*4a30*/  FFMA.FTZ R53, R58, UR10, -R117 ;  /* 0x0000000a3a357c23 */ /* 0x000fc20008010875 */
[----:B------:R-:W-:Y:S01]  /*4a40*/  FADD.FTZ R57, R37, R56 ;  /* 0x0000003825397221 */ /* 0x000fe20000010000 */
[----:B------:R-:W-:-:S01]  /*4a50*/  FFMA.FTZ R49, R59, UR10, -R117 ;  /* 0x0000000a3b317c23 */ /* 0x000fc20008010875 */
[----:B------:R-:W3:Y:S01]  /*4a60*/  MUFU.EX2 R9, R9 ;  /* 0x0000000900097308 */ /* 0x000ee20000000800 */
[----:B----4-:R-:W-:-:S01]  /*4a70*/  FADD.FTZ R55, R127, R54 ;  /* 0x000000367f377221 */ /* 0x010fc20000010000 */
[----:B------:R-:W-:Y:S01]  /*4a80*/  FADD.FTZ R58, R72, R57 ;  /* 0x00000039483a7221 */ /* 0x000fe20000010000 */
[----:B------:R-:W-:-:S01]  /*4a90*/  FFMA.FTZ R25, R25, UR10, -R117 ;  /* 0x0000000a19197c23 */ /* 0x000fc20008010875 */
[--C-:B-1----:R-:W-:Y:S01]  /*4aa0*/  FFMA.FTZ R3, R26, UR10, -R117.reuse ;  /* 0x0000000a1a037c23 */ /* 0x102fe20008010875 */
[----:B------:R-:W-:-:S01]  /*4ab0*/  FFMA.FTZ R26, R27, UR10, -R117 ;  /* 0x0000000a1b1a7c23 */ /* 0x000fc20008010875 */
[----:B------:R-:W-:Y:S01]  /*4ac0*/  FADD.FTZ R57, R65, R58 ;  /* 0x0000003a41397221 */ /* 0x000fe20000010000 */
[----:B------:R-:W-:-:S01]  /*4ad0*/  FFMA.FTZ R28, R28, UR10, -R117 ;  /* 0x0000000a1c1c7c23 */ /* 0x000fc20008010875 */
[----:B------:R-:W1:Y:S01]  /*4ae0*/  MUFU.EX2 R126, R126 ;  /* 0x0000007e007e7308 */ /* 0x000e620000000800 */
        /* <DEDUP_REMOVED lines=9> */
[--C-:B------:R-:W-:Y:S01]  /*4b80*/  FFMA.FTZ R54, R60, UR10, -R117.reuse ;  /* 0x0000000a3c367c23 */ /* 0x100fe20008010875 */
[----:B------:R-:W-:-:S01]  /*4b90*/  FFMA.FTZ R64, R64, UR10, -R117 ;  /* 0x0000000a40407c23 */ /* 0x000fc20008010875 */
[--C-:B------:R-:W-:Y:S01]  /*4ba0*/  FFMA.FTZ R34, R34, UR10, -R117.reuse ;  /* 0x0000000a22227c23 */ /* 0x100fe20008010875 */
[----:B------:R-:W-:-:S01]  /*4bb0*/  FFMA.FTZ R31, R31, UR10, -R117 ;  /* 0x0000000a1f1f7c23 */ /* 0x000fc20008010875 */
[--C-:B------:R-:W-:Y:S01]  /*4bc0*/  FFMA.FTZ R35, R35, UR10, -R117.reuse ;  /* 0x0000000a23237c23 */ /* 0x100fe20008010875 */
[----:B------:R-:W-:-:S01]  /*4bd0*/  FFMA.FTZ R38, R38, UR10, -R117 ;  /* 0x0000000a26267c23 */ /* 0x000fc20008010875 */
[----:B------:R-:W3:Y:S01]  /*4be0*/  MUFU.EX2 R8, R8 ;  /* 0x0000000800087308 */ /* 0x000ee20000000800 */
[----:B-1----:R-:W-:-:S01]  /*4bf0*/  FADD.FTZ R56, R126, R55 ;  /* 0x000000377e387221 */ /* 0x002fc20000010000 */
[--C-:B------:R-:W-:Y:S01]  /*4c00*/  FFMA.FTZ R39, R39, UR10, -R117.reuse ;  /* 0x0000000a27277c23 */ /* 0x100fe20008010875 */
[----:B------:R-:W-:Y:S01]  /*4c10*/  F2FP.SATFINITE.E4M3.F32.PACK_AB_MERGE_C R124, R127, R124, RZ ;  /* 0x0000007c7f7c723e */ /* 0x000fe200048070ff */
[--C-:B------:R-:W-:Y:S01]  /*4c20*/  FFMA.FTZ R70, R70, UR10, -R117.reuse ;  /* 0x0000000a46467c23 */ /* 0x100fe20008010875 */
[----:B------:R-:W-:-:S01]  /*4c30*/  FFMA.FTZ R71, R71, UR10, -R117 ;  /* 0x0000000a47477c23 */ /* 0x000fc20008010875 */
[----:B------:R-:W-:Y:S01]  /*4c40*/  FFMA.FTZ R119, R119, UR10, -R117 ;  /* 0x0000000a77777c23 */ /* 0x000fe20008010875 */
[----:B------:R-:W-:Y:S01]  /*4c50*/  F2FP.SATFINITE.E4M3.F32.PACK_AB_MERGE_C R200, R7, R4, R124 ;  /* 0x0000000407c8723e */ /* 0x000fe2000480707c */
[----:B------:R-:W1:Y:S01]  /*4c60*/  MUFU.EX2 R11, R11 ;  /* 0x0000000b000b7308 */ /* 0x000e620000000800 */
[----:B--2---:R-:W-:-:S01]  /*4c70*/  FADD.FTZ R55, R129, R56 ;  /* 0x0000003881377221 */ /* 0x004fc20000010000 */
[--C-:B------:R-:W-:Y:S01]  /*4c80*/  FFMA.FTZ R120, R120, UR10, -R117.reuse ;  /* 0x0000000a78787c23 */ /* 0x100fe20008010875 */
[----:B------:R-:W-:Y:S01]  /*4c90*/  F2FP.SATFINITE.E4M3.F32.PACK_AB_MERGE_C R126, R129, R126, RZ ;  /* 0x0000007e817e723e */ /* 0x000fe200048070ff */
[--C-:B------:R-:W-:Y:S01]  /*4ca0*/  FFMA.FTZ R121, R121, UR10, -R117.reuse ;  /* 0x0000000a79797c23 */ /* 0x100fe20008010875 */
[----:B------:R-:W-:-:S01]  /*4cb0*/  FFMA.FTZ R122, R122, UR10, -R117 ;  /* 0x0000000a7a7a7c23 */ /* 0x000fc20008010875 */
[----:B------:R-:W-:Y:S01]  /*4cc0*/  F2FP.SATFINITE.E4M3.F32.PACK_AB_MERGE_C R209, R104, R83, RZ ;  /* 0x0000005368d1723e */ /* 0x000fe200048070ff */
[----:B------:R-:W-:Y:S01]  /*4cd0*/  IMAD.MOV.U32 R72, RZ, RZ, R87 ;  /* 0x000000ffff487224 */ /* 0x000fe200078e0057 */
[----:B------:R-:W2:Y:S01]  /*4ce0*/  MUFU.EX2 R14, R14 ;  /* 0x0000000e000e7308 */ /* 0x000ea20000000800 */
[----:B---3--:R-:W-:-:S01]  /*4cf0*/  FADD.FTZ R56, R8, R55 ;  /* 0x0000003708387221 */ /* 0x008fc20000010000 */
[----:B------:R-:W-:Y:S01]  /*4d00*/  F2FP.SATFINITE.E4M3.F32.PACK_AB_MERGE_C R202, R9, R6, R126 ;  /* 0x0000000609ca723e */ /* 0x000fe2000480707e */
[----:B------:R-:W-:Y:S01]  /*4d10*/  IMAD.MOV.U32 R69, RZ, RZ, R87 ;  /* 0x000000ffff457224 */ /* 0x000fe200078e0057 */
[----:B------:R-:W-:Y:S01]  /*4d20*/  F2FP.SATFINITE.E4M3.F32.PACK_AB_MERGE_C R209, R84, R79, R209 ;  /* 0x0000004f54d1723e */ /* 0x000fe200048070d1 */
[--C-:B------:R-:W-:Y:S01]  /*4d30*/  IMAD.MOV.U32 R68, RZ, RZ, R87.reuse ;  /* 0x000000ffff447224 */ /* 0x100fe200078e0057 */
[----:B------:R-:W-:Y:S01]  /*4d40*/  MOV R65, R87 ;  /* 0x0000005700417202 */ /* 0x000fe20000000f00 */
[----:B------:R-:W-:Y:S01]  /*4d50*/  IMAD.MOV.U32 R66, RZ, RZ, R87 ;  /* 0x000000ffff427224 */ /* 0x000fe200078e0057 */
[----:B------:R-:W3:Y:S01]  /*4d60*/  MUFU.EX2 R131, R131 ;  /* 0x0000008300837308 */ /* 0x000ee20000000800 */
[----:B-1----:R-:W-:-:S01]  /*4d70*/  FADD.FTZ R55, R11, R56 ;  /* 0x000000380b377221 */ /* 0x002fc20000010000 */
[--C-:B------:R-:W-:Y:S01]  /*4d80*/  IMAD.MOV.U32 R60, RZ, RZ, R87.reuse ;  /* 0x000000ffff3c7224 */ /* 0x100fe200078e0057 */
[----:B------:R-:W-:Y:S01]  /*4d90*/  MOV R33, R87 ;  /* 0x0000005700217202 */ /* 0x000fe20000000f00 */
[----:B------:R-:W-:-:S04]  /*4da0*/  IMAD.MOV.U32 R36, RZ, RZ, R87 ;  /* 0x000000ffff247224 */ /* 0x000fc800078e0057 */
[----:B------:R-:W1:Y:S01]  /*4db0*/  MUFU.EX2 R10, R10 ;  /* 0x0000000a000a7308 */ /* 0x000e620000000800 */
[----:B--2---:R-:W-:-:S01]  /*4dc0*/  FADD.FTZ R56, R14, R55 ;  /* 0x000000370e387221 */ /* 0x004fc20000010000 */
[----:B------:R-:W-:Y:S01]  /*4dd0*/  FFMA.FTZ R55, R30, UR10, -R117 ;  /* 0x0000000a1e377c23 */ /* 0x000fe20008010875 */
[----:B------:R-:W-:-:S01]  /*4de0*/  FADD.FTZ R30, R78, R57 ;  /* 0x000000394e1e7221 */ /* 0x000fc20000010000 */
[----:B------:R-:W-:Y:S01]  /*4df0*/  FFMA.FTZ R117, R123, UR10, -R117 ;  /* 0x0000000a7b757c23 */ /* 0x000fe20008010875 */
[----:B------:R-:W-:Y:S02]  /*4e00*/  IMAD.MOV.U32 R78, RZ, RZ, R87 ;  /* 0x000000ffff4e7224 */ /* 0x000fe400078e0057 */
[----:B------:R-:W-:Y:S01]  /*4e10*/  FADD.FTZ R59, R67, R30 ;  /* 0x0000001e433b7221 */ /* 0x000fe20000010000 */
[----:B------:R-:W2:Y:S01]  /*4e20*/  MUFU.EX2 R13, R13 ;  /* 0x0000000d000d7308 */ /* 0x000ea20000000800 */
[----:B---3--:R-:W-:-:S01]  /*4e30*/  FADD.FTZ R57, R131, R56 ;  /* 0x0000003883397221 */ /* 0x008fc20000010000 */
[----:B------:R-:W-:Y:S01]  /*4e40*/  F2FP.SATFINITE.E4M3.F32.PACK_AB_MERGE_C R131, R131, R14, RZ ;  /* 0x0000000e8383723e */ /* 0x000fe200048070ff */
[----:B------:R-:W-:-:S01]  /*4e50*/  FADD.FTZ R56, R76, R59 ;  /* 0x0000003b4c387221 */ /* 0x000fc20000010000 */
[----:B------:R-:W-:-:S02]  /*4e60*/  IMAD.MOV.U32 R76, RZ, RZ, R87 ;  /* 0x000000ffff4c7224 */ /* 0x000fc400078e0057 */
[----:B------:R-:W-:Y:S01]  /*4e70*/  F2FP.SATFINITE.E4M3.F32.PACK_AB_MERGE_C R204, R11, R8, R131 ;  /* 0x000000080bcc723e */ /* 0x000fe20004807083 */
[----:B------:R-:W-:Y:S01]  /*4e80*/  IMAD.MOV.U32 R67, RZ, RZ, R87 ;  /* 0x000000ffff437224 */ /* 0x000fe200078e0057 */
[----:B------:R-:W3:Y:S01]  /*4e90*/  MUFU.EX2 R40, R40 ;  /* 0x0000002800287308 */ /* 0x000ee20000000800 */
[----:B-1----:R-:W-:-:S01]  /*4ea0*/  FADD.FTZ R30, R10, R57 ;  /* 0x000000390a1e7221 */ /* 0x002fc20000010000 */
[----:B------:R-:W-:Y:S01]  /*4eb0*/  FADD.FTZ R57, R75, R56 ;  /* 0x000000384b397221 */ /* 0x000fe20000010000 */
[----:B------:R-:W-:-:S03]  /*4ec0*/  IMAD.MOV.U32 R75, RZ, RZ, R87 ;  /* 0x000000ffff4b7224 */ /* 0x000fc600078e0057 */
[----:B------:R-:W-:Y:S01]  /*4ed0*/  FADD.FTZ R56, R80, R57 ;  /* 0x0000003950387221 */ /* 0x000fe20000010000 */
[----:B------:R-:W-:Y:S01]  /*4ee0*/  IMAD.MOV.U32 R80, RZ, RZ, R87 ;  /* 0x000000ffff507224 */ /* 0x000fe200078e0057 */
[----:B------:R-:W1:Y:S02]  /*4ef0*/  MUFU.EX2 R41, R41 ;  /* 0x0000002900297308 */ /* 0x000e640000000800 */
[----:B------:R-:W-:-:S01]  /*4f00*/  FADD.FTZ R57, R79, R56 ;  /* 0x000000384f397221 */ /* 0x000fc20000010000 */
[----:B------:R-:W-:-:S03]  /*4f10*/  IMAD.MOV.U32 R79, RZ, RZ, R87 ;  /* 0x000000ffff4f7224 */ /* 0x000fc600078e0057 */
[----:B------:R-:W-:Y:S01]  /*4f20*/  FADD.FTZ R56, R84, R57 ;  /* 0x0000003954387221 */ /* 0x000fe20000010000 */
[----:B------:R-:W-:Y:S01]  /*4f30*/  IMAD.MOV.U32 R84, RZ, RZ, R87 ;  /* 0x000000ffff547224 */ /* 0x000fe200078e0057 */
[----:B------:R-:W4:Y:S02]  /*4f40*/  MUFU.EX2 R12, R12 ;  /* 0x0000000c000c7308 */ /* 0x000f240000000800 */
[----:B------:R-:W-:-:S01]  /*4f50*/  FADD.FTZ R57, R83, R56 ;  /* 0x0000003853397221 */ /* 0x000fc20000010000 */
[----:B------:R-:W-:-:S03]  /*4f60*/  IMAD.MOV.U32 R83, RZ, RZ, R87 ;  /* 0x000000ffff537224 */ /* 0x000fc600078e0057 */
[----:B------:R-:W-:Y:S02]  /*4f70*/  FADD.FTZ R59, R104, R57 ;  /* 0x00000039683b7221 */ /* 0x000fe40000010000 */
[----:B------:R-:W5:Y:S08]  /*4f80*/  MUFU.EX2 R15, R15 ;  /* 0x0000000f000f7308 */ /* 0x000f700000000800 */
[----:B------:R2:W-:Y:S08]  /*4f90*/  MUFU.EX2 R27, R25 ;  /* 0x00000019001b7308 */ /* 0x0005f00000000800 */
[----:B------:R-:W5:Y:S01]  /*4fa0*/  MUFU.EX2 R44, R44 ;  /* 0x0000002c002c7308 */ /* 0x000f620000000800 */
[----:B--2---:R-:W-:-:S04]  /*4fb0*/  FADD.FTZ R25, R13, R30 ;  /* 0x0000001e0d197221 */ /* 0x004fc80000010000 */
[----:B---3--:R-:W-:-:S03]  /*4fc0*/  FADD.FTZ R30, R40, R25 ;  /* 0x00000019281e7221 */ /* 0x008fc60000010000 */
[----:B------:R-:W2:Y:S01]  /*4fd0*/  MUFU.EX2 R133, R133 ;  /* 0x0000008500857308 */ /* 0x000ea20000000800 */
[----:B-1----:R-:W-:-:S01]  /*4fe0*/  FADD.FTZ R25, R41, R30 ;  /* 0x0000001e29197221 */ /* 0x002fc20000010000 */
[----:B------:R-:W-:-:S03]  /*4ff0*/  F2FP.SATFINITE.E4M3.F32.PACK_AB_MERGE_C R41, R41, R40, RZ ;  /* 0x000000282929723e */ /* 0x000fc600048070ff */
[----:B----4-:R-:W-:Y:S01]  /*5000*/  FADD.FTZ R30, R12, R25 ;  /* 0x000000190c1e7221 */ /* 0x010fe20000010000 */
[----:B------:R-:W-:Y:S02]  /*5010*/  F2FP.SATFINITE.E4M3.F32.PACK_AB_MERGE_C R206, R13, R10, R41 ;  /* 0x0000000a0dce723e */ /* 0x000fe40004807029 */
[----:B------:R-:W-:Y:S01]  /*5020*/  MUFU.EX2 R20, R20 ;  /* 0x0000001400147308 */ /* 0x000fe20000000800 */
[----:B-----5:R-:W-:-:S01]  /*5030*/  FADD.FTZ R25, R15, R30 ;  /* 0x0000001e0f197221 */ /* 0x020fc20000010000 */
[----:B------:R-:W-:-:S03]  /*5040*/  MOV R41, R87 ;  /* 0x0000005700297202 */ /* 0x000fc60000000f00 */
[----:B------:R-:W-:-:S03]  /*5050*/  FADD.FTZ R56, R44, R25 ;  /* 0x000000192c387221 */ /* 0x000fc60000010000 */
[----:B------:R-:W1:Y:S01]  /*5060*/  MUFU.EX2 R105, R105 ;  /* 0x0000006900697308 */ /* 0x000e620000000800 */
[----:B--2---:R-:W-:-:S01]  /*5070*/  FADD.FTZ R57, R133, R56 ;  /* 0x0000003885397221 */ /* 0x004fc20000010000 */
[----:B------:R-:W-:Y:S01]  /*5080*/  FADD.FTZ R56, R96, R59 ;  /* 0x0000003b60387221 */ /* 0x000fe20000010000 */
[----:B------:R-:W-:Y:S01]  /*5090*/  F2FP.SATFINITE.E4M3.F32.PACK_AB_MERGE_C R44, R133, R44, RZ ;  /* 0x0000002c852c723e */ /* 0x000fe200048070ff */
[----:B------:R-:W-:-:S03]  /*50a0*/  IMAD.MOV.U32 R59, RZ, RZ, R87 ;  /* 0x000000ffff3b7224 */ /* 0x000fc600078e0057 */
[----:B------:R-:W-:Y:S01]  /*50b0*/  F2FP.SATFINITE.E4M3.F32.PACK_AB_MERGE_C R208, R15, R12, R44 ;  /* 0x0000000c0fd0723e */ /* 0x000fe2000480702c */
[----:B------:R-:W-:Y:S01]  /*50c0*/  MUFU.EX2 R21, R21 ;  /* 0x0000001500157308 */ /* 0x000fe20000000800 */
[----:B------:R-:W-:-:S07]  /*50d0*/  IMAD.MOV.U32 R44, RZ, RZ, R87 ;  /* 0x000000ffff2c7224 */ /* 0x000fce00078e0057 */
[----:B------:R-:W2:Y:S01]  /*50e0*/  MUFU.EX2 R107, R107 ;  /* 0x0000006b006b7308 */ /* 0x000ea20000000800 */
[----:B-1----:R-:W-:-:S07]  /*50f0*/  FADD.FTZ R58, R105, R56 ;  /* 0x00000038693a7221 */ /* 0x002fce0000010000 */
[----:B------:R-:W1:Y:S08]  /*5100*/  MUFU.EX2 R47, R47 ;  /* 0x0000002f002f7308 */ /* 0x000e700000000800 */
[----:B------:R-:W3:Y:S01]  /*5110*/  MUFU.EX2 R48, R48 ;  /* 0x0000003000307308 */ /* 0x000ee20000000800 */
[----:B--2---:R-:W-:-:S04]  /*5120*/  F2FP.SATFINITE.E4M3.F32.PACK_AB_MERGE_C R211, R110, R107, RZ ;  /* 0x0000006b6ed3723e */ /* 0x004fc800048070ff */
[----:B------:R-:W-:-:S03]  /*5130*/  F2FP.SATFINITE.E4M3.F32.PACK_AB_MERGE_C R211, R105, R96, R211 ;  /* 0x0000006069d3723e */ /* 0x000fc600048070d3 */
[----:B------:R-:W2:Y:S08]  /*5140*/  MUFU.EX2 R89, R89 ;  /* 0x0000005900597308 */ /* 0x000eb00000000800 */
[----:B------:R-:W4:Y:S08]  /*5150*/  MUFU.EX2 R42, R42 ;  /* 0x0000002a002a7308 */ /* 0x000f300000000800 */
[----:B------:R5:W-:Y:S08]  /*5160*/  MUFU.EX2 R30, R28 ;  /* 0x0000001c001e7308 */ /* 0x000bf00000000800 */
[----:B------:R-:W4:Y:S01]  /*5170*/  MUFU.EX2 R90, R90 ;  /* 0x0000005a005a7308 */ /* 0x000f220000000800 */
[----:B-----5:R-:W-:-:S01]  /*5180*/  FADD.FTZ R28, R20, R57 ;  /* 0x00000039141c7221 */ /* 0x020fc20000010000 */
[----:B------:R-:W-:-:S03]  /*5190*/  FADD.FTZ R57, R107, R58 ;  /* 0x0000003a6b397221 */ /* 0x000fc60000010000 */
[----:B------:R-:W-:-:S03]  /*51a0*/  FADD.FTZ R56, R21, R28 ;  /* 0x0000001c15387221 */ /* 0x000fc60000010000 */
[----:B------:R-:W5:Y:S01]  /*51b0*/  MUFU.EX2 R43, R43 ;  /* 0x0000002b002b7308 */ /* 0x000f620000000800 */
[----:B-1----:R-:W-:-:S01]  /*51c0*/  FADD.FTZ R29, R47, R56 ;  /* 0x000000382f1d7221 */ /* 0x002fc20000010000 */
[----:B------:R-:W-:Y:S01]  /*51d0*/  FADD.FTZ R56, R110, R57 ;  /* 0x000000396e387221 */ /* 0x000fe20000010000 */
[C---:B---3--:R-:W-:Y:S02]  /*51e0*/  F2FP.SATFINITE.E4M3.F32.PACK_AB_MERGE_C R47, R48.reuse, R47, RZ ;  /* 0x0000002f302f723e */ /* 0x048fe400048070ff */
[----:B------:R-:W-:Y:S01]  /*51f0*/  FADD.FTZ R29, R48, R29 ;  /* 0x0000001d301d7221 */ /* 0x000fe20000010000 */
[----:B--2---:R-:W-:-:S01]  /*5200*/  FADD.FTZ R37, R89, R56 ;  /* 0x0000003859257221 */ /* 0x004fc20000010000 */
[----:B------:R-:W-:Y:S01]  /*5210*/  F2FP.SATFINITE.E4M3.F32.PACK_AB_MERGE_C R210, R21, R20, R47 ;  /* 0x0000001415d2723e */ /* 0x000fe2000480702f */
[----:B------:R-:W1:Y:S01]  /*5220*/  MUFU.EX2 R113, R113 ;  /* 0x0000007100717308 */ /* 0x000e620000000800 */
[----:B----4-:R-:W-:-:S01]  /*5230*/  FADD.FTZ R56, R42, R29 ;  /* 0x0000001d2a387221 */ /* 0x010fc20000010000 */
[----:B------:R-:W-:Y:S01]  /*5240*/  FADD.FTZ R58, R90, R37 ;  /* 0x000000255a3a7221 */ /* 0x000fe20000010000 */
[----:B------:R-:W-:Y:S01]  /*5250*/  MOV R57, R87 ;  /* 0x0000005700397202 */ /* 0x000fe20000000f00 */
[----:B------:R-:W-:-:S02]  /*5260*/  IMAD.MOV.U32 R48, RZ, RZ, R87 ;  /* 0x000000ffff307224 */ /* 0x000fc400078e0057 */
[----:B------:R-:W-:Y:S02]  /*5270*/  IMAD.MOV.U32 R47, RZ, RZ, R87 ;  /* 0x000000ffff2f7224 */ /* 0x000fe400078e0057 */
[----:B------:R-:W2:Y:S01]  /*5280*/  MUFU.EX2 R50, R50 ;  /* 0x0000003200327308 */ /* 0x000ea20000000800 */
[----:B-----5:R-:W-:-:S07]  /*5290*/  FADD.FTZ R29, R43, R56 ;  /* 0x000000382b1d7221 */ /* 0x020fce0000010000 */
[----:B------:R-:W3:Y:S01]  /*52a0*/  MUFU.EX2 R51, R51 ;  /* 0x0000003300337308 */ /* 0x000ee20000000800 */
[----:B-1----:R-:W-:-:S01]  /*52b0*/  FADD.FTZ R37, R113, R58 ;  /* 0x0000003a71257221 */ /* 0x002fc20000010000 */
[C---:B------:R-:W-:Y:S01]  /*52c0*/  F2FP.SATFINITE.E4M3.F32.PACK_AB_MERGE_C R213, R114.reuse, R113, RZ ;  /* 0x0000007172d5723e */ /* 0x040fe200048070ff */
[----:B------:R-:W-:Y:S02]  /*52d0*/  IMAD.MOV.U32 R58, RZ, RZ, R87 ;  /* 0x000000ffff3a7224 */ /* 0x000fe400078e0057 */
[----:B------:R-:W-:Y:S01]  /*52e0*/  FADD.FTZ R114, R114, R37 ;  /* 0x0000002572727221 */ /* 0x000fe20000010000 */
[----:B------:R-:W-:Y:S02]  /*52f0*/  F2FP.SATFINITE.E4M3.F32.PACK_AB_MERGE_C R213, R90, R89, R213 ;  /* 0x000000595ad5723e */ /* 0x000fe400048070d5 */
[----:B------:R-:W1:Y:S01]  /*5300*/  MUFU.EX2 R93, R93 ;  /* 0x0000005d005d7308 */ /* 0x000e620000000800 */
[----:B--2---:R-:W-:-:S07]  /*5310*/  FADD.FTZ R56, R50, R29 ;  /* 0x0000001d32387221 */ /* 0x004fce0000010000 */
[----:B------:R-:W2:Y:S01]  /*5320*/  MUFU.EX2 R45, R45 ;  /* 0x0000002d002d7308 */ /* 0x000ea20000000800 */
[----:B---3--:R-:W-:-:S01]  /*5330*/  FADD.FTZ R56, R51, R56 ;  /* 0x0000003833387221 */ /* 0x008fc20000010000 */
[----:B------:R-:W-:Y:S01]  /*5340*/  F2FP.SATFINITE.E4M3.F32.PACK_AB_MERGE_C R50, R51, R50, RZ ;  /* 0x000000323332723e */ /* 0x000fe200048070ff */
[----:B------:R-:W-:-:S03]  /*5350*/  IMAD.MOV.U32 R51, RZ, RZ, R87 ;  /* 0x000000ffff337224 */ /* 0x000fc600078e0057 */
[----:B------:R-:W-:Y:S01]  /*5360*/  F2FP.SATFINITE.E4M3.F32.PACK_AB_MERGE_C R212, R43, R42, R50 ;  /* 0x0000002a2bd4723e */ /* 0x000fe20004807032 */
[----:B------:R-:W-:Y:S01]  /*5370*/  IMAD.MOV.U32 R50, RZ, RZ, R87 ;  /* 0x000000ffff327224 */ /* 0x000fe200078e0057 */
[----:B------:R-:W3:Y:S01]  /*5380*/  MUFU.EX2 R46, R46 ;  /* 0x0000002e002e7308 */ /* 0x000ee20000000800 */
[----:B-1----:R-:W-:-:S01]  /*5390*/  FADD.FTZ R37, R93, R114 ;  /* 0x000000725d257221 */ /* 0x002fc20000010000 */
[--C-:B------:R-:W-:Y:S02]  /*53a0*/  IMAD.MOV.U32 R43, RZ, RZ, R87.reuse ;  /* 0x000000ffff2b7224 */ /* 0x100fe400078e0057 */
[----:B------:R-:W-:Y:S02]  /*53b0*/  IMAD.MOV.U32 R42, RZ, RZ, R87 ;  /* 0x000000ffff2a7224 */ /* 0x000fe400078e0057 */
[----:B------:R-:W-:Y:S02]  /*53c0*/  FADD.FTZ R37, R94, R37 ;  /* 0x000000255e257221 */ /* 0x000fe40000010000 */
[----:B------:R-:W1:Y:S01]  /*53d0*/  MUFU.EX2 R52, R52 ;  /* 0x0000003400347308 */ /* 0x000e620000000800 */
[----:B--2---:R-:W-:-:S01]  /*53e0*/  FADD.FTZ R29, R45, R56 ;  /* 0x000000382d1d7221 */ /* 0x004fc20000010000 */
[----:B------:R-:W-:Y:S01]  /*53f0*/  FADD.FTZ R40, R98, R37 ;  /* 0x0000002562287221 */ /* 0x000fe20000010000 */
[----:B------:R-:W-:-:S02]  /*5400*/  IMAD.MOV.U32 R56, RZ, RZ, R87 ;  /* 0x000000ffff387224 */ /* 0x000fc400078e0057 */
[----:B------:R-:W-:-:S03]  /*5410*/  IMAD.MOV.U32 R37, RZ, RZ, R87 ;  /* 0x000000ffff257224 */ /* 0x000fc600078e0057 */
[----:B------:R-:W2:Y:S01]  /*5420*/  MUFU.EX2 R101, R101 ;  /* 0x0000006500657308 */ /* 0x000ea20000000800 */
[----:B---3--:R-:W-:-:S07]  /*5430*/  FADD.FTZ R29, R46, R29 ;  /* 0x0000001d2e1d7221 */ /* 0x008fce0000010000 */
[----:B------:R-:W3:Y:S01]  /*5440*/  MUFU.EX2 R53, R53 ;  /* 0x0000003500357308 */ /* 0x000ee20000000800 */
[----:B-1----:R-:W-:-:S07]  /*5450*/  FADD.FTZ R14, R52, R29 ;  /* 0x0000001d340e7221 */ /* 0x002fce0000010000 */
[----:B------:R-:W1:Y:S01]  /*5460*/  MUFU.EX2 R49, R49 ;  /* 0x0000003100317308 */ /* 0x000e620000000800 */
[----:B--2---:R-:W-:-:S01]  /*5470*/  FADD.FTZ R40, R101, R40 ;  /* 0x0000002865287221 */ /* 0x004fc20000010000 */
[----:B------:R-:W-:-:S03]  /*5480*/  F2FP.SATFINITE.E4M3.F32.PACK_AB_MERGE_C R98, R101, R98, RZ ;  /* 0x000000626562723e */ /* 0x000fc600048070ff */
[----:B------:R-:W-:Y:S01]  /*5490*/  FADD.FTZ R29, R97, R40 ;  /* 0x00000028611d7221 */ /* 0x000fe20000010000 */
[----:B------:R-:W-:Y:S01]  /*54a0*/  F2FP.SATFINITE.E4M3.F32.PACK_AB_MERGE_C R215, R94, R93, R98 ;  /* 0x0000005d5ed7723e */ /* 0x000fe20004807062 */
[----:B------:R-:W-:Y:S01]  /*54b0*/  IMAD.MOV.U32 R40, RZ, RZ, R87 ;  /* 0x000000ffff287224 */ /* 0x000fe200078e0057 */
        /* <DEDUP_REMOVED lines=8> */
[----:B------:R-:W-:Y:S01]  /*5540*/  FADD.FTZ R14, R102, R29 ;  /* 0x0000001d660e7221 */ /* 0x000fe20000010000 */
[--C-:B------:R-:W-:Y:S02]  /*5550*/  IMAD.MOV.U32 R46, RZ, RZ, R87.reuse ;  /* 0x000000ffff2e7224 */ /* 0x100fe400078e0057 */
[----:B------:R-:W-:-:S03]  /*5560*/  IMAD.MOV.U32 R45, RZ, RZ, R87 ;  /* 0x000000ffff2d7224 */ /* 0x000fc600078e0057 */
[----:B------:R-:W1:Y:S01]  /*5570*/  MUFU.EX2 R54, R54 ;  /* 0x0000003600367308 */ /* 0x000e620000000800 */
[----:B--2---:R-:W-:-:S07]  /*5580*/  FADD.FTZ R5, R24, R5 ;  /* 0x0000000518057221 */ /* 0x004fce0000010000 */
[----:B------:R-:W2:Y:S01]  /*5590*/  MUFU.EX2 R3, R3 ;  /* 0x0000000300037308 */ /* 0x000ea20000000800 */
[----:B---3--:R-:W-:-:S01]  /*55a0*/  FADD.FTZ R29, R115, R14 ;  /* 0x0000000e731d7221 */ /* 0x008fc20000010000 */
[----:B------:R-:W-:-:S03]  /*55b0*/  F2FP.SATFINITE.E4M3.F32.PACK_AB_MERGE_C R115, R116, R115, RZ ;  /* 0x000000737473723e */ /* 0x000fc600048070ff */
[----:B------:R-:W-:Y:S01]  /*55c0*/  FADD.FTZ R116, R116, R29 ;  /* 0x0000001d74747221 */ /* 0x000fe20000010000 */
[----:B------:R-:W-:Y:S01]  /*55d0*/  F2FP.SATFINITE.E4M3.F32.PACK_AB_MERGE_C R217, R102, R97, R115 ;  /* 0x0000006166d9723e */ /* 0x000fe20004807073 */
[----:B------:R-:W-:Y:S01]  /*55e0*/  IMAD.MOV.U32 R29, RZ, RZ, R87 ;  /* 0x000000ffff1d7224 */ /* 0x000fe200078e0057 */
[----:B------:R-:W3:Y:S01]  /*55f0*/  MUFU.EX2 R26, R26 ;  /* 0x0000001a001a7308 */ /* 0x000ee20000000800 */
[----:B-1----:R-:W-:-:S01]  /*5600*/  FADD.FTZ R14, R54, R5 ;  /* 0x00000005360e7221 */ /* 0x002fc20000010000 */
[----:B------:R-:W-:-:S03]  /*5610*/  F2FP.SATFINITE.E4M3.F32.PACK_AB_MERGE_C R54, R27, R54, RZ ;  /* 0x000000361b36723e */ /* 0x000fc600048070ff */
[----:B------:R-:W-:Y:S01]  /*5620*/  FADD.FTZ R14, R27, R14 ;  /* 0x0000000e1b0e7221 */ /* 0x000fe20000010000 */
[----:B------:R-:W-:-:S01]  /*5630*/  FADD.FTZ R27, R73, R116 ;  /* 0x00000074491b7221 */ /* 0x000fc20000010000 */
[----:B------:R-:W-:Y:S01]  /*5640*/  F2FP.SATFINITE.E4M3.F32.PACK_AB_MERGE_C R216, R24, R49, R54 ;  /* 0x0000003118d8723e */ /* 0x000fe20004807036 */
[----:B------:R-:W1:Y:S01]  /*5650*/  MUFU.EX2 R77, R77 ;  /* 0x0000004d004d7308 */ /* 0x000e620000000800 */
[----:B--2---:R-:W-:-:S01]  /*5660*/  FADD.FTZ R5, R3, R14 ;  /* 0x0000000e03057221 */ /* 0x004fc20000010000 */
[----:B------:R-:W-:Y:S01]  /*5670*/  FADD.FTZ R32, R74, R27 ;  /* 0x0000001b4a207221 */ /* 0x000fe20000010000 */
[--C-:B------:R-:W-:Y:S01]  /*5680*/  IMAD.MOV.U32 R54, RZ, RZ, R87.reuse ;  /* 0x000000ffff367224 */ /* 0x100fe200078e0057 */
[----:B------:R-:W-:Y:S01]  /*5690*/  MOV R49, R87 ;  /* 0x0000005700317202 */ /* 0x000fe20000000f00 */
        /* <DEDUP_REMOVED lines=11> */
[----:B------:R2:W4:Y:S01]  /*5750*/  MUFU.EX2 R25, R55 ;  /* 0x0000003700197308 */ /* 0x0005220000000800 */
[C---:B---3--:R-:W-:Y:S01]  /*5760*/  F2FP.SATFINITE.E4M3.F32.PACK_AB_MERGE_C R77, R118.reuse, R77, RZ ;  /* 0x0000004d764d723e */ /* 0x048fe200048070ff */
[----:B------:R-:W-:Y:S01]  /*5770*/  FADD.FTZ R118, R118, R27 ;  /* 0x0000001b76767221 */ /* 0x000fe20000010000 */
[----:B------:R-:W-:Y:S02]  /*5780*/  MOV R26, R87 ;  /* 0x00000057001a7202 */ /* 0x000fe40000000f00 */
[----:B------:R-:W-:Y:S01]  /*5790*/  F2FP.SATFINITE.E4M3.F32.PACK_AB_MERGE_C R219, R74, R73, R77 ;  /* 0x000000494adb723e */ /* 0x000fe2000480704d */
[----:B------:R-:W-:Y:S01]  /*57a0*/  IMAD.MOV.U32 R77, RZ, RZ, R87 ;  /* 0x000000ffff4d7224 */ /* 0x000fe200078e0057 */
[----:B------:R-:W-:Y:S01]  /*57b0*/  MOV R73, R87 ;  /* 0x0000005700497202 */ /* 0x000fe20000000f00 */
[----:B------:R-:W3:Y:S01]  /*57c0*/  MUFU.EX2 R82, R82 ;  /* 0x0000005200527308 */ /* 0x000ee20000000800 */
[----:B-1----:R-:W-:-:S01]  /*57d0*/  FADD.FTZ R27, R81, R118 ;  /* 0x00000076511b7221 */ /* 0x002fc20000010000 */
[----:B------:R-:W-:-:S02]  /*57e0*/  IMAD.MOV.U32 R74, RZ, RZ, R87 ;  /* 0x000000ffff4a7224 */ /* 0x000fc400078e0057 */
[----:B--2---:R-:W-:-:S04]  /*57f0*/  IMAD.MOV.U32 R55, RZ, RZ, R87 ;  /* 0x000000ffff377224 */ /* 0x004fc800078e0057 */
[----:B------:R1:W2:Y:S01]  /*5800*/  MUFU.EX2 R28, R62 ;  /* 0x0000003e001c7308 */ /* 0x0002a20000000800 */
[----:B----4-:R-:W-:-:S07]  /*5810*/  FADD.FTZ R5, R25, R30 ;  /* 0x0000001e19057221 */ /* 0x010fce0000010000 */
[----:B------:R-:W-:Y:S01]  /*5820*/  MUFU.EX2 R85, R85 ;  /* 0x0000005500557308 */ /* 0x000fe20000000800 */
[----:B---3--:R-:W-:-:S01]  /*5830*/  FADD.FTZ R32, R82, R27 ;  /* 0x0000001b52207221 */ /* 0x008fc20000010000 */
[----:B-1----:R-:W-:-:S06]  /*5840*/  IMAD.MOV.U32 R62, RZ, RZ, R87 ;  /* 0x000000ffff3e7224 */ /* 0x002fcc00078e0057 */
[----:B------:R-:W1:Y:S01]  /*5850*/  MUFU.EX2 R86, R86 ;  /* 0x0000005600567308 */ /* 0x000e620000000800 */
[----:B--2---:R-:W-:-:S07]  /*5860*/  FADD.FTZ R30, R28, R5 ;  /* 0x000000051c1e7221 */ /* 0x004fce0000010000 */
[----:B------:R-:W2:Y:S08]  /*5870*/  MUFU.EX2 R63, R63 ;  /* 0x0000003f003f7308 */ /* 0x000eb00000000800 */
[----:B------:R-:W3:Y:S01]  /*5880*/  MUFU.EX2 R64, R64 ;  /* 0x0000004000407308 */ /* 0x000ee20000000800 */
[----:B-1----:R-:W-:Y:S01]  /*5890*/  F2FP.SATFINITE.E4M3.F32.PACK_AB_MERGE_C R27, R86, R85, RZ ;  /* 0x00000055561b723e */ /* 0x002fe200048070ff */
[----:B------:R-:W-:Y:S01]  /*58a0*/  FADD.FTZ R85, R85, R32 ;  /* 0x0000002055557221 */ /* 0x000fe20000010000 */
[----:B------:R-:W-:-:S02]  /*58b0*/  IMAD.MOV.U32 R32, RZ, RZ, R87 ;  /* 0x000000ffff207224 */ /* 0x000fc400078e0057 */
[----:B------:R-:W-:Y:S01]  /*58c0*/  F2FP.SATFINITE.E4M3.F32.PACK_AB_MERGE_C R221, R82, R81, R27 ;  /* 0x0000005152dd723e */ /* 0x000fe2000480701b */
[----:B------:R-:W-:-:S01]  /*58d0*/  FADD.FTZ R85, R86, R85 ;  /* 0x0000005556557221 */ /* 0x000fc20000010000 */
[----:B------:R-:W-:Y:S01]  /*58e0*/  IMAD.MOV.U32 R86, RZ, RZ, R87 ;  /* 0x000000ffff567224 */ /* 0x000fe200078e0057 */
[----:B------:R-:W-:Y:S01]  /*58f0*/  MUFU.EX2 R92, R92 ;  /* 0x0000005c005c7308 */ /* 0x000fe20000000800 */
[----:B--2---:R-:W-:-:S01]  /*5900*/  FADD.FTZ R5, R63, R30 ;  /* 0x0000001e3f057221 */ /* 0x004fc20000010000 */
[--C-:B------:R-:W-:Y:S01]  /*5910*/  IMAD.MOV.U32 R82, RZ, RZ, R87.reuse ;  /* 0x000000ffff527224 */ /* 0x100fe200078e0057 */
[----:B------:R-:W-:Y:S01]  /*5920*/  MOV R81, R87 ;  /* 0x0000005700517202 */ /* 0x000fe20000000f00 */
[----:B------:R-:W-:-:S04]  /*5930*/  IMAD.MOV.U32 R27, RZ, RZ, R87 ;  /* 0x000000ffff1b7224 */ /* 0x000fc800078e0057 */
[----:B------:R-:W1:Y:S01]  /*5940*/  MUFU.EX2 R95, R95 ;  /* 0x0000005f005f7308 */ /* 0x000e620000000800 */
[----:B---3--:R-:W-:-:S01]  /*5950*/  FADD.FTZ R5, R64, R5 ;  /* 0x0000000540057221 */ /* 0x008fc20000010000 */
[----:B------:R-:W-:Y:S01]  /*5960*/  F2FP.SATFINITE.E4M3.F32.PACK_AB_MERGE_C R63, R64, R63, RZ ;  /* 0x0000003f403f723e */ /* 0x000fe200048070ff */
[----:B------:R-:W-:-:S03]  /*5970*/  IMAD.MOV.U32 R64, RZ, RZ, R87 ;  /* 0x000000ffff407224 */ /* 0x000fc600078e0057 */
[----:B------:R-:W-:Y:S01]  /*5980*/  F2FP.SATFINITE.E4M3.F32.PACK_AB_MERGE_C R220, R28, R25, R63 ;  /* 0x000000191cdc723e */ /* 0x000fe2000480703f */
[--C-:B------:R-:W-:Y:S01]  /*5990*/  IMAD.MOV.U32 R63, RZ, RZ, R87.reuse ;  /* 0x000000ffff3f7224 */ /* 0x100fe200078e0057 */
[----:B------:R-:W2:Y:S01]  /*59a0*/  MUFU.EX2 R88, R88 ;  /* 0x0000005800587308 */ /* 0x000ea20000000800 */
[--C-:B------:R-:W-:Y:S02]  /*59b0*/  IMAD.MOV.U32 R28, RZ, RZ, R87.reuse ;  /* 0x000000ffff1c7224 */ /* 0x100fe400078e0057 */
[----:B------:R-:W-:-:S05]  /*59c0*/  IMAD.MOV.U32 R25, RZ, RZ, R87 ;  /* 0x000000ffff197224 */ /* 0x000fca00078e0057 */
[----:B------:R-:W3:Y:S01]  /*59d0*/  MUFU.EX2 R34, R34 ;  /* 0x0000002200227308 */ /* 0x000ee20000000800 */
[----:B-1----:R-:W-:-:S07]  /*59e0*/  F2FP.SATFINITE.E4M3.F32.PACK_AB_MERGE_C R7, R95, R92, RZ ;  /* 0x0000005c5f07723e */ /* 0x002fce00048070ff */
[----:B------:R-:W1:Y:S01]  /*59f0*/  MUFU.EX2 R91, R91 ;  /* 0x0000005b005b7308 */ /* 0x000e620000000800 */
[----:B--2---:R-:W-:-:S01]  /*5a00*/  FADD.FTZ R30, R88, R85 ;  /* 0x00000055581e7221 */ /* 0x004fc20000010000 */
[----:B------:R-:W-:-:S06]  /*5a10*/  IMAD.MOV.U32 R85, RZ, RZ, R87 ;  /* 0x000000ffff557224 */ /* 0x000fcc00078e0057 */
[----:B------:R-:W2:Y:S01]  /*5a20*/  MUFU.EX2 R31, R31 ;  /* 0x0000001f001f7308 */ /* 0x000ea20000000800 */
[----:B---3--:R-:W-:-:S07]  /*5a30*/  FADD.FTZ R4, R34, R5 ;  /* 0x0000000522047221 */ /* 0x008fce0000010000 */
[----:B------:R-:W3:Y:S01]  /*5a40*/  MUFU.EX2 R35, R35 ;  /* 0x0000002300237308 */ /* 0x000ee20000000800 */
[C---:B-1----:R-:W-:Y:S01]  /*5a50*/  F2FP.SATFINITE.E4M3.F32.PACK_AB_MERGE_C R223, R91.reuse, R88, R7 ;  /* 0x000000585bdf723e */ /* 0x042fe20004807007 */
[----:B------:R-:W-:Y:S01]  /*5a60*/  FADD.FTZ R91, R91, R30 ;  /* 0x0000001e5b5b7221 */ /* 0x000fe20000010000 */
[----:B------:R-:W-:-:S03]  /*5a70*/  IMAD.MOV.U32 R30, RZ, RZ, R87 ;  /* 0x000000ffff1e7224 */ /* 0x000fc600078e0057 */
[----:B------:R-:W-:Y:S02]  /*5a80*/  FADD.FTZ R92, R92, R91 ;  /* 0x0000005b5c5c7221 */ /* 0x000fe40000010000 */
[----:B------:R-:W1:Y:S01]  /*5a90*/  MUFU.EX2 R38, R38 ;  /* 0x0000002600267308 */ /* 0x000e620000000800 */
[----:B--2---:R-:W-:-:S01]  /*5aa0*/  FADD.FTZ R4, R31, R4 ;  /* 0x000000041f047221 */ /* 0x004fc20000010000 */
[----:B------:R-:W-:-:S06]  /*5ab0*/  FADD.FTZ R95, R95, R92 ;  /* 0x0000005c5f5f7221 */ /* 0x000fcc0000010000 */
[----:B------:R-:W-:Y:S01]  /*5ac0*/  MUFU.EX2 R106, R106 ;  /* 0x0000006a006a7308 */ /* 0x000fe20000000800 */
[----:B---3--:R-:W-:-:S07]  /*5ad0*/  FADD.FTZ R5, R35, R4 ;  /* 0x0000000423057221 */ /* 0x008fce0000010000 */
[----:B------:R-:W2:Y:S01]  /*5ae0*/  MUFU.EX2 R125, R125 ;  /* 0x0000007d007d7308 */ /* 0x000ea20000000800 */
[C---:B-1----:R-:W-:Y:S01]  /*5af0*/  F2FP.SATFINITE.E4M3.F32.PACK_AB_MERGE_C R35, R38.reuse, R35, RZ ;  /* 0x000000232623723e */ /* 0x042fe200048070ff */
[----:B------:R-:W-:-:S03]  /*5b00*/  FADD.FTZ R38, R38, R5 ;  /* 0x0000000526267221 */ /* 0x000fc60000010000 */
[----:B------:R-:W-:Y:S01]  /*5b10*/  F2FP.SATFINITE.E4M3.F32.PACK_AB_MERGE_C R222, R31, R34, R35 ;  /* 0x000000221fde723e */ /* 0x000fe20004807023 */
[--C-:B------:R-:W-:Y:S02]  /*5b20*/  IMAD.MOV.U32 R35, RZ, RZ, R87.reuse ;  /* 0x000000ffff237224 */ /* 0x100fe400078e0057 */
[----:B------:R-:W1:Y:S01]  /*5b30*/  MUFU.EX2 R100, R100 ;  /* 0x0000006400647308 */ /* 0x000e620000000800 */
[--C-:B------:R-:W-:Y:S02]  /*5b40*/  IMAD.MOV.U32 R34, RZ, RZ, R87.reuse ;  /* 0x000000ffff227224 */ /* 0x100fe400078e0057 */
[----:B------:R-:W-:-:S05]  /*5b50*/  IMAD.MOV.U32 R31, RZ, RZ, R87 ;  /* 0x000000ffff1f7224 */ /* 0x000fca00078e0057 */
[----:B------:R-:W3:Y:S01]  /*5b60*/  MUFU.EX2 R39, R39 ;  /* 0x0000002700277308 */ /* 0x000ee20000000800 */
[----:B--2---:R-:W-:-:S07]  /*5b70*/  F2FP.SATFINITE.E4M3.F32.PACK_AB_MERGE_C R6, R125, R106, RZ ;  /* 0x0000006a7d06723e */ /* 0x004fce00048070ff */
[----:B------:R-:W2:Y:S01]  /*5b80*/  MUFU.EX2 R103, R103 ;  /* 0x0000006700677308 */ /* 0x000ea20000000800 */
[----:B-1----:R-:W-:-:S07]  /*5b90*/  FADD.FTZ R4, R100, R95 ;  /* 0x0000005f64047221 */ /* 0x002fce0000010000 */
[----:B------:R-:W1:Y:S01]  /*5ba0*/  MUFU.EX2 R70, R70 ;  /* 0x0000004600467308 */ /* 0x000e620000000800 */
[----:B---3--:R-:W-:-:S01]  /*5bb0*/  FADD.FTZ R5, R39, R38 ;  /* 0x0000002627057221 */ /* 0x008fc20000010000 */
[----:B------:R-:W-:-:S06]  /*5bc0*/  IMAD.MOV.U32 R38, RZ, RZ, R87 ;  /* 0x000000ffff267224 */ /* 0x000fcc00078e0057 */
[----:B------:R-:W3:Y:S01]  /*5bd0*/  MUFU.EX2 R71, R71 ;  /* 0x0000004700477308 */ /* 0x000ee20000000800 */
[C---:B--2---:R-:W-:Y:S01]  /*5be0*/  F2FP.SATFINITE.E4M3.F32.PACK_AB_MERGE_C R225, R103.reuse, R100, R6 ;  /* 0x0000006467e1723e */ /* 0x044fe20004807006 */
[----:B------:R-:W-:-:S04]  /*5bf0*/  FADD.FTZ R103, R103, R4 ;  /* 0x0000000467677221 */ /* 0x000fc80000010000 */
[----:B------:R-:W-:Y:S02]  /*5c00*/  FADD.FTZ R106, R106, R103 ;  /* 0x000000676a6a7221 */ /* 0x000fe40000010000 */
[----:B------:R-:W2:Y:S01]  /*5c10*/  MUFU.EX2 R14, R119 ;  /* 0x00000077000e7308 */ /* 0x000ea20000000800 */
[----:B-1----:R-:W-:-:S01]  /*5c20*/  FADD.FTZ R4, R70, R5 ;  /* 0x0000000546047221 */ /* 0x002fc20000010000 */
[----:B------:R-:W-:-:S06]  /*5c30*/  FADD.FTZ R125, R125, R106 ;  /* 0x0000006a7d7d7221 */ /* 0x000fcc0000010000 */
[----:B------:R-:W-:Y:S01]  /*5c40*/  MUFU.EX2 R111, R111 ;  /* 0x0000006f006f7308 */ /* 0x000fe20000000800 */
[----:B---3--:R-:W-:-:S07]  /*5c50*/  FADD.FTZ R5, R71, R4 ;  /* 0x0000000447057221 */ /* 0x008fce0000010000 */
[----:B------:R-:W1:Y:S01]  /*5c60*/  MUFU.EX2 R112, R112 ;  /* 0x0000007000707308 */ /* 0x000e620000000800 */
[----:B--2---:R-:W-:-:S01]  /*5c70*/  FADD.FTZ R5, R14, R5 ;  /* 0x000000050e057221 */ /* 0x004fc20000010000 */
[----:B------:R-:W-:-:S04]  /*5c80*/  F2FP.SATFINITE.E4M3.F32.PACK_AB_MERGE_C R71, R14, R71, RZ ;  /* 0x000000470e47723e */ /* 0x000fc800048070ff */
        /* <DEDUP_REMOVED lines=8> */
[----:B--2---:R-:W-:-:S07]  /*5d10*/  FADD.FTZ R6, R108, R125 ;  /* 0x0000007d6c067221 */ /* 0x004fce0000010000 */
[----:B------:R-:W2:Y:S01]  /*5d20*/  MUFU.EX2 R121, R121 ;  /* 0x0000007900797308 */ /* 0x000ea20000000800 */
[----:B---3--:R-:W-:-:S07]  /*5d30*/  FADD.FTZ R4, R120, R5 ;  /* 0x0000000578047221 */ /* 0x008fce0000010000 */
[----:B------:R-:W-:Y:S01]  /*5d40*/  MUFU.EX2 R122, R122 ;  /* 0x0000007a007a7308 */ /* 0x000fe20000000800 */
[C---:B-1----:R-:W-:Y:S01]  /*5d50*/  F2FP.SATFINITE.E4M3.F32.PACK_AB_MERGE_C R227, R109.reuse, R108, R3 ;  /* 0x0000006c6de3723e */ /* 0x042fe20004807003 */
[----:B------:R-:W-:-:S04]  /*5d60*/  FADD.FTZ R6, R109, R6 ;  /* 0x000000066d067221 */ /* 0x000fc80000010000 */
[----:B------:R-:W-:Y:S02]  /*5d70*/  FADD.FTZ R111, R111, R6 ;  /* 0x000000066f6f7221 */ /* 0x000fe40000010000 */
[----:B------:R-:W1:Y:S01]  /*5d80*/  MUFU.EX2 R117, R117 ;  /* 0x0000007500757308 */ /* 0x000e620000000800 */
[----:B--2---:R-:W-:-:S01]  /*5d90*/  FADD.FTZ R3, R121, R4 ;  /* 0x0000000479037221 */ /* 0x004fc20000010000 */
[----:B-1----:R-:W-:-:S03]  /*5da0*/  F2FP.SATFINITE.E4M3.F32.PACK_AB_MERGE_C R4, R117, R122, RZ ;  /* 0x0000007a7504723e */ /* 0x002fc600048070ff */
[----:B------:R-:W-:Y:S01]  /*5db0*/  FADD.FTZ R122, R122, R3 ;  /* 0x000000037a7a7221 */ /* 0x000fe20000010000 */
[----:B------:R-:W-:Y:S01]  /*5dc0*/  F2FP.SATFINITE.E4M3.F32.PACK_AB_MERGE_C R226, R121, R120, R4 ;  /* 0x0000007879e2723e */ /* 0x000fe20004807004 */
[----:B------:R-:W-:Y:S02]  /*5dd0*/  FADD.FTZ R4, R112, R111 ;  /* 0x0000006f70047221 */ /* 0x000fe40000010000 */
[----:B------:R-:W-:-:S01]  /*5de0*/  FADD.FTZ R5, R117, R122 ;  /* 0x0000007a75057221 */ /* 0x000fc20000010000 */
[----:B------:R-:W-:Y:S06]  /*5df0*/  @!P1 BRA `(.L_x_15) ;  /* 0x00000044009c9947 */ /* 0x000fec0003800000 */
[----:B------:R-:W-:Y:S01]  /*5e00*/  IMAD.MOV.U32 R6, RZ, RZ, R99 ;  /* 0x000000ffff067224 */ /* 0x000fe200078e0063 */
[----:B------:R-:W-:Y:S01]  /*5e10*/  CS2R R86, SRZ ;  /* 0x0000000000567805 */ /* 0x000fe2000001ff00 */
[----:B------:R-:W-:Y:S01]  /*5e20*/  IMAD.MOV.U32 R3, RZ, RZ, R190 ;  /* 0x000000ffff037224 */ /* 0x000fe200078e00be */
[----:B------:R-:W-:Y:S02]  /*5e30*/  CS2R R84, SRZ ;  /* 0x0000000000547805 */ /* 0x000fe4000001ff00 */
[----:B------:R-:W-:Y:S02]  /*5e40*/  CS2R R82, SRZ ;  /* 0x0000000000527805 */ /* 0x000fe4000001ff00 */
[----:B------:R-:W-:Y:S02]  /*5e50*/  CS2R R80, SRZ ;  /* 0x0000000000507805 */ /* 0x000fe4000001ff00 */
[----:B------:R-:W-:Y:S02]  /*5e60*/  CS2R R78, SRZ ;  /* 0x00000000004e7805 */ /* 0x000fe4000001ff00 */
[----:B------:R-:W-:-:S02]  /*5e70*/  CS2R R76, SRZ ;  /* 0x00000000004c7805 */ /* 0x000fc4000001ff00 */
[----:B------:R-:W-:Y:S02]  /*5e80*/  CS2R R74, SRZ ;  /* 0x00000000004a7805 */ /* 0x000fe4000001ff00 */
        /* <DEDUP_REMOVED lines=24> */
[----:B------:R-:W-:Y:S01]  /*6010*/  CS2R R24, SRZ ;  /* 0x0000000000187805 */ /* 0x000fe2000001ff00 */
[----:B------:R-:W-:Y:S01]  /*6020*/  UMOV UR55, UR49 ;  /* 0x0000003100377c82 */ /* 0x000fe20008000000 */
[----:B------:R-:W-:Y:S01]  /*6030*/  UIADD3 UR45, UR45, -0x2, URZ ;  /* 0xfffffffe2d2d7890 */ /* 0x000fe2000fffe03f */
[----:B------:R-:W-:Y:S01]  /*6040*/  UMOV UR56, UR36 ;  /* 0x0000002400387c82 */ /* 0x000fe20008000000 */
[----:B------:R-:W-:-:S10]  /*6050*/  ULDC UR49, c[0x0][0x988] ;  /* 0x0002620000317ab9 */ /* 0x000fd40000000800 */
.L_x_25:
[----:B------:R-:W-:Y:S01]  /*6060*/  ISETP.NE.AND P2, PT, RZ, UR40, PT ;  /* 0x00000028ff007c0c */ /* 0x000fe2000bf45270 */
[----:B------:R-:W-:-:S04]  /*6070*/  UISETP.NE.AND UP0, UPT, UR55, 0x1, UPT ;  /* 0x000000013700788c */ /* 0x000fc8000bf05270 */
[----:B------:R-:W-:-:S04]  /*6080*/  USEL UR36, URZ, 0x1, UP0 ;  /* 0x000000013f247887 */ /* 0x000fc80008000000 */
[----:B------:R-:W-:-:S04]  /*6090*/  ULOP3.LUT UR36, UR56, UR36, URZ, 0x3c, !UPT ;  /* 0x0000002438247292 */ /* 0x000fc8000f8e3c3f */
[----:B------:R-:W-:Y:S08]  /*60a0*/  @P2 BRA `(.L_x_16) ;  /* 0x0000000000382947 */ /* 0x000ff00003800000 */
[----:B------:R-:W-:Y:S05]  /*60b0*/  @!P0 BRA `(.L_x_17) ;  /* 0x0000000000048947 */ /* 0x000fea0003800000 */
[----:B------:R-:W-:Y:S01]  /*60c0*/  BPT.TRAP 0x1 ;  /* 0x000000040000795c */ /* 0x000fe20000300000 */
.L_x_17:
[----:B------:R-:W-:Y:S01]  /*60d0*/  UIADD3 UR6, UR55, 0x1, URZ ;  /* 0x0000000137067890 */ /* 0x000fe2000fffe03f */
[----:B------:R-:W-:-:S03]  /*60e0*/  IMAD.U32 R7, RZ, RZ, UR36 ;  /* 0x00000024ff077e24 */ /* 0x000fc6000f8e00ff */
[----:B------:R-:W-:Y:S02]  /*60f0*/  UISETP.NE.AND UP0, UPT, UR6, 0x2, UPT ;  /* 0x000000020600788c */ /* 0x000fe4000bf05270 */
[----:B------:R-:W-:Y:S02]  /*6100*/  SHF.L.U32 R7, R7, 0x1f, RZ ;  /* 0x0000001f07077819 */ /* 0x000fe400000006ff */
[----:B------:R-:W-:-:S04]  /*6110*/  USEL UR6, UR6, URZ, UP0 ;  /* 0x0000003f06067287 */ /* 0x000fc80008000000 */
[----:B------:R-:W-:-:S09]  /*6120*/  ULEA UR6, UR6, UR38, 0x3 ;  /* 0x0000002606067291 */ /* 0x000fd2000f8e183f */
[----:B------:R1:W2:Y:S01]  /*6130*/  SYNCS.PHASECHK.TRANS64.TRYWAIT P1, [UR6+0x2e830], R7 ;  /* 0x02e83007ff0075a7 */ /* 0x0002a20008020146 */
[----:B------:R-:W-:Y:S05]  /*6140*/  @!P0 BRA `(.L_x_18) ;  /* 0x0000000000048947 */ /* 0x000fea0003800000 */
[----:B------:R-:W-:Y:S01]  /*6150*/  BPT.TRAP 0x1 ;  /* 0x000000040000795c */ /* 0x000fe20000300000 */
.L_x_18:
[----:B--2---:R-:W-:Y:S05]  /*6160*/  @P1 BRA `(.L_x_16) ;  /* 0x0000000000081947 */ /* 0x004fea0003800000 */
[----:B------:R-:W2:Y:S02]  /*6170*/  SYNCS.PHASECHK.TRANS64.TRYWAIT P1, [UR6+0x2e830], R7 ;  /* 0x02e83007ff0075a7 */ /* 0x000ea40008020146 */
[----:B--2---:R-:W-:Y:S05]  /*6180*/  @!P1 BRA `(.L_x_19) ;  /* 0x0000008c00909947 */ /* 0x004fea0003800000 */
.L_x_16:
[----:B-12---:R-:W-:Y:S01]  /*6190*/  VIADD R7, R19, 0x8 ;  /* 0x0000000813077836 */ /* 0x006fe20000000000 */
[----:B------:R-:W-:Y:S01]  /*61a0*/  R2UR UR57, R2 ;  /* 0x00000000023972ca */ /* 0x000fe200000e0000 */
[----:B------:R-:W-:Y:S01]  /*61b0*/  UIADD3 UR54, UR55, 0x1, URZ ;  /* 0x0000000137367890 */ /* 0x000fe2000fffe03f */
[----:B------:R-:W-:Y:S02]  /*61c0*/  UMOV UR19, 0x40000040 ;  /* 0x4000004000137882 */ /* 0x000fe40000000000 */
[----:B------:R1:W-:Y:S01]  /*61d0*/  BAR.SYNC.DEFER_BLOCKING R7, 0x100 ;  /* 0x000400070000751d */ /* 0x0003e20000010000 */
[----:B------:R-:W-:-:S04]  /*61e0*/  UISETP.NE.AND UP0, UPT, UR54, 0x2, UPT ;  /* 0x000000023600788c */ /* 0x000fc8000bf05270 */
[----:B------:R-:W-:Y:S01]  /*61f0*/  USEL UR54, UR54, URZ, UP0 ;  /* 0x0000003f36367287 */ /* 0x000fe20008000000 */
[----:B------:R-:W-:Y:S01]  /*6200*/  UMOV UR20, UR16 ;  /* 0x0000001000147c82 */ /* 0x000fe20008000000 */
[----:B------:R-:W-:Y:S02]  /*6210*/  UMOV UR21, UR17 ;  /* 0x0000001100157c82 */ /* 0x000fe40008000000 */
[----:B------:R-:W-:Y:S01]  /*6220*/  UIMAD UR57, UR54, 0x700, UR57 ;  /* 0x00000700363978a4 */ /* 0x000fe2000f8e0239 */
[----:B------:R-:W-:Y:S01]  /*6230*/  UMOV UR23, 0x40000040 ;  /* 0x4000004000177882 */ /* 0x000fe20000000000 */
[----:B------:R-:W-:Y:S02]  /*6240*/  UMOV UR24, UR16 ;  /* 0x0000001000187c82 */ /* 0x000fe40008000000 */
[----:B------:R-:W-:Y:S02]  /*6250*/  UIADD3 UR22, UR57, 0x100, URZ ;  /* 0x0000010039167890 */ /* 0x000fe4000fffe03f */
[----:B------:R-:W-:-:S02]  /*6260*/  UIADD3 UR26, UR57, 0x200, URZ ;  /* 0x00000200391a7890 */ /* 0x000fc4000fffe03f */
[----:B------:R-:W-:Y:S01]  /*6270*/  UMOV UR18, UR57 ;  /* 0x0000003900127c82 */ /* 0x000fe20008000000 */
[----:B------:R-:W-:Y:S01]  /*6280*/  UMOV UR25, UR17 ;  /* 0x0000001100197c82 */ /* 0x000fe20008000000 */
[----:B------:R-:W-:Y:S01]  /*6290*/  UMOV UR27, 0x40000040 ;  /* 0x40000040001b7882 */ /* 0x000fe20000000000 */
[----:B------:R-:W-:Y:S01]  /*62a0*/  UIADD3 UR30, UR57, 0x300, URZ ;  /* 0x00000300391e7890 */ /* 0x000fe2000fffe03f */
[----:B------:R-:W-:Y:S01]  /*62b0*/  UMOV UR28, UR16 ;  /* 0x00000010001c7c82 */ /* 0x000fe20008000000 */
[----:B------:R-:W-:Y:S01]  /*62c0*/  UMOV UR29, UR17 ;  /* 0x00000011001d7c82 */ /* 0x000fe20008000000 */
[----:B------:R-:W-:Y:S01]  /*62d0*/  WARPGROUP.ARRIVE ;  /* 0x00000000000079c5 */ /* 0x000fe20000000000 */
[----:B------:R-:W-:Y:S01]  /*62e0*/  UMOV UR31, 0x40000040 ;  /* 0x40000040001f7882 */ /* 0x000fe20000000000 */
[----:B------:R-:W-:Y:S01]  /*62f0*/  UIADD3 UR34, UR57, 0x400, URZ ;  /* 0x0000040039227890 */ /* 0x000fe2000fffe03f */
[----:B------:R-:W-:Y:S01]  /*6300*/  UMOV UR32, UR16 ;  /* 0x0000001000207c82 */ /* 0x000fe20008000000 */
[----:B------:R-:W-:-:S02]  /*6310*/  UMOV UR33, UR17 ;  /* 0x0000001100217c82 */ /* 0x000fc40008000000 */
[----:B------:R-:W-:Y:S01]  /*6320*/  QGMMA.64x32x32.F32.E4M3.E4M3 R184, gdesc[UR16], RZ, !UPT, gsb0 ;  /* 0x0060000010b879f3 */ /* 0x000fe2000c0008ff */
[----:B------:R-:W-:Y:S01]  /*6330*/  UMOV UR35, 0x40000040 ;  /* 0x4000004000237882 */ /* 0x000fe20000000000 */
[----:B------:R-:W-:Y:S01]  /*6340*/  UIADD3 UR18, UR57, 0x500, URZ ;  /* 0x0000050039127890 */ /* 0x000fe2000fffe03f */
[----:B------:R-:W-:Y:S01]  /*6350*/  UMOV UR19, 0x40000040 ;  /* 0x4000004000137882 */ /* 0x000fe20000000000 */
[----:B------:R-:W-:Y:S01]  /*6360*/  UIADD3 UR6, UR57, 0x600, URZ ;  /* 0x0000060039067890 */ /* 0x000fe2000fffe03f */
[----:B------:R-:W-:Y:S01]  /*6370*/  UMOV UR7, 0x40000040 ;  /* 0x4000004000077882 */ /* 0x000fe20000000000 */
[----:B------:R-:W-:Y:S01]  /*6380*/  UIADD3 UR10, UR57, 0x602, URZ ;  /* 0x00000602390a7890 */ /* 0x000fe2000fffe03f */
[----:B------:R-:W-:Y:S01]  /*6390*/  UMOV UR11, 0x40000040 ;  /* 0x40000040000b7882 */ /* 0x000fe20000000000 */
[----:B------:R-:W-:Y:S01]  /*63a0*/  UIADD3 UR14, UR57, 0x6, URZ ;  /* 0x00000006390e7890 */ /* 0x000fe2000fffe03f */
[----:B------:R-:W-:Y:S01]  /*63b0*/  UMOV UR15, 0x40000040 ;  /* 0x40000040000f7882 */ /* 0x000fe20000000000 */
[----:B------:R-:W-:-:S02]  /*63c0*/  WARPGROUP.DEPBAR.LE gsb0, 0x0 ;  /* 0x00008000000079c5 */ /* 0x000fc40000010000 */
[----:B------:R-:W-:-:S06]  /*63d0*/  WARPGROUP.ARRIVE ;  /* 0x00000000000079c5 */ /* 0x000fcc0000000000 */
[----:B------:R-:W-:Y:S01]  /*63e0*/  QGMMA.64x32x32.F32.E4M3.E4M3 R168, gdesc[UR20], RZ, !UPT, gsb0 ;  /* 0x0060000014a879f3 */ /* 0x000fe2000c0008ff */
[----:B------:R-:W-:Y:S01]  /*63f0*/  UIADD3 UR22, UR57, 0x102, URZ ;  /* 0x0000010239167890 */ /* 0x000fe2000fffe03f */
[----:B------:R-:W-:Y:S01]  /*6400*/  UMOV UR20, UR4 ;  /* 0x0000000400147c82 */ /* 0x000fe20008000000 */
[----:B------:R-:W-:Y:S01]  /*6410*/  UMOV UR21, UR5 ;  /* 0x0000000500157c82 */ /* 0x000fe20008000000 */
[----:B------:R-:W-:Y:S01]  /*6420*/  UMOV UR23, 0x40000040 ;  /* 0x4000004000177882 */ /* 0x000fe20000000000 */
[----:B------:R-:W-:Y:S02]  /*6430*/  WARPGROUP.DEPBAR.LE gsb0, 0x0 ;  /* 0x00008000000079c5 */ /* 0x000fe40000010000 */
        /* <DEDUP_REMOVED lines=37> */
[----:B------:R-:W-:Y:S01]  /*6690*/  UIADD3 UR22, UR57, 0x104, URZ ;  /* 0x0000010439167890 */ /* 0x000fe2000fffe03f */
[----:B------:R-:W-:Y:S01]  /*66a0*/  UMOV UR20, UR8 ;  /* 0x0000000800147c82 */ /* 0x000fe20008000000 */
[----:B------:R-:W-:Y:S01]  /*66b0*/  UMOV UR21, UR9 ;  /* 0x0000000900157c82 */ /* 0x000fe20008000000 */
        /* <DEDUP_REMOVED lines=31> */
[----:B------:R-:W-:Y:S02]  /*68b0*/  UIADD3 UR6, UR57, 0x604, URZ ;  /* 0x0000060439067890 */ /* 0x000fe4000fffe03f */
        /* <DEDUP_REMOVED lines=40> */
[----:B------:R-:W-:Y:S03]  /*6b40*/  QGMMA.64x32x32.F32.E4M3.E4M3 R88, gdesc[UR8], R88, gsb0 ;  /* 0x00600000085879f3 */ /* 0x000fe60008000858 */
[----:B------:R-:W-:Y:S02]  /*6b50*/  WARPGROUP.DEPBAR.LE gsb0, 0x0 ;  /* 0x00008000000079c5 */ /* 0x000fe40000010000 */
[----:B------:R-:W-:-:S06]  /*6b60*/  WARPGROUP.ARRIVE ;  /* 0x00000000000079c5 */ /* 0x000fcc0000000000 */
[----:B------:R-:W-:Y:S01]  /*6b70*/  QGMMA.64x32x32.F32.E4M3.E4M3 R184, gdesc[UR12], R184, gsb0 ;  /* 0x006000000cb879f3 */ /* 0x000fe200080008b8 */
[----:B------:R-:W-:Y:S01]  /*6b80*/  UIADD3 UR14, UR57, 0x506, URZ ;  /* 0x00000506390e7890 */ /* 0x000fe2000fffe03f */
[----:B------:R-:W-:Y:S01]  /*6b90*/  UMOV UR15, 0x40000040 ;  /* 0x40000040000f7882 */ /* 0x000fe20000000000 */
[----:B------:R-:W-:Y:S01]  /*6ba0*/  UIADD3 UR57, UR57, 0x606, URZ ;  /* 0x0000060639397890 */ /* 0x000fe2000fffe03f */
[----:B------:R-:W-:Y:S02]  /*6bb0*/  WARPGROUP.DEPBAR.LE gsb0, 0x0 ;  /* 0x00008000000079c5 */ /* 0x000fe40000010000 */
[----:B------:R-:W-:-:S06]  /*6bc0*/  WARPGROUP.ARRIVE ;  /* 0x00000000000079c5 */ /* 0x000fcc0000000000 */
[----:B------:R-:W-:Y:S03]  /*6bd0*/  QGMMA.64x32x32.F32.E4M3.E4M3 R168, gdesc[UR20], R168, gsb0 ;  /* 0x0060000014a879f3 */ /* 0x000fe600080008a8 */
        /* <DEDUP_REMOVED lines=18> */
[----:B-1----:R-:W-:Y:S05]  /*6d00*/  @P2 BRA `(.L_x_20) ;  /* 0x00000000002c2947 */ /* 0x002fea0003800000 */
[----:B------:R-:W-:Y:S05]  /*6d10*/  @!P0 BRA `(.L_x_21) ;  /* 0x0000000000048947 */ /* 0x000fea0003800000 */
[----:B------:R-:W-:Y:S01]  /*6d20*/  BPT.TRAP 0x1 ;  /* 0x000000040000795c */ /* 0x000fe20000300000 */
.L_x_21:
[----:B------:R-:W-:Y:S01]  /*6d30*/  ULEA UR6, UR55, UR38, 0x3 ;  /* 0x0000002637067291 */ /* 0x000fe2000f8e183f */
[----:B------:R-:W-:-:S04]  /*6d40*/  MOV R7, UR56 ;  /* 0x0000003800077c02 */ /* 0x000fc80008000f00 */
[----:B------:R-:W-:-:S04]  /*6d50*/  SHF.L.U32 R7, R7, 0x1f, RZ ;  /* 0x0000001f07077819 */ /* 0x000fc800000006ff */
[----:B------:R1:W2:Y:S01]  /*6d60*/  SYNCS.PHASECHK.TRANS64.TRYWAIT P1, [UR6+0x2e850], R7 ;  /* 0x02e85007ff0075a7 */ /* 0x0002a20008020146 */
[----:B------:R-:W-:Y:S05]  /*6d70*/  @!P0 BRA `(.L_x_22) ;  /* 0x0000000000048947 */ /* 0x000fea0003800000 */
[----:B------:R-:W-:Y:S01]  /*6d80*/  BPT.TRAP 0x1 ;  /* 0x000000040000795c */ /* 0x000fe20000300000 */
.L_x_22:
[----:B--2---:R-:W-:Y:S05]  /*6d90*/  @P1 BRA `(.L_x_20) ;  /* 0x0000000000081947 */ /* 0x004fea0003800000 */
[----:B------:R-:W2:Y:S02]  /*6da0*/  SYNCS.PHASECHK.TRANS64.TRYWAIT P1, [UR6+0x2e850], R7 ;  /* 0x02e85007ff0075a7 */ /* 0x000ea40008020146 */
[----:B--2---:R-:W-:Y:S05]  /*6db0*/  @!P1 BRA `(.L_x_23) ;  /* 0x00000080009c9947 */ /* 0x004fea0003800000 */
.L_x_20:
[----:B------:R-:W-:Y:S01]  /*6dc0*/  UIADD3 UR6, UR38, 0x400, URZ ;  /* 0x0000040026067890 */ /* 0x000fe2000fffe03f */
[----:B------:R-:W-:Y:S01]  /*6dd0*/  WARPGROUP.ARRIVE ;  /* 0x00000000000079c5 */ /* 0x000fe20000000000 */
[----:B------:R-:W-:Y:S01]  /*6de0*/  UMOV UR7, 0xc0000010 ;  /* 0xc000001000077882 */ /* 0x000fe20000000000 */
[C---:B--2---:R-:W-:Y:S01]  /*6df0*/  FMUL.FTZ R8, R0.reuse, R184 ;  /* 0x000000b800087220 */ /* 0x044fe20000410000 */
[----:B------:R-:W-:Y:S01]  /*6e00*/  USHF.R.U32.HI UR6, URZ, 0x4, UR6 ;  /* 0x000000043f067899 */ /* 0x000fe20008011606 */
[C---:B------:R-:W-:Y:S01]  /*6e10*/  FMUL.FTZ R9, R0.reuse, R186 ;  /* 0x000000ba00097220 */ /* 0x040fe20000410000 */
[C---:B-1----:R-:W-:Y:S01]  /*6e20*/  FMUL.FTZ R7, R0.reuse, R185 ;  /* 0x000000b900077220 */ /* 0x042fe20000410000 */
[C---:B------:R-:W-:Y:S01]  /*6e30*/  FMUL.FTZ R10, R0.reuse, R187 ;  /* 0x000000bb000a7220 */ /* 0x040fe20000410000 */
[----:B------:R-:W-:Y:S01]  /*6e40*/  ULOP3.LUT UR6, UR6, 0x3fff, URZ, 0xc0, !UPT ;  /* 0x00003fff06067892 */ /* 0x000fe2000f8ec03f */
[----:B------:R-:W1:Y:S01]  /*6e50*/  MUFU.TANH R8, R8 ;  /* 0x0000000800087308 */ /* 0x000e620000002400 */
[C---:B------:R-:W-:Y:S01]  /*6e60*/  FMUL.FTZ R11, R0.reuse, R188 ;  /* 0x000000bc000b7220 */ /* 0x040fe20000410000 */
[C---:B------:R-:W-:Y:S01]  /*6e70*/  FMUL.FTZ R12, R0.reuse, R189 ;  /* 0x000000bd000c7220 */ /* 0x040fe20000410000 */
[----:B------:R-:W-:Y:S01]  /*6e80*/  ULOP3.LUT UR6, UR6, 0x10000, URZ, 0xfc, !UPT ;  /* 0x0001000006067892 */ /* 0x000fe2000f8efc3f */
[C---:B------:R-:W-:Y:S01]  /*6e90*/  FMUL.FTZ R13, R0.reuse, R190 ;  /* 0x000000be000d7220 */ /* 0x040fe20000410000 */
[C---:B------:R-:W-:Y:S01]  /*6ea0*/  FMUL.FTZ R15, R0.reuse, R192 ;  /* 0x000000c0000f7220 */ /* 0x040fe20000410000 */
[C---:B------:R-:W-:Y:S01]  /*6eb0*/  FMUL.FTZ R14, R0.reuse, R191 ;  /* 0x000000bf000e7220 */ /* 0x040fe20000410000 */
[----:B------:R-:W-:Y:S01]  /*6ec0*/  UIMAD UR11, UR55, 0x700, UR6 ;  /* 0x00000700370b78a4 */ /* 0x000fe2000f8e0206 */
[----:B------:R-:W2:Y:S01]  /*6ed0*/  MUFU.TANH R9, R9 ;  /* 0x0000000900097308 */ /* 0x000ea20000002400 */
[C---:B------:R-:W-:Y:S01]  /*6ee0*/  FMUL.FTZ R20, R0.reuse, R193 ;  /* 0x000000c100147220 */ /* 0x040fe20000410000 */
[C---:B------:R-:W-:Y:S01]  /*6ef0*/  FMUL.FTZ R21, R0.reuse, R194 ;  /* 0x000000c200157220 */ /* 0x040fe20000410000 */
[C---:B------:R-:W-:Y:S01]  /*6f00*/  FMUL.FTZ R185, R0.reuse, R196 ;  /* 0x000000c400b97220 */ /* 0x040fe20000410000 */
[C---:B------:R-:W-:Y:S01]  /*6f10*/  FMUL.FTZ R184, R0.reuse, R195 ;  /* 0x000000c300b87220 */ /* 0x040fe20000410000 */
[C---:B------:R-:W-:Y:S01]  /*6f20*/  FMUL.FTZ R186, R0.reuse, R197 ;  /* 0x000000c500ba7220 */ /* 0x040fe20000410000 */
[----:B------:R-:W-:Y:S01]  /*6f30*/  UMOV UR6, UR11 ;  /* 0x0000000b00067c82 */ /* 0x000fe20008000000 */
[----:B------:R-:W-:Y:S01]  /*6f40*/  FMUL.FTZ R187, R0, R198 ;  /* 0x000000c600bb7220 */ /* 0x000fe20000410000 */
[----:B------:R-:W-:Y:S01]  /*6f50*/  QGMMA.64x128x32.F32.E4M3.E4M3 R24, R200, gdesc[UR4], R24, gsb0 ;  /* 0x01e00004c8187df3 */ /* 0x000fe20008000818 */
[----:B------:R-:W-:Y:S01]  /*6f60*/  UIADD3 UR6, UR11, 0x100, URZ ;  /* 0x000001000b067890 */ /* 0x000fe2000fffe03f */
[----:B------:R-:W3:Y:S01]  /*6f70*/  MUFU.TANH R7, R7 ;  /* 0x0000000700077308 */ /* 0x000ee20000002400 */
[----:B------:R-:W-:Y:S01]  /*6f80*/  UMOV UR7, 0xc0000010 ;  /* 0xc000001000077882 */ /* 0x000fe20000000000 */
[----:B-1----:R-:W-:Y:S01]  /*6f90*/  FMNMX.FTZ R190, R8, R3, !PT ;  /* 0x0000000308be7209 */ /* 0x002fe20007810000 */
[C---:B------:R-:W-:Y:S01]  /*6fa0*/  FMUL.FTZ R168, R0.reuse, R168 ;  /* 0x000000a800a87220 */ /* 0x040fe20000410000 */
[C---:B------:R-:W-:Y:S01]  /*6fb0*/  FMUL.FTZ R188, R0.reuse, R199 ;  /* 0x000000c700bc7220 */ /* 0x040fe20000410000 */
[C---:B------:R-:W-:Y:S01]  /*6fc0*/  FMUL.FTZ R169, R0.reuse, R169 ;  /* 0x000000a900a97220 */ /* 0x040fe20000410000 */
[C---:B------:R-:W-:Y:S01]  /*6fd0*/  FMUL.FTZ R170, R0.reuse, R170 ;  /* 0x000000aa00aa7220 */ /* 0x040fe20000410000 */
[----:B--2---:R-:W-:Y:S01]  /*6fe0*/  FMNMX.FTZ R189, R9, R6, !PT ;  /* 0x0000000609bd7209 */ /* 0x004fe20007810000 */
[----:B------:R-:W1:Y:S01]  /*6ff0*/  MUFU.TANH R10, R10 ;  /* 0x0000000a000a7308 */ /* 0x000e620000002400 */
[C---:B------:R-:W-:Y:S01]  /*7000*/  FMUL.FTZ R172, R0.reuse, R172 ;  /* 0x000000ac00ac7220 */ /* 0x040fe20000410000 */
[C---:B------:R-:W-:Y:S01]  /*7010*/  FMUL.FTZ R171, R0.reuse, R171 ;  /* 0x000000ab00ab7220 */ /* 0x040fe20000410000 */
[C---:B------:R-:W-:Y:S01]  /*7020*/  FMUL.FTZ R173, R0.reuse, R173 ;  /* 0x000000ad00ad7220 */ /* 0x040fe20000410000 */
[C---:B------:R-:W-:Y:S01]  /*7030*/  FMUL.FTZ R174, R0.reuse, R174 ;  /* 0x000000ae00ae7220 */ /* 0x040fe20000410000 */
[C---:B------:R-:W-:Y:S01]  /*7040*/  FMUL.FTZ R176, R0.reuse, R176 ;  /* 0x000000b000b07220 */ /* 0x040fe20000410000 */
[C---:B------:R-:W-:Y:S01]  /*7050*/  FMUL.FTZ R175, R0.reuse, R175 ;  /* 0x000000af00af7220 */ /* 0x040fe20000410000 */
[C---:B------:R-:W-:Y:S01]  /*7060*/  FMUL.FTZ R177, R0.reuse, R177 ;  /* 0x000000b100b17220 */ /* 0x040fe20000410000 */
[----:B------:R-:W2:Y:S01]  /*7070*/  MUFU.TANH R11, R11 ;  /* 0x0000000b000b7308 */ /* 0x000ea20000002400 */
[----:B---3--:R-:W-:Y:S01]  /*7080*/  FMNMX.FTZ R190, R7, R190, !PT ;  /* 0x000000be07be7209 */ /* 0x008fe20007810000 */
[C---:B------:R-:W-:Y:S01]  /*7090*/  FMUL.FTZ R178, R0.reuse, R178 ;  /* 0x000000b200b27220 */ /* 0x040fe20000410000 */
[C---:B------:R-:W-:Y:S01]  /*70a0*/  FMUL.FTZ R180, R0.reuse, R180 ;  /* 0x000000b400b47220 */ /* 0x040fe20000410000 */
[C---:B------:R-:W-:Y:S01]  /*70b0*/  FMUL.FTZ R179, R0.reuse, R179 ;  /* 0x000000b300b37220 */ /* 0x040fe20000410000 */
[C---:B------:R-:W-:Y:S01]  /*70c0*/  FMUL.FTZ R181, R0.reuse, R181 ;  /* 0x000000b500b57220 */ /* 0x040fe20000410000 */
[C---:B------:R-:W-:Y:S01]  /*70d0*/  FMUL.FTZ R182, R0.reuse, R182 ;  /* 0x000000b600b67220 */ /* 0x040fe20000410000 */
[----:B------:R-:W-:Y:S01]  /*70e0*/  FMUL.FTZ R152, R0, R152 ;  /* 0x0000009800987220 */ /* 0x000fe20000410000 */
[----:B------:R-:W3:Y:S01]  /*70f0*/  MUFU.TANH R12, R12 ;  /* 0x0000000c000c7308 */ /* 0x000ee20000002400 */
[----:B-1----:R-:W-:Y:S01]  /*7100*/  FMNMX.FTZ R192, R10, R189, !PT ;  /* 0x000000bd0ac07209 */ /* 0x002fe20007810000 */
[C---:B------:R-:W-:Y:S01]  /*7110*/  FMUL.FTZ R183, R0.reuse, R183 ;  /* 0x000000b700b77220 */ /* 0x040fe20000410000 */
[C---:B------:R-:W-:Y:S01]  /*7120*/  FMUL.FTZ R153, R0.reuse, R153 ;  /* 0x0000009900997220 */ /* 0x040fe20000410000 */
[C---:B------:R-:W-:Y:S01]  /*7130*/  FMUL.FTZ R154, R0.reuse, R154 ;  /* 0x0000009a009a7220 */ /* 0x040fe20000410000 */
[C---:B------:R-:W-:Y:S01]  /*7140*/  FMUL.FTZ R156, R0.reuse, R156 ;  /* 0x0000009c009c7220 */ /* 0x040fe20000410000 */
[C---:B------:R-:W-:Y:S01]  /*7150*/  FMUL.FTZ R155, R0.reuse, R155 ;  /* 0x0000009b009b7220 */ /* 0x040fe20000410000 */
[C---:B------:R-:W-:Y:S01]  /*7160*/  FMUL.FTZ R157, R0.reuse, R157 ;  /* 0x0000009d009d7220 */ /* 0x040fe20000410000 */
[----:B------:R-:W1:Y:S01]  /*7170*/  MUFU.TANH R13, R13 ;  /* 0x0000000d000d7308 */ /* 0x000e620000002400 */
[----:B--2---:R-:W-:Y:S01]  /*7180*/  FMNMX.FTZ R189, R11, R190, !PT ;  /* 0x000000be0bbd7209 */ /* 0x004fe20007810000 */
[C---:B------:R-:W-:Y:S01]  /*7190*/  FMUL.FTZ R158, R0.reuse, R158 ;  /* 0x0000009e009e7220 */ /* 0x040fe20000410000 */
[C---:B------:R-:W-:Y:S01]  /*71a0*/  FMUL.FTZ R160, R0.reuse, R160 ;  /* 0x000000a000a07220 */ /* 0x040fe20000410000 */
[C---:B------:R-:W-:Y:S01]  /*71b0*/  FMUL.FTZ R159, R0.reuse, R159 ;  /* 0x0000009f009f7220 */ /* 0x040fe20000410000 */
[C---:B------:R-:W-:Y:S01]  /*71c0*/  FMUL.FTZ R161, R0.reuse, R161 ;  /* 0x000000a100a17220 */ /* 0x040fe20000410000 */
[C---:B------:R-:W-:Y:S01]  /*71d0*/  FMUL.FTZ R162, R0.reuse, R162 ;  /* 0x000000a200a27220 */ /* 0x040fe20000410000 */
[----:B------:R-:W-:Y:S01]  /*71e0*/  FMUL.FTZ R164, R0, R164 ;  /* 0x000000a400a47220 */ /* 0x000fe20000410000 */
[----:B------:R-:W2:Y:S01]  /*71f0*/  MUFU.TANH R15, R15 ;  /* 0x0000000f000f7308 */ /* 0x000ea20000002400 */
[----:B---3--:R-:W-:Y:S01]  /*7200*/  FMNMX.FTZ R190, R12, R189, !PT ;  /* 0x000000bd0cbe7209 */ /* 0x008fe20007810000 */
[C---:B------:R-:W-:Y:S01]  /*7210*/  FMUL.FTZ R163, R0.reuse, R163 ;  /* 0x000000a300a37220 */ /* 0x040fe20000410000 */
[C---:B------:R-:W-:Y:S01]  /*7220*/  FMUL.FTZ R165, R0.reuse, R165 ;  /* 0x000000a500a57220 */ /* 0x040fe20000410000 */
[C---:B------:R-:W-:Y:S01]  /*7230*/  FMUL.FTZ R166, R0.reuse, R166 ;  /* 0x000000a600a67220 */ /* 0x040fe20000410000 */
[C---:B------:R-:W-:Y:S01]  /*7240*/  FMUL.FTZ R136, R0.reuse, R136 ;  /* 0x0000008800887220 */ /* 0x040fe20000410000 */
[C---:B------:R-:W-:Y:S01]  /*7250*/  FMUL.FTZ R167, R0.reuse, R167 ;  /* 0x000000a700a77220 */ /* 0x040fe20000410000 */
[C---:B------:R-:W-:Y:S01]  /*7260*/  FMUL.FTZ R137, R0.reuse, R137 ;  /* 0x0000008900897220 */ /* 0x040fe20000410000 */
        /* <DEDUP_REMOVED lines=55> */
[----:B------:R-:W-:Y:S01]  /*75e0*/  FMUL.FTZ R116, R0, R116 ;  /* 0x0000007400747220 */ /* 0x000fe20000410000 */
        /* <DEDUP_REMOVED lines=26> */
[----:B------:R-:W-:Y:S01]  /*7790*/  FMUL.FTZ R103, R0, R103 ;  /* 0x0000006700677220 */ /* 0x000fe20000410000 */
[----:B------:R-:W-:Y:S01]  /*77a0*/  UMOV UR10, UR49 ;  /* 0x00000031000a7c82 */ /* 0x000fe20008000000 */
[----:B------:R-:W2:Y:S04]  /*77b0*/  S2R R230, SR_TID.X ;  /* 0x0000000000e67919 */ /* 0x000ea80000002100 */
[----:B------:R-:W4:Y:S01]  /*77c0*/  MUFU.TANH R172, R172 ;  /* 0x000000ac00ac7308 */ /* 0x000f220000002400 */
[----:B---3--:R-:W-:Y:S01]  /*77d0*/  FMNMX.FTZ R189, R169, R190, !PT ;  /* 0x000000bea9bd7209 */ /* 0x008fe20007810000 */
[----:B------:R-:W-:-:S02]  /*77e0*/  WARPGROUP.DEPBAR.LE gsb0, 0x0 ;  /* 0x00008000000079c5 */ /* 0x000fc40000010000 */
[----:B------:R-:W-:-:S04]  /*77f0*/  WARPGROUP.ARRIVE ;  /* 0x00000000000079c5 */ /* 0x000fc80000000000 */
[----:B------:R-:W3:Y:S01]  /*7800*/  MUFU.TANH R171, R171 ;  /* 0x000000ab00ab7308 */ /* 0x000ee20000002400 */
[----:B-1----:R-:W-:Y:S01]  /*7810*/  FMNMX.FTZ R192, R170, R191, !PT ;  /* 0x000000bfaac07209 */ /* 0x002fe20007810000 */
[----:B------:R-:W-:Y:S01]  /*7820*/  QGMMA.64x128x32.F32.E4M3.E4M3 R24, R204, gdesc[UR4], R24, gsb0 ;  /* 0x01e00004cc187df3 */ /* 0x000fe20008000818 */
[----:B------:R-:W-:Y:S01]  /*7830*/  UIADD3 UR6, UR11, 0x200, URZ ;  /* 0x000002000b067890 */ /* 0x000fe2000fffe03f */
[----:B------:R-:W-:-:S04]  /*7840*/  UMOV UR7, 0xc0000010 ;  /* 0xc000001000077882 */ /* 0x000fc80000000000 */
[----:B------:R-:W1:Y:S01]  /*7850*/  MUFU.TANH R173, R173 ;  /* 0x000000ad00ad7308 */ /* 0x000e620000002400 */
[----:B----4-:R-:W-:-:S07]  /*7860*/  FMNMX.FTZ R190, R172, R189, !PT ;  /* 0x000000bdacbe7209 */ /* 0x010fce0007810000 */
[----:B------:R-:W4:Y:S01]  /*7870*/  MUFU.TANH R174, R174 ;  /* 0x000000ae00ae7308 */ /* 0x000f220000002400 */
[----:B---3--:R-:W-:Y:S02]  /*7880*/  FMNMX.FTZ R191, R171, R192, !PT ;  /* 0x000000c0abbf7209 */ /* 0x008fe40007810000 */
[----:B--2---:R-:W-:-:S05]  /*7890*/  LOP3.LUT P1, RZ, R230, 0x7f, RZ, 0xc0, !PT ;  /* 0x0000007fe6ff7812 */ /* 0x004fca000782c0ff */
[----:B------:R-:W2:Y:S01]  /*78a0*/  MUFU.TANH R176, R176 ;  /* 0x000000b000b07308 */ /* 0x000ea20000002400 */
[----:B-1----:R-:W-:-:S07]  /*78b0*/  FMNMX.FTZ R189, R173, R190, !PT ;  /* 0x000000beadbd7209 */ /* 0x002fce0007810000 */
[----:B------:R-:W1:Y:S01]  /*78c0*/  MUFU.TANH R175, R175 ;  /* 0x000000af00af7308 */ /* 0x000e620000002400 */
[----:B----4-:R-:W-:-:S07]  /*78d0*/  FMNMX.FTZ R192, R174, R191, !PT ;  /* 0x000000bfaec07209 */ /* 0x010fce0007810000 */
[----:B------:R-:W3:Y:S01]  /*78e0*/  MUFU.TANH R177, R177 ;  /* 0x000000b100b17308 */ /* 0x000ee20000002400 */
[----:B--2---:R-:W-:-:S07]  /*78f0*/  FMNMX.FTZ R190, R176, R189, !PT ;  /* 0x000000bdb0be7209 */ /* 0x004fce0007810000 */
[----:B------:R-:W2:Y:S01]  /*7900*/  MUFU.TANH R178, R178 ;  /* 0x000000b200b27308 */ /* 0x000ea20000002400 */
[----:B-1----:R-:W-:-:S07]  /*7910*/  FMNMX.FTZ R191, R175, R192, !PT ;  /* 0x000000c0afbf7209 */ /* 0x002fce0007810000 */
[----:B------:R-:W1:Y:S01]  /*7920*/  MUFU.TANH R180, R180 ;  /* 0x000000b400b47308 */ /* 0x000e620000002400 */
[----:B---3--:R-:W-:-:S07]  /*7930*/  FMNMX.FTZ R189, R177, R190, !PT ;  /* 0x000000beb1bd7209 */ /* 0x008fce0007810000 */
        /* <DEDUP_REMOVED lines=21> */
[----:B-1----:R-:W-:Y:S01]  /*7a90*/  FMNMX.FTZ R191, R155, R192, !PT ;  /* 0x000000c09bbf7209 */ /* 0x002fe20007810000 */
[----:B------:R-:W-:Y:S02]  /*7aa0*/  WARPGROUP.DEPBAR.LE gsb0, 0x0 ;  /* 0x00008000000079c5 */ /* 0x000fe40000010000 */
[----:B------:R-:W-:-:S04]  /*7ab0*/  WARPGROUP.ARRIVE ;  /* 0x00000000000079c5 */ /* 0x000fc80000000000 */
[----:B------:R-:W1:Y:S01]  /*7ac0*/  MUFU.TANH R160, R160 ;  /* 0x000000a000a07308 */ /* 0x000e620000002400 */
[----:B---3--:R-:W-:Y:S01]  /*7ad0*/  FMNMX.FTZ R189, R157, R190, !PT ;  /* 0x000000be9dbd7209 */ /* 0x008fe20007810000 */
[----:B------:R-:W-:Y:S01]  /*7ae0*/  QGMMA.64x128x32.F32.E4M3.E4M3 R24, R208, gdesc[UR4], R24, gsb0 ;  /* 0x01e00004d0187df3 */ /* 0x000fe20008000818 */
[----:B------:R-:W-:Y:S01]  /*7af0*/  UIADD3 UR6, UR11, 0x300, URZ ;  /* 0x000003000b067890 */ /* 0x000fe2000fffe03f */
[----:B------:R-:W-:-:S04]  /*7b00*/  UMOV UR7, 0xc0000010 ;  /* 0xc000001000077882 */ /* 0x000fc80000000000 */
        /* <DEDUP_REMOVED lines=34> */
[----:B------:R-:W-:-:S06]  /*7d30*/  WARPGROUP.DEPBAR.LE gsb0, 0x0 ;  /* 0x00008000000079c5 */ /* 0x000fcc0000010000 */
[----:B------:R-:W1:Y:S01]  /*7d40*/  MUFU.TANH R145, R145 ;  /* 0x0000009100917308 */ /* 0x000e620000002400 */
[----:B------:R-:W-:Y:S01]  /*7d50*/  WARPGROUP.ARRIVE ;  /* 0x00000000000079c5 */ /* 0x000fe20000000000 */
[----:B---3--:R-:W-:-:S05]  /*7d60*/  FMNMX.FTZ R190, R144, R189, !PT ;  /* 0x000000bd90be7209 */ /* 0x008fca0007810000 */
[----:B------:R-:W-:Y:S01]  /*7d70*/  QGMMA.64x128x32.F32.E4M3.E4M3 R24, R212, gdesc[UR4], R24, gsb0 ;  /* 0x01e00004d4187df3 */ /* 0x000fe20008000818 */
[----:B------:R-:W3:Y:S01]  /*7d80*/  MUFU.TANH R146, R146 ;  /* 0x0000009200927308 */ /* 0x000ee20000002400 */
[----:B--2---:R-:W-:Y:S01]  /*7d90*/  FMNMX.FTZ R191, R143, R192, !PT ;  /* 0x000000c08fbf7209 */ /* 0x004fe20007810000 */
[----:B------:R-:W-:Y:S01]  /*7da0*/  UIADD3 UR6, UR11, 0x400, URZ ;  /* 0x000004000b067890 */ /* 0x000fe2000fffe03f */
[----:B------:R-:W-:-:S05]  /*7db0*/  UMOV UR7, 0xc0000010 ;  /* 0xc000001000077882 */ /* 0x000fca0000000000 */
        /* <DEDUP_REMOVED lines=33> */
[----:B---3--:R-:W-:Y:S01]  /*7fd0*/  FMNMX.FTZ R189, R129, R190, !PT ;  /* 0x000000be81bd7209 */ /* 0x008fe20007810000 */
[----:B------:R-:W-:Y:S02]  /*7fe0*/  WARPGROUP.DEPBAR.LE gsb0, 0x0 ;  /* 0x00008000000079c5 */ /* 0x000fe40000010000 */
[----:B------:R-:W-:-:S04]  /*7ff0*/  WARPGROUP.ARRIVE ;  /* 0x00000000000079c5 */ /* 0x000fc80000000000 */
[----:B------:R-:W3:Y:S01]  /*8000*/  MUFU.TANH R131, R131 ;  /* 0x0000008300837308 */ /* 0x000ee20000002400 */
[----:B--2---:R-:W-:Y:S01]  /*8010*/  FMNMX.FTZ R192, R130, R191, !PT ;  /* 0x000000bf82c07209 */ /* 0x004fe20007810000 */
[----:B------:R-:W-:Y:S01]  /*8020*/  QGMMA.64x128x32.F32.E4M3.E4M3 R24, R216, gdesc[UR4], R24, gsb0 ;  /* 0x01e00004d8187df3 */ /* 0x000fe20008000818 */
[----:B------:R-:W-:-:S05]  /*8030*/  UIADD3 UR6, UR11, 0x500, URZ ;  /* 0x000005000b067890 */ /* 0x000fca000fffe03f */
[----:B------:R-:W2:Y:S01]  /*8040*/  MUFU.TANH R133, R133 ;  /* 0x0000008500857308 */ /* 0x000ea20000002400 */
[----:B-1----:R-:W-:Y:S01]  /*8050*/  FMNMX.FTZ R190, R132, R189, !PT ;  /* 0x000000bd84be7209 */ /* 0x002fe20007810000 */
[----:B------:R-:W-:-:S06]  /*8060*/  UMOV UR7, 0xc0000010 ;  /* 0xc000001000077882 */ /* 0x000fcc0000000000 */
        /* <DEDUP_REMOVED lines=15> */
[----:B--2---:R-:W-:Y:S01]  /*8160*/  FMNMX.FTZ R190, R108, R189, !PT ;  /* 0x000000bd6cbe7209 */ /* 0x004fe20007810000 */
[----:B------:R-:W-:-:S06]  /*8170*/  FMUL.FTZ R189, R0, R99 ;  /* 0x0000006300bd7220 */ /* 0x000fcc0000410000 */
        /* <DEDUP_REMOVED lines=18> */
[----:B------:R-:W-:Y:S02]  /*82a0*/  WARPGROUP.DEPBAR.LE gsb0, 0x0 ;  /* 0x00008000000079c5 */ /* 0x000fe40000010000 */
[----:B------:R-:W-:-:S04]  /*82b0*/  WARPGROUP.ARRIVE ;  /* 0x00000000000079c5 */ /* 0x000fc80000000000 */
[----:B------:R-:W2:Y:S01]  /*82c0*/  MUFU.TANH R88, R88 ;  /* 0x0000005800587308 */ /* 0x000ea20000002400 */
[----:B-1----:R-:W-:Y:S01]  /*82d0*/  FMNMX.FTZ R99, R117, R190, !PT ;  /* 0x000000be75637209 */ /* 0x002fe20007810000 */
[----:B------:R-:W-:Y:S01]  /*82e0*/  QGMMA.64x128x32.F32.E4M3.E4M3 R24, R220, gdesc[UR4], R24, gsb0 ;  /* 0x01e00004dc187df3 */ /* 0x000fe20008000818 */
[----:B------:R-:W-:Y:S01]  /*82f0*/  UIADD3 UR6, UR11, 0x600, URZ ;  /* 0x000006000b067890 */ /* 0x000fe2000fffe03f */
[----:B------:R-:W-:-:S04]  /*8300*/  UMOV UR7, 0xc0000010 ;  /* 0xc000001000077882 */ /* 0x000fc80000000000 */
        /* <DEDUP_REMOVED lines=31> */
[----:B---3--:R-:W-:-:S05]  /*8500*/  FMNMX.FTZ R190, R101, R190, !PT ;  /* 0x000000be65be7209 */ /* 0x008fca0007810000 */
[----:B------:R-:W3:Y:S01]  /*8510*/  SHFL.BFLY PT, R99, R190, 0x2, 0x1f ;  /* 0x0c401f00be637f89 */ /* 0x000ee200000e0000 */
[----:B--2---:R-:W-:-:S04]  /*8520*/  FMNMX.FTZ R192, R102, R191, !PT ;  /* 0x000000bf66c07209 */ /* 0x004fc80007810000 */
[----:B-1----:R-:W-:Y:S01]  /*8530*/  FMNMX.FTZ R192, R103, R192, !PT ;  /* 0x000000c067c07209 */ /* 0x002fe20007810000 */
[----:B------:R-:W-:Y:S02]  /*8540*/  WARPGROUP.DEPBAR.LE gsb0, 0x0 ;  /* 0x00008000000079c5 */ /* 0x000fe40000010000 */
[----:B------:R-:W-:Y:S02]  /*8550*/  WARPGROUP.ARRIVE ;  /* 0x00000000000079c5 */ /* 0x000fe40000000000 */
[----:B------:R-:W1:Y:S04]  /*8560*/  SHFL.BFLY PT, R193, R192, 0x2, 0x1f ;  /* 0x0c401f00c0c17f89 */ /* 0x000e6800000e0000 */
[----:B------:R-:W-:Y:S01]  /*8570*/  QGMMA.64x128x32.F32.E4M3.E4M3 R24, R224, gdesc[UR4], R24, gsb0 ;  /* 0x01e00004e0187df3 */ /* 0x000fe20008000818 */
[----:B---3--:R-:W-:-:S05]  /*8580*/  FMNMX.FTZ R191, R190, R99, !PT ;  /* 0x00000063bebf7209 */ /* 0x008fca0007810000 */
[----:B------:R-:W2:Y:S01]  /*8590*/  SHFL.BFLY PT, R194, R191, 0x1, 0x1f ;  /* 0x0c201f00bfc27f89 */ /* 0x000ea200000e0000 */
[----:B-1----:R-:W-:-:S05]  /*85a0*/  FMNMX.FTZ R193, R192, R193, !PT ;  /* 0x000000c1c0c17209 */ /* 0x002fca0007810000 */
[----:B------:R-:W1:Y:S01]  /*85b0*/  SHFL.BFLY PT, R196, R193, 0x1, 0x1f ;  /* 0x0c201f00c1c47f89 */ /* 0x000e6200000e0000 */
[----:B--2---:R-:W-:Y:S01]  /*85c0*/  FMNMX.FTZ R190, R191, R194, !PT ;  /* 0x000000c2bfbe7209 */ /* 0x004fe20007810000 */
[----:B------:R-:W-:-:S04]  /*85d0*/  IMAD.U32 R191, RZ, RZ, UR10 ;  /* 0x0000000affbf7e24 */ /* 0x000fc8000f8e00ff */
[C---:B------:R-:W-:Y:S01]  /*85e0*/  FADD.FTZ R3, -R190.reuse, R3 ;  /* 0x00000003be037221 */ /* 0x040fe20000010100 */
[----:B------:R-:W-:-:S03]  /*85f0*/  FFMA.FTZ R191, R190, R191, -8 ;  /* 0xc1000000bebf7423 */ /* 0x000fc600000100bf */
[----:B------:R-:W-:Y:S01]  /*8600*/  FMUL.FTZ R192, R3, UR10 ;  /* 0x0000000a03c07c20 */ /* 0x000fe20008410000 */
[----:B------:R-:W-:-:S01]  /*8610*/  FFMA.FTZ R12, R12, UR10, -R191 ;  /* 0x0000000a0c0c7c23 */ /* 0x000fc200080108bf */
[--C-:B------:R-:W-:Y:S01]  /*8620*/  FFMA.FTZ R20, R20, UR10, -R191.reuse ;  /* 0x0000000a14147c23 */ /* 0x100fe200080108bf */
[----:B------:R-:W-:-:S01]  /*8630*/  FFMA.FTZ R186, R186, UR10, -R191 ;  /* 0x0000000ababa7c23 */ /* 0x000fc200080108bf */
[--C-:B------:R-:W-:Y:S01]  /*8640*/  FFMA.FTZ R168, R168, UR10, -R191.reuse ;  /* 0x0000000aa8a87c23 */ /* 0x100fe200080108bf */
[----:B------:R-:W-:-:S01]  /*8650*/  FFMA.FTZ R169, R169, UR10, -R191 ;  /* 0x0000000aa9a97c23 */ /* 0x000fc200080108bf */
[--C-:B------:R-:W-:Y:S01]  /*8660*/  FFMA.FTZ R172, R172, UR10, -R191.reuse ;  /* 0x0000000aacac7c23 */ /* 0x100fe200080108bf */
[----:B-1----:R-:W-:Y:S01]  /*8670*/  FMNMX.FTZ R99, R193, R196, !PT ;  /* 0x000000c4c1637209 */ /* 0x002fe20007810000 */
[--C-:B------:R-:W-:Y:S01]  /*8680*/  FFMA.FTZ R193, R8, UR10, -R191.reuse ;  /* 0x0000000a08c17c23 */ /* 0x100fe200080108bf */
[----:B------:R-:W-:-:S01]  /*8690*/  FFMA.FTZ R8, R7, UR10, -R191 ;  /* 0x0000000a07087c23 */ /* 0x000fc200080108bf */
[--C-:B------:R-:W-:Y:S01]  /*86a0*/  FFMA.FTZ R7, R11, UR10, -R191.reuse ;  /* 0x0000000a0b077c23 */ /* 0x100fe200080108bf */
[----:B------:R-:W-:-:S01]  /*86b0*/  FFMA.FTZ R11, R15, UR10, -R191 ;  /* 0x0000000a0f0b7c23 */ /* 0x000fc200080108bf */
[----:B------:R-:W-:Y:S01]  /*86c0*/  FADD.FTZ R3, -R99, R6 ;  /* 0x0000000663037221 */ /* 0x000fe20000010100 */
[----:B------:R-:W-:-:S01]  /*86d0*/  FFMA.FTZ R15, R185, UR10, -R191 ;  /* 0x0000000ab90f7c23 */ /* 0x000fc200080108bf */
[----:B------:R1:W-:Y:S01]  /*86e0*/  MUFU.EX2 R6, R192 ;  /* 0x000000c000067308 */ /* 0x0003e20000000800 */
[----:B------:R-:W-:-:S01]  /*86f0*/  FFMA.FTZ R173, R173, UR10, -R191 ;  /* 0x0000000aadad7c23 */ /* 0x000fc200080108bf */
[----:B------:R-:W-:Y:S01]  /*8700*/  FMUL.FTZ R3, R3, UR10 ;  /* 0x0000000a03037c20 */ /* 0x000fe20008410000 */
[----:B------:R-:W-:-:S01]  /*8710*/  FFMA.FTZ R176, R176, UR10, -R191 ;  /* 0x0000000ab0b07c23 */ /* 0x000fc200080108bf */
[--C-:B------:R-:W-:Y:S01]  /*8720*/  FFMA.FTZ R177, R177, UR10, -R191.reuse ;  /* 0x0000000ab1b17c23 */ /* 0x100fe200080108bf */
[----:B------:R-:W-:-:S01]  /*8730*/  FFMA.FTZ R180, R180, UR10, -R191 ;  /* 0x0000000ab4b47c23 */ /* 0x000fc200080108bf */
[--C-:B------:R-:W-:Y:S01]  /*8740*/  FFMA.FTZ R181, R181, UR10, -R191.reuse ;  /* 0x0000000ab5b57c23 */ /* 0x100fe200080108bf */
[----:B------:R-:W-:-:S01]  /*8750*/  FFMA.FTZ R152, R152, UR10, -R191 ;  /* 0x0000000a98987c23 */ /* 0x000fc200080108bf */
[----:B------:R-:W2:Y:S01]  /*8760*/  MUFU.EX2 R193, R193 ;  /* 0x000000c100c17308 */ /* 0x000ea20000000800 */
[----:B-1----:R-:W-:-:S02]  /*8770*/  IMAD.U32 R192, RZ, RZ, UR10 ;  /* 0x0000000affc07e24 */ /* 0x002fc4000f8e00ff */
[--C-:B------:R-:W-:Y:S01]  /*8780*/  FFMA.FTZ R153, R153, UR10, -R191.reuse ;  /* 0x0000000a99997c23 */ /* 0x100fe200080108bf */
[----:B------:R-:W-:-:S01]  /*8790*/  FFMA.FTZ R156, R156, UR10, -R191 ;  /* 0x0000000a9c9c7c23 */ /* 0x000fc200080108bf */
[----:B------:R-:W-:Y:S01]  /*87a0*/  FFMA.FTZ R157, R157, UR10, -R191 ;  /* 0x0000000a9d9d7c23 */ /* 0x000fe200080108bf */
[----:B------:R-:W-:-:S01]  /*87b0*/  FFMA.FTZ R185, R99, R192, -8 ;  /* 0xc100000063b97423 */ /* 0x000fc200000100c0 */
        /* <DEDUP_REMOVED lines=10> */
[----:B------:R-:W1:Y:S01]  /*8860*/  MUFU.EX2 R192, R192 ;  /* 0x000000c000c07308 */ /* 0x000e620000000800 */
[----:B--2---:R-:W-:-:S01]  /*8870*/  FFMA.FTZ R5, R6, R5, R193 ;  /* 0x0000000506057223 */ /* 0x004fc200000100c1 */
[----:B------:R-:W-:Y:S01]  /*8880*/  FFMA.FTZ R187, R188, UR10, -R185 ;  /* 0x0000000abcbb7c23 */ /* 0x000fe200080108b9 */
        /* <DEDUP_REMOVED lines=11> */
[--C-:B------:R-:W-:Y:S01]  /*8940*/  FFMA.FTZ R120, R120, UR10, -R191.reuse ;  /* 0x0000000a78787c23 */ /* 0x100fe200080108bf */
[----:B------:R-:W-:-:S01]  /*8950*/  FFMA.FTZ R121, R121, UR10, -R191 ;  /* 0x0000000a79797c23 */ /* 0x000fc200080108bf */
[----:B------:R-:W3:Y:S01]  /*8960*/  MUFU.EX2 R9, R9 ;  /* 0x0000000900097308 */ /* 0x000ee20000000800 */
[----:B-1----:R-:W-:-:S01]  /*8970*/  FFMA.FTZ R4, R3, R4, R192 ;  /* 0x0000000403047223 */ /* 0x002fc200000100c0 */
[--C-:B------:R-:W-:Y:S01]  /*8980*/  FFMA.FTZ R124, R124, UR10, -R191.reuse ;  /* 0x0000000a7c7c7c23 */ /* 0x100fe200080108bf */
[----:B------:R-:W-:-:S01]  /*8990*/  FFMA.FTZ R125, R125, UR10, -R191 ;  /* 0x0000000a7d7d7c23 */ /* 0x000fc200080108bf */
[--C-:B------:R-:W-:Y:S01]  /*89a0*/  FFMA.FTZ R128, R128, UR10, -R191.reuse ;  /* 0x0000000a80807c23 */ /* 0x100fe200080108bf */
[----:B------:R-:W-:-:S01]  /*89b0*/  FFMA.FTZ R129, R129, UR10, -R191 ;  /* 0x0000000a81817c23 */ /* 0x000fc200080108bf */
[--C-:B------:R-:W-:Y:S01]  /*89c0*/  FFMA.FTZ R132, R132, UR10, -R191.reuse ;  /* 0x0000000a84847c23 */ /* 0x100fe200080108bf */
[----:B------:R-:W-:-:S01]  /*89d0*/  FFMA.FTZ R133, R133, UR10, -R191 ;  /* 0x0000000a85857c23 */ /* 0x000fc200080108bf */
[----:B------:R-:W1:Y:S01]  /*89e0*/  MUFU.EX2 R7, R7 ;  /* 0x0000000700077308 */ /* 0x000e620000000800 */
[----:B--2---:R-:W-:-:S01]  /*89f0*/  FADD.FTZ R188, R8, R5 ;  /* 0x0000000508bc7221 */ /* 0x004fc20000010000 */
[--C-:B------:R-:W-:Y:S01]  /*8a00*/  FFMA.FTZ R104, R104, UR10, -R191.reuse ;  /* 0x0000000a68687c23 */ /* 0x100fe200080108bf */
[----:B------:R-:W-:-:S01]  /*8a10*/  FFMA.FTZ R105, R105, UR10, -R191 ;  /* 0x0000000a69697c23 */ /* 0x000fc200080108bf */
[--C-:B------:R-:W-:Y:S01]  /*8a20*/  FFMA.FTZ R108, R108, UR10, -R191.reuse ;  /* 0x0000000a6c6c7c23 */ /* 0x100fe200080108bf */
[----:B------:R-:W-:-:S01]  /*8a30*/  FFMA.FTZ R109, R109, UR10, -R191 ;  /* 0x0000000a6d6d7c23 */ /* 0x000fc200080108bf */
[--C-:B------:R-:W-:Y:S01]  /*8a40*/  FFMA.FTZ R112, R112, UR10, -R191.reuse ;  /* 0x0000000a70707c23 */ /* 0x100fe200080108bf */
        /* <DEDUP_REMOVED lines=10> */
[----:B------:R-:W-:-:S01]  /*8af0*/  FFMA.FTZ R96, R96, UR10, -R191 ;  /* 0x0000000a60607c23 */ /* 0x000fc200080108bf */
[--C-:B------:R-:W-:Y:S01]  /*8b00*/  FFMA.FTZ R97, R97, UR10, -R191.reuse ;  /* 0x0000000a61617c23 */ /* 0x100fe200080108bf */
[----:B------:R-:W-:-:S01]  /*8b10*/  FFMA.FTZ R100, R100, UR10, -R191 ;  /* 0x0000000a64647c23 */ /* 0x000fc200080108bf */
[----:B------:R-:W-:Y:S01]  /*8b20*/  FFMA.FTZ R101, R101, UR10, -R191 ;  /* 0x0000000a65657c23 */ /* 0x000fe200080108bf */
[----:B-1----:R-:W-:-:S01]  /*8b30*/  FADD.FTZ R191, R7, R188 ;  /* 0x000000bc07bf7221 */ /* 0x002fc20000010000 */
        /* <DEDUP_REMOVED lines=60> */
[----:B------:R-:W-:-:S02]  /*8f00*/  WARPGROUP.DEPBAR.LE gsb0, 0x0 ;  /* 0x00008000000079c5 */ /* 0x000fc40000010000 */
[----:B------:R-:W-:-:S04]  /*8f10*/  FFMA.FTZ R103, R103, UR10, -R185 ;  /* 0x0000000a67677c23 */ /* 0x000fc800080108b9 */
[----:B------:R-:W3:Y:S01]  /*8f20*/  MUFU.EX2 R187, R187 ;  /* 0x000000bb00bb7308 */ /* 0x000ee20000000800 */
[----:B-1----:R-:W-:-:S07]  /*8f30*/  FADD.FTZ R4, R184, R5 ;  /* 0x00000005b8047221 */ /* 0x002fce0000010000 */
[----:B------:R-:W1:Y:S01]  /*8f40*/  MUFU.EX2 R168, R168 ;  /* 0x000000a800a87308 */ /* 0x000e620000000800 */
[----:B--2---:R-:W-:-:S07]  /*8f50*/  FADD.FTZ R191, R186, R191 ;  /* 0x000000bfbabf7221 */ /* 0x004fce0000010000 */
[----:B------:R-:W2:Y:S01]  /*8f60*/  MUFU.EX2 R170, R170 ;  /* 0x000000aa00aa7308 */ /* 0x000ea20000000800 */
[----:B---3--:R-:W-:-:S07]  /*8f70*/  FADD.FTZ R5, R187, R4 ;  /* 0x00000004bb057221 */ /* 0x008fce0000010000 */
        /* <DEDUP_REMOVED lines=131> */
[----:B---3--:R-:W-:-:S01]  /*97b0*/  FADD.FTZ R188, R106, R191 ;  /* 0x000000bf6abc7221 */ /* 0x008fc20000010000 */
[--C-:B------:R-:W-:Y:S01]  /*97c0*/  FFMA.FTZ R191, R95, UR10, -R185.reuse ;  /* 0x0000000a5fbf7c23 */ /* 0x100fe200080108b9 */
[----:B------:R-:W-:-:S05]  /*97d0*/  FFMA.FTZ R95, R98, UR10, -R185 ;  /* 0x0000000a625f7c23 */ /* 0x000fca00080108b9 */
        /* <DEDUP_REMOVED lines=9> */
[----:B--2---:R-:W-:-:S01]  /*9870*/  FADD.FTZ R5, R109, R4 ;  /* 0x000000046d057221 */ /* 0x004fc20000010000 */
[----:B------:R-:W-:-:S06]  /*9880*/  IADD3 R4, -R19, 0xb, RZ ;  /* 0x0000000b13047810 */ /* 0x000fcc0007ffe1ff */
        /* <DEDUP_REMOVED lines=8> */
[----:B------:R-:W-:-:S06]  /*9910*/  FFMA.FTZ R98, R189, UR10, -R185 ;  /* 0x0000000abd627c23 */ /* 0x000fcc00080108b9 */
[----:B------:R-:W3:Y:S01]  /*9920*/  MUFU.EX2 R118, R118 ;  /* 0x0000007600767308 */ /* 0x000ee20000000800 */
[----:B-1----:R-:W-:-:S07]  /*9930*/  FADD.FTZ R195, R115, R188 ;  /* 0x000000bc73c37221 */ /* 0x002fce0000010000 */
[----:B------:R-:W1:Y:S01]  /*9940*/  MUFU.EX2 R117, R117 ;  /* 0x0000007500757308 */ /* 0x000e620000000800 */
[----:B--2---:R-:W-:-:S07]  /*9950*/  FADD.FTZ R188, R116, R5 ;  /* 0x0000000574bc7221 */ /* 0x004fce0000010000 */
[----:B------:R-:W2:Y:S01]  /*9960*/  MUFU.EX2 R119, R119 ;  /* 0x0000007700777308 */ /* 0x000ea20000000800 */
[----:B---3--:R-:W-:-:S01]  /*9970*/  FADD.FTZ R194, R118, R195 ;  /* 0x000000c376c27221 */ /* 0x008fc20000010000 */
[----:B------:R-:W-:-:S05]  /*9980*/  IMAD.U32 R195, RZ, RZ, UR54 ;  /* 0x00000036ffc37e24 */ /* 0x000fca000f8e00ff */
[----:B------:R-:W-:Y:S01]  /*9990*/  @!P1 LEA R195, R195, UR38, 0x3 ;  /* 0x00000026c3c39c11 */ /* 0x000fe2000f8e18ff */
[----:B------:R-:W3:Y:S01]  /*99a0*/  MUFU.EX2 R88, R88 ;  /* 0x0000005800587308 */ /* 0x000ee20000000800 */
[----:B-1----:R-:W-:-:S01]  /*99b0*/  FADD.FTZ R5, R117, R188 ;  /* 0x000000bc75057221 */ /* 0x002fc20000010000 */
[----:B------:R1:W-:Y:S06]  /*99c0*/  BAR.ARV R4, 0x100 ;  /* 0x000400040000751d */ /* 0x0003ec0000002000 */
[----:B------:R-:W4:Y:S01]  /*99d0*/  MUFU.EX2 R90, R90 ;  /* 0x0000005a005a7308 */ /* 0x000f220000000800 */
[----:B--2---:R-:W-:-:S01]  /*99e0*/  FADD.FTZ R189, R119, R194 ;  /* 0x000000c277bd7221 */ /* 0x004fc20000010000 */
[----:B-1----:R-:W-:-:S05]  /*99f0*/  @!P1 VIADD R4, R195, 0x2e840 ;  /* 0x0002e840c3049836 */ /* 0x002fca0000000000 */
[----:B------:R-:W-:Y:S01]  /*9a00*/  @!P1 PRMT R4, RZ, 0x654, R4 ;  /* 0x00000654ff049816 */ /* 0x000fe20000000004 */
[----:B------:R-:W1:Y:S01]  /*9a10*/  MUFU.EX2 R89, R89 ;  /* 0x0000005900597308 */ /* 0x000e620000000800 */
[----:B---3--:R-:W-:-:S02]  /*9a20*/  FADD.FTZ R188, R88, R5 ;  /* 0x0000000558bc7221 */ /* 0x008fc40000010000 */
[----:B------:R2:W-:Y:S05]  /*9a30*/  @!P1 SYNCS.ARRIVE.TRANS64.RED.A1T0 RZ, [R4+URZ], RZ ;  /* 0x000000ff04ff99a7 */ /* 0x0005ea000810043f */
[----:B------:R-:W3:Y:S01]  /*9a40*/  MUFU.EX2 R91, R91 ;  /* 0x0000005b005b7308 */ /* 0x000ee20000000800 */
[----:B----4-:R-:W-:-:S07]  /*9a50*/  FADD.FTZ R194, R90, R189 ;  /* 0x000000bd5ac27221 */ /* 0x010fce0000010000 */
[----:B------:R-:W4:Y:S01]  /*9a60*/  MUFU.EX2 R92, R92 ;  /* 0x0000005c005c7308 */ /* 0x000f220000000800 */
[----:B-1----:R-:W-:-:S07]  /*9a70*/  FADD.FTZ R5, R89, R188 ;  /* 0x000000bc59057221 */ /* 0x002fce0000010000 */
[----:B------:R-:W1:Y:S01]  /*9a80*/  MUFU.EX2 R94, R94 ;  /* 0x0000005e005e7308 */ /* 0x000e620000000800 */
[----:B---3--:R-:W-:-:S07]  /*9a90*/  FADD.FTZ R189, R91, R194 ;  /* 0x000000c25bbd7221 */ /* 0x008fce0000010000 */
[----:B------:R-:W3:Y:S01]  /*9aa0*/  MUFU.EX2 R93, R93 ;  /* 0x0000005d005d7308 */ /* 0x000ee20000000800 */
[----:B----4-:R-:W-:-:S07]  /*9ab0*/  FADD.FTZ R188, R92, R5 ;  /* 0x000000055cbc7221 */ /* 0x010fce0000010000 */
[----:B------:R-:W4:Y:S01]  /*9ac0*/  MUFU.EX2 R191, R191 ;  /* 0x000000bf00bf7308 */ /* 0x000f220000000800 */
[----:B-1----:R-:W-:-:S07]  /*9ad0*/  FADD.FTZ R194, R94, R189 ;  /* 0x000000bd5ec27221 */ /* 0x002fce0000010000 */
[----:B------:R-:W2:Y:S01]  /*9ae0*/  MUFU.EX2 R96, R96 ;  /* 0x0000006000607308 */ /* 0x000ea20000000800 */
[----:B---3--:R-:W-:-:S07]  /*9af0*/  FADD.FTZ R5, R93, R188 ;  /* 0x000000bc5d057221 */ /* 0x008fce0000010000 */
[----:B------:R-:W1:Y:S01]  /*9b00*/  MUFU.EX2 R95, R95 ;  /* 0x0000005f005f7308 */ /* 0x000e620000000800 */
[----:B----4-:R-:W-:-:S07]  /*9b10*/  FADD.FTZ R194, R191, R194 ;  /* 0x000000c2bfc27221 */ /* 0x010fce0000010000 */
[----:B------:R-:W3:Y:S01]  /*9b20*/  MUFU.EX2 R97, R97 ;  /* 0x0000006100617308 */ /* 0x000ee20000000800 */
[----:B--2---:R-:W-:-:S07]  /*9b30*/  FADD.FTZ R4, R96, R5 ;  /* 0x0000000560047221 */ /* 0x004fce0000010000 */
[----:B------:R-:W2:Y:S01]  /*9b40*/  MUFU.EX2 R98, R98 ;  /* 0x0000006200627308 */ /* 0x000ea20000000800 */
[----:B-1----:R-:W-:-:S07]  /*9b50*/  FADD.FTZ R5, R95, R194 ;  /* 0x000000c25f057221 */ /* 0x002fce0000010000 */
[----:B------:R-:W1:Y:S01]  /*9b60*/  MUFU.EX2 R100, R100 ;  /* 0x0000006400647308 */ /* 0x000e620000000800 */
[----:B---3--:R-:W-:-:S07]  /*9b70*/  FADD.FTZ R185, R97, R4 ;  /* 0x0000000461b97221 */ /* 0x008fce0000010000 */
[----:B------:R-:W3:Y:S01]  /*9b80*/  MUFU.EX2 R102, R102 ;  /* 0x0000006600667308 */ /* 0x000ee20000000800 */
[----:B--2---:R-:W-:-:S07]  /*9b90*/  FADD.FTZ R5, R98, R5 ;  /* 0x0000000562057221 */ /* 0x004fce0000010000 */
[----:B------:R-:W2:Y:S01]  /*9ba0*/  MUFU.EX2 R101, R101 ;  /* 0x0000006500657308 */ /* 0x000ea20000000800 */
[----:B-1----:R-:W-:-:S07]  /*9bb0*/  FADD.FTZ R4, R100, R185 ;  /* 0x000000b964047221 */ /* 0x002fce0000010000 */
[----:B------:R-:W1:Y:S01]  /*9bc0*/  MUFU.EX2 R103, R103 ;  /* 0x0000006700677308 */ /* 0x000e620000000800 */
[----:B---3--:R-:W-:-:S01]  /*9bd0*/  FADD.FTZ R185, R102, R5 ;  /* 0x0000000566b97221 */ /* 0x008fc20000010000 */
[----:B--2---:R-:W-:-:S03]  /*9be0*/  FADD.FTZ R5, R101, R4 ;  /* 0x0000000465057221 */ /* 0x004fc60000010000 */
[----:B-1----:R-:W-:Y:S01]  /*9bf0*/  FADD.FTZ R4, R103, R185 ;  /* 0x000000b967047221 */ /* 0x002fe20000010000 */
[----:B------:R-:W-:Y:S06]  /*9c00*/  @!P0 BRA `(.L_x_24) ;  /* 0x0000000000048947 */ /* 0x000fec0003800000 */
[----:B------:R-:W-:Y:S01]  /*9c10*/  BPT.TRAP 0x1 ;  /* 0x000000040000795c */ /* 0x000fe20000300000 */
.L_x_24:
[----:B------:R-:W-:Y:S01]  /*9c20*/  ULEA UR6, UR55, UR38, 0x3 ;  /* 0x0000002637067291 */ /* 0x000fe2000f8e183f */
[----:B------:R-:W-:Y:S01]  /*9c30*/  ISETP.LT.AND P1, PT, RZ, UR45, PT ;  /* 0x0000002dff007c0c */ /* 0x000fe2000bf21270 */
[----:B------:R-:W-:Y:S01]  /*9c40*/  UIADD3 UR7, UR45, -0x1, URZ ;  /* 0xffffffff2d077890 */ /* 0x000fe2000fffe03f */
[----:B------:R-:W-:Y:S01]  /*9c50*/  F2FP.SATFINITE.E4M3.F32.PACK_AB_MERGE_C R7, R12, R7, RZ ;  /* 0x000000070c07723e */ /* 0x000fe200048070ff */
[----:B------:R-:W-:Y:S01]  /*9c60*/  UIADD3 UR6, UR6, 0x2e860, URZ ;  /* 0x0002e86006067890 */ /* 0x000fe2000fffe03f */
[----:B------:R-:W-:Y:S01]  /*9c70*/  F2FP.SATFINITE.E4M3.F32.PACK_AB_MERGE_C R10, R13, R10, RZ ;  /* 0x0000000a0d0a723e */ /* 0x000fe200048070ff */
[----:B------:R-:W-:Y:S01]  /*9c80*/  UMOV UR56, UR36 ;  /* 0x0000002400387c82 */ /* 0x000fe20008000000 */
[----:B------:R-:W-:Y:S01]  /*9c90*/  F2FP.SATFINITE.E4M3.F32.PACK_AB_MERGE_C R15, R186, R15, RZ ;  /* 0x0000000fba0f723e */ /* 0x000fe200048070ff */
[----:B------:R-:W-:Y:S01]  /*9ca0*/  UPRMT UR6, UR37, 0x654, UR6 ;  /* 0x0000065425067896 */ /* 0x000fe20008000006 */
[----:B------:R-:W-:Y:S01]  /*9cb0*/  F2FP.SATFINITE.E4M3.F32.PACK_AB_MERGE_C R184, R187, R184, RZ ;  /* 0x000000b8bbb8723e */ /* 0x000fe200048070ff */
[----:B------:R-:W-:Y:S01]  /*9cc0*/  UMOV UR45, UR7 ;  /* 0x00000007002d7c82 */ /* 0x000fe20008000000 */
[----:B------:R-:W-:Y:S01]  /*9cd0*/  F2FP.SATFINITE.E4M3.F32.PACK_AB_MERGE_C R172, R173, R172, RZ ;  /* 0x000000acadac723e */ /* 0x000fe200048070ff */
[----:B------:R-:W-:Y:S01]  /*9ce0*/  UMOV UR55, UR54 ;  /* 0x0000003600377c82 */ /* 0x000fe20008000000 */
[----:B------:R-:W-:Y:S01]  /*9cf0*/  F2FP.SATFINITE.E4M3.F32.PACK_AB_MERGE_C R174, R175, R174, RZ ;  /* 0x000000aeafae723e */ /* 0x000fe200048070ff */
[----:B------:R-:W-:Y:S01]  /*9d00*/  FMUL.FTZ R24, R24, R6 ;  /* 0x0000000618187220 */ /* 0x000fe20000410000 */
[----:B------:R-:W-:Y:S01]  /*9d10*/  F2FP.SATFINITE.E4M3.F32.PACK_AB_MERGE_C R180, R181, R180, RZ ;  /* 0x000000b4b5b4723e */ /* 0x000fe200048070ff */
[----:B------:R-:W-:Y:S01]  /*9d20*/  FMUL.FTZ R25, R25, R6 ;  /* 0x0000000619197220 */ /* 0x000fe20000410000 */
[----:B------:R-:W-:Y:S01]  /*9d30*/  F2FP.SATFINITE.E4M3.F32.PACK_AB_MERGE_C R182, R183, R182, RZ ;  /* 0x000000b6b7b6723e */ /* 0x000fe200048070ff */
[----:B------:R-:W-:Y:S01]  /*9d40*/  SYNCS.ARRIVE.TRANS64.RED.A1T0 RZ, [UR6], RZ ;  /* 0x000000ffffff79a7 */ /* 0x000fe20008100406 */
[----:B------:R-:W-:Y:S01]  /*9d50*/  F2FP.SATFINITE.E4M3.F32.PACK_AB_MERGE_C R156, R157, R156, RZ ;  /* 0x0000009c9d9c723e */ /* 0x000fe200048070ff */
[----:B------:R-:W-:Y:S01]  /*9d60*/  FMUL.FTZ R28, R28, R6 ;  /* 0x000000061c1c7220 */ /* 0x000fe20000410000 */
        /* <DEDUP_REMOVED lines=37> */
[-C--:B------:R-:W-:Y:S01]  /*9fc0*/  FMUL.FTZ R65, R65, R6.reuse ;  /* 0x0000000641417220 */ /* 0x080fe20000410000 */
        /* <DEDUP_REMOVED lines=9> */
[----:B------:R-:W-:Y:S01]  /*a060*/  FMUL.FTZ R85, R85, R6 ;  /* 0x0000000655557220 */ /* 0x000fe20000410000 */
        /* <DEDUP_REMOVED lines=32> */
[----:B------:R-:W-:Y:S01]  /*a270*/  F2FP.SATFINITE.E4M3.F32.PACK_AB_MERGE_C R200, R8, R193, R7 ;  /* 0x000000c108c8723e */ /* 0x000fe20004807007 */
[----:B------:R-:W-:Y:S01]  /*a280*/  IMAD.MOV.U32 R6, RZ, RZ, R99 ;  /* 0x000000ffff067224 */ /* 0x000fe200078e0063 */
[----:B------:R-:W-:Y:S01]  /*a290*/  F2FP.SATFINITE.E4M3.F32.PACK_AB_MERGE_C R201, R9, R192, R10 ;  /* 0x000000c009c9723e */ /* 0x000fe2000480700a */
[----:B------:R-:W-:Y:S01]  /*a2a0*/  IMAD.MOV.U32 R3, RZ, RZ, R190 ;  /* 0x000000ffff037224 */ /* 0x000fe200078e00be */
[----:B------:R-:W-:-:S02]  /*a2b0*/  F2FP.SATFINITE.E4M3.F32.PACK_AB_MERGE_C R202, R20, R11, R15 ;  /* 0x0000000b14ca723e */ /* 0x000fc4000480700f */
[----:B------:R-:W-:Y:S02]  /*a2c0*/  F2FP.SATFINITE.E4M3.F32.PACK_AB_MERGE_C R203, R21, R14, R184 ;  /* 0x0000000e15cb723e */ /* 0x000fe400048070b8 */
[----:B------:R-:W-:Y:S02]  /*a2d0*/  F2FP.SATFINITE.E4M3.F32.PACK_AB_MERGE_C R204, R169, R168, R172 ;  /* 0x000000a8a9cc723e */ /* 0x000fe400048070ac */
[----:B------:R-:W-:Y:S02]  /*a2e0*/  F2FP.SATFINITE.E4M3.F32.PACK_AB_MERGE_C R205, R171, R170, R174 ;  /* 0x000000aaabcd723e */ /* 0x000fe400048070ae */
[----:B------:R-:W-:Y:S02]  /*a2f0*/  F2FP.SATFINITE.E4M3.F32.PACK_AB_MERGE_C R206, R177, R176, R180 ;  /* 0x000000b0b1ce723e */ /* 0x000fe400048070b4 */
[----:B------:R-:W-:Y:S02]  /*a300*/  F2FP.SATFINITE.E4M3.F32.PACK_AB_MERGE_C R207, R179, R178, R182 ;  /* 0x000000b2b3cf723e */ /* 0x000fe400048070b6 */
        /* <DEDUP_REMOVED lines=19> */
[----:B------:R-:W-:Y:S01]  /*a440*/  F2FP.SATFINITE.E4M3.F32.PACK_AB_MERGE_C R227, R98, R95, R102 ;  /* 0x0000005f62e3723e */ /* 0x000fe20004807066 */
[----:B------:R-:W-:Y:S06]  /*a450*/  @P1 BRA `(.L_x_25) ;  /* 0xffffffbc00001947 */ /* 0x000fec000383ffff */
[----:B------:R-:W-:-:S05]  /*a460*/  UMOV UR49, UR54 ;  /* 0x0000003600317c82 */ /* 0x000fca0008000000 */
.L_x_15:
[----:B------:R-:W-:Y:S06]  /*a470*/  BAR.ARV 0x8, 0x120 ;  /* 0x0204800000007b1d */ /* 0x000fec0000002000 */
[----:B------:R-:W-:Y:S05]  /*a480*/  @!P0 BRA `(.L_x_26) ;  /* 0x0000000000048947 */ /* 0x000fea0003800000 */
[----:B------:R-:W-:Y:S01]  /*a490*/  BPT.TRAP 0x1 ;  /* 0x000000040000795c */ /* 0x000fe20000300000 */
.L_x_26:
[----:B------:R-:W-:Y:S01]  /*a4a0*/  ULEA UR4, UR49, UR38, 0x3 ;  /* 0x0000002631047291 */ /* 0x000fe2000f8e183f */
[----:B------:R-:W-:-:S04]  /*a4b0*/  MOV R0, UR36 ;  /* 0x0000002400007c02 */ /* 0x000fc80008000f00 */
[----:B------:R-:W-:-:S04]  /*a4c0*/  SHF.L.U32 R0, R0, 0x1f, RZ ;  /* 0x0000001f00007819 */ /* 0x000fc800000006ff */
[----:B------:R1:W2:Y:S01]  /*a4d0*/  SYNCS.PHASECHK.TRANS64.TRYWAIT P1, [UR4+0x2e850], R0 ;  /* 0x02e85000ff0075a7 */ /* 0x0002a20008020144 */
[----:B------:R-:W-:Y:S05]  /*a4e0*/  @!P0 BRA `(.L_x_27) ;  /* 0x0000000000048947 */ /* 0x000fea0003800000 */
[----:B------:R-:W-:Y:S01]  /*a4f0*/  BPT.TRAP 0x1 ;  /* 0x000000040000795c */ /* 0x000fe20000300000 */
.L_x_27:
[----:B--2---:R-:W-:Y:S05]  /*a500*/  @P1 BRA `(.L_x_28) ;  /* 0x0000000000081947 */ /* 0x004fea0003800000 */
[----:B------:R-:W2:Y:S02]  /*a510*/  SYNCS.PHASECHK.TRANS64.TRYWAIT P1, [UR4+0x2e850], R0 ;  /* 0x02e85000ff0075a7 */ /* 0x000ea40008020144 */
[----:B--2---:R-:W-:Y:S05]  /*a520*/  @!P1 BRA `(.L_x_29) ;  /* 0x0000004800d89947 */ /* 0x004fea0003800000 */
.L_x_28:
[----:B------:R-:W-:Y:S01]  /*a530*/  UIADD3 UR5, UR38, 0x400, URZ ;  /* 0x0000040026057890 */ /* 0x000fe2000fffe03f */
[----:B------:R-:W-:Y:S01]  /*a540*/  WARPGROUP.ARRIVE ;  /* 0x00000000000079c5 */ /* 0x000fe20000000000 */
[----:B------:R-:W-:Y:S01]  /*a550*/  UMOV UR7, 0xc0000010 ;  /* 0xc000001000077882 */ /* 0x000fe20000000000 */
[----:B------:R-:W-:Y:S01]  /*a560*/  IMAD.MOV.U32 R6, RZ, RZ, 0x3f800000 ;  /* 0x3f800000ff067424 */ /* 0x000fe200078e00ff */
[----:B------:R-:W-:-:S04]  /*a570*/  USHF.R.U32.HI UR5, URZ, 0x4, UR5 ;  /* 0x000000043f057899 */ /* 0x000fc80008011605 */
[----:B------:R-:W-:-:S04]  /*a580*/  ULOP3.LUT UR5, UR5, 0x3fff, URZ, 0xc0, !UPT ;  /* 0x00003fff05057892 */ /* 0x000fc8000f8ec03f */
[----:B------:R-:W-:-:S04]  /*a590*/  ULOP3.LUT UR5, UR5, 0x10000, URZ, 0xfc, !UPT ;  /* 0x0001000005057892 */ /* 0x000fc8000f8efc3f */
[----:B------:R-:W-:-:S07]  /*a5a0*/  UIMAD UR5, UR49, 0x700, UR5 ;  /* 0x00000700310578a4 */ /* 0x000fce000f8e0205 */
[----:B------:R-:W-:Y:S02]  /*a5b0*/  UMOV UR6, UR5 ;  /* 0x0000000500067c82 */ /* 0x000fe40008000000 */
[----:B------:R-:W-:Y:S01]  /*a5c0*/  QGMMA.64x128x32.F32.E4M3.E4M3 R24, R200, gdesc[UR4], R24, gsb0 ;  /* 0x01e00004c8187df3 */ /* 0x000fe20008000818 */
[----:B------:R-:W-:Y:S01]  /*a5d0*/  UIADD3 UR6, UR5, 0x100, URZ ;  /* 0x0000010005067890 */ /* 0x000fe2000fffe03f */
[----:B------:R-:W-:Y:S01]  /*a5e0*/  UMOV UR7, 0xc0000010 ;  /* 0xc000001000077882 */ /* 0x000fe20000000000 */
[----:B------:R-:W-:Y:S02]  /*a5f0*/  WARPGROUP.DEPBAR.LE gsb0, 0x0 ;  /* 0x00008000000079c5 */ /* 0x000fe40000010000 */
[----:B------:R-:W-:-:S07]  /*a600*/  WARPGROUP.ARRIVE ;  /* 0x00000000000079c5 */ /* 0x000fce0000000000 */
        /* <DEDUP_REMOVED lines=11> */
[----:B------:R-:W-:Y:S02]  /*a6c0*/  ULDC.64 UR6, c[0x0][0x9a0] ;  /* 0x0002680000067ab9 */ /* 0x000fe40000000a00 */
[----:B------:R-:W-:-:S04]  /*a6d0*/  UISETP.NE.U32.AND UP0, UPT, UR6, URZ, UPT ;  /* 0x0000003f0600728c */ /* 0x000fc8000bf05070 */
[----:B------:R-:W-:-:S06]  /*a6e0*/  UISETP.NE.AND.EX UP0, UPT, UR7, URZ, UPT, UP0 ;  /* 0x0000003f0700728c */ /* 0x000fcc000bf05300 */
[----:B------:R-:W-:-:S05]  /*a6f0*/  PLOP3.LUT P1, PT, PT, PT, UP0, 0x80, 0x0 ;  /* 0x000000000000781c */ /* 0x000fca0003f2f008 */
[----:B------:R-:W-:Y:S01]  /*a700*/  @UP0 USHF.R.S32.HI UR11, URZ, 0x1f, UR44 ;  /* 0x0000001f3f0b0899 */ /* 0x000fe2000801142c */
[----:B------:R-:W-:Y:S01]  /*a710*/  @UP0 ULDC.64 UR12, c[0x0][0x9c8] ;  /* 0x00027200000c0ab9 */ /* 0x000fe20000000a00 */
[----:B------:R-:W-:Y:S02]  /*a720*/  @UP0 USHF.R.S32.HI UR14, URZ, 0x1f, UR41 ;  /* 0x0000001f3f0e0899 */ /* 0x000fe40008011429 */
[----:B------:R-:W-:Y:S02]  /*a730*/  @UP0 UIMAD UR11, UR11, UR12, URZ ;  /* 0x0000000c0b0b02a4 */ /* 0x000fe4000f8e023f */
[----:B------:R-:W-:Y:S02]  /*a740*/  @UP0 UIMAD.WIDE.U32 UR8, UR44, UR12, URZ ;  /* 0x0000000c2c0802a5 */ /* 0x000fe4000f8e003f */
[----:B------:R-:W-:-:S03]  /*a750*/  @UP0 UIMAD UR11, UR44, UR13, UR11 ;  /* 0x0000000d2c0b02a4 */ /* 0x000fc6000f8e020b */
[----:B------:R-:W-:Y:S01]  /*a760*/  @UP0 ULDC.64 UR12, c[0x0][0x9d0] ;  /* 0x00027400000c0ab9 */ /* 0x000fe20000000a00 */
[----:B------:R-:W-:Y:S02]  /*a770*/  @UP0 UIADD3 UR9, UR9, UR11, URZ ;  /* 0x0000000b09090290 */ /* 0x000fe4000fffe03f */
[----:B------:R-:W-:Y:S02]  /*a780*/  @UP0 UIMAD UR11, UR14, UR12, URZ ;  /* 0x0000000c0e0b02a4 */ /* 0x000fe4000f8e023f */
[----:B------:R-:W-:Y:S02]  /*a790*/  @UP0 UIMAD.WIDE.U32 UR8, UR41, UR12, UR8 ;  /* 0x0000000c290802a5 */ /* 0x000fe4000f8e0008 */
[----:B------:R-:W-:Y:S02]  /*a7a0*/  @UP0 UIMAD UR11, UR41, UR13, UR11 ;  /* 0x0000000d290b02a4 */ /* 0x000fe4000f8e020b */
[----:B------:R-:W-:Y:S02]  /*a7b0*/  @UP0 ULEA UR6, UP1, UR8, UR6, 0x2 ;  /* 0x0000000608060291 */ /* 0x000fe4000f82103f */
[----:B------:R-:W-:-:S04]  /*a7c0*/  @UP0 UIADD3 UR9, UR9, UR11, URZ ;  /* 0x0000000b09090290 */ /* 0x000fc8000fffe03f */
[----:B------:R-:W-:Y:S01]  /*a7d0*/  IMAD.U32 R2, RZ, RZ, UR6 ;  /* 0x00000006ff027e24 */ /* 0x000fe2000f8e00ff */
[----:B------:R-:W-:Y:S02]  /*a7e0*/  @UP0 ULEA.HI.X UR7, UR8, UR7, UR9, 0x2, UP1 ;  /* 0x0000000708070291 */ /* 0x000fe400088f1409 */
[----:B------:R-:W-:-:S04]  /*a7f0*/  UIADD3 UR6, UR5, 0x400, URZ ;  /* 0x0000040005067890 */ /* 0x000fc8000fffe03f */
[----:B--2---:R-:W-:Y:S01]  /*a800*/  IMAD.U32 R3, RZ, RZ, UR7 ;  /* 0x00000007ff037e24 */ /* 0x004fe2000f8e00ff */
[----:B------:R-:W-:-:S04]  /*a810*/  UMOV UR7, 0xc0000010 ;  /* 0xc000001000077882 */ /* 0x000fc80000000000 */
[----:B------:R2:W3:Y:S01]  /*a820*/  @P1 LDG.E R6, desc[UR50][R2.64] ;  /* 0x0000003202061981 */ /* 0x0004e2000c1e1900 */
[----:B------:R-:W-:Y:S02]  /*a830*/  WARPGROUP.DEPBAR.LE gsb0, 0x0 ;  /* 0x00008000000079c5 */ /* 0x000fe40000010000 */
[----:B------:R-:W-:-:S06]  /*a840*/  WARPGROUP.ARRIVE ;  /* 0x00000000000079c5 */ /* 0x000fcc0000000000 */
[----:B------:R-:W-:Y:S01]  /*a850*/  QGMMA.64x128x32.F32.E4M3.E4M3 R24, R216, gdesc[UR4], R24, gsb0 ;  /* 0x01e00004d8187df3 */ /* 0x000fe20008000818 */
[----:B------:R-:W-:Y:S01]  /*a860*/  UIADD3 UR6, UR5, 0x500, URZ ;  /* 0x0000050005067890 */ /* 0x000fe2000fffe03f */
[----:B------:R-:W-:Y:S01]  /*a870*/  UMOV UR7, 0xc0000010 ;  /* 0xc000001000077882 */ /* 0x000fe20000000000 */
[----:B-1----:R-:W1:Y:S04]  /*a880*/  SHFL.BFLY PT, R0, R5, 0x2, 0x1f ;  /* 0x0c401f0005007f89 */ /* 0x002e6800000e0000 */
[----:B------:R-:W4:Y:S01]  /*a890*/  SHFL.BFLY PT, R7, R4, 0x2, 0x1f ;  /* 0x0c401f0004077f89 */ /* 0x000f2200000e0000 */
[----:B------:R-:W-:Y:S02]  /*a8a0*/  WARPGROUP.DEPBAR.LE gsb0, 0x0 ;  /* 0x00008000000079c5 */ /* 0x000fe40000010000 */
[----:B------:R-:W-:-:S06]  /*a8b0*/  WARPGROUP.ARRIVE ;  /* 0x00000000000079c5 */ /* 0x000fcc0000000000 */
[----:B------:R-:W-:Y:S01]  /*a8c0*/  QGMMA.64x128x32.F32.E4M3.E4M3 R24, R220, gdesc[UR4], R24, gsb0 ;  /* 0x01e00004dc187df3 */ /* 0x000fe20008000818 */
[----:B------:R-:W-:Y:S01]  /*a8d0*/  UIADD3 UR6, UR5, 0x600, URZ ;  /* 0x0000060005067890 */ /* 0x000fe2000fffe03f */
[----:B------:R-:W-:Y:S01]  /*a8e0*/  UMOV UR7, 0xc0000010 ;  /* 0xc000001000077882 */ /* 0x000fe20000000000 */
[----:B-1----:R-:W-:-:S01]  /*a8f0*/  FADD.FTZ R0, R0, R5 ;  /* 0x0000000500007221 */ /* 0x002fc20000010000 */
[----:B----4-:R-:W-:-:S04]  /*a900*/  FADD.FTZ R7, R7, R4 ;  /* 0x0000000407077221 */ /* 0x010fc80000010000 */
[----:B--2---:R-:W1:Y:S04]  /*a910*/  SHFL.BFLY PT, R3, R0, 0x1, 0x1f ;  /* 0x0c201f0000037f89 */ /* 0x004e6800000e0000 */
[----:B------:R-:W2:Y:S01]  /*a920*/  SHFL.BFLY PT, R2, R7, 0x1, 0x1f ;  /* 0x0c201f0007027f89 */ /* 0x000ea200000e0000 */
[----:B-1----:R-:W-:-:S01]  /*a930*/  FADD.FTZ R9, R0, R3 ;  /* 0x0000000300097221 */ /* 0x002fc20000010000 */
[----:B--2---:R-:W-:-:S04]  /*a940*/  FADD.FTZ R10, R7, R2 ;  /* 0x00000002070a7221 */ /* 0x004fc80000010000 */
[C---:B------:R-:W-:Y:S01]  /*a950*/  FSETP.NE.FTZ.AND P1, PT, R9.reuse, RZ, PT ;  /* 0x000000ff0900720b */ /* 0x040fe20003f35000 */
[----:B------:R-:W-:Y:S01]  /*a960*/  FMUL.FTZ R11, R9, 0.00390625 ;  /* 0x3b800000090b7820 */ /* 0x000fe20000410000 */
[----:B------:R-:W-:Y:S01]  /*a970*/  FMUL.FTZ R12, R10, 0.00390625 ;  /* 0x3b8000000a0c7820 */ /* 0x000fe20000410000 */
[----:B------:R-:W-:-:S03]  /*a980*/  IMAD.MOV.U32 R3, RZ, RZ, RZ ;  /* 0x000000ffff037224 */ /* 0x000fc600078e00ff */
[----:B------:R-:W-:Y:S02]  /*a990*/  FSETP.NE.FTZ.AND P2, PT, R11, RZ, PT ;  /* 0x000000ff0b00720b */ /* 0x000fe40003f55000 */
[----:B------:R-:W-:-:S05]  /*a9a0*/  FSETP.NE.FTZ.AND P3, PT, R12, RZ, PT ;  /* 0x000000ff0c00720b */ /* 0x000fca0003f75000 */
[----:B------:R-:W-:Y:S01]  /*a9b0*/  @P1 MUFU.RCP R3, R9 ;  /* 0x0000000900031308 */ /* 0x000fe20000001000 */
[----:B------:R-:W-:Y:S01]  /*a9c0*/  FSETP.NE.FTZ.AND P1, PT, R10, RZ, PT ;  /* 0x000000ff0a00720b */ /* 0x000fe20003f35000 */
[----:B------:R-:W-:Y:S01]  /*a9d0*/  IMAD.MOV.U32 R7, RZ, RZ, RZ ;  /* 0x000000ffff077224 */ /* 0x000fe200078e00ff */
[----:B------:R-:W-:Y:S02]  /*a9e0*/  WARPGROUP.DEPBAR.LE gsb0, 0x0 ;  /* 0x00008000000079c5 */ /* 0x000fe40000010000 */
[----:B------:R-:W-:-:S06]  /*a9f0*/  WARPGROUP.ARRIVE ;  /* 0x00000000000079c5 */ /* 0x000fcc0000000000 */
[----:B------:R-:W-:Y:S01]  /*aa00*/  QGMMA.64x128x32.F32.E4M3.E4M3 R24, R224, gdesc[UR4], R24, gsb0 ;  /* 0x01e00004e0187df3 */ /* 0x000fe20008000818 */
[----:B------:R-:W1:Y:S08]  /*aa10*/  @P2 MUFU.LG2 R4, R11 ;  /* 0x0000000b00042308 */ /* 0x000e700000000c00 */
[----:B------:R-:W2:Y:S08]  /*aa20*/  @P3 MUFU.LG2 R8, R12 ;  /* 0x0000000c00083308 */ /* 0x000eb00000000c00 */
[----:B------:R3:W4:Y:S01]  /*aa30*/  @P1 MUFU.RCP R7, R10 ;  /* 0x0000000a00071308 */ /* 0x0007220000001000 */
[----:B------:R-:W-:Y:S01]  /*aa40*/  MOV R13, UR10 ;  /* 0x0000000a000d7c02 */ /* 0x000fe20008000f00 */
[----:B------:R-:W-:-:S02]  /*aa50*/  IMAD.U32 R5, RZ, RZ, UR10 ;  /* 0x0000000aff057e24 */ /* 0x000fc4000f8e00ff */
[----:B-1----:R-:W-:Y:S02]  /*aa60*/  @P2 FMUL.FTZ R4, R4, 0.69314718246459960938 ;  /* 0x3f31721804042820 */ /* 0x002fe40000410000 */
[----:B------:R-:W-:Y:S01]  /*aa70*/  @P2 FMUL.FTZ R5, R5, 0.69314718246459960938 ;  /* 0x3f31721805052820 */ /* 0x000fe20000410000 */
[----:B------:R-:W-:Y:S01]  /*aa80*/  @P3 FMUL.FTZ R9, R13, 0.69314718246459960938 ;  /* 0x3f3172180d093820 */ /* 0x000fe20000410000 */
[----:B--2---:R-:W-:Y:S01]  /*aa90*/  @P3 FMUL.FTZ R8, R8, 0.69314718246459960938 ;  /* 0x3f31721808083820 */ /* 0x004fe20000410000 */
[----:B------:R-:W-:Y:S02]  /*aaa0*/  IMAD.MOV.U32 R2, RZ, RZ, -0x800000 ;  /* 0xff800000ff027424 */ /* 0x000fe400078e00ff */
[----:B------:R-:W-:Y:S01]  /*aab0*/  @P2 FFMA.FTZ R2, R5, R190, R4 ;  /* 0x000000be05022223 */ /* 0x000fe20000010004 */
[----:B------:R-:W-:Y:S02]  /*aac0*/  IMAD.MOV.U32 R0, RZ, RZ, -0x800000 ;  /* 0xff800000ff007424 */ /* 0x000fe400078e00ff */
[----:B------:R-:W-:Y:S01]  /*aad0*/  @P3 FFMA.FTZ R0, R9, R99, R8 ;  /* 0x0000006309003223 */ /* 0x000fe20000010008 */
[-C--:B---3--:R-:W-:Y:S01]  /*aae0*/  FMUL.FTZ R10, R3, R6.reuse ;  /* 0x00000006030a7220 */ /* 0x088fe20000410000 */
[----:B----4-:R-:W-:Y:S01]  /*aaf0*/  FMUL.FTZ R88, R7, R6 ;  /* 0x0000000607587220 */ /* 0x010fe20000410000 */
[----:B------:R-:W-:-:S02]  /*ab00*/  WARPGROUP.DEPBAR.LE gsb0, 0x0 ;  /* 0x00008000000079c5 */ /* 0x000fc40000010000 */
[----:B------:R-:W-:Y:S05]  /*ab10*/  @!P0 BRA `(.L_x_30) ;  /* 0x0000000000048947 */ /* 0x000fea0003800000 */
[----:B------:R-:W-:Y:S01]  /*ab20*/  BPT.TRAP 0x1 ;  /* 0x000000040000795c */ /* 0x000fe20000300000 */
.L_x_30:
[----:B------:R-:W1:Y:S01]  /*ab30*/  S2R R89, SR_TID.X ;  /* 0x0000000000597919 */ /* 0x000e620000002100 */
[----:B------:R-:W-:Y:S01]  /*ab40*/  ULDC.64 UR6, c[0x4][0x38] ;  /* 0x01000e0000067ab9 */ /* 0x000fe20000000a00 */
        /* <DEDUP_REMOVED lines=11> */
[----:B------:R-:W-:Y:S01]  /*ac00*/  FMUL.FTZ R83, R83, R88 ;  /* 0x0000005853537220 */ /* 0x000fe20000410000 */
[----:B------:R-:W-:-:S02]  /*ac10*/  UIADD3 UR42, -UR42, URZ, URZ ;  /* 0x0000003f2a2a7290 */ /* 0x000fc4000fffe13f */
[----:B------:R-:W-:Y:S01]  /*ac20*/  USHF.R.S32.HI UR5, URZ, 0x1f, UR43 ;  /* 0x0000001f3f057899 */ /* 0x000fe2000801142b */
[----:B------:R-:W-:Y:S01]  /*ac30*/  ULDC UR8, c[0x0][0xda8] ;  /* 0x00036a0000087ab9 */ /* 0x000fe20000000800 */
[----:B-1----:R-:W-:-:S05]  /*ac40*/  IMAD.SHL.U32 R3, R89, 0x4, RZ ;  /* 0x0000000459037824 */ /* 0x002fca00078e00ff */
[----:B------:R-:W-:-:S04]  /*ac50*/  LOP3.LUT R3, R3, 0xc, RZ, 0xc0, !PT ;  /* 0x0000000c03037812 */ /* 0x000fc800078ec0ff */
[----:B------:R-:W-:-:S05]  /*ac60*/  IADD3 R4, P0, R3, UR6, RZ ;  /* 0x0000000603047c10 */ /* 0x000fca000ff1e0ff */
[----:B------:R-:W-:Y:S02]  /*ac70*/  IMAD.X R5, RZ, RZ, UR7, P0 ;  /* 0x00000007ff057e24 */ /* 0x000fe400080e06ff */
[-C--:B------:R-:W-:Y:S01]  /*ac80*/  FMUL.FTZ R28, R44, R10.reuse ;  /* 0x0000000a2c1c7220 */ /* 0x080fe20000410000 */
[-C--:B------:R-:W-:Y:S01]  /*ac90*/  FMUL.FTZ R29, R40, R10.reuse ;  /* 0x0000000a281d7220 */ /* 0x080fe20000410000 */
[-C--:B------:R-:W-:Y:S01]  /*aca0*/  FMUL.FTZ R32, R45, R10.reuse ;  /* 0x0000000a2d207220 */ /* 0x080fe20000410000 */
[-C--:B------:R-:W-:Y:S01]  /*acb0*/  FMUL.FTZ R33, R41, R10.reuse ;  /* 0x0000000a29217220 */ /* 0x080fe20000410000 */
[----:B------:R1:W2:Y:S01]  /*acc0*/  LDG.E.CONSTANT R3, desc[UR50][R4.64] ;  /* 0x0000003204037981 */ /* 0x0002a2000c1e9900 */
[----:B------:R-:W-:Y:S01]  /*acd0*/  F2FP.BF16.F32.PACK_AB R12, R12, R13 ;  /* 0x0000000d0c0c723e */ /* 0x000fe200000010ff */
[-C--:B------:R-:W-:Y:S01]  /*ace0*/  FMUL.FTZ R41, R49, R10.reuse ;  /* 0x0000000a31297220 */ /* 0x080fe20000410000 */
[----:B------:R-:W-:Y:S01]  /*acf0*/  F2FP.BF16.F32.PACK_AB R21, R20, R21 ;  /* 0x000000151415723e */ /* 0x000fe200000010ff */
[-C--:B------:R-:W-:Y:S01]  /*ad00*/  FMUL.FTZ R36, R52, R10.reuse ;  /* 0x0000000a34247220 */ /* 0x080fe20000410000 */
[----:B------:R-:W-:Y:S01]  /*ad10*/  F2FP.BF16.F32.PACK_AB R28, R28, R29 ;  /* 0x0000001d1c1c723e */ /* 0x000fe200000010ff */
[-C--:B------:R-:W-:Y:S01]  /*ad20*/  FMUL.FTZ R40, R53, R10.reuse ;  /* 0x0000000a35287220 */ /* 0x080fe20000410000 */
[----:B------:R-:W-:Y:S01]  /*ad30*/  F2FP.BF16.F32.PACK_AB R33, R32, R33 ;  /* 0x000000212021723e */ /* 0x000fe200000010ff */
[-C--:B------:R-:W-:Y:S01]  /*ad40*/  FMUL.FTZ R45, R56, R10.reuse ;  /* 0x0000000a382d7220 */ /* 0x080fe20000410000 */
[----:B------:R-:W-:Y:S01]  /*ad50*/  FMUL.FTZ R49, R57, R10 ;  /* 0x0000000a39317220 */ /* 0x000fe20000410000 */
[-C--:B-1----:R-:W-:Y:S01]  /*ad60*/  FMUL.FTZ R4, R30, R88.reuse ;  /* 0x000000581e047220 */ /* 0x082fe20000410000 */
[----:B------:R-:W-:Y:S01]  /*ad70*/  FMUL.FTZ R5, R26, R88 ;  /* 0x000000581a057220 */ /* 0x000fe20000410000 */
[-C--:B------:R-:W-:Y:S01]  /*ad80*/  FMUL.FTZ R37, R48, R10.reuse ;  /* 0x0000000a30257220 */ /* 0x080fe20000410000 */
[-C--:B------:R-:W-:Y:S01]  /*ad90*/  FMUL.FTZ R52, R68, R10.reuse ;  /* 0x0000000a44347220 */ /* 0x080fe20000410000 */
[-C--:B------:R-:W-:Y:S01]  /*ada0*/  FMUL.FTZ R53, R64, R10.reuse ;  /* 0x0000000a40357220 */ /* 0x080fe20000410000 */
[-C--:B------:R-:W-:Y:S01]  /*adb0*/  FMUL.FTZ R56, R69, R10.reuse ;  /* 0x0000000a45387220 */ /* 0x080fe20000410000 */
[----:B------:R-:W-:Y:S01]  /*adc0*/  F2FP.BF16.F32.PACK_AB R4, R4, R5 ;  /* 0x000000050404723e */ /* 0x000fe200000010ff */
[-C--:B------:R-:W-:Y:S01]  /*add0*/  FMUL.FTZ R57, R65, R10.reuse ;  /* 0x0000000a41397220 */ /* 0x080fe20000410000 */
[----:B------:R-:W-:Y:S01]  /*ade0*/  LOP3.LUT P0, R5, R89, 0x3, RZ, 0xc0, !PT ;  /* 0x0000000359057812 */ /* 0x000fe2000780c0ff */
[-C--:B------:R-:W-:Y:S01]  /*adf0*/  FMUL.FTZ R48, R61, R10.reuse ;  /* 0x0000000a3d307220 */ /* 0x080fe20000410000 */
[-C--:B------:R-:W-:Y:S01]  /*ae00*/  FMUL.FTZ R44, R60, R10.reuse ;  /* 0x0000000a3c2c7220 */ /* 0x080fe20000410000 */
[-C--:B------:R-:W-:Y:S01]  /*ae10*/  FMUL.FTZ R61, R72, R10.reuse ;  /* 0x0000000a483d7220 */ /* 0x080fe20000410000 */
[----:B------:R-:W-:Y:S01]  /*ae20*/  ISETP.EQ.OR P0, PT, R5, 0x3, !P0 ;  /* 0x000000030500780c */ /* 0x000fe20004702670 */
[----:B------:R-:W-:Y:S01]  /*ae30*/  FMUL.FTZ R65, R73, R10 ;  /* 0x0000000a49417220 */ /* 0x000fe20000410000 */
[-C--:B------:R-:W-:Y:S01]  /*ae40*/  FMUL.FTZ R24, R39, R88.reuse ;  /* 0x0000005827187220 */ /* 0x080fe20000410000 */
[----:B------:R-:W-:Y:S01]  /*ae50*/  FMUL.FTZ R25, R35, R88 ;  /* 0x0000005823197220 */ /* 0x000fe20000410000 */
[----:B------:R-:W-:Y:S01]  /*ae60*/  SEL R32, R12, R21, P0 ;  /* 0x000000150c207207 */ /* 0x000fe20000000000 */
[----:B------:R-:W-:Y:S01]  /*ae70*/  FMUL.FTZ R60, R76, R10 ;  /* 0x0000000a4c3c7220 */ /* 0x000fe20000410000 */
[----:B------:R-:W-:Y:S01]  /*ae80*/  SEL R29, R21, R12, P0 ;  /* 0x0000000c151d7207 */ /* 0x000fe20000000000 */
[-C--:B------:R-:W-:Y:S01]  /*ae90*/  FMUL.FTZ R64, R77, R10.reuse ;  /* 0x0000000a4d407220 */ /* 0x080fe20000410000 */
[----:B------:R-:W-:Y:S01]  /*aea0*/  IADD3 R21, P6, R16, 0x20, RZ ;  /* 0x0000002010157810 */ /* 0x000fe20007fde0ff */
[-C--:B------:R-:W-:Y:S01]  /*aeb0*/  FMUL.FTZ R68, R84, R10.reuse ;  /* 0x0000000a54447220 */ /* 0x080fe20000410000 */
[-C--:B------:R-:W-:Y:S01]  /*aec0*/  FMUL.FTZ R69, R80, R10.reuse ;  /* 0x0000000a50457220 */ /* 0x080fe20000410000 */
[-C--:B------:R-:W-:Y:S01]  /*aed0*/  FMUL.FTZ R72, R85, R10.reuse ;  /* 0x0000000a55487220 */ /* 0x080fe20000410000 */
[----:B------:R-:W-:Y:S01]  /*aee0*/  LOP3.LUT R20, R21, 0x380, RZ, 0xc0, !PT ;  /* 0x0000038015147812 */ /* 0x000fe200078ec0ff */
[----:B------:R-:W-:Y:S01]  /*aef0*/  FMUL.FTZ R73, R81, R10 ;  /* 0x0000000a51497220 */ /* 0x000fe20000410000 */
[-C--:B------:R-:W-:Y:S01]  /*af00*/  FMUL.FTZ R10, R31, R88.reuse ;  /* 0x000000581f0a7220 */ /* 0x080fe20000410000 */
[----:B------:R-:W-:Y:S01]  /*af10*/  F2FP.BF16.F32.PACK_AB R52, R52, R53 ;  /* 0x000000353434723e */ /* 0x000fe200000010ff */
[-C--:B------:R-:W-:Y:S01]  /*af20*/  FMUL.FTZ R34, R54, R88.reuse ;  /* 0x0000005836227220 */ /* 0x080fe20000410000 */
[----:B------:R-:W-:Y:S01]  /*af30*/  SHF.R.U64 R20, R20, 0x3, RZ ;  /* 0x0000000314147819 */ /* 0x000fe200000012ff */
[-C--:B------:R-:W-:Y:S01]  /*af40*/  FMUL.FTZ R35, R50, R88.reuse ;  /* 0x0000005832237220 */ /* 0x080fe20000410000 */
        /* <DEDUP_REMOVED lines=8> */
[----:B------:R-:W-:Y:S01]  /*afd0*/  LOP3.LUT R20, R20, R21, RZ, 0x3c, !PT ;  /* 0x0000001514147212 */ /* 0x000fe200078e3cff */
[--C-:B------:R-:W-:Y:S01]  /*afe0*/  IMAD.X R21, RZ, RZ, R17.reuse, P6 ;  /* 0x000000ffff157224 */ /* 0x100fe200030e0611 */
[----:B------:R-:W-:Y:S01]  /*aff0*/  F2FP.BF16.F32.PACK_AB R11, R10, R11 ;  /* 0x0000000b0a0b723e */ /* 0x000fe200000010ff */
[-C--:B------:R-:W-:Y:S01]  /*b000*/  FMUL.FTZ R30, R47, R88.reuse ;  /* 0x000000582f1e7220 */ /* 0x080fe20000410000 */
[----:B------:R-:W-:Y:S01]  /*b010*/  SEL R40, R52, R57, P0 ;  /* 0x0000003934287207 */ /* 0x000fe20000000000 */
[-C--:B------:R-:W-:Y:S01]  /*b020*/  FMUL.FTZ R31, R43, R88.reuse ;  /* 0x000000582b1f7220 */ /* 0x080fe20000410000 */
[----:B------:R-:W-:Y:S01]  /*b030*/  F2FP.BF16.F32.PACK_AB R36, R36, R37 ;  /* 0x000000252424723e */ /* 0x000fe200000010ff */
[----:B------:R-:W-:Y:S01]  /*b040*/  FMUL.FTZ R42, R62, R88 ;  /* 0x000000583e2a7220 */ /* 0x000fe20000410000 */
[----:B------:R-:W-:Y:S01]  /*b050*/  SEL R57, R57, R52, P0 ;  /* 0x0000003439397207 */ /* 0x000fe20000000000 */
[-C--:B------:R-:W-:Y:S01]  /*b060*/  FMUL.FTZ R43, R58, R88.reuse ;  /* 0x000000583a2b7220 */ /* 0x080fe20000410000 */
[----:B------:R-:W-:Y:S01]  /*b070*/  IADD3 R5, P6, R16, 0x4060, RZ ;  /* 0x0000406010057810 */ /* 0x000fe20007fde0ff */
[-C--:B------:R-:W-:Y:S01]  /*b080*/  FMUL.FTZ R46, R63, R88.reuse ;  /* 0x000000583f2e7220 */ /* 0x080fe20000410000 */
[----:B------:R-:W-:Y:S01]  /*b090*/  SEL R52, R14, R25, P0 ;  /* 0x000000190e347207 */ /* 0x000fe20000000000 */
[----:B------:R-:W-:Y:S01]  /*b0a0*/  FMUL.FTZ R47, R59, R88 ;  /* 0x000000583b2f7220 */ /* 0x000fe20000410000 */
[----:B------:R-:W-:Y:S01]  /*b0b0*/  SEL R37, R25, R14, P0 ;  /* 0x0000000e19257207 */ /* 0x000fe20000000000 */
[-C--:B------:R-:W-:Y:S01]  /*b0c0*/  FMUL.FTZ R54, R71, R88.reuse ;  /* 0x0000005847367220 */ /* 0x080fe20000410000 */
[----:B------:R-:W-:Y:S01]  /*b0d0*/  F2FP.BF16.F32.PACK_AB R34, R34, R35 ;  /* 0x000000232222723e */ /* 0x000fe200000010ff */
[-C--:B------:R-:W-:Y:S01]  /*b0e0*/  FMUL.FTZ R55, R67, R88.reuse ;  /* 0x0000005843377220 */ /* 0x080fe20000410000 */
[----:B------:R-:W-:Y:S01]  /*b0f0*/  F2FP.BF16.F32.PACK_AB R49, R48, R49 ;  /* 0x000000313031723e */ /* 0x000fe200000010ff */
[-C--:B------:R-:W-:Y:S01]  /*b100*/  FMUL.FTZ R50, R70, R88.reuse ;  /* 0x0000005846327220 */ /* 0x080fe20000410000 */
[----:B------:R-:W-:Y:S01]  /*b110*/  LOP3.LUT R25, R16, 0x380, RZ, 0xc0, !PT ;  /* 0x0000038010197812 */ /* 0x000fe200078ec0ff */
[----:B------:R-:W-:Y:S01]  /*b120*/  FMUL.FTZ R51, R66, R88 ;  /* 0x0000005842337220 */ /* 0x000fe20000410000 */
[----:B------:R-:W-:Y:S01]  /*b130*/  SEL R48, R4, R11, P0 ;  /* 0x0000000b04307207 */ /* 0x000fe20000000000 */
[----:B------:R-:W-:Y:S01]  /*b140*/  UIADD3 UR4, UR4, 0x2e860, URZ ;  /* 0x0002e86004047890 */ /* 0x000fe2000fffe03f */
[----:B------:R-:W-:Y:S01]  /*b150*/  SEL R35, R11, R4, P0 ;  /* 0x000000040b237207 */ /* 0x000fe20000000000 */
[-C--:B------:R-:W-:Y:S01]  /*b160*/  FMUL.FTZ R58, R78, R88.reuse ;  /* 0x000000584e3a7220 */ /* 0x080fe20000410000 */
[----:B------:R-:W-:Y:S01]  /*b170*/  LOP3.LUT R4, R5, 0x380, RZ, 0xc0, !PT ;  /* 0x0000038005047812 */ /* 0x000fe200078ec0ff */
[-C--:B------:R-:W-:Y:S01]  /*b180*/  FMUL.FTZ R59, R74, R88.reuse ;  /* 0x000000584a3b7220 */ /* 0x080fe20000410000 */
[----:B------:R-:W-:Y:S01]  /*b190*/  SHF.R.U64 R25, R25, 0x3, RZ ;  /* 0x0000000319197819 */ /* 0x000fe200000012ff */
[-C--:B------:R-:W-:Y:S01]  /*b1a0*/  FMUL.FTZ R62, R79, R88.reuse ;  /* 0x000000584f3e7220 */ /* 0x080fe20000410000 */
[----:B------:R-:W-:Y:S01]  /*b1b0*/  F2FP.BF16.F32.PACK_AB R39, R38, R39 ;  /* 0x000000272627723e */ /* 0x000fe200000010ff */
[-C--:B------:R-:W-:Y:S01]  /*b1c0*/  FMUL.FTZ R63, R75, R88.reuse ;  /* 0x000000584b3f7220 */ /* 0x080fe20000410000 */
[----:B------:R-:W-:Y:S01]  /*b1d0*/  F2FP.BF16.F32.PACK_AB R44, R44, R45 ;  /* 0x0000002d2c2c723e */ /* 0x000fe200000010ff */
[-C--:B------:R-:W-:Y:S01]  /*b1e0*/  FMUL.FTZ R66, R86, R88.reuse ;  /* 0x0000005856427220 */ /* 0x080fe20000410000 */
[----:B------:R-:W-:Y:S01]  /*b1f0*/  SEL R38, R28, R33, P0 ;  /* 0x000000211c267207 */ /* 0x000fe20000000000 */
[-C--:B------:R-:W-:Y:S01]  /*b200*/  FMUL.FTZ R67, R82, R88.reuse ;  /* 0x0000005852437220 */ /* 0x080fe20000410000 */
[----:B------:R-:W-:Y:S01]  /*b210*/  SHF.R.U64 R4, R4, 0x3, RZ ;  /* 0x0000000304047819 */ /* 0x000fe200000012ff */
[----:B------:R-:W-:Y:S01]  /*b220*/  FMUL.FTZ R70, R87, R88 ;  /* 0x0000005857467220 */ /* 0x000fe20000410000 */
[----:B------:R-:W-:Y:S01]  /*b230*/  SEL R33, R33, R28, P0 ;  /* 0x0000001c21217207 */ /* 0x000fe20000000000 */
[----:B------:R-:W-:Y:S01]  /*b240*/  UPRMT UR4, UR37, 0x654, UR4 ;  /* 0x0000065425047896 */ /* 0x000fe20008000004 */
[----:B------:R-:W-:Y:S01]  /*b250*/  F2FP.BF16.F32.PACK_AB R60, R60, R61 ;  /* 0x0000003d3c3c723e */ /* 0x000fe200000010ff */
[----:B------:R-:W-:Y:S01]  /*b260*/  ULDC.64 UR6, c[0x0][0xb70] ;  /* 0x0002dc0000067ab9 */ /* 0x000fe20000000a00 */
[----:B------:R-:W-:Y:S01]  /*b270*/  F2FP.BF16.F32.PACK_AB R65, R64, R65 ;  /* 0x000000414041723e */ /* 0x000fe200000010ff */
[----:B------:R-:W-:Y:S01]  /*b280*/  UIMAD UR42, UR8, UR42, UR48 ;  /* 0x0000002a082a72a4 */ /* 0x000fe2000f8e0230 */
[----:B------:R-:W-:Y:S01]  /*b290*/  SEL R28, R36, R41, P0 ;  /* 0x00000029241c7207 */ /* 0x000fe20000000000 */
[----:B------:R-:W-:Y:S01]  /*b2a0*/  UIMAD UR5, UR5, UR6, URZ ;  /* 0x00000006050572a4 */ /* 0x000fe2000f8e023f */
[----:B------:R-:W-:Y:S01]  /*b2b0*/  LOP3.LUT R24, R25, R16, RZ, 0x3c, !PT ;  /* 0x0000001019187212 */ /* 0x000fe200078e3cff */
[--C-:B------:R-:W-:Y:S01]  /*b2c0*/  IMAD.MOV.U32 R25, RZ, RZ, R17.reuse ;  /* 0x000000ffff197224 */ /* 0x100fe200078e0011 */
[----:B------:R-:W-:Y:S01]  /*b2d0*/  SEL R41, R41, R36, P0 ;  /* 0x0000002429297207 */ /* 0x000fe20000000000 */
[----:B------:R-:W-:Y:S01]  /*b2e0*/  SYNCS.ARRIVE.TRANS64.RED.A1T0 RZ, [UR4], RZ ;  /* 0x000000ffffff79a7 */ /* 0x000fe20008100404 */
[----:B------:R-:W-:Y:S01]  /*b2f0*/  IADD3 R13, P2, R16, 0x60, RZ ;  /* 0x00000060100d7810 */ /* 0x000fe20007f5e0ff */
[----:B------:R-:W-:Y:S01]  /*b300*/  USHF.L.U32 UR42, UR42, 0x7, URZ ;  /* 0x000000072a2a7899 */ /* 0x000fe2000800063f */
[----:B------:R-:W-:Y:S01]  /*b310*/  SEL R36, R44, R49, P0 ;  /* 0x000000312c247207 */ /* 0x000fe20000000000 */
[----:B------:R-:W-:Y:S01]  /*b320*/  UIMAD.WIDE.U32 UR10, UR43, UR6, URZ ;  /* 0x000000062b0a72a5 */ /* 0x000fe2000f8e003f */
[----:B------:R-:W-:Y:S01]  /*b330*/  LOP3.LUT R4, R4, R5, RZ, 0x3c, !PT ;  /* 0x0000000504047212 */ /* 0x000fe200078e3cff */
[----:B------:R-:W-:Y:S01]  /*b340*/  IMAD.X R5, RZ, RZ, R17, P6 ;  /* 0x000000ffff057224 */ /* 0x000fe200030e0611 */
[----:B------:R-:W-:Y:S01]  /*b350*/  SEL R49, R49, R44, P0 ;  /* 0x0000002c31317207 */ /* 0x000fe20000000000 */
[----:B------:R-:W-:Y:S01]  /*b360*/  UIMAD UR5, UR43, UR7, UR5 ;  /* 0x000000072b0572a4 */ /* 0x000fe2000f8e0205 */
[----:B------:R-:W-:Y:S01]  /*b370*/  IADD3 R15, P1, R16, 0x40, RZ ;  /* 0x00000040100f7810 */ /* 0x000fe20007f3e0ff */
[----:B------:R-:W-:Y:S01]  /*b380*/  VIADD R61, R228, UR42 ;  /* 0x0000002ae43d7c36 */ /* 0x000fe20008000000 */
[----:B------:R-:W-:Y:S01]  /*b390*/  F2FP.BF16.F32.PACK_AB R6, R6, R7 ;  /* 0x000000070606723e */ /* 0x000fe200000010ff */
[----:B------:R-:W-:Y:S01]  /*b3a0*/  UIADD3 UR5, UR11, UR5, URZ ;  /* 0x000000050b057290 */ /* 0x000fe2000fffe03f */
[----:B------:R-:W-:Y:S01]  /*b3b0*/  F2FP.BF16.F32.PACK_AB R9, R8, R9 ;  /* 0x000000090809723e */ /* 0x000fe200000010ff */
[----:B------:R-:W-:Y:S01]  /*b3c0*/  USHF.R.S32.HI UR6, URZ, 0x1f, UR44 ;  /* 0x0000001f3f067899 */ /* 0x000fe2000801142c */
[----:B------:R-:W-:-:S02]  /*b3d0*/  SEL R44, R60, R65, P0 ;  /* 0x000000413c2c7207 */ /* 0x000fc40000000000 */
[----:B------:R-:W-:Y:S02]  /*b3e0*/  SEL R65, R65, R60, P0 ;  /* 0x0000003c41417207 */ /* 0x000fe40000000000 */
[----:B------:R-:W-:Y:S02]  /*b3f0*/  LOP3.LUT R12, R13, 0x380, RZ, 0xc0, !PT ;  /* 0x000003800d0c7812 */ /* 0x000fe400078ec0ff */
[----:B------:R-:W-:Y:S02]  /*b400*/  F2FP.BF16.F32.PACK_AB R26, R26, R27 ;  /* 0x0000001b1a1a723e */ /* 0x000fe400000010ff */
[----:B------:R-:W-:Y:S02]  /*b410*/  F2FP.BF16.F32.PACK_AB R31, R30, R31 ;  /* 0x0000001f1e1f723e */ /* 0x000fe400000010ff */
[----:B------:R-:W-:Y:S02]  /*b420*/  MOV R60, R24 ;  /* 0x00000018003c7202 */ /* 0x000fe40000000f00 */
[----:B------:R-:W-:-:S02]  /*b430*/  LOP3.LUT R14, R15, 0x380, RZ, 0xc0, !PT ;  /* 0x000003800f0e7812 */ /* 0x000fc400078ec0ff */
[----:B------:R-:W-:Y:S02]  /*b440*/  MOV R25, R20 ;  /* 0x0000001400197202 */ /* 0x000fe40000000f00 */
[----:B------:R-:W-:Y:S02]  /*b450*/  SEL R30, R6, R9, P0 ;  /* 0x00000009061e7207 */ /* 0x000fe40000000000 */
[----:B------:R-:W-:Y:S02]  /*b460*/  SEL R27, R9, R6, P0 ;  /* 0x00000006091b7207 */ /* 0x000fe40000000000 */
[----:B------:R-:W-:Y:S02]  /*b470*/  MOV R21, R4 ;  /* 0x0000000400157202 */ /* 0x000fe40000000f00 */
[----:B------:R-:W-:Y:S02]  /*b480*/  F2FP.BF16.F32.PACK_AB R42, R42, R43 ;  /* 0x0000002b2a2a723e */ /* 0x000fe400000010ff */
[----:B------:R-:W-:-:S02]  /*b490*/  F2FP.BF16.F32.PACK_AB R47, R46, R47 ;  /* 0x0000002f2e2f723e */ /* 0x000fc400000010ff */
[----:B------:R-:W-:Y:S02]  /*b4a0*/  F2FP.BF16.F32.PACK_AB R55, R54, R55 ;  /* 0x000000373637723e */ /* 0x000fe400000010ff */
[----:B------:R-:W-:Y:S02]  /*b4b0*/  SHF.R.U64 R12, R12, 0x3, RZ ;  /* 0x000000030c0c7819 */ /* 0x000fe400000012ff */
[----:B------:R-:W-:Y:S02]  /*b4c0*/  SEL R54, R26, R31, P0 ;  /* 0x0000001f1a367207 */ /* 0x000fe40000000000 */
[----:B------:R-:W-:Y:S02]  /*b4d0*/  F2FP.BF16.F32.PACK_AB R50, R50, R51 ;  /* 0x000000333232723e */ /* 0x000fe400000010ff */
[----:B------:R-:W-:Y:S02]  /*b4e0*/  SEL R31, R31, R26, P0 ;  /* 0x0000001a1f1f7207 */ /* 0x000fe40000000000 */
[----:B------:R-:W-:-:S02]  /*b4f0*/  SHF.R.U64 R14, R14, 0x3, RZ ;  /* 0x000000030e0e7819 */ /* 0x000fc400000012ff */
[----:B------:R-:W-:Y:S02]  /*b500*/  SEL R26, R34, R39, P0 ;  /* 0x00000027221a7207 */ /* 0x000fe40000000000 */
[----:B------:R-:W-:Y:S02]  /*b510*/  SEL R43, R39, R34, P0 ;  /* 0x00000022272b7207 */ /* 0x000fe40000000000 */
[----:B------:R-:W-:Y:S02]  /*b520*/  F2FP.BF16.F32.PACK_AB R58, R58, R59 ;  /* 0x0000003b3a3a723e */ /* 0x000fe400000010ff */
[----:B------:R-:W-:Y:S02]  /*b530*/  F2FP.BF16.F32.PACK_AB R63, R62, R63 ;  /* 0x0000003f3e3f723e */ /* 0x000fe400000010ff */
[----:B------:R-:W-:Y:S02]  /*b540*/  SEL R34, R42, R47, P0 ;  /* 0x0000002f2a227207 */ /* 0x000fe40000000000 */
[----:B------:R-:W-:Y:S01]  /*b550*/  LOP3.LUT R12, R12, R13, RZ, 0x3c, !PT ;  /* 0x0000000d0c0c7212 */ /* 0x000fe200078e3cff */
[----:B------:R-:W-:Y:S01]  /*b560*/  IMAD.X R13, RZ, RZ, R17, P2 ;  /* 0x000000ffff0d7224 */ /* 0x000fe200010e0611 */
[----:B------:R-:W-:-:S02]  /*b570*/  IADD3 R9, P4, R16, 0x4020, RZ ;  /* 0x0000402010097810 */ /* 0x000fc40007f9e0ff */
[----:B------:R-:W-:Y:S02]  /*b580*/  SEL R47, R47, R42, P0 ;  /* 0x0000002a2f2f7207 */ /* 0x000fe40000000000 */
[----:B------:R-:W-:Y:S02]  /*b590*/  IADD3 R7, P5, R16, 0x4040, RZ ;  /* 0x0000404010077810 */ /* 0x000fe40007fbe0ff */
[----:B------:R-:W-:Y:S02]  /*b5a0*/  F2FP.BF16.F32.PACK_AB R66, R66, R67 ;  /* 0x000000434242723e */ /* 0x000fe400000010ff */
[----:B------:R-:W-:Y:S02]  /*b5b0*/  F2FP.BF16.F32.PACK_AB R83, R70, R83 ;  /* 0x000000534653723e */ /* 0x000fe400000010ff */
[----:B------:R-:W-:Y:S02]  /*b5c0*/  SEL R42, R50, R55, P0 ;  /* 0x00000037322a7207 */ /* 0x000fe40000000000 */
[----:B------:R-:W-:-:S02]  /*b5d0*/  LOP3.LUT R14, R14, R15, RZ, 0x3c, !PT ;  /* 0x0000000f0e0e7212 */ /* 0x000fc400078e3cff */
[----:B------:R-:W-:Y:S02]  /*b5e0*/  SEL R55, R55, R50, P0 ;  /* 0x0000003237377207 */ /* 0x000fe40000000000 */
[----:B------:R-:W-:Y:S02]  /*b5f0*/  IADD3.X R15, RZ, R17, RZ, P1, !PT ;  /* 0x00000011ff0f7210 */ /* 0x000fe40000ffe4ff */
[----:B------:R-:W-:Y:S02]  /*b600*/  F2FP.BF16.F32.PACK_AB R68, R68, R69 ;  /* 0x000000454444723e */ /* 0x000fe400000010ff */
[----:B------:R-:W-:Y:S02]  /*b610*/  F2FP.BF16.F32.PACK_AB R73, R72, R73 ;  /* 0x000000494849723e */ /* 0x000fe400000010ff */
[----:B------:R-:W-:Y:S02]  /*b620*/  SEL R50, R58, R63, P0 ;  /* 0x0000003f3a327207 */ /* 0x000fe40000000000 */
[----:B------:R-:W-:-:S02]  /*b630*/  LOP3.LUT R8, R9, 0x380, RZ, 0xc0, !PT ;  /* 0x0000038009087812 */ /* 0x000fc400078ec0ff */
[----:B------:R-:W-:Y:S02]  /*b640*/  SEL R63, R63, R58, P0 ;  /* 0x0000003a3f3f7207 */ /* 0x000fe40000000000 */
[----:B------:R-:W-:Y:S02]  /*b650*/  LOP3.LUT R6, R7, 0x380, RZ, 0xc0, !PT ;  /* 0x0000038007067812 */ /* 0x000fe400078ec0ff */
[----:B------:R-:W-:Y:S02]  /*b660*/  SEL R56, R66, R83, P0 ;  /* 0x0000005342387207 */ /* 0x000fe40000000000 */
[----:B------:R-:W-:Y:S02]  /*b670*/  IADD3 R11, P3, R16, 0x4000, RZ ;  /* 0x00004000100b7810 */ /* 0x000fe40007f7e0ff */
[----:B------:R-:W-:Y:S02]  /*b680*/  MOV R58, R12 ;  /* 0x0000000c003a7202 */ /* 0x000fe40000000f00 */
[----:B------:R-:W-:-:S02]  /*b690*/  SEL R83, R83, R66, P0 ;  /* 0x0000004253537207 */ /* 0x000fc40000000000 */
[----:B------:R-:W-:Y:S01]  /*b6a0*/  MOV R59, R14 ;  /* 0x0000000e003b7202 */ /* 0x000fe20000000f00 */
[----:B------:R-:W1:Y:S01]  /*b6b0*/  LDC.64 R66, c[0x0][0xb78] ;  /* 0x0002de00ff427b82 */ /* 0x000e620000000a00 */
[----:B------:R-:W-:Y:S02]  /*b6c0*/  SEL R46, R68, R73, P0 ;  /* 0x00000049442e7207 */ /* 0x000fe40000000000 */
[----:B------:R-:W-:Y:S02]  /*b6d0*/  SHF.R.U64 R8, R8, 0x3, RZ ;  /* 0x0000000308087819 */ /* 0x000fe400000012ff */
[----:B------:R-:W-:Y:S02]  /*b6e0*/  SEL R73, R73, R68, P0 ;  /* 0x0000004449497207 */ /* 0x000fe40000000000 */
[----:B------:R-:W-:Y:S02]  /*b6f0*/  SHF.R.U64 R6, R6, 0x3, RZ ;  /* 0x0000000306067819 */ /* 0x000fe400000012ff */
[----:B------:R-:W-:-:S02]  /*b700*/  LOP3.LUT R10, R11, 0x380, RZ, 0xc0, !PT ;  /* 0x000003800b0a7812 */ /* 0x000fc400078ec0ff */
[----:B------:R-:W-:Y:S01]  /*b710*/  LOP3.LUT R8, R8, R9, RZ, 0x3c, !PT ;  /* 0x0000000908087212 */ /* 0x000fe200078e3cff */
[--C-:B------:R-:W-:Y:S01]  /*b720*/  IMAD.X R9, RZ, RZ, R17.reuse, P4 ;  /* 0x000000ffff097224 */ /* 0x100fe200020e0611 */
[----:B------:R-:W-:Y:S01]  /*b730*/  LOP3.LUT R6, R6, R7, RZ, 0x3c, !PT ;  /* 0x0000000706067212 */ /* 0x000fe200078e3cff */
[--C-:B------:R-:W-:Y:S01]  /*b740*/  IMAD.X R7, RZ, RZ, R17.reuse, P5 ;  /* 0x000000ffff077224 */ /* 0x100fe200028e0611 */
[----:B------:R-:W-:Y:S02]  /*b750*/  SHF.R.U64 R10, R10, 0x3, RZ ;  /* 0x000000030a0a7819 */ /* 0x000fe400000012ff */
[----:B------:R-:W-:Y:S01]  /*b760*/  MOV R53, R8 ;  /* 0x0000000800357202 */ /* 0x000fe20000000f00 */
[----:B------:R-:W-:Y:S01]  /*b770*/  VIADD R8, R61, 0x8 ;  /* 0x000000083d087836 */ /* 0x000fe20000000000 */
[----:B------:R-:W-:Y:S01]  /*b780*/  LOP3.LUT R10, R10, R11, RZ, 0x3c, !PT ;  /* 0x0000000b0a0a7212 */ /* 0x000fe200078e3cff */
[----:B------:R-:W-:Y:S01]  /*b790*/  IMAD.X R11, RZ, RZ, R17, P3 ;  /* 0x000000ffff0b7224 */ /* 0x000fe200018e0611 */
[----:B------:R-:W-:Y:S01]  /*b7a0*/  MOV R51, R6 ;  /* 0x0000000600337202 */ /* 0x000fe20000000f00 */
[----:B------:R-:W-:Y:S01]  /*b7b0*/  IMAD.U32 R7, RZ, RZ, UR11 ;  /* 0x0000000bff077e24 */ /* 0x000fe2000f8e00ff */
[----:B------:R-:W-:Y:S01]  /*b7c0*/  LOP3.LUT P1, RZ, R18, 0x3, RZ, 0xc0, !PT ;  /* 0x0000000312ff7812 */ /* 0x000fe2000782c0ff */
[----:B------:R-:W-:Y:S01]  /*b7d0*/  IMAD.U32 R7, RZ, RZ, UR5 ;  /* 0x00000005ff077e24 */ /* 0x000fe2000f8e00ff */
[----:B------:R-:W-:Y:S01]  /*b7e0*/  ULDC UR5, c[0x0][0xa88] ;  /* 0x0002a20000057ab9 */ /* 0x000fe20000000800 */
[----:B------:R-:W-:-:S02]  /*b7f0*/  MOV R45, R10 ;  /* 0x0000000a002d7202 */ /* 0x000fc40000000f00 */
[----:B------:R-:W-:Y:S02]  /*b800*/  ISETP.GE.OR P2, PT, R8, UR5, P1 ;  /* 0x0000000508007c0c */ /* 0x000fe40008f46670 */
[----:B------:R-:W-:Y:S02]  /*b810*/  MOV R6, UR10 ;  /* 0x0000000a00067c02 */ /* 0x000fe40008000f00 */
[----:B------:R-:W-:Y:S01]  /*b820*/  ISETP.GE.OR P1, PT, R61, UR5, P1 ;  /* 0x000000053d007c0c */ /* 0x000fe20008f26670 */
[----:B------:R-:W-:Y:S01]  /*b830*/  ULDC.64 UR4, c[0x0][0xb40] ;  /* 0x0002d00000047ab9 */ /* 0x000fe20000000a00 */
[----:B--2---:R-:W-:Y:S01]  /*b840*/  LOP3.LUT R4, R3, 0x2, RZ, 0x3c, !PT ;  /* 0x0000000203047812 */ /* 0x004fe200078e3cff */
[----:B------:R-:W-:Y:S04]  /*b850*/  SHFL.IDX PT, R30, R30, R3, 0x1c1f ;  /* 0x001c1f031e1e7589 */ /* 0x000fe800000e0000 */
[----:B------:R-:W-:Y:S04]  /*b860*/  SHFL.IDX PT, R32, R32, R3, 0x1c1f ;  /* 0x001c1f0320207589 */ /* 0x000fe800000e0000 */
[----:B------:R-:W-:Y:S04]  /*b870*/  SHFL.IDX PT, R27, R27, R4, 0x1c1f ;  /* 0x001c1f041b1b7589 */ /* 0x000fe800000e0000 */
[----:B------:R-:W2:Y:S04]  /*b880*/  SHFL.IDX PT, R29, R29, R4, 0x1c1f ;  /* 0x001c1f041d1d7589 */ /* 0x000ea800000e0000 */
[----:B------:R-:W-:Y:S04]  /*b890*/  SHFL.IDX PT, R48, R48, R3, 0x1c1f ;  /* 0x001c1f0330307589 */ /* 0x000fe800000e0000 */
[----:B------:R-:W3:Y:S04]  /*b8a0*/  SHFL.IDX PT, R35, R35, R4, 0x1c1f ;  /* 0x001c1f0423237589 */ /* 0x000ee800000e0000 */
[----:B------:R-:W-:Y:S04]  /*b8b0*/  SHFL.IDX PT, R52, R52, R3, 0x1c1f ;  /* 0x001c1f0334347589 */ /* 0x000fe800000e0000 */
[----:B------:R-:W4:Y:S04]  /*b8c0*/  SHFL.IDX PT, R37, R37, R4, 0x1c1f ;  /* 0x001c1f0425257589 */ /* 0x000f2800000e0000 */
[----:B------:R-:W-:Y:S04]  /*b8d0*/  SHFL.IDX PT, R38, R38, R3, 0x1c1f ;  /* 0x001c1f0326267589 */ /* 0x000fe800000e0000 */
[----:B------:R5:W-:Y:S01]  /*b8e0*/  SHFL.IDX PT, R12, R28, R3, 0x1c1f ;  /* 0x001c1f031c0c7589 */ /* 0x000be200000e0000 */
[----:B--2---:R-:W-:-:S02]  /*b8f0*/  SEL R8, R32, R29, P0 ;  /* 0x0000001d20087207 */ /* 0x004fc40000000000 */
[----:B------:R-:W-:Y:S01]  /*b900*/  SEL R10, R29, R32, P0 ;  /* 0x000000201d0a7207 */ /* 0x000fe20000000000 */
[----:B------:R-:W-:Y:S04]  /*b910*/  SHFL.IDX PT, R54, R54, R3, 0x1c1f ;  /* 0x001c1f0336367589 */ /* 0x000fe800000e0000 */
[----:B------:R-:W2:Y:S01]  /*b920*/  SHFL.IDX PT, R33, R33, R4, 0x1c1f ;  /* 0x001c1f0421217589 */ /* 0x000ea200000e0000 */
[----:B---3--:R-:W-:Y:S02]  /*b930*/  SEL R29, R48, R35, P0 ;  /* 0x00000023301d7207 */ /* 0x008fe40000000000 */
[----:B-----5:R-:W-:Y:S01]  /*b940*/  SEL R28, R30, R27, P0 ;  /* 0x0000001b1e1c7207 */ /* 0x020fe20000000000 */
[----:B------:R-:W3:Y:S01]  /*b950*/  SHFL.IDX PT, R41, R41, R4, 0x1c1f ;  /* 0x001c1f0429297589 */ /* 0x000ee200000e0000 */
[----:B------:R-:W-:-:S03]  /*b960*/  SEL R30, R27, R30, P0 ;  /* 0x0000001e1b1e7207 */ /* 0x000fc60000000000 */
[----:B------:R5:W1:Y:S01]  /*b970*/  SHFL.IDX PT, R39, R31, R4, 0x1c1f ;  /* 0x001c1f041f277589 */ /* 0x000a6200000e0000 */
[----:B----4-:R-:W-:Y:S02]  /*b980*/  SEL R9, R52, R37, P0 ;  /* 0x0000002534097207 */ /* 0x010fe40000000000 */
[----:B------:R-:W-:Y:S01]  /*b990*/  SEL R11, R37, R52, P0 ;  /* 0x00000034250b7207 */ /* 0x000fe20000000000 */
[----:B------:R2:W-:Y:S04]  /*b9a0*/  SHFL.IDX PT, R13, R36, R3, 0x1c1f ;  /* 0x001c1f03240d7589 */ /* 0x0005e800000e0000 */
[----:B------:R-:W4:Y:S01]  /*b9b0*/  SHFL.IDX PT, R14, R49, R4, 0x1c1f ;  /* 0x001c1f04310e7589 */ /* 0x000f2200000e0000 */
[----:B-----5:R-:W-:Y:S01]  /*b9c0*/  SEL R31, R35, R48, P0 ;  /* 0x00000030231f7207 */ /* 0x020fe20000000000 */
[----:B------:R-:W-:Y:S01]  /*b9d0*/  BAR.SYNC.DEFER_BLOCKING 0x1, 0x100 ;  /* 0x0044000000007b1d */ /* 0x000fe20000010000 */
[----:B--2---:R-:W-:-:S02]  /*b9e0*/  SEL R36, R38, R33, P0 ;  /* 0x0000002126247207 */ /* 0x004fc40000000000 */
[----:B------:R-:W-:-:S03]  /*b9f0*/  SEL R38, R33, R38, P0 ;  /* 0x0000002621267207 */ /* 0x000fc60000000000 */
[----:B------:R2:W-:Y:S01]  /*ba00*/  SHFL.IDX PT, R15, R26, R3, 0x1c1f ;  /* 0x001c1f031a0f7589 */ /* 0x0005e200000e0000 */
[----:B---3--:R-:W-:-:S03]  /*ba10*/  SEL R24, R12, R41, P0 ;  /* 0x000000290c187207 */ /* 0x008fc60000000000 */
[----:B------:R-:W3:Y:S01]  /*ba20*/  SHFL.IDX PT, R20, R43, R4, 0x1c1f ;  /* 0x001c1f042b147589 */ /* 0x000ee200000e0000 */
[----:B-1----:R-:W-:Y:S02]  /*ba30*/  SEL R37, R54, R39, P0 ;  /* 0x0000002736257207 */ /* 0x002fe40000000000 */
[----:B------:R-:W-:Y:S01]  /*ba40*/  SEL R39, R39, R54, P0 ;  /* 0x0000003627277207 */ /* 0x000fe20000000000 */
[----:B------:R-:W-:Y:S01]  /*ba50*/  SHFL.IDX PT, R34, R34, R3, 0x1c1f ;  /* 0x001c1f0322227589 */ /* 0x000fe200000e0000 */
[----:B--2---:R-:W-:-:S03]  /*ba60*/  SEL R26, R41, R12, P0 ;  /* 0x0000000c291a7207 */ /* 0x004fc60000000000 */
[----:B------:R-:W1:Y:S01]  /*ba70*/  SHFL.IDX PT, R47, R47, R4, 0x1c1f ;  /* 0x001c1f042f2f7589 */ /* 0x000e6200000e0000 */
[----:B----4-:R-:W-:Y:S02]  /*ba80*/  SEL R12, R13, R14, P0 ;  /* 0x0000000e0d0c7207 */ /* 0x010fe40000000000 */
[----:B------:R-:W-:Y:S01]  /*ba90*/  SEL R14, R14, R13, P0 ;  /* 0x0000000d0e0e7207 */ /* 0x000fe20000000000 */
[----:B------:R-:W-:Y:S04]  /*baa0*/  SHFL.IDX PT, R40, R40, R3, 0x1c1f ;  /* 0x001c1f0328287589 */ /* 0x000fe800000e0000 */
[----:B------:R-:W-:Y:S04]  /*bab0*/  SHFL.IDX PT, R44, R44, R3, 0x1c1f ;  /* 0x001c1f032c2c7589 */ /* 0x000fe800000e0000 */
[----:B------:R-:W-:Y:S04]  /*bac0*/  SHFL.IDX PT, R42, R42, R3, 0x1c1f ;  /* 0x001c1f032a2a7589 */ /* 0x000fe800000e0000 */
[----:B------:R-:W-:Y:S01]  /*bad0*/  SHFL.IDX PT, R57, R57, R4, 0x1c1f ;  /* 0x001c1f0439397589 */ /* 0x000fe200000e0000 */
[----:B---3--:R-:W-:-:S03]  /*bae0*/  SEL R27, R20, R15, P0 ;  /* 0x0000000f141b7207 */ /* 0x008fc60000000000 */
[----:B------:R-:W2:Y:S04]  /*baf0*/  SHFL.IDX PT, R65, R65, R4, 0x1c1f ;  /* 0x001c1f0441417589 */ /* 0x000ea800000e0000 */
[----:B------:R-:W3:Y:S01]  /*bb00*/  SHFL.IDX PT, R55, R55, R4, 0x1c1f ;  /* 0x001c1f0437377589 */ /* 0x000ee200000e0000 */
[----:B-1----:R-:W-:-:S03]  /*bb10*/  SEL R13, R34, R47, P0 ;  /* 0x0000002f220d7207 */ /* 0x002fc60000000000 */
[----:B------:R-:W-:Y:S04]  /*bb20*/  SHFL.IDX PT, R46, R46, R3, 0x1c1f ;  /* 0x001c1f032e2e7589 */ /* 0x000fe800000e0000 */
[----:B------:R-:W-:Y:S04]  /*bb30*/  SHFL.IDX PT, R50, R50, R3, 0x1c1f ;  /* 0x001c1f0332327589 */ /* 0x000fe800000e0000 */
[----:B------:R-:W1:Y:S04]  /*bb40*/  SHFL.IDX PT, R73, R73, R4, 0x1c1f ;  /* 0x001c1f0449497589 */ /* 0x000e6800000e0000 */
[----:B------:R-:W4:Y:S04]  /*bb50*/  SHFL.IDX PT, R63, R63, R4, 0x1c1f ;  /* 0x001c1f043f3f7589 */ /* 0x000f2800000e0000 */
[----:B------:R5:W-:Y:S04]  /*bb60*/  SHFL.IDX PT, R56, R56, R3, 0x1c1f ;  /* 0x001c1f0338387589 */ /* 0x000be800000e0000 */
[----:B------:R2:W4:Y:S04]  /*bb70*/  SHFL.IDX PT, R83, R83, R4, 0x1c1f ;  /* 0x001c1f0453537589 */ /* 0x00052800000e0000 */
[----:B------:R3:W-:Y:S01]  /*bb80*/  STSM.16.M88.4 [R60], R28 ;  /* 0x0000001c3c007844 */ /* 0x0007e20000000200 */
[----:B-----5:R-:W-:-:S03]  /*bb90*/  SHF.R.S32.HI R3, RZ, 0x1f, R61 ;  /* 0x0000001fff037819 */ /* 0x020fc6000001143d */
[----:B------:R5:W-:Y:S01]  /*bba0*/  STSM.16.M88.4 [R25], R8 ;  /* 0x0000000819007844 */ /* 0x000be20000000200 */
[----:B--2---:R-:W-:-:S03]  /*bbb0*/  IMAD R4, R66, UR6, RZ ;  /* 0x0000000642047c24 */ /* 0x004fc6000f8e02ff */
[----:B------:R-:W-:Y:S01]  /*bbc0*/  STSM.16.M88.4 [R59], R36 ;  /* 0x000000243b007844 */ /* 0x000fe20000000200 */
[----:B------:R-:W-:Y:S02]  /*bbd0*/  IMAD R32, R67, UR44, R4 ;  /* 0x0000002c43207c24 */ /* 0x000fe4000f8e0204 */
[----:B------:R-:W-:Y:S01]  /*bbe0*/  IMAD.WIDE.U32 R4, R66, UR44, R6 ;  /* 0x0000002c42047c25 */ /* 0x000fe2000f8e0006 */
[----:B---3--:R-:W-:Y:S02]  /*bbf0*/  SEL R28, R44, R65, P0 ;  /* 0x000000412c1c7207 */ /* 0x008fe40000000000 */
[----:B------:R-:W-:Y:S02]  /*bc00*/  SEL R30, R65, R44, P0 ;  /* 0x0000002c411e7207 */ /* 0x000fe40000000000 */
[----:B-----5:R-:W-:Y:S02]  /*bc10*/  SEL R25, R15, R20, P0 ;  /* 0x000000140f197207 */ /* 0x020fe40000000000 */
[----:B------:R-:W-:-:S02]  /*bc20*/  SEL R15, R47, R34, P0 ;  /* 0x000000222f0f7207 */ /* 0x000fc40000000000 */
[----:B------:R-:W-:Y:S01]  /*bc30*/  SEL R8, R40, R57, P0 ;  /* 0x0000003928087207 */ /* 0x000fe20000000000 */
[----:B------:R-:W-:Y:S01]  /*bc40*/  STSM.16.M88.4 [R58], R24 ;  /* 0x000000183a007844 */ /* 0x000fe20000000200 */
[----:B------:R-:W-:Y:S02]  /*bc50*/  SEL R10, R57, R40, P0 ;  /* 0x00000028390a7207 */ /* 0x000fe40000000000 */
[----:B------:R-:W-:Y:S01]  /*bc60*/  SEL R9, R42, R55, P0 ;  /* 0x000000372a097207 */ /* 0x000fe20000000000 */
[----:B------:R2:W-:Y:S01]  /*bc70*/  STSM.16.M88.4 [R45], R12 ;  /* 0x0000000c2d007844 */ /* 0x0005e20000000200 */
[----:B------:R-:W-:Y:S02]  /*bc80*/  SEL R11, R55, R42, P0 ;  /* 0x0000002a370b7207 */ /* 0x000fe40000000000 */
[----:B-1----:R-:W-:Y:S02]  /*bc90*/  SEL R44, R46, R73, P0 ;  /* 0x000000492e2c7207 */ /* 0x002fe40000000000 */
[----:B----4-:R-:W-:Y:S01]  /*bca0*/  SEL R29, R50, R63, P0 ;  /* 0x0000003f321d7207 */ /* 0x010fe20000000000 */
[----:B------:R-:W-:Y:S01]  /*bcb0*/  STSM.16.M88.4 [R53], R8 ;  /* 0x0000000835007844 */ /* 0x000fe20000000200 */
[----:B------:R-:W-:-:S02]  /*bcc0*/  SEL R31, R63, R50, P0 ;  /* 0x000000323f1f7207 */ /* 0x000fc40000000000 */
[----:B------:R-:W-:Y:S02]  /*bcd0*/  SEL R46, R73, R46, P0 ;  /* 0x0000002e492e7207 */ /* 0x000fe40000000000 */
[----:B------:R-:W-:Y:S01]  /*bce0*/  SEL R47, R83, R56, P0 ;  /* 0x00000038532f7207 */ /* 0x000fe20000000000 */
[----:B------:R-:W-:Y:S01]  /*bcf0*/  STSM.16.M88.4 [R51], R28 ;  /* 0x0000001c33007844 */ /* 0x000fe20000000200 */
[----:B------:R-:W-:Y:S02]  /*bd00*/  IADD3 R6, P3, R61, R4, RZ ;  /* 0x000000043d067210 */ /* 0x000fe40007f7e0ff */
[----:B--2---:R-:W-:Y:S02]  /*bd10*/  SEL R45, R56, R83, P0 ;  /* 0x00000053382d7207 */ /* 0x004fe40000000000 */
[----:B------:R-:W-:Y:S02]  /*bd20*/  IADD3.X R3, R3, R5, R32, P3, !PT ;  /* 0x0000000503037210 */ /* 0x000fe40001ffe420 */
[----:B------:R-:W-:Y:S01]  /*bd30*/  LEA R4, P3, R6, UR4, 0x2 ;  /* 0x0000000406047c11 */ /* 0x000fe2000f8610ff */
[----:B------:R-:W-:Y:S01]  /*bd40*/  STSM.16.M88.4 [R21], R44 ;  /* 0x0000002c15007844 */ /* 0x000fe20000000200 */
[----:B------:R-:W-:-:S02]  /*bd50*/  ULDC UR4, c[0x0][0xc] ;  /* 0x0000030000047ab9 */ /* 0x000fc40000000800 */
[----:B------:R-:W-:Y:S01]  /*bd60*/  LEA.HI.X R5, R6, UR5, R3, 0x2, P3 ;  /* 0x0000000506057c11 */ /* 0x000fe200098f1403 */
[----:B------:R1:W-:Y:S06]  /*bd70*/  MEMBAR.ALL.CTA ;  /* 0x0000000000007992 */ /* 0x0003ec0000008000 */
[----:B-1----:R-:W1:Y:S01]  /*bd80*/  FENCE.VIEW.ASYNC.S ;  /* 0x00000000000073c6 */ /* 0x002e620000000000 */
[----:B------:R-:W-:-:S03]  /*bd90*/  UIADD3 UR48, UR4, UR48, URZ ;  /* 0x0000003004307290 */ /* 0x000fc6000fffe03f */
[----:B-1----:R-:W1:Y:S01]  /*bda0*/  SHFL.IDX PT, R3, R23, RZ, 0x1f ;  /* 0x00001fff17037589 */ /* 0x002e6200000e0000 */
[----:B------:R-:W-:Y:S06]  /*bdb0*/  BAR.ARV 0x1, 0x120 ;  /* 0x0044800000007b1d */ /* 0x000fec0000002000 */
[----:B-1----:R-:W-:Y:S01]  /*bdc0*/  ISETP.NE.AND P0, PT, R3, 0x7, PT ;  /* 0x000000070300780c */ /* 0x002fe20003f05270 */
[----:B------:R1:W-:Y:S04]  /*bdd0*/  @!P1 STG.E desc[UR50][R4.64], R2 ;  /* 0x0000000204009986 */ /* 0x0003e8000c101932 */
[----:B------:R1:W-:Y:S08]  /*bde0*/  @!P2 STG.E desc[UR50][R4.64+0x20], R0 ;  /* 0x000020000400a986 */ /* 0x0003f0000c101932 */
[----:B------:R-:W-:Y:S05]  /*bdf0*/  @P0 BRA `(.L_x_31) ;  /* 0x0000000000540947 */ /* 0x000fea0003800000 */
[----:B------:R-:W-:Y:S01]  /*be00*/  BAR.SYNC.DEFER_BLOCKING 0x1, 0x120 ;  /* 0x0044800000007b1d */ /* 0x000fe20000010000 */
[----:B------:R-:W-:-:S05]  /*be10*/  ELECT P0, URZ, PT ;  /* 0x00000000003f782f */ /* 0x000fca0003800000 */
[----:B------:R-:W-:Y:S08]  /*be20*/  BSSY B0, `(.L_x_31) ;  /* 0x0000012000007945 */ /* 0x000ff00003800000 */
[----:B------:R-:W-:Y:S05]  /*be30*/  @!P0 BRA `(.L_x_32) ;  /* 0x0000000000408947 */ /* 0x000fea0003800000 */
[----:B------:R-:W-:Y:S02]  /*be40*/  UIADD3 UR4, UP0, UR52, 0x9f0, URZ ;  /* 0x000009f034047890 */ /* 0x000fe4000ff1e03f */
[----:B------:R-:W-:Y:S02]  /*be50*/  UIADD3 UR6, UR38, 0x4000, URZ ;  /* 0x0000400026067890 */ /* 0x000fe4000fffe03f */
[----:B------:R-:W-:Y:S01]  /*be60*/  UIADD3.X UR5, URZ, UR53, URZ, UP0, !UPT ;  /* 0x000000353f057290 */ /* 0x000fe200087fe43f */
[----:B------:R-:W-:Y:S01]  /*be70*/  UMOV UR41, URZ ;  /* 0x0000003f00297c82 */ /* 0x000fe20008000000 */
[----:B------:R-:W-:Y:S01]  /*be80*/  UMOV UR45, URZ ;  /* 0x0000003f002d7c82 */ /* 0x000fe20008000000 */
[----:B------:R-:W-:Y:S01]  /*be90*/  UMOV UR40, UR38 ;  /* 0x0000002600287c82 */ /* 0x000fe20008000000 */
[----:B------:R-:W-:-:S05]  /*bea0*/  UMOV UR7, 0x40 ;  /* 0x0000004000077882 */ /* 0x000fca0000000000 */
[----:B------:R2:W-:Y:S02]  /*beb0*/  UTMASTG.5D [UR40], [UR4] ;  /* 0x00000028040073b5 */ /* 0x0005e40008020000 */
[----:B--2---:R-:W-:Y:S01]  /*bec0*/  UMOV UR40, UR6 ;  /* 0x0000000600287c82 */ /* 0x004fe20008000000 */
[----:B------:R-:W-:Y:S01]  /*bed0*/  UMOV UR41, UR7 ;  /* 0x0000000700297c82 */ /* 0x000fe20008000000 */
[----:B------:R-:W-:Y:S01]  /*bee0*/  UIADD3 UR6, UR38, 0x2e820, URZ ;  /* 0x0002e82026067890 */ /* 0x000fe2000fffe03f */
[----:B------:R2:W-:Y:S03]  /*bef0*/  UTMASTG.5D [UR40], [UR4] ;  /* 0x00000028040073b5 */ /* 0x0005e60008020000 */
[----:B------:R-:W-:Y:S01]  /*bf00*/  UPRMT UR6, URZ, 0x654, UR6 ;  /* 0x000006543f067896 */ /* 0x000fe20008000006 */
[----:B------:R0:W-:Y:S01]  /*bf10*/  UTMACMDFLUSH ;  /* 0x00000000000079b7 */ /* 0x0001e20000000000 */
[----:B------:R-:W-:-:S07]  /*bf20*/  DEPBAR.LE SB0, 0x0 ;  /* 0x000080000000791a */ /* 0x000fce0000000000 */
[----:B--2---:R-:W-:Y:S03]  /*bf30*/  SYNCS.ARRIVE.TRANS64.RED.A1T0 RZ, [UR6], RZ ;  /* 0x000000ffffff79a7 */ /* 0x004fe60008100406 */
.L_x_32:
[----:B------:R-:W-:Y:S05]  /*bf40*/  BSYNC B0 ;  /* 0x0000000000007941 */ /* 0x000fea0003800000 */
.L_x_31:
[----:B-1----:R-:W1:Y:S01]  /*bf50*/  LDC R0, c[0x0][0xda4] ;  /* 0x00036900ff007b82 */ /* 0x002e620000000800 */
[----:B------:R-:W-:Y:S02]  /*bf60*/  UIADD3 UR49, UR49, 0x1, URZ ;  /* 0x0000000131317890 */ /* 0x000fe4000fffe03f */
[----:B------:R-:W-:Y:S02]  /*bf70*/  UIADD3 UR39, UR39, 0x1, URZ ;  /* 0x0000000127277890 */ /* 0x000fe4000fffe03f */
[----:B------:R-:W-:-:S04]  /*bf80*/  UISETP.NE.AND UP0, UPT, UR49, 0x2, UPT ;  /* 0x000000023100788c */ /* 0x000fc8000bf05270 */
[----:B------:R-:W-:Y:S02]  /*bf90*/  USEL UR4, URZ, 0x1, UP0 ;  /* 0x000000013f047887 */ /* 0x000fe40008000000 */
[----:B------:R-:W-:Y:S02]  /*bfa0*/  USEL UR49, UR49, URZ, UP0 ;  /* 0x0000003f31317287 */ /* 0x000fe40008000000 */
[----:B------:R-:W-:Y:S01]  /*bfb0*/  ULOP3.LUT UR36, UR36, UR4, URZ, 0x3c, !UPT ;  /* 0x0000000424247292 */ /* 0x000fe2000f8e3c3f */
[----:B-1----:R-:W-:-:S13]  /*bfc0*/  ISETP.LE.AND P0, PT, R0, UR48, PT ;  /* 0x0000003000007c0c */ /* 0x002fda000bf03270 */
[----:B------:R-:W-:Y:S05]  /*bfd0*/  @!P0 BRA `(.L_x_33) ;  /* 0xffffff4c00688947 */ /* 0x000fea000383ffff */
[----:B------:R-:W-:Y:S05]  /*bfe0*/  EXIT ;  /* 0x000000000000794d */ /* 0x000fea0003800000 */
.L_x_7:
[----:B------:R-:W-:-:S08]  /*bff0*/  NOP ;  /* 0x0000000000007918 */ /* 0x000fd00000000000 */
[----:B------:R-:W1:-:S00]  /*c000*/  USETMAXREG.DEALLOC.CTAPOOL 0x18 ;  /* 0x00000018000079c8 */ /* 0x000e4000080e0500 */
[----:B------:R-:W2:Y:S01]  /*c010*/  S2UR UR49, SR_CTAID.X ;  /* 0x00000000003179c3 */ /* 0x000ea20000002500 */
[----:B-1----:R-:W-:Y:S01]  /*c020*/  IMAD.MOV.U32 R0, RZ, RZ, 0x1 ;  /* 0x00000001ff007424 */ /* 0x002fe200078e00ff */
[----:B------:R1:W-:Y:S01]  /*c030*/  STL [R1+0x4], RZ ;  /* 0x000004ff01007387 */ /* 0x0003e20000100800 */
[----:B------:R-:W-:-:S03]  /*c040*/  UMOV UR47, 0x1 ;  /* 0x00000001002f7882 */ /* 0x000fc60000000000 */
[----:B------:R1:W-:Y:S02]  /*c050*/  STL [R1+0x8], R0 ;  /* 0x0000080001007387 */ /* 0x0003e40000100800 */
[----:B------:R-:W2:Y:S02]  /*c060*/  LDC R2, c[0x0][0xda4] ;  /* 0x00036900ff027b82 */ /* 0x000ea40000000800 */
[----:B--2---:R-:W-:-:S13]  /*c070*/  ISETP.LE.AND P0, PT, R2, UR49, PT ;  /* 0x0000003102007c0c */ /* 0x004fda000bf03270 */
[----:B-1----:R-:W-:Y:S05]  /*c080*/  @P0 BRA `(.L_x_34) ;  /* 0x0000002800bc0947 */ /* 0x002fea0003800000 */
[----:B------:R-:W1:Y:S01]  /*c090*/  S2R R7, SR_TID.X ;  /* 0x0000000000077919 */ /* 0x000e620000002100 */
[----:B------:R-:W-:Y:S01]  /*c0a0*/  ULDC.64 UR52, c[0x0][0x198] ;  /* 0x0000660000347ab9 */ /* 0x000fe20000000a00 */
[----:B------:R-:W-:Y:S01]  /*c0b0*/  ULOP3.LUT UR43, UR46, 0x1, URZ, 0xfc, !UPT ;  /* 0x000000012e2b7892 */ /* 0x000fe2000f8efc3f */
[----:B------:R-:W2:Y:S01]  /*c0c0*/  S2R R3, SR_TID.X ;  /* 0x0000000000037919 */ /* 0x000ea20000002100 */
[----:B------:R-:W-:Y:S01]  /*c0d0*/  ULOP3.LUT UR48, UR46, 0x2, URZ, 0xfc, !UPT ;  /* 0x000000022e307892 */ /* 0x000fe2000f8efc3f */
[----:B------:R-:W-:Y:S01]  /*c0e0*/  ULDC UR44, c[0x0][0xc] ;  /* 0x00000300002c7ab9 */ /* 0x000fe20000000800 */
[----:B------:R-:W-:Y:S01]  /*c0f0*/  UMOV UR47, URZ ;  /* 0x0000003f002f7c82 */ /* 0x000fe20008000000 */
[C---:B-1----:R-:W-:Y:S01]  /*c100*/  IMAD.SHL.U32 R4, R7.reuse, 0x20, RZ ;  /* 0x0000002007047824 */ /* 0x042fe200078e00ff */
[C---:B------:R-:W-:Y:S01]  /*c110*/  LOP3.LUT P0, RZ, R7.reuse, 0x4, RZ, 0xc0, !PT ;  /* 0x0000000407ff7812 */ /* 0x040fe2000780c0ff */
[----:B------:R-:W-:Y:S01]  /*c120*/  IMAD.SHL.U32 R0, R7, 0x80, RZ ;  /* 0x0000008007007824 */ /* 0x000fe200078e00ff */
[----:B--2---:R-:W-:Y:S01]  /*c130*/  LOP3.LUT R3, R3, 0x7f, RZ, 0xc0, !PT ;  /* 0x0000007f03037812 */ /* 0x004fe200078ec0ff */
[----:B------:R-:W-:Y:S01]  /*c140*/  IMAD.SHL.U32 R5, R7, 0x4, RZ ;  /* 0x0000000407057824 */ /* 0x000fe200078e00ff */
[----:B------:R-:W-:-:S02]  /*c150*/  LOP3.LUT R6, R4, 0x60, RZ, 0xc0, !PT ;  /* 0x0000006004067812 */ /* 0x000fc400078ec0ff */
[----:B------:R-:W-:Y:S02]  /*c160*/  SHF.R.U32.HI R3, RZ, 0x5, R3 ;  /* 0x00000005ff037819 */ /* 0x000fe40000011603 */
[----:B------:R-:W-:-:S03]  /*c170*/  LOP3.LUT R2, R0, 0x380, RZ, 0xc0, !PT ;  /* 0x0000038000027812 */ /* 0x000fc600078ec0ff */
[C---:B------:R-:W-:Y:S01]  /*c180*/  IMAD R6, R3.reuse, 0x200, R6 ;  /* 0x0000020003067824 */ /* 0x040fe200078e0206 */
[----:B------:R-:W-:Y:S01]  /*c190*/  LEA R2, R3, R2, 0x4 ;  /* 0x0000000203027211 */ /* 0x000fe200078e20ff */
[----:B------:R-:W-:-:S05]  /*c1a0*/  IMAD.SHL.U32 R3, R7, 0x10, RZ ;  /* 0x0000001007037824 */ /* 0x000fca00078e00ff */
[----:B------:R-:W-:Y:S02]  /*c1b0*/  LOP3.LUT R3, R2, 0x70, R3, 0x78, !PT ;  /* 0x0000007002037812 */ /* 0x000fe400078e7803 */
[C---:B------:R-:W-:Y:S02]  /*c1c0*/  LOP3.LUT R2, R4.reuse, 0x80, RZ, 0xc0, !PT ;  /* 0x0000008004027812 */ /* 0x040fe400078ec0ff */
[----:B------:R-:W-:Y:S02]  /*c1d0*/  LOP3.LUT R4, R4, 0x100, RZ, 0xc0, !PT ;  /* 0x0000010004047812 */ /* 0x000fe400078ec0ff */
[----:B------:R-:W-:Y:S02]  /*c1e0*/  LOP3.LUT R2, R2, 0x10, R7, 0xf8, !PT ;  /* 0x0000001002027812 */ /* 0x000fe400078ef807 */
[----:B------:R-:W-:Y:S02]  /*c1f0*/  LOP3.LUT R0, R3, 0xc00, R0, 0xf8, !PT ;  /* 0x00000c0003007812 */ /* 0x000fe400078ef800 */
[----:B------:R-:W-:-:S04]  /*c200*/  LOP3.LUT R5, R2, 0x10, R5, 0x78, !PT ;  /* 0x0000001002057812 */ /* 0x000fc800078e7805 */
[----:B------:R-:W-:-:S05]  /*c210*/  IADD3 R2, R5, R6, R4 ;  /* 0x0000000605027210 */ /* 0x000fca0007ffe004 */
[----:B------:R-:W-:Y:S04]  /*c220*/  STL [R1+0x18], R2 ;  /* 0x0000180201007387 */ /* 0x000fe80000100800 */
[----:B------:R1:W-:Y:S04]  /*c230*/  STL [R1+0x1c], R0 ;  /* 0x00001c0001007387 */ /* 0x0003e80000100800 */
[----:B------:R2:W-:Y:S01]  /*c240*/  STL [R1+0x4], RZ ;  /* 0x000004ff01007387 */ /* 0x0005e20000100800 */
[----:B-1----:R-:W-:-:S05]  /*c250*/  IMAD.MOV.U32 R0, RZ, RZ, 0x40 ;  /* 0x00000040ff007424 */ /* 0x002fca00078e00ff */
[----:B------:R-:W-:Y:S01]  /*c260*/  SEL R0, R0, 0xffffffc0, !P0 ;  /* 0xffffffc000007807 */ /* 0x000fe20004000000 */
[----:B------:R-:W-:-:S05]  /*c270*/  IMAD.MOV.U32 R0, RZ, RZ, 0x1 ;  /* 0x00000001ff007424 */ /* 0x000fca00078e00ff */
[----:B------:R2:W-:Y:S02]  /*c280*/  STL [R1+0x8], R0 ;  /* 0x0000080001007387 */ /* 0x0005e40000100800 */
.L_x_76:
[----:B-1----:R-:W1:Y:S01]  /*c290*/  S2UR UR7, SR_CgaCtaId ;  /* 0x00000000000779c3 */ /* 0x002e620000008800 */
[----:B------:R-:W-:Y:S01]  /*c2a0*/  ULDC UR4, c[0x0][0xda8] ;  /* 0x00036a0000047ab9 */ /* 0x000fe20000000800 */
[----:B------:R-:W-:Y:S01]  /*c2b0*/  ULDC.64 UR8, c[0x0][0x3f8] ;  /* 0x0000fe0000087ab9 */ /* 0x000fe20000000a00 */
[----:B------:R-:W-:Y:S02]  /*c2c0*/  UISETP.NE.AND UP1, UPT, UR4, 0x1, UPT ;  /* 0x000000010400788c */ /* 0x000fe4000bf25270 */
[----:B------:R-:W-:Y:S01]  /*c2d0*/  UISETP.NE.U32.AND UP0, UPT, UR8, URZ, UPT ;  /* 0x0000003f0800728c */ /* 0x000fe2000bf05070 */
[----:B------:R-:W-:Y:S02]  /*c2e0*/  UMOV UR40, 0x400 ;  /* 0x0000040000287882 */ /* 0x000fe40000000000 */
[----:B------:R-:W-:Y:S01]  /*c2f0*/  ULDC UR8, c[0x0][0xdb4] ;  /* 0x00036d0000087ab9 */ /* 0x000fe20000000800 */
[----:B------:R-:W-:Y:S01]  /*c300*/  UISETP.NE.AND.EX UP0, UPT, UR9, URZ, UPT, UP0 ;  /* 0x0000003f0900728c */ /* 0x000fe2000bf05300 */
[----:B------:R-:W-:Y:S01]  /*c310*/  ULDC UR6, c[0x0][0x404] ;  /* 0x0001010000067ab9 */ /* 0x000fe20000000800 */
[----:B------:R-:W-:-:S02]  /*c320*/  UISETP.NE.AND UP2, UPT, UR8, 0x1, UPT ;  /* 0x000000010800788c */ /* 0x000fc4000bf45270 */
[----:B------:R-:W-:Y:S01]  /*c330*/  USEL UR6, UR6, 0x1, UP0 ;  /* 0x0000000106067887 */ /* 0x000fe20008000000 */
[----:B------:R-:W-:Y:S01]  /*c340*/  @UP1 ULDC UR4, c[0x0][0xdac] ;  /* 0x00036b0000041ab9 */ /* 0x000fe20000000800 */
[----:B------:R-:W-:Y:S01]  /*c350*/  ULDC UR42, c[0x0][0x2e0] ;  /* 0x0000b800002a7ab9 */ /* 0x000fe20000000800 */
[----:B------:R-:W-:Y:S02]  /*c360*/  UIMAD.WIDE.U32 UR4, UR49, UR4, URZ ;  /* 0x00000004310472a5 */ /* 0x000fe4000f8e003f */
[----:B------:R-:W-:Y:S01]  /*c370*/  UIMAD UR42, UR6, UR42, URZ ;  /* 0x0000002a062a72a4 */ /* 0x000fe2000f8e023f */
[----:B------:R-:W-:Y:S02]  /*c380*/  UMOV UR45, UR49 ;  /* 0x00000031002d7c82 */ /* 0x000fe40008000000 */
[----:B------:R-:W-:Y:S01]  /*c390*/  @UP1 ULDC UR6, c[0x0][0xdb0] ;  /* 0x00036c0000061ab9 */ /* 0x000fe20000000800 */
[----:B-1----:R-:W-:Y:S02]  /*c3a0*/  ULEA UR40, UR7, UR40, 0x18 ;  /* 0x0000002807287291 */ /* 0x002fe4000f8ec03f */
[----:B------:R-:W-:-:S02]  /*c3b0*/  @UP1 USHF.R.U32.HI UR45, URZ, UR6, UR5 ;  /* 0x000000063f2d1299 */ /* 0x000fc40008011605 */
[----:B------:R-:W-:Y:S01]  /*c3c0*/  UIADD3 UR9, UR40, 0x20400, URZ ;  /* 0x0002040028097890 */ /* 0x000fe2000fffe03f */
[----:B------:R-:W-:Y:S01]  /*c3d0*/  @UP2 ULDC.64 UR10, c[0x0][0xdb8] ;  /* 0x00036e00000a2ab9 */ /* 0x000fe20000000a00 */
[----:B------:R-:W-:Y:S02]  /*c3e0*/  UIADD3 UR5, UR42, 0xdf, URZ ;  /* 0x000000df2a057890 */ /* 0x000fe4000fffe03f */
[----:B------:R-:W-:Y:S02]  /*c3f0*/  ULOP3.LUT UP0, URZ, UR9, 0x3ff, URZ, 0xc0, !UPT ;  /* 0x000003ff093f7892 */ /* 0x000fe4000f80c03f */
[----:B------:R-:W-:Y:S01]  /*c400*/  UIMAD.WIDE.U32 UR6, UR45, UR10, URZ ;  /* 0x0000000a2d0672a5 */ /* 0x000fe2000f8e003f */
[----:B------:R-:W-:Y:S01]  /*c410*/  UMOV UR4, URZ ;  /* 0x0000003f00047c82 */ /* 0x000fe20008000000 */
[----:B------:R-:W-:Y:S02]  /*c420*/  UMOV UR39, UR45 ;  /* 0x0000002d00277c82 */ /* 0x000fe40008000000 */
[----:B------:R-:W-:Y:S01]  /*c430*/  PLOP3.LUT P0, PT, PT, PT, UP0, 0x80, 0x0 ;  /* 0x000000000000781c */ /* 0x000fe20003f0f008 */
[----:B------:R-:W-:-:S02]  /*c440*/  UIMAD.WIDE UR4, UR5, -0x6db6db6d, UR4 ;  /* 0x92492493050478a5 */ /* 0x000fc4000f8e0204 */
[----:B------:R-:W-:Y:S02]  /*c450*/  @UP2 USHF.R.U32.HI UR39, URZ, UR11, UR7 ;  /* 0x0000000b3f272299 */ /* 0x000fe40008011607 */
[----:B------:R-:W-:Y:S02]  /*c460*/  USHF.R.U32.HI UR41, URZ, 0x1f, UR5 ;  /* 0x0000001f3f297899 */ /* 0x000fe40008011605 */
[----:B------:R-:W-:Y:S02]  /*c470*/  UIADD3 UR38, -UR39, URZ, URZ ;  /* 0x0000003f27267290 */ /* 0x000fe4000fffe13f */
[----:B------:R-:W-:Y:S02]  /*c480*/  ULEA.HI.SX32 UR41, UR5, UR41, 0x19 ;  /* 0x0000002905297291 */ /* 0x000fe4000f8fca3f */
[----:B------:R-:W-:Y:S02]  /*c490*/  UIMAD UR38, UR8, UR38, UR45 ;  /* 0x00000026082672a4 */ /* 0x000fe4000f8e022d */
[----:B------:R-:W-:Y:S10]  /*c4a0*/  @!P0 BRA `(.L_x_35) ;  /* 0x0000000000408947 */ /* 0x000ff40003800000 */
[----:B------:R-:W-:Y:S01]  /*c4b0*/  MOV R2, 0x0 ;  /* 0x0000000000027802 */ /* 0x000fe20000000f00 */
[----:B------:R-:W-:Y:S01]  /*c4c0*/  ULDC.64 UR6, c[0x4][0xc0] ;  /* 0x0100300000067ab9 */ /* 0x000fe20000000a00 */
[----:B------:R-:W-:Y:S01]  /*c4d0*/  ULDC.64 UR8, c[0x4][0xc8] ;  /* 0x0100320000087ab9 */ /* 0x000fe20000000a00 */
[----:B------:R-:W-:Y:S01]  /*c4e0*/  ULDC.64 UR4, c[0x4][0x8] ;  /* 0x0100020000047ab9 */ /* 0x000fe20000000a00 */
[----:B------:R-:W-:Y:S01]  /*c4f0*/  IMAD.U32 R4, RZ, RZ, UR6 ;  /* 0x00000006ff047e24 */ /* 0x000fe2000f8e00ff */
[----:B------:R-:W-:Y:S01]  /*c500*/  MOV R5, UR7 ;  /* 0x0000000700057c02 */ /* 0x000fe20008000f00 */
[----:B------:R-:W1:Y:S01]  /*c510*/  LDC.64 R2, c[0x4][R2] ;  /* 0x0100000002027b82 */ /* 0x000e620000000a00 */
[----:B------:R-:W-:Y:S01]  /*c520*/  IMAD.U32 R6, RZ, RZ, UR8 ;  /* 0x00000008ff067e24 */ /* 0x000fe2000f8e00ff */
[----:B------:R-:W-:Y:S01]  /*c530*/  MOV R13, RZ ;  /* 0x000000ff000d7202 */ /* 0x000fe20000000f00 */
[----:B------:R-:W-:Y:S02]  /*c540*/  IMAD.U32 R7, RZ, RZ, UR9 ;  /* 0x00000009ff077e24 */ /* 0x000fe4000f8e00ff */
[----:B------:R-:W-:-:S02]  /*c550*/  IMAD.U32 R10, RZ, RZ, UR4 ;  /* 0x00000004ff0a7e24 */ /* 0x000fc4000f8e00ff */
[----:B------:R-:W-:Y:S02]  /*c560*/  IMAD.U32 R11, RZ, RZ, UR5 ;  /* 0x00000005ff0b7e24 */ /* 0x000fe4000f8e00ff */
[----:B------:R-:W-:Y:S02]  /*c570*/  IMAD.MOV.U32 R8, RZ, RZ, 0x70 ;  /* 0x00000070ff087424 */ /* 0x000fe400078e00ff */
[----:B------:R-:W-:-:S07]  /*c580*/  IMAD.MOV.U32 R12, RZ, RZ, 0x1 ;  /* 0x00000001ff0c7424 */ /* 0x000fce00078e00ff */
[----:B------:R-:W-:-:S07]  /*c590*/  LEPC R20, `(.L_x_35) ;  /* 0x000000001014794e */ /* 0x000fce0000000000 */
[----:B-12---:R-:W-:Y:S05]  /*c5a0*/  CALL.ABS.NOINC R2 ;  /* 0x0000000002007343 */ /* 0x006fea0003c00000 */
.L_x_35:
[----:B------:R-:W-:-:S06]  /*c5b0*/  UIADD3 UR4, UR40, 0xe400, URZ ;  /* 0x0000e40028047890 */ /* 0x000fcc000fffe03f */
[----:B------:R-:W-:-:S05]  /*c5c0*/  IMAD.U32 R16, RZ, RZ, UR4 ;  /* 0x00000004ff107e24 */ /* 0x000fca000f8e00ff */
[----:B------:R-:W-:-:S13]  /*c5d0*/  LOP3.LUT P0, RZ, R16, 0x3ff, RZ, 0xc0, !PT ;  /* 0x000003ff10ff7812 */ /* 0x000fda000780c0ff */
[----:B------:R-:W-:Y:S05]  /*c5e0*/  @!P0 BRA `(.L_x_36) ;  /* 0x0000000000408947 */ /* 0x000fea0003800000 */
[----:B------:R-:W-:Y:S01]  /*c5f0*/  MOV R2, 0x0 ;  /* 0x0000000000027802 */ /* 0x000fe20000000f00 */
[----:B------:R-:W-:Y:S01]  /*c600*/  ULDC.64 UR6, c[0x4][0xc0] ;  /* 0x0100300000067ab9 */ /* 0x000fe20000000a00 */
[----:B------:R-:W-:Y:S01]  /*c610*/  ULDC.64 UR8, c[0x4][0xc8] ;  /* 0x0100320000087ab9 */ /* 0x000fe20000000a00 */
[----:B------:R-:W-:Y:S01]  /*c620*/  ULDC.64 UR4, c[0x4][0x10] ;  /* 0x0100040000047ab9 */ /* 0x000fe20000000a00 */
[----:B------:R-:W-:Y:S01]  /*c630*/  IMAD.U32 R4, RZ, RZ, UR6 ;  /* 0x00000006ff047e24 */ /* 0x000fe2000f8e00ff */
[----:B------:R-:W-:Y:S01]  /*c640*/  MOV R11, UR5 ;  /* 0x00000005000b7c02 */ /* 0x000fe20008000f00 */
[----:B------:R-:W1:Y:S01]  /*c650*/  LDC.64 R2, c[0x4][R2] ;  /* 0x0100000002027b82 */ /* 0x000e620000000a00 */
[----:B------:R-:W-:Y:S02]  /*c660*/  IMAD.U32 R5, RZ, RZ, UR7 ;  /* 0x00000007ff057e24 */ /* 0x000fe4000f8e00ff */
[----:B------:R-:W-:Y:S02]  /*c670*/  IMAD.U32 R6, RZ, RZ, UR8 ;  /* 0x00000008ff067e24 */ /* 0x000fe4000f8e00ff */
[----:B------:R-:W-:-:S02]  /*c680*/  IMAD.U32 R7, RZ, RZ, UR9 ;  /* 0x00000009ff077e24 */ /* 0x000fc4000f8e00ff */
[----:B------:R-:W-:Y:S02]  /*c690*/  IMAD.U32 R10, RZ, RZ, UR4 ;  /* 0x00000004ff0a7e24 */ /* 0x000fe4000f8e00ff */
[----:B------:R-:W-:Y:S02]  /*c6a0*/  IMAD.MOV.U32 R8, RZ, RZ, 0x70 ;  /* 0x00000070ff087424 */ /* 0x000fe400078e00ff */
[----:B------:R-:W-:Y:S02]  /*c6b0*/  IMAD.MOV.U32 R12, RZ, RZ, 0x1 ;  /* 0x00000001ff0c7424 */ /* 0x000fe400078e00ff */
[----:B------:R-:W-:-:S07]  /*c6c0*/  IMAD.MOV.U32 R13, RZ, RZ, RZ ;  /* 0x000000ffff0d7224 */ /* 0x000fce00078e00ff */
[----:B------:R-:W-:-:S07]  /*c6d0*/  LEPC R20, `(.L_x_36) ;  /* 0x000000001014794e */ /* 0x000fce0000000000 */
[----:B-12---:R-:W-:Y:S05]  /*c6e0*/  CALL.ABS.NOINC R2 ;  /* 0x0000000002007343 */ /* 0x006fea0003c00000 */
.L_x_36:
[----:B------:R-:W-:-:S04]  /*c6f0*/  UIADD3 UR4, UR40, 0x400, URZ ;  /* 0x0000040028047890 */ /* 0x000fc8000fffe03f */
[----:B------:R-:W-:-:S06]  /*c700*/  ULOP3.LUT UP0, URZ, UR4, 0x9f, URZ, 0xc0, !UPT ;  /* 0x0000009f043f7892 */ /* 0x000fcc000f80c03f */
[----:B------:R-:W-:-:S13]  /*c710*/  PLOP3.LUT P0, PT, PT, PT, UP0, 0x80, 0x0 ;  /* 0x000000000000781c */ /* 0x000fda0003f0f008 */
        /* <DEDUP_REMOVED lines=17> */
.L_x_37:
        /* <DEDUP_REMOVED lines=18> */
.L_x_38:
[----:B------:R-:W-:Y:S01]  /*c950*/  ULDC.64 UR4, c[0x0][0x9f8] ;  /* 0x00027e0000047ab9 */ /* 0x000fe20000000a00 */
[----:B------:R-:W-:Y:S01]  /*c960*/  IMAD.U32 R5, RZ, RZ, UR39 ;  /* 0x00000027ff057e24 */ /* 0x000fe2000f8e00ff */
[----:B------:R-:W-:Y:S01]  /*c970*/  ISETP.NE.U32.AND P0, PT, RZ, UR4, PT ;  /* 0x00000004ff007c0c */ /* 0x000fe2000bf05070 */
[----:B------:R-:W-:Y:S01]  /*c980*/  IMAD.U32 R8, RZ, RZ, UR39 ;  /* 0x00000027ff087e24 */ /* 0x000fe2000f8e00ff */
[----:B--2---:R-:W1:Y:S01]  /*c990*/  LDC R0, c[0x0][0x428] ;  /* 0x00010a00ff007b82 */ /* 0x004e620000000800 */
[----:B------:R-:W2:Y:S01]  /*c9a0*/  S2R R17, SR_TID.X ;  /* 0x0000000000117919 */ /* 0x000ea20000002100 */
[----:B------:R-:W-:-:S06]  /*c9b0*/  ISETP.NE.AND.EX P0, PT, RZ, UR5, PT, P0 ;  /* 0x00000005ff007c0c */ /* 0x000fcc000bf05300 */
[----:B------:R-:W3:Y:S08]  /*c9c0*/  LDC R4, c[0x0][0xda8] ;  /* 0x00036a00ff047b82 */ /* 0x000ef00000000800 */
[----:B------:R-:W4:Y:S02]  /*c9d0*/  @P0 LDC.64 R2, c[0x0][0x9f8] ;  /* 0x00027e00ff020b82 */ /* 0x000f240000000a00 */
[----:B----4-:R-:W-:-:S05]  /*c9e0*/  @P0 IMAD.WIDE R2, R5, 0x4, R2 ;  /* 0x0000000405020825 */ /* 0x010fca00078e0202 */
[----:B------:R4:W5:Y:S01]  /*c9f0*/  @P0 LDG.E R8, desc[UR50][R2.64] ;  /* 0x0000003202080981 */ /* 0x000962000c1e1900 */
[----:B-1----:R-:W-:Y:S01]  /*ca00*/  ISETP.NE.AND P0, PT, R0, 0x1, PT ;  /* 0x000000010000780c */ /* 0x002fe20003f05270 */
[----:B------:R-:W-:Y:S01]  /*ca10*/  IMAD R7, RZ, RZ, -UR45 ;  /* 0x8000002dff077e24 */ /* 0x000fe2000f8e02ff */
[----:B--2---:R-:W-:Y:S01]  /*ca20*/  LOP3.LUT R16, R17, 0x7f, RZ, 0xc0, !PT ;  /* 0x0000007f11107812 */ /* 0x004fe200078ec0ff */
[----:B------:R-:W-:Y:S01]  /*ca30*/  IMAD.U32 R6, RZ, RZ, UR38 ;  /* 0x00000026ff067e24 */ /* 0x000fe2000f8e00ff */
[----:B------:R-:W-:Y:S01]  /*ca40*/  UMOV UR36, URZ ;  /* 0x0000003f00247c82 */ /* 0x000fe20008000000 */
[----:B---3--:R-:W-:Y:S01]  /*ca50*/  IMAD R7, R4, R7, UR49 ;  /* 0x0000003104077e24 */ /* 0x008fe2000f8e0207 */
[----:B------:R-:W-:Y:S01]  /*ca60*/  ISETP.NE.AND P2, PT, R16, RZ, PT ;  /* 0x000000ff1000720c */ /* 0x000fe20003f45270 */
[----:B------:R-:W-:Y:S01]  /*ca70*/  UMOV UR6, 0xffffffff ;  /* 0xffffffff00067882 */ /* 0x000fe20000000000 */
[----:B------:R-:W-:Y:S01]  /*ca80*/  SHF.R.U32.HI R17, RZ, 0x5, R17 ;  /* 0x00000005ff117819 */ /* 0x000fe20000011611 */
[----:B----4-:R-:W1:Y:S01]  /*ca90*/  LDC.64 R2, c[0x0][0x3f8] ;  /* 0x0000fe00ff027b82 */ /* 0x010e620000000a00 */
[----:B------:R-:W-:-:S02]  /*caa0*/  IMAD.SHL.U32 R7, R7, 0x80, RZ ;  /* 0x0000008007077824 */ /* 0x000fc400078e00ff */
[----:B------:R-:W-:-:S03]  /*cab0*/  LOP3.LUT R17, R17, 0x3, RZ, 0xc0, !PT ;  /* 0x0000000311117812 */ /* 0x000fc600078ec0ff */
[----:B------:R-:W-:Y:S02]  /*cac0*/  R2UR UR37, R7 ;  /* 0x00000000072572ca */ /* 0x000fe400000e0000 */
[----:B------:R-:W2:Y:S02]  /*cad0*/  @P0 LDC R0, c[0x0][0x42c] ;  /* 0x00010b00ff000b82 */ /* 0x000ea40000000800 */
[----:B------:R-:W-:-:S05]  /*cae0*/  VOTEU.ALL UP1, P2 ;  /* 0x00000000003f7886 */ /* 0x000fca0001020000 */
[----:B------:R-:W-:Y:S01]  /*caf0*/  @!UP1 UIADD3 UR4, UP0, UR52, 0x270, URZ ;  /* 0x0000027034049890 */ /* 0x000fe2000ff1e03f */
[----:B------:R-:W3:Y:S03]  /*cb00*/  @P0 LDC R5, c[0x0][0x430] ;  /* 0x00010c00ff050b82 */ /* 0x000ee60000000800 */
[----:B------:R-:W-:Y:S01]  /*cb10*/  @!UP1 UIADD3.X UR5, URZ, UR53, URZ, UP0, !UPT ;  /* 0x000000353f059290 */ /* 0x000fe200087fe43f */
[----:B-1----:R-:W-:-:S04]  /*cb20*/  ISETP.NE.U32.AND P1, PT, R2, RZ, PT ;  /* 0x000000ff0200720c */ /* 0x002fc80003f25070 */
[----:B------:R-:W-:-:S04]  /*cb30*/  ISETP.NE.AND.EX P1, PT, R3, RZ, PT, P1 ;  /* 0x000000ff0300720c */ /* 0x000fc80003f25310 */
[----:B------:R1:W-:Y:S01]  /*cb40*/  @!UP1 UTMAPF.L2.4D [UR36], [UR4] ;  /* 0x00000024040095b8 */ /* 0x0003e20008018000 */
[----:B--2---:R-:W-:-:S05]  /*cb50*/  @P0 IMAD.HI.U32 R0, R0, UR38, RZ ;  /* 0x0000002600000c27 */ /* 0x004fca000f8e00ff */
[----:B---3--:R-:W-:-:S05]  /*cb60*/  @P0 SHF.R.U32.HI R6, RZ, R5, R0 ;  /* 0x00000005ff060219 */ /* 0x008fca0000011600 */
[----:B------:R1:W-:Y:S01]  /*cb70*/  STL [R1+0x10], R6 ;  /* 0x0000100601007387 */ /* 0x0003e20000100800 */
[----:B-----5:R-:W-:-:S03]  /*cb80*/  SHF.R.S32.HI R10, RZ, 0x1f, R8 ;  /* 0x0000001fff0a7819 */ /* 0x020fc60000011408 */
[----:B------:R1:W-:Y:S01]  /*cb90*/  STL [R1+0xc], R8 ;  /* 0x00000c0801007387 */ /* 0x0003e20000100800 */
[----:B------:R-:W-:-:S03]  /*cba0*/  SEL R0, R8, RZ, !P1 ;  /* 0x000000ff08007207 */ /* 0x000fc60004800000 */
[----:B------:R1:W-:Y:S01]  /*cbb0*/  STL [R1+0x14], R10 ;  /* 0x0000140a01007387 */ /* 0x0003e20000100800 */
[----:B------:R-:W-:Y:S05]  /*cbc0*/  BRA.DIV UR6, `(.L_x_39) ;  /* 0x0000002606487947 */ /* 0x000fea000b800000 */
[----:B------:R2:W3:Y:S02]  /*cbd0*/  SHFL.IDX PT, R14, R17, RZ, 0x1f ;  /* 0x00001fff110e7589 */ /* 0x0004e400000e0000 */
.L_x_92:
[----:B---3--:R-:W-:Y:S02]  /*cbe0*/  ISETP.NE.AND P0, PT, R14, RZ, PT ;  /* 0x000000ff0e00720c */ /* 0x008fe40003f05270 */
[----:B------:R-:W-:-:S11]  /*cbf0*/  PLOP3.LUT P6, PT, PT, PT, PT, 0x8, 0x0 ;  /* 0x000000000000781c */ /* 0x000fd60003fce170 */
[----:B------:R-:W-:Y:S05]  /*cc00*/  @P0 BRA `(.L_x_40) ;  /* 0x0000000400900947 */ /* 0x000fea0003800000 */
[----:B-1----:R-:W-:-:S06]  /*cc10*/  UIADD3 UR4, UR41, -0x1, URZ ;  /* 0xffffffff29047890 */ /* 0x002fcc000fffe03f */
[----:B------:R-:W-:Y:S01]  /*cc20*/  IMAD.U32 R6, RZ, RZ, UR4 ;  /* 0x00000004ff067e24 */ /* 0x000fe2000f8e00ff */
[----:B------:R-:W-:-:S03]  /*cc30*/  UMOV UR4, 0xffffffff ;  /* 0xffffffff00047882 */ /* 0x000fc60000000000 */
[----:B------:R-:W-:Y:S05]  /*cc40*/  BRA.DIV UR4, `(.L_x_41) ;  /* 0x0000002604487947 */ /* 0x000fea000b800000 */
[----:B------:R-:W-:-:S13]  /*cc50*/  ELECT P6, URZ, PT ;  /* 0x00000000003f782f */ /* 0x000fda00038c0000 */
.L_x_95:
[----:B------:R-:W-:Y:S05]  /*cc60*/  @!P6 BRA `(.L_x_42) ;  /* 0x000000040034e947 */ /* 0x000fea0003800000 */
[----:B------:R-:W-:Y:S01]  /*cc70*/  MOV R0, R8 ;  /* 0x0000000800007202 */ /* 0x000fe20000000f00 */
[----:B------:R-:W-:Y:S06]  /*cc80*/  @!P1 BRA `(.L_x_43) ;  /* 0x0000000000449947 */ /* 0x000fec0003800000 */
[----:B------:R-:W1:Y:S01]  /*cc90*/  LDC R9, c[0x0][0x41c] ;  /* 0x00010700ff097b82 */ /* 0x000e620000000800 */
[----:B------:R-:W-:Y:S01]  /*cca0*/  ULDC.64 UR4, c[0x0][0x408] ;  /* 0x0001020000047ab9 */ /* 0x000fe20000000a00 */
[----:B-1----:R-:W-:-:S13]  /*ccb0*/  ISETP.NE.AND P0, PT, R9, 0x1, PT ;  /* 0x000000010900780c */ /* 0x002fda0003f05270 */
[----:B------:R-:W1:Y:S02]  /*ccc0*/  @P0 LDC.64 R4, c[0x0][0x420] ;  /* 0x00010800ff040b82 */ /* 0x000e640000000a00 */
[----:B-1----:R-:W-:-:S04]  /*ccd0*/  @P0 IMAD.HI.U32 R0, R6, R4, RZ ;  /* 0x0000000406000227 */ /* 0x002fc800078e00ff */
[----:B------:R-:W-:Y:S01]  /*cce0*/  IMAD.MOV.U32 R4, RZ, RZ, R6 ;  /* 0x000000ffff047224 */ /* 0x000fe200078e0006 */
[----:B------:R-:W-:-:S04]  /*ccf0*/  @P0 SHF.R.U32.HI R4, RZ, R5, R0 ;  /* 0x00000005ff040219 */ /* 0x000fc80000011600 */
[--C-:B------:R-:W-:Y:S01]  /*cd00*/  SHF.R.S32.HI R5, RZ, 0x1f, R4.reuse ;  /* 0x0000001fff057819 */ /* 0x100fe20000011404 */
[----:B------:R-:W-:-:S04]  /*cd10*/  IMAD.MOV R0, RZ, RZ, -R4 ;  /* 0x000000ffff007224 */ /* 0x000fc800078e0a04 */
[----:B------:R-:W-:Y:S02]  /*cd20*/  IMAD R6, R9, R0, R6 ;  /* 0x0000000009067224 */ /* 0x000fe400078e0206 */
[----:B------:R-:W-:Y:S02]  /*cd30*/  IMAD R0, R10, UR4, RZ ;  /* 0x000000040a007c24 */ /* 0x000fe4000f8e02ff */
[----:B------:R-:W-:-:S04]  /*cd40*/  IMAD.WIDE.U32 R4, R8, UR4, R4 ;  /* 0x0000000408047c25 */ /* 0x000fc8000f8e0004 */
[----:B------:R-:W-:Y:S01]  /*cd50*/  IMAD R9, R8, UR5, R0 ;  /* 0x0000000508097c24 */ /* 0x000fe2000f8e0200 */
[----:B------:R-:W-:-:S03]  /*cd60*/  LEA R2, P0, R4, R2, 0x2 ;  /* 0x0000000204027211 */ /* 0x000fc600078010ff */
[----:B------:R-:W-:-:S05]  /*cd70*/  IMAD.IADD R0, R5, 0x1, R9 ;  /* 0x0000000105007824 */ /* 0x000fca00078e0209 */
[----:B------:R-:W-:-:S05]  /*cd80*/  LEA.HI.X R3, R4, R3, R0, 0x2, P0 ;  /* 0x0000000304037211 */ /* 0x000fca00000f1400 */
[----:B------:R1:W5:Y:S02]  /*cd90*/  LDG.E R0, desc[UR50][R2.64] ;  /* 0x0000003202007981 */ /* 0x000364000c1e1900 */
.L_x_43:
[----:B-1----:R-:W3:Y:S04]  /*cda0*/  LDL R3, [R1+0x4] ;  /* 0x0000040001037983 */ /* 0x002ee80000100800 */
[----:B------:R-:W4:Y:S01]  /*cdb0*/  LDL R2, [R1+0x8] ;  /* 0x0000080001027983 */ /* 0x000f220000100800 */
[----:B------:R-:W-:Y:S02]  /*cdc0*/  ISETP.NE.AND P0, PT, R16, RZ, PT ;  /* 0x000000ff1000720c */ /* 0x000fe40003f05270 */
[----:B---3--:R-:W-:Y:S02]  /*cdd0*/  LEA R5, R3, UR40, 0x3 ;  /* 0x0000002803057c11 */ /* 0x008fe4000f8e18ff */
[----:B----4-:R-:W-:-:S04]  /*cde0*/  SHF.L.U32 R2, R2, 0x1f, RZ ;  /* 0x0000001f02027819 */ /* 0x010fc800000006ff */
[----:B------:R-:W1:Y:S02]  /*cdf0*/  SYNCS.PHASECHK.TRANS64.TRYWAIT P3, [R5+URZ+0x2e880], R2 ;  /* 0x02e88002050075a7 */ /* 0x000e64000806017f */
[----:B-1----:R-:W-:Y:S05]  /*ce00*/  @!P3 BRA `(.L_x_44) ;  /* 0x0000002000f8b947 */ /* 0x002fea0003800000 */
.L_x_96:
[----:B------:R-:W-:Y:S05]  /*ce10*/  @P0 BRA `(.L_x_45) ;  /* 0x00000000001c0947 */ /* 0x000fea0003800000 */
[----:B------:R-:W3:Y:S02]  /*ce20*/  S2R R3, SR_TID.X ;  /* 0x0000000000037919 */ /* 0x000ee40000002100 */
[----:B---3--:R-:W-:Y:S01]  /*ce30*/  LOP3.LUT R4, R3, 0x1f, RZ, 0xc0, !PT ;  /* 0x0000001f03047812 */ /* 0x008fe200078ec0ff */
[----:B------:R-:W-:-:S03]  /*ce40*/  IMAD.MOV.U32 R3, RZ, RZ, 0x7000 ;  /* 0x00007000ff037424 */ /* 0x000fc600078e00ff */
[----:B------:R-:W-:Y:S01]  /*ce50*/  ISETP.NE.AND P3, PT, R4, RZ, PT ;  /* 0x000000ff0400720c */ /* 0x000fe20003f65270 */
[----:B------:R3:W-:-:S12]  /*ce60*/  SYNCS.ARRIVE.TRANS64 RZ, [R5+URZ+0x2e870], R3 ;  /* 0x02e8700305ff79a7 */ /* 0x0007d8000800003f */
[----:B---3--:R-:W-:Y:S05]  /*ce70*/  @!P3 BRA `(.L_x_45) ;  /* 0x000000000004b947 */ /* 0x008fea0003800000 */
[----:B------:R-:W-:Y:S01]  /*ce80*/  BPT.TRAP 0x1 ;  /* 0x000000040000795c */ /* 0x000fe20000300000 */
.L_x_45:
[----:B------:R-:W3:Y:S04]  /*ce90*/  LDL R8, [R1+0x4] ;  /* 0x0000040001087983 */ /* 0x000ee80000100800 */
[----:B------:R-:W4:Y:S01]  /*cea0*/  LDL R4, [R1+0x10] ;  /* 0x0000100001047983 */ /* 0x000f220000100800 */
[----:B------:R-:W-:Y:S01]  /*ceb0*/  IMAD.U32 R3, RZ, RZ, UR40 ;  /* 0x00000028ff037e24 */ /* 0x000fe2000f8e00ff */
[----:B------:R-:W-:Y:S01]  /*cec0*/  R2UR UR9, R5 ;  /* 0x00000000050972ca */ /* 0x000fe200000e0000 */
[----:B------:R-:W-:Y:S01]  /*ced0*/  IMAD R6, R6, 0xe0, RZ ;  /* 0x000000e006067824 */ /* 0x000fe200078e02ff */
[----:B-----5:R-:W-:Y:S01]  /*cee0*/  R2UR UR13, R0 ;  /* 0x00000000000d72ca */ /* 0x020fe200000e0000 */
[----:B------:R-:W-:Y:S01]  /*cef0*/  UIADD3 UR4, UP0, UR52, 0x470, URZ ;  /* 0x0000047034047890 */ /* 0x000fe2000ff1e03f */
[----:B------:R-:W-:-:S02]  /*cf00*/  UMOV UR6, 0x0 ;  /* 0x0000000000067882 */ /* 0x000fc40000000000 */
[----:B------:R-:W-:Y:S01]  /*cf10*/  R2UR UR11, R6 ;  /* 0x00000000060b72ca */ /* 0x000fe200000e0000 */
[----:B------:R-:W-:Y:S01]  /*cf20*/  UIADD3.X UR5, URZ, UR53, URZ, UP0, !UPT ;  /* 0x000000353f057290 */ /* 0x000fe200087fe43f */
[----:B------:R-:W-:Y:S01]  /*cf30*/  UMOV UR7, 0x14f00000 ;  /* 0x14f0000000077882 */ /* 0x000fe20000000000 */
[----:B------:R-:W-:-:S04]  /*cf40*/  UMOV UR10, URZ ;  /* 0x0000003f000a7c82 */ /* 0x000fc80008000000 */
[----:B------:R-:W-:Y:S01]  /*cf50*/  UIADD3 UR9, UR9, 0x2e870, URZ ;  /* 0x0002e87009097890 */ /* 0x000fe2000fffe03f */
[----:B---3--:R-:W-:Y:S01]  /*cf60*/  IMAD R3, R8, 0x7000, R3 ;  /* 0x0000700008037824 */ /* 0x008fe200078e0203 */
[----:B----4-:R-:W-:-:S04]  /*cf70*/  R2UR UR12, R4 ;  /* 0x00000000040c72ca */ /* 0x010fc800000e0000 */
[----:B------:R-:W-:-:S13]  /*cf80*/  R2UR UR8, R3 ;  /* 0x00000000030872ca */ /* 0x000fda00000e0000 */
[----:B------:R-:W-:-:S09]  /*cf90*/  UIADD3 UR8, UR8, 0xe400, URZ ;  /* 0x0000e40008087890 */ /* 0x000fd2000fffe03f */
[----:B------:R3:W-:Y:S01]  /*cfa0*/  UTMALDG.4D [UR8], [UR4], desc[UR6] ;  /* 0x00000608040075b4 */ /* 0x0007e20008019000 */
[----:B------:R-:W4:Y:S02]  /*cfb0*/  SYNCS.PHASECHK.TRANS64.TRYWAIT P3, [R5+URZ+0x2e840], R2 ;  /* 0x02e84002050075a7 */ /* 0x000f24000806017f */
[----:B---34-:R-:W-:Y:S05]  /*cfc0*/  @!P3 BRA `(.L_x_46) ;  /* 0x00000020009cb947 */ /* 0x018fea0003800000 */
.L_x_97:
[----:B------:R-:W-:Y:S05]  /*cfd0*/  @P0 BRA `(.L_x_47) ;  /* 0x00000000001c0947 */ /* 0x000fea0003800000 */
[----:B------:R-:W4:Y:S01]  /*cfe0*/  S2R R4, SR_TID.X ;  /* 0x0000000000047919 */ /* 0x000f220000002100 */
[----:B-1-3--:R-:W-:-:S04]  /*cff0*/  IMAD.MOV.U32 R2, RZ, RZ, 0x7000 ;  /* 0x00007000ff027424 */ /* 0x00afc800078e00ff */
[----:B------:R1:W-:Y:S01]  /*d000*/  SYNCS.ARRIVE.TRANS64 RZ, [R5+URZ+0x2e830], R2 ;  /* 0x02e8300205ff79a7 */ /* 0x0003e2000800003f */
[----:B----4-:R-:W-:-:S04]  /*d010*/  LOP3.LUT R4, R4, 0x1f, RZ, 0xc0, !PT ;  /* 0x0000001f04047812 */ /* 0x010fc800078ec0ff */
[----:B------:R-:W-:-:S13]  /*d020*/  ISETP.NE.AND P0, PT, R4, RZ, PT ;  /* 0x000000ff0400720c */ /* 0x000fda0003f05270 */
[----:B-1----:R-:W-:Y:S05]  /*d030*/  @!P0 BRA `(.L_x_47) ;  /* 0x0000000000048947 */ /* 0x002fea0003800000 */
[----:B------:R-:W-:Y:S01]  /*d040*/  BPT.TRAP 0x1 ;  /* 0x000000040000795c */ /* 0x000fe20000300000 */
.L_x_47:
[----:B-1-3--:R-:W3:Y:S01]  /*d050*/  LDL R2, [R1+0x10] ;  /* 0x0000100001027983 */ /* 0x00aee20000100800 */
[----:B------:R-:W-:Y:S01]  /*d060*/  R2UR UR8, R3 ;  /* 0x00000000030872ca */ /* 0x000fe200000e0000 */
[----:B------:R-:W-:Y:S01]  /*d070*/  UIADD3 UR4, UP0, UR52, 0x370, URZ ;  /* 0x0000037034047890 */ /* 0x000fe2000ff1e03f */
[----:B------:R-:W-:Y:S01]  /*d080*/  R2UR UR9, R5 ;  /* 0x00000000050972ca */ /* 0x000fe200000e0000 */
[----:B------:R-:W-:Y:S01]  /*d090*/  UMOV UR6, 0x0 ;  /* 0x0000000000067882 */ /* 0x000fe20000000000 */
[----:B------:R-:W-:Y:S01]  /*d0a0*/  R2UR UR11, R6 ;  /* 0x00000000060b72ca */ /* 0x000fe200000e0000 */
[----:B------:R-:W-:Y:S01]  /*d0b0*/  UIADD3.X UR5, URZ, UR53, URZ, UP0, !UPT ;  /* 0x000000353f057290 */ /* 0x000fe200087fe43f */
[----:B------:R-:W-:Y:S01]  /*d0c0*/  R2UR UR13, R0 ;  /* 0x00000000000d72ca */ /* 0x000fe200000e0000 */
[----:B------:R-:W-:Y:S01]  /*d0d0*/  UMOV UR7, 0x14f00000 ;  /* 0x14f0000000077882 */ /* 0x000fe20000000000 */
[----:B------:R-:W-:-:S05]  /*d0e0*/  UMOV UR10, URZ ;  /* 0x0000003f000a7c82 */ /* 0x000fca0008000000 */
[----:B------:R-:W-:Y:S02]  /*d0f0*/  UIADD3 UR8, UR8, 0x20400, URZ ;  /* 0x0002040008087890 */ /* 0x000fe4000fffe03f */
[----:B------:R-:W-:Y:S01]  /*d100*/  UIADD3 UR9, UR9, 0x2e830, URZ ;  /* 0x0002e83009097890 */ /* 0x000fe2000fffe03f */
[----:B---3--:R-:W-:-:S13]  /*d110*/  R2UR UR12, R2 ;  /* 0x00000000020c72ca */ /* 0x008fda00000e0000 */
[----:B------:R1:W-:Y:S02]  /*d120*/  UTMALDG.4D [UR8], [UR4], desc[UR6] ;  /* 0x00000608040075b4 */ /* 0x0003e40008019000 */
[----:B-1----:R-:W-:Y:S01]  /*d130*/  NOP ;  /* 0x0000000000007918 */ /* 0x002fe20000000000 */
.L_x_42:
[----:B------:R-:W-:Y:S05]  /*d140*/  WARPSYNC.ALL ;  /* 0x0000000000007948 */ /* 0x000fea0003800000 */
[----:B------:R-:W-:Y:S01]  /*d150*/  ELECT P0, URZ, PT ;  /* 0x00000000003f782f */ /* 0x000fe20003800000 */
[----:B------:R-:W-:Y:S01]  /*d160*/  BAR.SYNC.DEFER_BLOCKING 0x8, 0x120 ;  /* 0x0204800000007b1d */ /* 0x000fe20000010000 */
[----:B------:R-:W-:Y:S02]  /*d170*/  UIADD3 UR4, UP0, UR52, 0x270, URZ ;  /* 0x0000027034047890 */ /* 0x000fe4000ff1e03f */
[----:B------:R-:W-:Y:S02]  /*d180*/  UIADD3 UR8, UR40, 0x1c400, URZ ;  /* 0x0001c40028087890 */ /* 0x000fe4000fffe03f */
[----:B------:R-:W-:-:S02]  /*d190*/  UIADD3 UR9, UR40, 0x2e800, URZ ;  /* 0x0002e80028097890 */ /* 0x000fc4000fffe03f */
[----:B------:R-:W-:Y:S01]  /*d1a0*/  UIADD3.X UR5, URZ, UR53, URZ, UP0, !UPT ;  /* 0x000000353f057290 */ /* 0x000fe200087fe43f */
[----:B------:R-:W-:Y:S01]  /*d1b0*/  UMOV UR6, 0x0 ;  /* 0x0000000000067882 */ /* 0x000fe20000000000 */
[----:B------:R-:W-:Y:S01]  /*d1c0*/  UMOV UR7, 0x12f00000 ;  /* 0x12f0000000077882 */ /* 0x000fe20000000000 */
[----:B------:R-:W-:Y:S02]  /*d1d0*/  UMOV UR10, URZ ;  /* 0x0000003f000a7c82 */ /* 0x000fe40008000000 */
[----:B------:R-:W-:Y:S01]  /*d1e0*/  @P0 R2UR UR11, R7 ;  /* 0x00000000070b02ca */ /* 0x000fe200000e0000 */
[----:B------:R-:W-:Y:S01]  /*d1f0*/  UMOV UR12, UR38 ;  /* 0x00000026000c7c82 */ /* 0x000fe20008000000 */
[----:B------:R-:W-:Y:S01]  /*d200*/  @P0 MOV R2, 0x4000 ;  /* 0x0000400000020802 */ /* 0x000fe20000000f00 */
[----:B------:R-:W-:-:S03]  /*d210*/  UMOV UR13, UR39 ;  /* 0x00000027000d7c82 */ /* 0x000fc60008000000 */
[----:B------:R3:W-:Y:S07]  /*d220*/  @P0 SYNCS.ARRIVE.TRANS64 RZ, [UR40+0x2e800], R2 ;  /* 0x02e80002ffff09a7 */ /* 0x0007ee0008000028 */
[----:B------:R3:W-:Y:S02]  /*d230*/  UTMALDG.4D [UR8], [UR4], desc[UR6] ;  /* 0x00000608040075b4 */ /* 0x0007e40008019000 */
[----:B---3--:R-:W-:Y:S01]  /*d240*/  NOP ;  /* 0x0000000000007918 */ /* 0x008fe20000000000 */
.L_x_40:
[----:B-1----:R-:W-:-:S06]  /*d250*/  ULOP3.LUT UR4, UR47, 0x1, URZ, 0xc, !UPT ;  /* 0x000000012f047892 */ /* 0x002fcc000f8e0c3f */
[----:B------:R-:W-:-:S05]  /*d260*/  IMAD.U32 R2, RZ, RZ, UR4 ;  /* 0x00000004ff027e24 */ /* 0x000fca000f8e00ff */
[----:B------:R-:W-:-:S04]  /*d270*/  SHF.L.U32 R2, R2, 0x1f, RZ ;  /* 0x0000001f02027819 */ /* 0x000fc800000006ff */
[----:B------:R-:W1:Y:S02]  /*d280*/  SYNCS.PHASECHK.TRANS64.TRYWAIT P0, [UR40+0x2e820], R2 ;  /* 0x02e82002ff0075a7 */ /* 0x000e640008000168 */
[----:B-1----:R-:W-:Y:S05]  /*d290*/  @!P0 BRA `(.L_x_48) ;  /* 0x0000001c00fc8947 */ /* 0x002fea0003800000 */
.L_x_98:
[----:B------:R-:W-:-:S06]  /*d2a0*/  UISETP.GE.AND UP0, UPT, UR42, 0xe1, UPT ;  /* 0x000000e12a00788c */ /* 0x000fcc000bf06270 */
[----:B------:R-:W-:-:S13]  /*d2b0*/  PLOP3.LUT P0, PT, PT, PT, UP0, 0x80, 0x0 ;  /* 0x000000000000781c */ /* 0x000fda0003f0f008 */
[----:B------:R-:W-:Y:S05]  /*d2c0*/  @!P0 BRA `(.L_x_49) ;  /* 0x0000000c00e48947 */ /* 0x000fea0003800000 */
[----:B------:R3:W5:Y:S01]  /*d2d0*/  LDL.LU R6, [R1+0x8] ;  /* 0x0000080001067983 */ /* 0x0007620000300800 */
[----:B------:R-:W-:-:S03]  /*d2e0*/  UIADD3 UR4, UR41, -0x2, URZ ;  /* 0xfffffffe29047890 */ /* 0x000fc6000fffe03f */
[----:B------:R3:W5:Y:S03]  /*d2f0*/  LDL.LU R7, [R1+0x4] ;  /* 0x0000040001077983 */ /* 0x0007660000300800 */
[----:B------:R-:W-:-:S07]  /*d300*/  IMAD.U32 R21, RZ, RZ, UR4 ;  /* 0x00000004ff157e24 */ /* 0x000fce000f8e00ff */
.L_x_69:
[----:B-1--45:R-:W-:Y:S01]  /*d310*/  VIADD R2, R7, 0x1 ;  /* 0x0000000107027836 */ /* 0x032fe20000000000 */
[----:B------:R-:W-:Y:S04]  /*d320*/  BSSY B0, `(.L_x_50) ;  /* 0x000006c000007945 */ /* 0x000fe80003800000 */
[----:B------:R-:W-:-:S04]  /*d330*/  ISETP.NE.AND P0, PT, R2, 0x2, PT ;  /* 0x000000020200780c */ /* 0x000fc80003f05270 */
[----:B------:R-:W-:Y:S02]  /*d340*/  SEL R3, RZ, 0x1, P0 ;  /* 0x00000001ff037807 */ /* 0x000fe40000000000 */
[----:B------:R-:W-:Y:S02]  /*d350*/  SEL R10, R2, RZ, P0 ;  /* 0x000000ff020a7207 */ /* 0x000fe40000000000 */
[----:B------:R-:W-:-:S05]  /*d360*/  LOP3.LUT R9, R6, R3, RZ, 0x3c, !PT ;  /* 0x0000000306097212 */ /* 0x000fca00078e3cff */
[----:B------:R1:W-:Y:S04]  /*d370*/  STL [R1+0x8], R9 ;  /* 0x0000080901007387 */ /* 0x0003e80000100800 */
[----:B------:R1:W-:Y:S01]  /*d380*/  STL [R1+0x4], R10 ;  /* 0x0000040a01007387 */ /* 0x0003e20000100800 */
[----:B------:R-:W-:Y:S05]  /*d390*/  @!P6 BRA `(.L_x_51) ;  /* 0x000000040090e947 */ /* 0x000fea0003800000 */
[----:B------:R-:W-:Y:S01]  /*d3a0*/  IMAD.MOV.U32 R8, RZ, RZ, R21 ;  /* 0x000000ffff087224 */ /* 0x000fe200078e0015 */
[----:B------:R-:W-:Y:S06]  /*d3b0*/  @!P1 BRA `(.L_x_52) ;  /* 0x0000000000509947 */ /* 0x000fec0003800000 */
[----:B------:R-:W4:Y:S01]  /*d3c0*/  LDL R5, [R1+0x14] ;  /* 0x0000140001057983 */ /* 0x000f220000100800 */
[----:B------:R-:W1:Y:S01]  /*d3d0*/  LDC R4, c[0x0][0x41c] ;  /* 0x00010700ff047b82 */ /* 0x000e620000000800 */
[----:B------:R-:W-:Y:S02]  /*d3e0*/  ULDC.64 UR4, c[0x0][0x408] ;  /* 0x0001020000047ab9 */ /* 0x000fe40000000a00 */
[----:B------:R-:W2:Y:S01]  /*d3f0*/  LDL R11, [R1+0xc] ;  /* 0x00000c00010b7983 */ /* 0x000ea20000100800 */
        /* <DEDUP_REMOVED lines=8> */
[----:B----4-:R-:W-:-:S04]  /*d480*/  IMAD R0, R5, UR4, RZ ;  /* 0x0000000405007c24 */ /* 0x010fc8000f8e02ff */
[C---:B--2---:R-:W-:Y:S02]  /*d490*/  IMAD R5, R11.reuse, UR5, R0 ;  /* 0x000000050b057c24 */ /* 0x044fe4000f8e0200 */
[----:B------:R-:W-:Y:S01]  /*d4a0*/  IMAD.WIDE.U32 R2, R11, UR4, R2 ;  /* 0x000000040b027c25 */ /* 0x000fe2000f8e0002 */
[----:B------:R-:W-:-:S04]  /*d4b0*/  ULDC.64 UR4, c[0x0][0x3f8] ;  /* 0x0000fe0000047ab9 */ /* 0x000fc80000000a00 */
[----:B------:R-:W-:Y:S02]  /*d4c0*/  IADD3 R3, R5, R3, RZ ;  /* 0x0000000305037210 */ /* 0x000fe40007ffe0ff */
[----:B------:R-:W-:-:S04]  /*d4d0*/  LEA R4, P0, R2, UR4, 0x2 ;  /* 0x0000000402047c11 */ /* 0x000fc8000f8010ff */
[----:B------:R-:W-:-:S05]  /*d4e0*/  LEA.HI.X R5, R2, UR5, R3, 0x2, P0 ;  /* 0x0000000502057c11 */ /* 0x000fca00080f1403 */
[----:B------:R4:W5:Y:S04]  /*d4f0*/  LDG.E R0, desc[UR50][R4.64] ;  /* 0x0000003204007981 */ /* 0x000968000c1e1900 */
.L_x_52:
[----:B------:R-:W2:Y:S01]  /*d500*/  S2R R2, SR_TID.X ;  /* 0x0000000000027919 */ /* 0x000ea20000002100 */
[----:B-1----:R-:W-:Y:S01]  /*d510*/  LEA R10, R10, UR40, 0x3 ;  /* 0x000000280a0a7c11 */ /* 0x002fe2000f8e18ff */
[----:B------:R-:W-:Y:S01]  /*d520*/  BSSY B1, `(.L_x_53) ;  /* 0x0000006000017945 */ /* 0x000fe20003800000 */
[----:B--2---:R-:W-:Y:S02]  /*d530*/  LOP3.LUT R3, R2, 0x7f, RZ, 0xc0, !PT ;  /* 0x0000007f02037812 */ /* 0x004fe400078ec0ff */
[----:B------:R-:W-:Y:S02]  /*d540*/  SHF.L.U32 R2, R9, 0x1f, RZ ;  /* 0x0000001f09027819 */ /* 0x000fe400000006ff */
[----:B------:R-:W-:Y:S02]  /*d550*/  ISETP.NE.AND P3, PT, R3, RZ, PT ;  /* 0x000000ff0300720c */ /* 0x000fe40003f65270 */
[----:B------:R-:W1:Y:S02]  /*d560*/  SYNCS.PHASECHK.TRANS64.TRYWAIT P0, [R10+URZ+0x2e880], R2 ;  /* 0x02e880020a0075a7 */ /* 0x000e64000800017f */
[----:B-1----:R-:W-:Y:S09]  /*d570*/  @!P0 BRA `(.L_x_54) ;  /* 0x0000001c005c8947 */ /* 0x002ff20003800000 */
.L_x_99:
[----:B------:R-:W-:Y:S05]  /*d580*/  BSYNC B1 ;  /* 0x0000000000017941 */ /* 0x000fea0003800000 */
.L_x_53:
[----:B------:R-:W-:Y:S04]  /*d590*/  BSSY B1, `(.L_x_55) ;  /* 0x0000009000017945 */ /* 0x000fe80003800000 */
[----:B------:R-:W-:Y:S05]  /*d5a0*/  @P3 BRA `(.L_x_56) ;  /* 0x00000000001c3947 */ /* 0x000fea0003800000 */
[----:B------:R-:W4:Y:S02]  /*d5b0*/  S2R R3, SR_TID.X ;  /* 0x0000000000037919 */ /* 0x000f240000002100 */
[----:B----4-:R-:W-:Y:S01]  /*d5c0*/  LOP3.LUT R4, R3, 0x1f, RZ, 0xc0, !PT ;  /* 0x0000001f03047812 */ /* 0x010fe200078ec0ff */
[----:B------:R-:W-:-:S03]  /*d5d0*/  IMAD.MOV.U32 R3, RZ, RZ, 0x7000 ;  /* 0x00007000ff037424 */ /* 0x000fc600078e00ff */
[----:B------:R-:W-:Y:S01]  /*d5e0*/  ISETP.NE.AND P0, PT, R4, RZ, PT ;  /* 0x000000ff0400720c */ /* 0x000fe20003f05270 */
[----:B------:R2:W-:-:S12]  /*d5f0*/  SYNCS.ARRIVE.TRANS64 RZ, [R10+URZ+0x2e870], R3 ;  /* 0x02e870030aff79a7 */ /* 0x0005d8000800003f */
[----:B--2---:R-:W-:Y:S05]  /*d600*/  @!P0 BRA `(.L_x_56) ;  /* 0x0000000000048947 */ /* 0x004fea0003800000 */
[----:B------:R-:W-:Y:S01]  /*d610*/  BPT.TRAP 0x1 ;  /* 0x000000040000795c */ /* 0x000fe20000300000 */
.L_x_56:
[----:B------:R-:W-:Y:S05]  /*d620*/  BSYNC B1 ;  /* 0x0000000000017941 */ /* 0x000fea0003800000 */
.L_x_55:
[----:B------:R-:W2:Y:S04]  /*d630*/  LDL R3, [R1+0x4] ;  /* 0x0000040001037983 */ /* 0x000ea80000100800 */
[----:B----4-:R-:W4:Y:S01]  /*d640*/  LDL R4, [R1+0x10] ;  /* 0x0000100001047983 */ /* 0x010f220000100800 */
[----:B------:R-:W-:Y:S02]  /*d650*/  IMAD.MOV.U32 R9, RZ, RZ, RZ ;  /* 0x000000ffff097224 */ /* 0x000fe400078e00ff */
[----:B------:R-:W-:-:S03]  /*d660*/  IMAD.U32 R5, RZ, RZ, UR40 ;  /* 0x00000028ff057e24 */ /* 0x000fc6000f8e00ff */
[----:B------:R-:W-:Y:S01]  /*d670*/  R2UR UR10, R9 ;  /* 0x00000000090a72ca */ /* 0x000fe200000e0000 */
[----:B------:R-:W-:Y:S01]  /*d680*/  UIADD3 UR4, UP0, UR52, 0x470, URZ ;  /* 0x0000047034047890 */ /* 0x000fe2000ff1e03f */
[----:B------:R-:W-:Y:S01]  /*d690*/  PLOP3.LUT P0, PT, PT, PT, PT, 0x80, 0x0 ;  /* 0x000000000000781c */ /* 0x000fe20003f0f070 */
[----:B------:R-:W-:Y:S01]  /*d6a0*/  IMAD R8, R8, 0xe0, RZ ;  /* 0x000000e008087824 */ /* 0x000fe200078e02ff */
[----:B------:R-:W-:Y:S01]  /*d6b0*/  UMOV UR6, 0x0 ;  /* 0x0000000000067882 */ /* 0x000fe20000000000 */
[----:B------:R-:W-:Y:S01]  /*d6c0*/  UIADD3.X UR5, URZ, UR53, URZ, UP0, !UPT ;  /* 0x000000353f057290 */ /* 0x000fe200087fe43f */
[----:B------:R-:W-:Y:S01]  /*d6d0*/  UMOV UR7, 0x14f00000 ;  /* 0x14f0000000077882 */ /* 0x000fe20000000000 */
[----:B--2---:R-:W-:Y:S02]  /*d6e0*/  IMAD R5, R3, 0x7000, R5 ;  /* 0x0000700003057824 */ /* 0x004fe400078e0205 */
[----:B------:R-:W-:Y:S01]  /*d6f0*/  VIADD R3, R10, 0x2e870 ;  /* 0x0002e8700a037836 */ /* 0x000fe20000000000 */
[----:B----4-:R-:W-:Y:S01]  /*d700*/  R2UR UR12, R4 ;  /* 0x00000000040c72ca */ /* 0x010fe200000e0000 */
[----:B------:R-:W-:-:S14]  /*d710*/  VIADD R4, R5, 0xe400 ;  /* 0x0000e40005047836 */ /* 0x000fdc0000000000 */
.L_x_57:
[----:B------:R-:W-:-:S13]  /*d720*/  @P0 ELECT P4, URZ, PT ;  /* 0x00000000003f082f */ /* 0x000fda0003880000 */
[----:B-----5:R-:W-:Y:S02]  /*d730*/  @P4 R2UR UR13, R0 ;  /* 0x00000000000d42ca */ /* 0x020fe400000e0000 */
[----:B------:R-:W-:Y:S02]  /*d740*/  @P4 R2UR UR11, R8 ;  /* 0x00000000080b42ca */ /* 0x000fe400000e0000 */
[----:B------:R-:W-:Y:S02]  /*d750*/  @P4 R2UR UR9, R3 ;  /* 0x00000000030942ca */ /* 0x000fe400000e0000 */
[----:B------:R-:W-:Y:S02]  /*d760*/  @P4 R2UR UR8, R4 ;  /* 0x00000000040842ca */ /* 0x000fe400000e0000 */
[----:B------:R-:W-:Y:S02]  /*d770*/  @P4 PLOP3.LUT P0, PT, P4, PT, PT, 0x8, 0x0 ;  /* 0x000000000000481c */ /* 0x000fe4000270e170 */
[----:B------:R-:W-:-:S09]  /*d780*/  PLOP3.LUT P4, PT, PT, PT, PT, 0x8, 0x0 ;  /* 0x000000000000781c */ /* 0x000fd20003f8e170 */
[----:B------:R2:W-:Y:S02]  /*d790*/  UTMALDG.4D [UR8], [UR4], desc[UR6] ;  /* 0x00000608040075b4 */ /* 0x0005e40008019000 */
[----:B--2---:R-:W-:Y:S05]  /*d7a0*/  @P0 BRA.U.ANY `(.L_x_57) ;  /* 0xfffffffd00dc0947 */ /* 0x004fea000393ffff */
[----:B------:R-:W2:Y:S01]  /*d7b0*/  SYNCS.PHASECHK.TRANS64.TRYWAIT P0, [R10+URZ+0x2e840], R2 ;  /* 0x02e840020a0075a7 */ /* 0x000ea2000800017f */
[----:B------:R-:W-:Y:S04]  /*d7c0*/  BSSY B1, `(.L_x_58) ;  /* 0x0000002000017945 */ /* 0x000fe80003800000 */
[----:B--2---:R-:W-:Y:S05]  /*d7d0*/  @!P0 BRA `(.L_x_59) ;  /* 0x0000001800d88947 */ /* 0x004fea0003800000 */
.L_x_100:
[----:B------:R-:W-:Y:S05]  /*d7e0*/  BSYNC B1 ;  /* 0x0000000000017941 */ /* 0x000fea0003800000 */
.L_x_58:
[----:B------:R-:W-:Y:S01]  /*d7f0*/  BSSY B1, `(.L_x_60) ;  /* 0x000000b000017945 */ /* 0x000fe20003800000 */
[----:B-12---:R-:W-:Y:S01]  /*d800*/  IMAD.MOV.U32 R2, RZ, RZ, 0x0 ;  /* 0x00000000ff027424 */ /* 0x006fe200078e00ff */
[----:B------:R-:W-:Y:S02]  /*d810*/  MOV R3, 0x14f00000 ;  /* 0x14f0000000037802 */ /* 0x000fe40000000f00 */
[----:B------:R-:W-:Y:S05]  /*d820*/  @P3 BRA `(.L_x_61) ;  /* 0x00000000001c3947 */ /* 0x000fea0003800000 */
[----:B------:R-:W1:Y:S02]  /*d830*/  S2R R4, SR_TID.X ;  /* 0x0000000000047919 */ /* 0x000e640000002100 */
[----:B-1----:R-:W-:Y:S01]  /*d840*/  LOP3.LUT R11, R4, 0x1f, RZ, 0xc0, !PT ;  /* 0x0000001f040b7812 */ /* 0x002fe200078ec0ff */
[----:B------:R-:W-:-:S03]  /*d850*/  IMAD.MOV.U32 R4, RZ, RZ, 0x7000 ;  /* 0x00007000ff047424 */ /* 0x000fc600078e00ff */
[----:B------:R-:W-:Y:S01]  /*d860*/  ISETP.NE.AND P0, PT, R11, RZ, PT ;  /* 0x000000ff0b00720c */ /* 0x000fe20003f05270 */
[----:B------:R1:W-:-:S12]  /*d870*/  SYNCS.ARRIVE.TRANS64 RZ, [R10+URZ+0x2e830], R4 ;  /* 0x02e830040aff79a7 */ /* 0x0003d8000800003f */
[----:B-1----:R-:W-:Y:S05]  /*d880*/  @!P0 BRA `(.L_x_61) ;  /* 0x0000000000048947 */ /* 0x002fea0003800000 */
[----:B------:R-:W-:Y:S01]  /*d890*/  BPT.TRAP 0x1 ;  /* 0x000000040000795c */ /* 0x000fe20000300000 */
.L_x_61:
[----:B------:R-:W-:Y:S05]  /*d8a0*/  BSYNC B1 ;  /* 0x0000000000017941 */ /* 0x000fea0003800000 */
.L_x_60:
[----:B------:R-:W2:Y:S01]  /*d8b0*/  LDL R4, [R1+0x10] ;  /* 0x0000100001047983 */ /* 0x000ea20000100800 */
[----:B------:R-:W-:Y:S01]  /*d8c0*/  R2UR UR10, R9 ;  /* 0x00000000090a72ca */ /* 0x000fe200000e0000 */
[----:B------:R-:W-:Y:S01]  /*d8d0*/  UIADD3 UR4, UP0, UR52, 0x370, URZ ;  /* 0x0000037034047890 */ /* 0x000fe2000ff1e03f */
[----:B------:R-:W-:Y:S01]  /*d8e0*/  R2UR UR6, R2 ;  /* 0x00000000020672ca */ /* 0x000fe200000e0000 */
[----:B------:R-:W-:Y:S01]  /*d8f0*/  VIADD R5, R5, 0x20400 ;  /* 0x0002040005057836 */ /* 0x000fe20000000000 */
[----:B------:R-:W-:Y:S01]  /*d900*/  R2UR UR7, R3 ;  /* 0x00000000030772ca */ /* 0x000fe200000e0000 */
[----:B------:R-:W-:Y:S01]  /*d910*/  VIADD R10, R10, 0x2e830 ;  /* 0x0002e8300a0a7836 */ /* 0x000fe20000000000 */
[----:B------:R-:W-:Y:S01]  /*d920*/  PLOP3.LUT P0, PT, PT, PT, PT, 0x80, 0x0 ;  /* 0x000000000000781c */ /* 0x000fe20003f0f070 */
[----:B------:R-:W-:Y:S01]  /*d930*/  UIADD3.X UR5, URZ, UR53, URZ, UP0, !UPT ;  /* 0x000000353f057290 */ /* 0x000fe200087fe43f */
[----:B--2---:R-:W-:-:S15]  /*d940*/  R2UR UR12, R4 ;  /* 0x00000000040c72ca */ /* 0x004fde00000e0000 */
.L_x_62:
[----:B------:R-:W-:-:S13]  /*d950*/  @P0 ELECT P3, URZ, PT ;  /* 0x00000000003f082f */ /* 0x000fda0003860000 */
[----:B------:R-:W-:Y:S02]  /*d960*/  @P3 R2UR UR13, R0 ;  /* 0x00000000000d32ca */ /* 0x000fe400000e0000 */
[----:B------:R-:W-:Y:S02]  /*d970*/  @P3 R2UR UR11, R8 ;  /* 0x00000000080b32ca */ /* 0x000fe400000e0000 */
[----:B------:R-:W-:Y:S02]  /*d980*/  @P3 R2UR UR9, R10 ;  /* 0x000000000a0932ca */ /* 0x000fe400000e0000 */
[----:B------:R-:W-:Y:S02]  /*d990*/  @P3 R2UR UR8, R5 ;  /* 0x00000000050832ca */ /* 0x000fe400000e0000 */
[----:B------:R-:W-:Y:S02]  /*d9a0*/  @P3 PLOP3.LUT P0, PT, P3, PT, PT, 0x8, 0x0 ;  /* 0x000000000000381c */ /* 0x000fe40001f0e170 */
[----:B------:R-:W-:-:S09]  /*d9b0*/  PLOP3.LUT P3, PT, PT, PT, PT, 0x8, 0x0 ;  /* 0x000000000000781c */ /* 0x000fd20003f6e170 */
[----:B------:R4:W-:Y:S02]  /*d9c0*/  UTMALDG.4D [UR8], [UR4], desc[UR6] ;  /* 0x00000608040075b4 */ /* 0x0009e40008019000 */
[----:B----4-:R-:W-:Y:S05]  /*d9d0*/  @P0 BRA.U.ANY `(.L_x_62) ;  /* 0xfffffffd00dc0947 */ /* 0x010fea000393ffff */
.L_x_51:
[----:B------:R-:W-:Y:S05]  /*d9e0*/  BSYNC B0 ;  /* 0x0000000000007941 */ /* 0x000fea0003800000 */
.L_x_50:
[----:B------:R-:W-:-:S06]  /*d9f0*/  UISETP.NE.AND UP0, UPT, UR43, 0x3, UPT ;  /* 0x000000032b00788c */ /* 0x000fcc000bf05270 */
[----:B------:R-:W-:-:S13]  /*da00*/  PLOP3.LUT P0, PT, PT, PT, UP0, 0x80, 0x0 ;  /* 0x000000000000781c */ /* 0x000fda0003f0f008 */
[----:B------:R-:W-:Y:S05]  /*da10*/  @!P0 BRA `(.L_x_63) ;  /* 0x0000000000048947 */ /* 0x000fea0003800000 */
[----:B------:R-:W-:Y:S01]  /*da20*/  BPT.TRAP 0x1 ;  /* 0x000000040000795c */ /* 0x000fe20000300000 */
.L_x_63:
[----:B------:R-:W-:Y:S01]  /*da30*/  LOP3.LUT R2, R6, 0x1, RZ, 0x3c, !PT ;  /* 0x0000000106027812 */ /* 0x000fe200078e3cff */
[----:B------:R-:W-:Y:S01]  /*da40*/  BSSY B0, `(.L_x_64) ;  /* 0x0000008000007945 */ /* 0x000fe20003800000 */
[----:B------:R-:W-:Y:S02]  /*da50*/  LEA R3, R7, UR40, 0x3 ;  /* 0x0000002807037c11 */ /* 0x000fe4000f8e18ff */
[----:B------:R-:W-:-:S03]  /*da60*/  SHF.L.U32 R2, R2, 0x1f, RZ ;  /* 0x0000001f02027819 */ /* 0x000fc600000006ff */
[----:B------:R4:W-:Y:S01]  /*da70*/  STL [R1], R3 ;  /* 0x0000000301007387 */ /* 0x0009e20000100800 */
[----:B------:R4:W5:Y:S02]  /*da80*/  SYNCS.PHASECHK.TRANS64.TRYWAIT P3, [R3+URZ+0x2e870], R2 ;  /* 0x02e87002030075a7 */ /* 0x000964000806017f */
[----:B----4-:R-:W-:-:S05]  /*da90*/  IMAD.U32 R3, RZ, RZ, UR48 ;  /* 0x00000030ff037e24 */ /* 0x010fca000f8e00ff */
[----:B------:R-:W-:Y:S01]  /*daa0*/  ISETP.NE.AND P0, PT, R3, 0x3, PT ;  /* 0x000000030300780c */ /* 0x000fe20003f05270 */
[----:B-----5:R-:W-:-:S12]  /*dab0*/  @!P3 BRA `(.L_x_65) ;  /* 0x000000180034b947 */ /* 0x020fd80003800000 */
.L_x_101:
[----:B------:R-:W-:Y:S05]  /*dac0*/  BSYNC B0 ;  /* 0x0000000000007941 */ /* 0x000fea0003800000 */
.L_x_64:
[----:B------:R-:W-:Y:S05]  /*dad0*/  @!P0 BRA `(.L_x_66) ;  /* 0x0000000000048947 */ /* 0x000fea0003800000 */
[----:B------:R-:W-:Y:S01]  /*dae0*/  BPT.TRAP 0x1 ;  /* 0x000000040000795c */ /* 0x000fe20000300000 */
.L_x_66:
[----:B----4-:R-:W4:Y:S01]  /*daf0*/  LDL R2, [R1] ;  /* 0x0000000001027983 */ /* 0x010f220000100800 */
[----:B------:R-:W-:-:S04]  /*db00*/  SHF.L.U32 R3, R6, 0x1f, RZ ;  /* 0x0000001f06037819 */ /* 0x000fc800000006ff */
[----:B----4-:R4:W5:Y:S02]  /*db10*/  SYNCS.PHASECHK.TRANS64.TRYWAIT P3, [R2+URZ+0x2e860], R3 ;  /* 0x02e86003020075a7 */ /* 0x010964000806017f */
[----:B----4-:R-:W-:Y:S01]  /*db20*/  IMAD R2, R7, 0x7000, RZ ;  /* 0x0000700007027824 */ /* 0x010fe200078e02ff */
[----:B-----5:R-:W-:Y:S06]  /*db30*/  @!P3 BRA `(.L_x_67) ;  /* 0x00000018002cb947 */ /* 0x020fec0003800000 */
.L_x_102:
[----:B----4-:R-:W4:Y:S04]  /*db40*/  LDL R4, [R1+0x1c] ;  /* 0x00001c0001047983 */ /* 0x010f280000100800 */
[----:B------:R-:W5:Y:S01]  /*db50*/  LDL R12, [R1+0x18] ;  /* 0x00001800010c7983 */ /* 0x000f620000100800 */
[----:B------:R-:W-:Y:S05]  /*db60*/  WARPSYNC.ALL ;  /* 0x0000000000007948 */ /* 0x000fea0003800000 */
[----:B------:R-:W2:Y:S01]  /*db70*/  S2R R8, SR_TID.X ;  /* 0x0000000000087919 */ /* 0x000ea20000002100 */
[----:B-1----:R-:W-:Y:S01]  /*db80*/  IMAD.MOV.U32 R10, RZ, RZ, 0x40 ;  /* 0x00000040ff0a7424 */ /* 0x002fe200078e00ff */
[----:B--2---:R-:W-:-:S04]  /*db90*/  LOP3.LUT P3, RZ, R8, 0x4, RZ, 0xc0, !PT ;  /* 0x0000000408ff7812 */ /* 0x004fc8000786c0ff */
[----:B------:R-:W-:Y:S02]  /*dba0*/  SEL R10, R10, 0xffffffc0, !P3 ;  /* 0xffffffc00a0a7807 */ /* 0x000fe40005800000 */
[C---:B----4-:R-:W-:Y:S02]  /*dbb0*/  LOP3.LUT R3, R2.reuse, R4, RZ, 0xfc, !PT ;  /* 0x0000000402037212 */ /* 0x050fe400078efcff */
[----:B-----5:R-:W-:-:S03]  /*dbc0*/  IADD3 R2, R2, UR40, R12 ;  /* 0x0000002802027c10 */ /* 0x020fc6000fffe00c */
[----:B------:R-:W1:Y:S01]  /*dbd0*/  LDSM.16.MT88.4 R4, [R3+UR40+0xe400] ;  /* 0x00e400280304783b */ /* 0x000e620008004200 */
[----:B------:R-:W-:-:S05]  /*dbe0*/  VIADD R20, R3, UR40 ;  /* 0x0000002803147c36 */ /* 0x000fca0008000000 */
[----:B------:R-:W-:Y:S02]  /*dbf0*/  IADD3 R20, R10, R20, RZ ;  /* 0x000000140a147210 */ /* 0x000fe40007ffe0ff */
[C-C-:B-1----:R-:W-:Y:S02]  /*dc00*/  PRMT R8, R4.reuse, 0x6420, R5.reuse ;  /* 0x0000642004087816 */ /* 0x142fe40000000005 */
[----:B------:R-:W-:Y:S02]  /*dc10*/  PRMT R9, R4, 0x7531, R5 ;  /* 0x0000753104097816 */ /* 0x000fe40000000005 */
[C-C-:B------:R-:W-:Y:S02]  /*dc20*/  PRMT R10, R6.reuse, 0x6420, R7.reuse ;  /* 0x00006420060a7816 */ /* 0x140fe40000000007 */
[----:B------:R-:W-:Y:S02]  /*dc30*/  PRMT R11, R6, 0x7531, R7 ;  /* 0x00007531060b7816 */ /* 0x000fe40000000007 */
[----:B------:R-:W1:Y:S04]  /*dc40*/  LDSM.16.MT88.4 R4, [R20+0xe400] ;  /* 0x00e400001404783b */ /* 0x000e680000004200 */
[----:B------:R1:W-:Y:S02]  /*dc50*/  STSM.16.M88.4 [R2+0x400], R8 ;  /* 0x0004000802007844 */ /* 0x0003e40000000200 */
[----:B-1----:R-:W-:-:S02]  /*dc60*/  PRMT R8, R4, 0x6420, R5 ;  /* 0x0000642004087816 */ /* 0x002fc40000000005 */
[----:B------:R-:W-:Y:S02]  /*dc70*/  PRMT R9, R4, 0x7531, R5 ;  /* 0x0000753104097816 */ /* 0x000fe40000000005 */
[C-C-:B------:R-:W-:Y:S02]  /*dc80*/  PRMT R10, R6.reuse, 0x6420, R7.reuse ;  /* 0x00006420060a7816 */ /* 0x140fe40000000007 */
[----:B------:R-:W-:-:S05]  /*dc90*/  PRMT R11, R6, 0x7531, R7 ;  /* 0x00007531060b7816 */ /* 0x000fca0000000007 */
[----:B------:R-:W-:Y:S04]  /*dca0*/  STSM.16.M88.4 [R2+0xc00], R8 ;  /* 0x000c000802007844 */ /* 0x000fe80000000200 */
[----:B------:R-:W1:Y:S02]  /*dcb0*/  LDSM.16.MT88.4 R4, [R3+UR40+0xf400] ;  /* 0x00f400280304783b */ /* 0x000e640008004200 */
[C-C-:B-1----:R-:W-:Y:S02]  /*dcc0*/  PRMT R16, R4.reuse, 0x6420, R5.reuse ;  /* 0x0000642004107816 */ /* 0x142fe40000000005 */
[----:B------:R-:W-:Y:S02]  /*dcd0*/  PRMT R17, R4, 0x7531, R5 ;  /* 0x0000753104117816 */ /* 0x000fe40000000005 */
[----:B------:R-:W-:-:S02]  /*dce0*/  PRMT R18, R6, 0x6420, R7 ;  /* 0x0000642006127816 */ /* 0x000fc40000000007 */
[----:B------:R-:W-:Y:S02]  /*dcf0*/  PRMT R19, R6, 0x7531, R7 ;  /* 0x0000753106137816 */ /* 0x000fe40000000007 */
[----:B------:R-:W1:Y:S04]  /*dd00*/  LDSM.16.MT88.4 R4, [R20+0xf400] ;  /* 0x00f400001404783b */ /* 0x000e680000004200 */
[----:B------:R-:W-:Y:S01]  /*dd10*/  STSM.16.M88.4 [R2+0x1400], R16 ;  /* 0x0014001002007844 */ /* 0x000fe20000000200 */
[C-C-:B-1----:R-:W-:Y:S02]  /*dd20*/  PRMT R8, R4.reuse, 0x6420, R5.reuse ;  /* 0x0000642004087816 */ /* 0x142fe40000000005 */
[----:B------:R-:W-:Y:S02]  /*dd30*/  PRMT R9, R4, 0x7531, R5 ;  /* 0x0000753104097816 */ /* 0x000fe40000000005 */
[----:B------:R-:W-:-:S02]  /*dd40*/  PRMT R10, R6, 0x6420, R7 ;  /* 0x00006420060a7816 */ /* 0x000fc40000000007 */
        /* <DEDUP_REMOVED lines=56> */
[----:B------:R2:W-:Y:S01]  /*e0d0*/  STSM.16.M88.4 [R2+0x6400], R12 ;  /* 0x0064000c02007844 */ /* 0x0005e20000000200 */
[C-C-:B-1----:R-:W-:Y:S02]  /*e0e0*/  PRMT R8, R4.reuse, 0x6420, R5.reuse ;  /* 0x0000642004087816 */ /* 0x142fe40000000005 */
[----:B------:R-:W-:Y:S02]  /*e0f0*/  PRMT R9, R4, 0x7531, R5 ;  /* 0x0000753104097816 */ /* 0x000fe40000000005 */
[----:B------:R-:W-:-:S02]  /*e100*/  PRMT R10, R6, 0x6420, R7 ;  /* 0x00006420060a7816 */ /* 0x000fc40000000007 */
[----:B------:R-:W-:-:S05]  /*e110*/  PRMT R11, R6, 0x7531, R7 ;  /* 0x00007531060b7816 */ /* 0x000fca0000000007 */
[----:B------:R2:W-:Y:S01]  /*e120*/  STSM.16.M88.4 [R2+0x6c00], R8 ;  /* 0x006c000802007844 */ /* 0x0005e20000000200 */
[----:B------:R-:W-:Y:S01]  /*e130*/  @!PT LDS RZ, [RZ] ;  /* 0x00000000fffff984 */ /* 0x000fe20000000800 */
[----:B------:R-:W-:Y:S01]  /*e140*/  @!PT LDS RZ, [RZ] ;  /* 0x00000000fffff984 */ /* 0x000fe20000000800 */
[----:B------:R-:W-:Y:S01]  /*e150*/  @!PT LDS RZ, [RZ] ;  /* 0x00000000fffff984 */ /* 0x000fe20000000800 */
[----:B------:R-:W-:Y:S01]  /*e160*/  @!PT LDS RZ, [RZ] ;  /* 0x00000000fffff984 */ /* 0x000fe20000000800 */
[----:B------:R1:W-:Y:S06]  /*e170*/  MEMBAR.ALL.CTA ;  /* 0x0000000000007992 */ /* 0x0003ec0000008000 */
[----:B-1----:R-:W1:Y:S01]  /*e180*/  FENCE.VIEW.ASYNC.S ;  /* 0x00000000000073c6 */ /* 0x002e620000000000 */
[----:B------:R-:W-:Y:S05]  /*e190*/  @!P0 BRA `(.L_x_68) ;  /* 0x0000000000048947 */ /* 0x000fea0003800000 */
[----:B------:R-:W-:Y:S01]  /*e1a0*/  BPT.TRAP 0x1 ;  /* 0x000000040000795c */ /* 0x000fe20000300000 */
.L_x_68:
[----:B------:R-:W1:Y:S01]  /*e1b0*/  LDL.LU R3, [R1] ;  /* 0x0000000001037983 */ /* 0x000e620000300800 */
[C---:B------:R-:W-:Y:S01]  /*e1c0*/  ISETP.GT.AND P0, PT, R21.reuse, RZ, PT ;  /* 0x000000ff1500720c */ /* 0x040fe20003f04270 */
[----:B------:R-:W-:Y:S02]  /*e1d0*/  VIADD R21, R21, 0xffffffff ;  /* 0xffffffff15157836 */ /* 0x000fe40000000000 */
[----:B------:R4:W5:Y:S04]  /*e1e0*/  LDL R6, [R1+0x8] ;  /* 0x0000080001067983 */ /* 0x0009680000100800 */
[----:B------:R4:W5:Y:S01]  /*e1f0*/  LDL R7, [R1+0x4] ;  /* 0x0000040001077983 */ /* 0x0009620000100800 */
[----:B-1----:R4:W-:Y:S01]  /*e200*/  SYNCS.ARRIVE.TRANS64.A1T0 RZ, [R3+URZ+0x2e850], RZ ;  /* 0x02e850ff03ff79a7 */ /* 0x0029e2000810003f */
[----:B--2---:R-:W-:-:S05]  /*e210*/  @!P2 VIADD R2, R3, 0x2e880 ;  /* 0x0002e8800302a836 */ /* 0x004fca0000000000 */
[----:B------:R-:W-:Y:S01]  /*e220*/  @!P2 PRMT R2, RZ, 0x654, R2 ;  /* 0x00000654ff02a816 */ /* 0x000fe20000000002 */
[----:B------:R-:W-:Y:S06]  /*e230*/  BAR.SYNC.DEFER_BLOCKING 0x2, 0x80 ;  /* 0x0082000000007b1d */ /* 0x000fec0000010000 */
[----:B------:R4:W-:Y:S01]  /*e240*/  @!P2 SYNCS.ARRIVE.TRANS64.RED.A1T0 RZ, [R2+URZ], RZ ;  /* 0x000000ff02ffa9a7 */ /* 0x0009e2000810043f */
[----:B------:R-:W-:Y:S05]  /*e250*/  @P0 BRA `(.L_x_69) ;  /* 0xfffffff0002c0947 */ /* 0x000fea000383ffff */
.L_x_49:
[----:B------:R-:W-:-:S06]  /*e260*/  UISETP.NE.AND UP0, UPT, UR43, 0x3, UPT ;  /* 0x000000032b00788c */ /* 0x000fcc000bf05270 */
[----:B------:R-:W-:-:S13]  /*e270*/  PLOP3.LUT P0, PT, PT, PT, UP0, 0x80, 0x0 ;  /* 0x000000000000781c */ /* 0x000fda0003f0f008 */
[----:B------:R-:W-:Y:S05]  /*e280*/  @!P0 BRA `(.L_x_70) ;  /* 0x0000000000048947 */ /* 0x000fea0003800000 */
[----:B------:R-:W-:Y:S01]  /*e290*/  BPT.TRAP 0x1 ;  /* 0x000000040000795c */ /* 0x000fe20000300000 */
.L_x_70:
[----:B-1--4-:R-:W4:Y:S04]  /*e2a0*/  LDL R2, [R1+0x8] ;  /* 0x0000080001027983 */ /* 0x012f280000100800 */
[----:B------:R-:W2:Y:S01]  /*e2b0*/  LDL R0, [R1+0x4] ;  /* 0x0000040001007983 */ /* 0x000ea20000100800 */
[----:B------:R-:W-:Y:S01]  /*e2c0*/  BSSY B0, `(.L_x_71) ;  /* 0x0000008000007945 */ /* 0x000fe20003800000 */
[----:B----4-:R-:W-:-:S04]  /*e2d0*/  LOP3.LUT R3, R2, 0x1, RZ, 0x3c, !PT ;  /* 0x0000000102037812 */ /* 0x010fc800078e3cff */
[----:B------:R-:W-:Y:S02]  /*e2e0*/  SHF.L.U32 R3, R3, 0x1f, RZ ;  /* 0x0000001f03037819 */ /* 0x000fe400000006ff */
[----:B--2---:R-:W-:-:S04]  /*e2f0*/  LEA R20, R0, UR40, 0x3 ;  /* 0x0000002800147c11 */ /* 0x004fc8000f8e18ff */
[----:B------:R-:W1:Y:S01]  /*e300*/  SYNCS.PHASECHK.TRANS64.TRYWAIT P0, [R20+URZ+0x2e870], R3 ;  /* 0x02e87003140075a7 */ /* 0x000e62000800017f */
[----:B------:R-:W-:-:S05]  /*e310*/  IMAD.U32 R0, RZ, RZ, UR48 ;  /* 0x00000030ff007e24 */ /* 0x000fca000f8e00ff */
[----:B------:R-:W-:Y:S01]  /*e320*/  ISETP.NE.AND P1, PT, R0, 0x3, PT ;  /* 0x000000030000780c */ /* 0x000fe20003f25270 */
[----:B-1----:R-:W-:-:S12]  /*e330*/  @!P0 BRA `(.L_x_72) ;  /* 0x0000001000448947 */ /* 0x002fd80003800000 */
.L_x_103:
[----:B------:R-:W-:Y:S05]  /*e340*/  BSYNC B0 ;  /* 0x0000000000007941 */ /* 0x000fea0003800000 */
.L_x_71:
[----:B------:R-:W-:Y:S05]  /*e350*/  @!P1 BRA `(.L_x_73) ;  /* 0x0000000000049947 */ /* 0x000fea0003800000 */
[----:B------:R-:W-:Y:S01]  /*e360*/  BPT.TRAP 0x1 ;  /* 0x000000040000795c */ /* 0x000fe20000300000 */
.L_x_73:
[----:B------:R-:W1:Y:S02]  /*e370*/  LDL R0, [R1+0x8] ;  /* 0x0000080001007983 */ /* 0x000e640000100800 */
[----:B-1----:R-:W-:-:S04]  /*e380*/  SHF.L.U32 R3, R0, 0x1f, RZ ;  /* 0x0000001f00037819 */ /* 0x002fc800000006ff */
[----:B------:R-:W1:Y:S02]  /*e390*/  SYNCS.PHASECHK.TRANS64.TRYWAIT P0, [R20+URZ+0x2e860], R3 ;  /* 0x02e86003140075a7 */ /* 0x000e64000800017f */
[----:B-1----:R-:W-:Y:S05]  /*e3a0*/  @!P0 BRA `(.L_x_74) ;  /* 0x00000010003c8947 */ /* 0x002fea0003800000 */
.L_x_104:
[----:B------:R-:W2:Y:S04]  /*e3b0*/  LDL R0, [R1+0x4] ;  /* 0x0000040001007983 */ /* 0x000ea80000100800 */
[----:B------:R-:W4:Y:S04]  /*e3c0*/  LDL R2, [R1+0x1c] ;  /* 0x00001c0001027983 */ /* 0x000f280000100800 */
[----:B------:R-:W3:Y:S01]  /*e3d0*/  LDL R12, [R1+0x18] ;  /* 0x00001800010c7983 */ /* 0x000ee20000100800 */
[----:B------:R-:W-:Y:S05]  /*e3e0*/  WARPSYNC.ALL ;  /* 0x0000000000007948 */ /* 0x000fea0003800000 */
[----:B------:R-:W1:Y:S01]  /*e3f0*/  S2R R8, SR_TID.X ;  /* 0x0000000000087919 */ /* 0x000e620000002100 */
[----:B------:R-:W-:Y:S01]  /*e400*/  IMAD.MOV.U32 R10, RZ, RZ, 0x40 ;  /* 0x00000040ff0a7424 */ /* 0x000fe200078e00ff */
[----:B-1----:R-:W-:-:S04]  /*e410*/  LOP3.LUT P0, RZ, R8, 0x4, RZ, 0xc0, !PT ;  /* 0x0000000408ff7812 */ /* 0x002fc8000780c0ff */
[----:B------:R-:W-:Y:S01]  /*e420*/  SEL R10, R10, 0xffffffc0, !P0 ;  /* 0xffffffc00a0a7807 */ /* 0x000fe20004000000 */
[----:B--2---:R-:W-:-:S05]  /*e430*/  IMAD R0, R0, 0x7000, RZ ;  /* 0x0000700000007824 */ /* 0x004fca00078e02ff */
[C---:B----4-:R-:W-:Y:S02]  /*e440*/  LOP3.LUT R2, R0.reuse, R2, RZ, 0xfc, !PT ;  /* 0x0000000200027212 */ /* 0x050fe400078efcff */
[----:B---3--:R-:W-:-:S03]  /*e450*/  IADD3 R0, R0, UR40, R12 ;  /* 0x0000002800007c10 */ /* 0x008fc6000fffe00c */
[----:B-----5:R-:W1:Y:S01]  /*e460*/  LDSM.16.MT88.4 R4, [R2+UR40+0xe400] ;  /* 0x00e400280204783b */ /* 0x020e620008004200 */
[----:B------:R-:W-:-:S04]  /*e470*/  VIADD R3, R2, UR40 ;  /* 0x0000002802037c36 */ /* 0x000fc80008000000 */
[----:B------:R-:W-:Y:S01]  /*e480*/  IMAD.IADD R3, R10, 0x1, R3 ;  /* 0x000000010a037824 */ /* 0x000fe200078e0203 */
        /* <DEDUP_REMOVED lines=91> */
.L_x_75:
[----:B------:R-:W3:Y:S01]  /*ea40*/  LDL.LU R4, [R1+0x4] ;  /* 0x0000040001047983 */ /* 0x000ee20000300800 */
[----:B-1----:R-:W-:Y:S03]  /*ea50*/  SYNCS.ARRIVE.TRANS64.A1T0 RZ, [R20+URZ+0x2e850], RZ ;  /* 0x02e850ff14ff79a7 */ /* 0x002fe6000810003f */
[----:B------:R-:W4:Y:S01]  /*ea60*/  LDL.LU R3, [R1+0x8] ;  /* 0x0000080001037983 */ /* 0x000f220000300800 */
[----:B--2---:R-:W-:Y:S01]  /*ea70*/  @!P2 IADD3 R0, R20, 0x2e880, RZ ;  /* 0x0002e8801400a810 */ /* 0x004fe20007ffe0ff */
[----:B------:R-:W-:Y:S02]  /*ea80*/  UIADD3 UR49, UR44, UR49, URZ ;  /* 0x000000312c317290 */ /* 0x000fe4000fffe03f */
[----:B------:R-:W-:Y:S01]  /*ea90*/  UIADD3 UR47, UR47, 0x1, URZ ;  /* 0x000000012f2f7890 */ /* 0x000fe2000fffe03f */
[----:B------:R-:W1:Y:S01]  /*eaa0*/  LDC R2, c[0x0][0xda4] ;  /* 0x00036900ff027b82 */ /* 0x000e620000000800 */
[----:B------:R-:W-:-:S07]  /*eab0*/  @!P2 PRMT R0, RZ, 0x654, R0 ;  /* 0x00000654ff00a816 */ /* 0x000fce0000000000 */
[----:B------:R-:W-:Y:S01]  /*eac0*/  BAR.SYNC.DEFER_BLOCKING 0x2, 0x80 ;  /* 0x0082000000007b1d */ /* 0x000fe20000010000 */
[----:B-1----:R-:W-:-:S05]  /*ead0*/  ISETP.LE.AND P1, PT, R2, UR49, PT ;  /* 0x0000003102007c0c */ /* 0x002fca000bf23270 */
[----:B------:R3:W-:Y:S02]  /*eae0*/  @!P2 SYNCS.ARRIVE.TRANS64.RED.A1T0 RZ, [R0+URZ], RZ ;  /* 0x000000ff00ffa9a7 */ /* 0x0007e4000810043f */
[----:B---3--:R-:W-:-:S05]  /*eaf0*/  VIADD R0, R4, 0x1 ;  /* 0x0000000104007836 */ /* 0x008fca0000000000 */
[----:B------:R-:W-:-:S04]  /*eb00*/  ISETP.NE.AND P0, PT, R0, 0x2, PT ;  /* 0x000000020000780c */ /* 0x000fc80003f05270 */
[----:B------:R-:W-:Y:S02]  /*eb10*/  SEL R2, RZ, 0x1, P0 ;  /* 0x00000001ff027807 */ /* 0x000fe40000000000 */
[----:B------:R-:W-:Y:S02]  /*eb20*/  SEL R0, R0, RZ, P0 ;  /* 0x000000ff00007207 */ /* 0x000fe40000000000 */
[----:B----4-:R-:W-:-:S03]  /*eb30*/  LOP3.LUT R3, R3, R2, RZ, 0x3c, !PT ;  /* 0x0000000203037212 */ /* 0x010fc600078e3cff */
[----:B------:R1:W-:Y:S04]  /*eb40*/  STL [R1+0x4], R0 ;  /* 0x0000040001007387 */ /* 0x0003e80000100800 */
[----:B------:R1:W-:Y:S01]  /*eb50*/  STL [R1+0x8], R3 ;  /* 0x0000080301007387 */ /* 0x0003e20000100800 */
[----:B------:R-:W-:Y:S05]  /*eb60*/  @!P1 BRA `(.L_x_76) ;  /* 0xffffffd400c89947 */ /* 0x000fea000383ffff */
[----:B------:R-:W-:-:S12]  /*eb70*/  ULOP3.LUT UR47, UR47, 0x1, URZ, 0xc, !UPT ;  /* 0x000000012f2f7892 */ /* 0x000fd8000f8e0c3f */
.L_x_34:
[----:B-1----:R-:W1:Y:S01]  /*eb80*/  S2R R3, SR_CgaCtaId ;  /* 0x0000000000037919 */ /* 0x002e620000008800 */
[----:B------:R-:W-:-:S04]  /*eb90*/  MOV R0, 0x400 ;  /* 0x0000040000007802 */ /* 0x000fc80000000f00 */
[----:B-1----:R-:W-:Y:S01]  /*eba0*/  LEA R9, R3, R0, 0x18 ;  /* 0x0000000003097211 */ /* 0x002fe200078ec0ff */
[----:B------:R-:W-:-:S05]  /*ebb0*/  IMAD.U32 R0, RZ, RZ, UR47 ;  /* 0x0000002fff007e24 */ /* 0x000fca000f8e00ff */
[----:B------:R-:W-:-:S04]  /*ebc0*/  SHF.L.U32 R0, R0, 0x1f, RZ ;  /* 0x0000001f00007819 */ /* 0x000fc800000006ff */
[----:B------:R-:W1:Y:S02]  /*ebd0*/  SYNCS.PHASECHK.TRANS64.TRYWAIT P0, [R9+URZ+0x2e820], R0 ;  /* 0x02e82000090075a7 */ /* 0x000e64000800017f */
[----:B-1----:R-:W-:Y:S05]  /*ebe0*/  @!P0 BRA `(.L_x_77) ;  /* 0x0000000800408947 */ /* 0x002fea0003800000 */
.L_x_105:
[----:B------:R-:W2:Y:S02]  /*ebf0*/  S2R R2, SR_TID.X ;  /* 0x0000000000027919 */ /* 0x000ea40000002100 */
[----:B--2---:R-:W-:-:S04]  /*ec00*/  SHF.R.U32.HI R2, RZ, 0x5, R2 ;  /* 0x00000005ff027819 */ /* 0x004fc80000011602 */
[----:B------:R-:W-:-:S05]  /*ec10*/  LOP3.LUT R2, R2, 0x3, RZ, 0xc0, !PT ;  /* 0x0000000302027812 */ /* 0x000fca00078ec0ff */
[----:B-1----:R-:W1:Y:S02]  /*ec20*/  SHFL.IDX PT, R0, R2, RZ, 0x1f ;  /* 0x00001fff02007589 */ /* 0x002e6400000e0000 */
[----:B-1----:R-:W-:-:S13]  /*ec30*/  ISETP.NE.AND P0, PT, R0, RZ, PT ;  /* 0x000000ff0000720c */ /* 0x002fda0003f05270 */
[----:B------:R-:W-:Y:S05]  /*ec40*/  @P0 EXIT ;  /* 0x000000000000094d */ /* 0x000fea0003800000 */
[----:B------:R-:W-:Y:S01]  /*ec50*/  ELECT P0, URZ, PT ;  /* 0x00000000003f782f */ /* 0x000fe20003800000 */
[----:B------:R-:W-:-:S12]  /*ec60*/  BSSY B0, `(.L_x_78) ;  /* 0x000002a000007945 */ /* 0x000fd80003800000 */
[----:B------:R-:W-:Y:S05]  /*ec70*/  @!P0 BRA `(.L_x_79) ;  /* 0x0000000000a08947 */ /* 0x000fea0003800000 */
[----:B------:R-:W-:-:S06]  /*ec80*/  ULOP3.LUT UR4, UR46, 0x2, URZ, 0xfc, !UPT ;  /* 0x000000022e047892 */ /* 0x000fcc000f8efc3f */
[----:B------:R-:W-:-:S05]  /*ec90*/  IMAD.U32 R0, RZ, RZ, UR4 ;  /* 0x00000004ff007e24 */ /* 0x000fca000f8e00ff */
[----:B------:R-:W-:-:S13]  /*eca0*/  ISETP.NE.AND P0, PT, R0, 0x3, PT ;  /* 0x000000030000780c */ /* 0x000fda0003f05270 */
[----:B------:R-:W-:Y:S05]  /*ecb0*/  @!P0 BRA `(.L_x_80) ;  /* 0x0000000000048947 */ /* 0x000fea0003800000 */
[----:B------:R-:W-:Y:S01]  /*ecc0*/  BPT.TRAP 0x1 ;  /* 0x000000040000795c */ /* 0x000fe20000300000 */
.L_x_80:
[----:B------:R-:W2:Y:S04]  /*ecd0*/  LDL R2, [R1+0x4] ;  /* 0x0000040001027983 */ /* 0x000ea80000100800 */
[----:B------:R-:W3:Y:S01]  /*ece0*/  LDL.LU R6, [R1+0x8] ;  /* 0x0000080001067983 */ /* 0x000ee20000300800 */
[----:B------:R-:W-:-:S04]  /*ecf0*/  VIADD R0, R9, 0x2e840 ;  /* 0x0002e84009007836 */ /* 0x000fc80000000000 */
[C---:B--2---:R-:W-:Y:S02]  /*ed00*/  IMAD R5, R2.reuse, 0x8, R0 ;  /* 0x0000000802057824 */ /* 0x044fe400078e0200 */
[----:B------:R-:W-:Y:S01]  /*ed10*/  VIADD R2, R2, 0x1 ;  /* 0x0000000102027836 */ /* 0x000fe20000000000 */
[----:B---3--:R-:W-:-:S04]  /*ed20*/  SHF.L.U32 R4, R6, 0x1f, RZ ;  /* 0x0000001f06047819 */ /* 0x008fc800000006ff */
[----:B------:R-:W-:Y:S01]  /*ed30*/  ISETP.NE.AND P2, PT, R2, 0x2, PT ;  /* 0x000000020200780c */ /* 0x000fe20003f45270 */
[----:B------:R-:W1:Y:S03]  /*ed40*/  SYNCS.PHASECHK.TRANS64.TRYWAIT P1, [R5+URZ], R4 ;  /* 0x00000004050075a7 */ /* 0x000e66000802017f */
[----:B------:R-:W-:-:S04]  /*ed50*/  SEL R3, RZ, 0x1, P2 ;  /* 0x00000001ff037807 */ /* 0x000fc80001000000 */
[----:B------:R-:W-:Y:S02]  /*ed60*/  LOP3.LUT R6, R6, R3, RZ, 0x3c, !PT ;  /* 0x0000000306067212 */ /* 0x000fe400078e3cff */
[----:B------:R-:W-:-:S04]  /*ed70*/  SEL R3, R2, RZ, P2 ;  /* 0x000000ff02037207 */ /* 0x000fc80001000000 */
[----:B------:R-:W-:Y:S02]  /*ed80*/  LEA R7, R3, R0, 0x3 ;  /* 0x0000000003077211 */ /* 0x000fe400078e18ff */
[----:B------:R-:W-:Y:S01]  /*ed90*/  SHF.L.U32 R0, R6, 0x1f, RZ ;  /* 0x0000001f06007819 */ /* 0x000fe200000006ff */
[----:B-1----:R-:W-:Y:S06]  /*eda0*/  @!P1 BRA `(.L_x_81) ;  /* 0x0000000400e49947 */ /* 0x002fec0003800000 */
.L_x_106:
[----:B------:R-:W2:Y:S02]  /*edb0*/  SYNCS.PHASECHK.TRANS64.TRYWAIT P1, [R7+URZ], R0 ;  /* 0x00000000070075a7 */ /* 0x000ea4000802017f */
[----:B--2---:R-:W-:Y:S05]  /*edc0*/  @!P1 BRA `(.L_x_82) ;  /* 0x0000000400f09947 */ /* 0x004fea0003800000 */
.L_x_107:
[----:B------:R-:W-:Y:S05]  /*edd0*/  @!P0 BRA `(.L_x_83) ;  /* 0x0000000000048947 */ /* 0x000fea0003800000 */
[----:B------:R-:W-:Y:S01]  /*ede0*/  BPT.TRAP 0x1 ;  /* 0x000000040000795c */ /* 0x000fe20000300000 */
.L_x_83:
[----:B------:R-:W1:Y:S02]  /*edf0*/  LDL.LU R2, [R1+0x4] ;  /* 0x0000040001027983 */ /* 0x000e640000300800 */
[----:B-1----:R-:W-:-:S04]  /*ee00*/  IMAD R5, R2, 0x8, R9 ;  /* 0x0000000802057824 */ /* 0x002fc800078e0209 */
[----:B------:R-:W1:Y:S02]  /*ee10*/  SYNCS.PHASECHK.TRANS64.TRYWAIT P1, [R5+URZ+0x2e860], R4 ;  /* 0x02e86004050075a7 */ /* 0x000e64000802017f */
[----:B-1----:R-:W-:Y:S05]  /*ee20*/  @!P1 BRA `(.L_x_84) ;  /* 0x0000000400ec9947 */ /* 0x002fea0003800000 */
.L_x_108:
[----:B------:R-:W-:Y:S05]  /*ee30*/  @!P0 BRA `(.L_x_85) ;  /* 0x0000000000048947 */ /* 0x000fea0003800000 */
[----:B------:R-:W-:Y:S01]  /*ee40*/  BPT.TRAP 0x1 ;  /* 0x000000040000795c */ /* 0x000fe20000300000 */
.L_x_85:
[----:B------:R-:W-:-:S04]  /*ee50*/  IMAD R3, R3, 0x8, R9 ;  /* 0x0000000803037824 */ /* 0x000fc800078e0209 */
[----:B------:R-:W3:Y:S02]  /*ee60*/  SYNCS.PHASECHK.TRANS64.TRYWAIT P1, [R3+URZ+0x2e860], R0 ;  /* 0x02e86000030075a7 */ /* 0x000ee4000802017f */
[----:B---3--:R-:W-:Y:S05]  /*ee70*/  @!P1 BRA `(.L_x_86) ;  /* 0x0000000400ec9947 */ /* 0x008fea0003800000 */
.L_x_109:
[----:B------:R-:W-:Y:S05]  /*ee80*/  @!P0 BRA `(.L_x_87) ;  /* 0x0000000000048947 */ /* 0x000fea0003800000 */
[----:B------:R-:W-:Y:S01]  /*ee90*/  BPT.TRAP 0x1 ;  /* 0x000000040000795c */ /* 0x000fe20000300000 */
.L_x_87:
[----:B------:R-:W4:Y:S02]  /*eea0*/  SYNCS.PHASECHK.TRANS64.TRYWAIT P0, [R5+URZ+0x2e880], R4 ;  /* 0x02e88004050075a7 */ /* 0x000f24000800017f */
[----:B----4-:R-:W-:Y:S05]  /*eeb0*/  @!P0 BRA `(.L_x_88) ;  /* 0x0000000400f08947 */ /* 0x010fea0003800000 */
.L_x_89:
[----:B------:R1:W1:Y:S02]  /*eec0*/  SYNCS.PHASECHK.TRANS64.TRYWAIT P0, [R3+URZ+0x2e880], R0 ;  /* 0x02e88000030075a7 */ /* 0x000264000800017f */
[----:B-1----:R-:W-:Y:S05]  /*eed0*/  @!P0 NANOSLEEP.SYNCS 0x989680 ;  /* 0x009896800000895d */ /* 0x002fea0003900000 */
[----:B------:R-:W1:Y:S02]  /*eee0*/  @!P0 SYNCS.PHASECHK.TRANS64 P0, [R3+URZ+0x2e880], R0 ;  /* 0x02e88000030085a7 */ /* 0x000e64000800007f */
[----:B-1----:R-:W-:Y:S05]  /*eef0*/  @!P0 BRA `(.L_x_89) ;  /* 0xfffffffc00f08947 */ /* 0x002fea000383ffff */
.L_x_79:
[----:B------:R-:W-:Y:S05]  /*ef00*/  BSYNC B0 ;  /* 0x0000000000007941 */ /* 0x000fea0003800000 */
.L_x_78:
[----:B------:R-:W-:Y:S05]  /*ef10*/  EXIT ;  /* 0x000000000000794d */ /* 0x000fea0003800000 */
.L_x_10:
[----:B-1----:R-:W-:-:S04]  /*ef20*/  IMAD.U32 R3, RZ, RZ, UR38 ;  /* 0x00000026ff037e24 */ /* 0x002fc8000f8e00ff */
[----:B------:R1:W2:Y:S03]  /*ef30*/  SYNCS.PHASECHK.TRANS64.TRYWAIT P1, [R3+URZ+0x2e800], R6 ;  /* 0x02e80006030075a7 */ /* 0x0002a6000802017f */
[----:B--2---:R-:W-:Y:S05]  /*ef40*/  @!P1 NANOSLEEP.SYNCS 0x989680 ;  /* 0x009896800000995d */ /* 0x004fea0003900000 */
[----:B------:R-:W2:Y:S02]  /*ef50*/  @!P1 SYNCS.PHASECHK.TRANS64 P1, [R3+URZ+0x2e800], R6 ;  /* 0x02e80006030095a7 */ /* 0x000ea4000802007f */
[----:B--2---:R-:W-:Y:S05]  /*ef60*/  @!P1 BRA `(.L_x_10) ;  /* 0xfffffffc00ec9947 */ /* 0x004fea000383ffff */
[----:B------:R-:W-:Y:S05]  /*ef70*/  BRA `(.L_x_90) ;  /* 0xffffff2400547947 */ /* 0x000fea000383ffff */
.L_x_14:
[----:B--2---:R2:W3:Y:S02]  /*ef80*/  SYNCS.PHASECHK.TRANS64.TRYWAIT P1, [R3+URZ+0x2e830], R2 ;  /* 0x02e83002030075a7 */ /* 0x0044e4000802017f */
[----:B---3--:R-:W-:Y:S05]  /*ef90*/  @!P1 NANOSLEEP.SYNCS 0x989680 ;  /* 0x009896800000995d */ /* 0x008fea0003900000 */
[----:B------:R-:W3:Y:S02]  /*efa0*/  @!P1 SYNCS.PHASECHK.TRANS64 P1, [R3+URZ+0x2e830], R2 ;  /* 0x02e83002030095a7 */ /* 0x000ee4000802007f */
[----:B---3--:R-:W-:Y:S05]  /*efb0*/  @!P1 BRA `(.L_x_14) ;  /* 0xfffffffc00f09947 */ /* 0x008fea000383ffff */
[----:B------:R-:W-:Y:S05]  /*efc0*/  BRA `(.L_x_13) ;  /* 0xffffff2400707947 */ /* 0x000fea000383ffff */
.L_x_19:
[----:B--2---:R-:W-:-:S04]  /*efd0*/  IMAD.U32 R8, RZ, RZ, UR6 ;  /* 0x00000006ff087e24 */ /* 0x004fc8000f8e00ff */
[----:B------:R2:W3:Y:S03]  /*efe0*/  SYNCS.PHASECHK.TRANS64.TRYWAIT P1, [R8+URZ+0x2e830], R7 ;  /* 0x02e83007080075a7 */ /* 0x0004e6000802017f */
[----:B---3--:R-:W-:Y:S05]  /*eff0*/  @!P1 NANOSLEEP.SYNCS 0x989680 ;  /* 0x009896800000995d */ /* 0x008fea0003900000 */
[----:B------:R-:W3:Y:S02]  /*f000*/  @!P1 SYNCS.PHASECHK.TRANS64 P1, [R8+URZ+0x2e830], R7 ;  /* 0x02e83007080095a7 */ /* 0x000ee4000802007f */
[----:B---3--:R-:W-:Y:S05]  /*f010*/  @!P1 BRA `(.L_x_19) ;  /* 0xfffffffc00ec9947 */ /* 0x008fea000383ffff */
[----:B------:R-:W-:Y:S05]  /*f020*/  BRA `(.L_x_16) ;  /* 0xffffff7000587947 */ /* 0x000fea000383ffff */
.L_x_23:
[----:B--2---:R-:W-:-:S04]  /*f030*/  IMAD.U32 R8, RZ, RZ, UR6 ;  /* 0x00000006ff087e24 */ /* 0x004fc8000f8e00ff */
[----:B------:R2:W3:Y:S03]  /*f040*/  SYNCS.PHASECHK.TRANS64.TRYWAIT P1, [R8+URZ+0x2e850], R7 ;  /* 0x02e85007080075a7 */ /* 0x0004e6000802017f */
[----:B---3--:R-:W-:Y:S05]  /*f050*/  @!P1 NANOSLEEP.SYNCS 0x989680 ;  /* 0x009896800000995d */ /* 0x008fea0003900000 */
[----:B------:R-:W3:Y:S02]  /*f060*/  @!P1 SYNCS.PHASECHK.TRANS64 P1, [R8+URZ+0x2e850], R7 ;  /* 0x02e85007080095a7 */ /* 0x000ee4000802007f */
[----:B---3--:R-:W-:Y:S05]  /*f070*/  @!P1 BRA `(.L_x_23) ;  /* 0xfffffffc00ec9947 */ /* 0x008fea000383ffff */
[----:B------:R-:W-:Y:S05]  /*f080*/  BRA `(.L_x_20) ;  /* 0xffffff7c004c7947 */ /* 0x000fea000383ffff */
.L_x_29:
[----:B--2---:R-:W-:-:S04]  /*f090*/  IMAD.U32 R3, RZ, RZ, UR4 ;  /* 0x00000004ff037e24 */ /* 0x004fc8000f8e00ff */
[----:B------:R2:W3:Y:S03]  /*f0a0*/  SYNCS.PHASECHK.TRANS64.TRYWAIT P1, [R3+URZ+0x2e850], R0 ;  /* 0x02e85000030075a7 */ /* 0x0004e6000802017f */
[----:B---3--:R-:W-:Y:S05]  /*f0b0*/  @!P1 NANOSLEEP.SYNCS 0x989680 ;  /* 0x009896800000995d */ /* 0x008fea0003900000 */
[----:B------:R-:W3:Y:S02]  /*f0c0*/  @!P1 SYNCS.PHASECHK.TRANS64 P1, [R3+URZ+0x2e850], R0 ;  /* 0x02e85000030095a7 */ /* 0x000ee4000802007f */
[----:B---3--:R-:W-:Y:S05]  /*f0d0*/  @!P1 BRA `(.L_x_29) ;  /* 0xfffffffc00ec9947 */ /* 0x008fea000383ffff */
[----:B------:R-:W-:Y:S05]  /*f0e0*/  BRA `(.L_x_28) ;  /* 0xffffffb400107947 */ /* 0x000fea000383ffff */
.L_x_39:
[----:B------:R-:W-:Y:S01]  /*f0f0*/  MOV R13, R17 ;  /* 0x00000011000d7202 */ /* 0x000fe20000000f00 */
[----:B------:R-:W-:Y:S02]  /*f100*/  IMAD.MOV.U32 R12, RZ, RZ, RZ ;  /* 0x000000ffff0c7224 */ /* 0x000fe400078e00ff */
[----:B------:R-:W-:Y:S02]  /*f110*/  IMAD.MOV.U32 R11, RZ, RZ, 0x1f ;  /* 0x0000001fff0b7424 */ /* 0x000fe400078e00ff */
[----:B------:R-:W-:-:S07]  /*f120*/  IMAD.MOV.U32 R15, RZ, RZ, -0x1 ;  /* 0xffffffffff0f7424 */ /* 0x000fce00078e00ff */
[----:B-1----:R-:W-:Y:S05]  /*f130*/  WARPSYNC.COLLECTIVE R15, `(.L_x_91) ;  /* 0x000000000f087348 */ /* 0x002fea0003c00000 */
[----:B------:R2:W3:Y:S02]  /*f140*/  SHFL.IDX P6, R14, R13, R12, R11 ;  /* 0x0000000c0d0e7389 */ /* 0x0004e400000c000b */
[----:B-123--:R-:W-:Y:S01]  /*f150*/  ENDCOLLECTIVE ;  /* 0x000000000000791b */ /* 0x00efe20003800000 */
.L_x_91:
[----:B------:R-:W-:Y:S05]  /*f160*/  BRA `(.L_x_92) ;  /* 0xffffffd8009c7947 */ /* 0x000fea000383ffff */
.L_x_41:
[----:B------:R-:W-:Y:S01]  /*f170*/  BSSY B0, `(.L_x_93) ;  /* 0x0000006000007945 */ /* 0x000fe20003800000 */
[----:B------:R-:W-:-:S07]  /*f180*/  IMAD.MOV.U32 R15, RZ, RZ, -0x1 ;  /* 0xffffffffff0f7424 */ /* 0x000fce00078e00ff */
[----:B--2---:R-:W-:Y:S05]  /*f190*/  WARPSYNC.COLLECTIVE R15, `(.L_x_94) ;  /* 0x000000000f0c7348 */ /* 0x004fea0003c00000 */
[----:B------:R-:W-:Y:S02]  /*f1a0*/  ELECT P6, UR62, PT ;  /* 0x00000000003e782f */ /* 0x000fe400038c0000 */
[----:B------:R-:W-:Y:S01]  /*f1b0*/  MOV R14, UR62 ;  /* 0x0000003e000e7c02 */ /* 0x000fe20008000f00 */
[----:B--2---:R-:W-:Y:S10]  /*f1c0*/  ENDCOLLECTIVE ;  /* 0x000000000000791b */ /* 0x004ff40003800000 */
.L_x_94:
[----:B------:R-:W-:Y:S05]  /*f1d0*/  BSYNC B0 ;  /* 0x0000000000007941 */ /* 0x000fea0003800000 */
.L_x_93:
[----:B------:R-:W-:Y:S05]  /*f1e0*/  BRA `(.L_x_95) ;  /* 0xffffffd8009c7947 */ /* 0x000fea000383ffff */
.L_x_44:
[----:B-1----:R1:W3:Y:S02]  /*f1f0*/  SYNCS.PHASECHK.TRANS64.TRYWAIT P3, [R5+URZ+0x2e880], R2 ;  /* 0x02e88002050075a7 */ /* 0x0022e4000806017f */
[----:B---3--:R-:W-:Y:S05]  /*f200*/  @!P3 NANOSLEEP.SYNCS 0x989680 ;  /* 0x009896800000b95d */ /* 0x008fea0003900000 */
[----:B------:R-:W3:Y:S02]  /*f210*/  @!P3 SYNCS.PHASECHK.TRANS64 P3, [R5+URZ+0x2e880], R2 ;  /* 0x02e880020500b5a7 */ /* 0x000ee4000806007f */
[----:B---3--:R-:W-:Y:S05]  /*f220*/  @!P3 BRA `(.L_x_44) ;  /* 0xfffffffc00f0b947 */ /* 0x008fea000383ffff */
[----:B------:R-:W-:Y:S05]  /*f230*/  BRA `(.L_x_96) ;  /* 0xffffffd800f47947 */ /* 0x000fea000383ffff */
.L_x_46:
[----:B---3--:R3:W4:Y:S02]  /*f240*/  SYNCS.PHASECHK.TRANS64.TRYWAIT P3, [R5+URZ+0x2e840], R2 ;  /* 0x02e84002050075a7 */ /* 0x008724000806017f */
[----:B----4-:R-:W-:Y:S05]  /*f250*/  @!P3 NANOSLEEP.SYNCS 0x989680 ;  /* 0x009896800000b95d */ /* 0x010fea0003900000 */
[----:B------:R-:W4:Y:S02]  /*f260*/  @!P3 SYNCS.PHASECHK.TRANS64 P3, [R5+URZ+0x2e840], R2 ;  /* 0x02e840020500b5a7 */ /* 0x000f24000806007f */
[----:B----4-:R-:W-:Y:S05]  /*f270*/  @!P3 BRA `(.L_x_46) ;  /* 0xfffffffc00f0b947 */ /* 0x010fea000383ffff */
[----:B------:R-:W-:Y:S05]  /*f280*/  BRA `(.L_x_97) ;  /* 0xffffffdc00507947 */ /* 0x000fea000383ffff */
.L_x_48:
[----:B-1----:R-:W-:-:S04]  /*f290*/  IMAD.U32 R3, RZ, RZ, UR40 ;  /* 0x00000028ff037e24 */ /* 0x002fc8000f8e00ff */
[----:B------:R1:W3:Y:S03]  /*f2a0*/  SYNCS.PHASECHK.TRANS64.TRYWAIT P0, [R3+URZ+0x2e820], R2 ;  /* 0x02e82002030075a7 */ /* 0x0002e6000800017f */
[----:B---3--:R-:W-:Y:S05]  /*f2b0*/  @!P0 NANOSLEEP.SYNCS 0x989680 ;  /* 0x009896800000895d */ /* 0x008fea0003900000 */
[----:B------:R-:W3:Y:S02]  /*f2c0*/  @!P0 SYNCS.PHASECHK.TRANS64 P0, [R3+URZ+0x2e820], R2 ;  /* 0x02e82002030085a7 */ /* 0x000ee4000800007f */
[----:B---3--:R-:W-:Y:S05]  /*f2d0*/  @!P0 BRA `(.L_x_48) ;  /* 0xfffffffc00ec8947 */ /* 0x008fea000383ffff */
[----:B------:R-:W-:Y:S05]  /*f2e0*/  BRA `(.L_x_98) ;  /* 0xffffffdc00ec7947 */ /* 0x000fea000383ffff */
.L_x_54:
[----:B-1----:R1:W2:Y:S02]  /*f2f0*/  SYNCS.PHASECHK.TRANS64.TRYWAIT P0, [R10+URZ+0x2e880], R2 ;  /* 0x02e880020a0075a7 */ /* 0x0022a4000800017f */
[----:B--2---:R-:W-:Y:S05]  /*f300*/  @!P0 NANOSLEEP.SYNCS 0x989680 ;  /* 0x009896800000895d */ /* 0x004fea0003900000 */
[----:B------:R-:W2:Y:S02]  /*f310*/  @!P0 SYNCS.PHASECHK.TRANS64 P0, [R10+URZ+0x2e880], R2 ;  /* 0x02e880020a0085a7 */ /* 0x000ea4000800007f */
[----:B--2---:R-:W-:Y:S05]  /*f320*/  @!P0 BRA `(.L_x_54) ;  /* 0xfffffffc00f08947 */ /* 0x004fea000383ffff */
[----:B------:R-:W-:Y:S05]  /*f330*/  BRA `(.L_x_99) ;  /* 0xffffffe000907947 */ /* 0x000fea000383ffff */
.L_x_59:
[----:B--2---:R2:W4:Y:S02]  /*f340*/  SYNCS.PHASECHK.TRANS64.TRYWAIT P0, [R10+URZ+0x2e840], R2 ;  /* 0x02e840020a0075a7 */ /* 0x004524000800017f */
[----:B----4-:R-:W-:Y:S05]  /*f350*/  @!P0 NANOSLEEP.SYNCS 0x989680 ;  /* 0x009896800000895d */ /* 0x010fea0003900000 */
[----:B------:R-:W4:Y:S02]  /*f360*/  @!P0 SYNCS.PHASECHK.TRANS64 P0, [R10+URZ+0x2e840], R2 ;  /* 0x02e840020a0085a7 */ /* 0x000f24000800007f */
[----:B----4-:R-:W-:Y:S05]  /*f370*/  @!P0 BRA `(.L_x_59) ;  /* 0xfffffffc00f08947 */ /* 0x010fea000383ffff */
[----:B------:R-:W-:Y:S05]  /*f380*/  BRA `(.L_x_100) ;  /* 0xffffffe400147947 */ /* 0x000fea000383ffff */
.L_x_65:
[----:B----4-:R-:W4:Y:S02]  /*f390*/  LDL R3, [R1] ;  /* 0x0000000001037983 */ /* 0x010f240000100800 */
[----:B----4-:R4:W1:Y:S02]  /*f3a0*/  SYNCS.PHASECHK.TRANS64.TRYWAIT P3, [R3+URZ+0x2e870], R2 ;  /* 0x02e87002030075a7 */ /* 0x010864000806017f */
[----:B-1----:R-:W-:Y:S05]  /*f3b0*/  @!P3 NANOSLEEP.SYNCS 0x989680 ;  /* 0x009896800000b95d */ /* 0x002fea0003900000 */
[----:B------:R-:W1:Y:S02]  /*f3c0*/  @!P3 SYNCS.PHASECHK.TRANS64 P3, [R3+URZ+0x2e870], R2 ;  /* 0x02e870020300b5a7 */ /* 0x000e64000806007f */
[----:B-1----:R-:W-:Y:S05]  /*f3d0*/  @!P3 BRA `(.L_x_65) ;  /* 0xfffffffc00ecb947 */ /* 0x002fea000383ffff */
[----:B------:R-:W-:Y:S05]  /*f3e0*/  BRA `(.L_x_101) ;  /* 0xffffffe400b47947 */ /* 0x000fea000383ffff */
.L_x_67:
[----:B----4-:R-:W4:Y:S02]  /*f3f0*/  LDL R4, [R1] ;  /* 0x0000000001047983 */ /* 0x010f240000100800 */
[----:B----4-:R4:W1:Y:S02]  /*f400*/  SYNCS.PHASECHK.TRANS64.TRYWAIT P3, [R4+URZ+0x2e860], R3 ;  /* 0x02e86003040075a7 */ /* 0x010864000806017f */
[----:B-1----:R-:W-:Y:S05]  /*f410*/  @!P3 NANOSLEEP.SYNCS 0x989680 ;  /* 0x009896800000b95d */ /* 0x002fea0003900000 */
[----:B------:R-:W1:Y:S02]  /*f420*/  @!P3 SYNCS.PHASECHK.TRANS64 P3, [R4+URZ+0x2e860], R3 ;  /* 0x02e860030400b5a7 */ /* 0x000e64000806007f */
[----:B-1----:R-:W-:Y:S05]  /*f430*/  @!P3 BRA `(.L_x_67) ;  /* 0xfffffffc00ecb947 */ /* 0x002fea000383ffff */
[----:B------:R-:W-:Y:S05]  /*f440*/  BRA `(.L_x_102) ;  /* 0xffffffe400bc7947 */ /* 0x000fea000383ffff */
.L_x_72:
[----:B-1----:R1:W2:Y:S02]  /*f450*/  SYNCS.PHASECHK.TRANS64.TRYWAIT P0, [R20+URZ+0x2e870], R3 ;  /* 0x02e87003140075a7 */ /* 0x0022a4000800017f */
[----:B--2---:R-:W-:Y:S05]  /*f460*/  @!P0 NANOSLEEP.SYNCS 0x989680 ;  /* 0x009896800000895d */ /* 0x004fea0003900000 */
[----:B------:R-:W2:Y:S02]  /*f470*/  @!P0 SYNCS.PHASECHK.TRANS64 P0, [R20+URZ+0x2e870], R3 ;  /* 0x02e87003140085a7 */ /* 0x000ea4000800007f */
[----:B--2---:R-:W-:Y:S05]  /*f480*/  @!P0 BRA `(.L_x_72) ;  /* 0xfffffffc00f08947 */ /* 0x004fea000383ffff */
[----:B------:R-:W-:Y:S05]  /*f490*/  BRA `(.L_x_103) ;  /* 0xffffffec00a87947 */ /* 0x000fea000383ffff */
.L_x_74:
[----:B-1----:R1:W2:Y:S02]  /*f4a0*/  SYNCS.PHASECHK.TRANS64.TRYWAIT P0, [R20+URZ+0x2e860], R3 ;  /* 0x02e86003140075a7 */ /* 0x0022a4000800017f */
[----:B--2---:R-:W-:Y:S05]  /*f4b0*/  @!P0 NANOSLEEP.SYNCS 0x989680 ;  /* 0x009896800000895d */ /* 0x004fea0003900000 */
[----:B------:R-:W2:Y:S02]  /*f4c0*/  @!P0 SYNCS.PHASECHK.TRANS64 P0, [R20+URZ+0x2e860], R3 ;  /* 0x02e86003140085a7 */ /* 0x000ea4000800007f */
[----:B--2---:R-:W-:Y:S05]  /*f4d0*/  @!P0 BRA `(.L_x_74) ;  /* 0xfffffffc00f08947 */ /* 0x004fea000383ffff */
[----:B------:R-:W-:Y:S05]  /*f4e0*/  BRA `(.L_x_104) ;  /* 0xffffffec00b07947 */ /* 0x000fea000383ffff */
.L_x_77:
[----:B-1----:R1:W2:Y:S02]  /*f4f0*/  SYNCS.PHASECHK.TRANS64.TRYWAIT P0, [R9+URZ+0x2e820], R0 ;  /* 0x02e82000090075a7 */ /* 0x0022a4000800017f */
[----:B--2---:R-:W-:Y:S05]  /*f500*/  @!P0 NANOSLEEP.SYNCS 0x989680 ;  /* 0x009896800000895d */ /* 0x004fea0003900000 */
[----:B------:R-:W2:Y:S02]  /*f510*/  @!P0 SYNCS.PHASECHK.TRANS64 P0, [R9+URZ+0x2e820], R0 ;  /* 0x02e82000090085a7 */ /* 0x000ea4000800007f */
[----:B--2---:R-:W-:Y:S05]  /*f520*/  @!P0 BRA `(.L_x_77) ;  /* 0xfffffffc00f08947 */ /* 0x004fea000383ffff */
[----:B------:R-:W-:Y:S05]  /*f530*/  BRA `(.L_x_105) ;  /* 0xfffffff400ac7947 */ /* 0x000fea000383ffff */
.L_x_81:
[----:B-1----:R1:W2:Y:S02]  /*f540*/  SYNCS.PHASECHK.TRANS64.TRYWAIT P1, [R5+URZ], R4 ;  /* 0x00000004050075a7 */ /* 0x0022a4000802017f */
[----:B--2---:R-:W-:Y:S05]  /*f550*/  @!P1 NANOSLEEP.SYNCS 0x989680 ;  /* 0x009896800000995d */ /* 0x004fea0003900000 */
[----:B------:R-:W2:Y:S02]  /*f560*/  @!P1 SYNCS.PHASECHK.TRANS64 P1, [R5+URZ], R4 ;  /* 0x00000004050095a7 */ /* 0x000ea4000802007f */
[----:B--2---:R-:W-:Y:S05]  /*f570*/  @!P1 BRA `(.L_x_81) ;  /* 0xfffffffc00f09947 */ /* 0x004fea000383ffff */
[----:B------:R-:W-:Y:S05]  /*f580*/  BRA `(.L_x_106) ;  /* 0xfffffff800087947 */ /* 0x000fea000383ffff */
.L_x_82:
[----:B--2---:R2:W3:Y:S02]  /*f590*/  SYNCS.PHASECHK.TRANS64.TRYWAIT P1, [R7+URZ], R0 ;  /* 0x00000000070075a7 */ /* 0x0044e4000802017f */
[----:B---3--:R-:W-:Y:S05]  /*f5a0*/  @!P1 NANOSLEEP.SYNCS 0x989680 ;  /* 0x009896800000995d */ /* 0x008fea0003900000 */
[----:B------:R-:W3:Y:S02]  /*f5b0*/  @!P1 SYNCS.PHASECHK.TRANS64 P1, [R7+URZ], R0 ;  /* 0x00000000070095a7 */ /* 0x000ee4000802007f */
[----:B---3--:R-:W-:Y:S05]  /*f5c0*/  @!P1 BRA `(.L_x_82) ;  /* 0xfffffffc00f09947 */ /* 0x008fea000383ffff */
[----:B------:R-:W-:Y:S05]  /*f5d0*/  BRA `(.L_x_107) ;  /* 0xfffffff400fc7947 */ /* 0x000fea000383ffff */
.L_x_84:
[----:B-1----:R1:W3:Y:S02]  /*f5e0*/  SYNCS.PHASECHK.TRANS64.TRYWAIT P1, [R5+URZ+0x2e860], R4 ;  /* 0x02e86004050075a7 */ /* 0x0022e4000802017f */
[----:B---3--:R-:W-:Y:S05]  /*f5f0*/  @!P1 NANOSLEEP.SYNCS 0x989680 ;  /* 0x009896800000995d */ /* 0x008fea0003900000 */
[----:B------:R-:W3:Y:S02]  /*f600*/  @!P1 SYNCS.PHASECHK.TRANS64 P1, [R5+URZ+0x2e860], R4 ;  /* 0x02e86004050095a7 */ /* 0x000ee4000802007f */
[----:B---3--:R-:W-:Y:S05]  /*f610*/  @!P1 BRA `(.L_x_84) ;  /* 0xfffffffc00f09947 */ /* 0x008fea000383ffff */
[----:B------:R-:W-:Y:S05]  /*f620*/  BRA `(.L_x_108) ;  /* 0xfffffff800007947 */ /* 0x000fea000383ffff */
.L_x_86:
[----:B---3--:R3:W4:Y:S02]  /*f630*/  SYNCS.PHASECHK.TRANS64.TRYWAIT P1, [R3+URZ+0x2e860], R0 ;  /* 0x02e86000030075a7 */ /* 0x008724000802017f */
[----:B----4-:R-:W-:Y:S05]  /*f640*/  @!P1 NANOSLEEP.SYNCS 0x989680 ;  /* 0x009896800000995d */ /* 0x010fea0003900000 */
[----:B------:R-:W4:Y:S02]  /*f650*/  @!P1 SYNCS.PHASECHK.TRANS64 P1, [R3+URZ+0x2e860], R0 ;  /* 0x02e86000030095a7 */ /* 0x000f24000802007f */
[----:B----4-:R-:W-:Y:S05]  /*f660*/  @!P1 BRA `(.L_x_86) ;  /* 0xfffffffc00f09947 */ /* 0x010fea000383ffff */
[----:B------:R-:W-:Y:S05]  /*f670*/  BRA `(.L_x_109) ;  /* 0xfffffff800007947 */ /* 0x000fea000383ffff */
.L_x_88:
[----:B----4-:R4:W1:Y:S02]  /*f680*/  SYNCS.PHASECHK.TRANS64.TRYWAIT P0, [R5+URZ+0x2e880], R4 ;  /* 0x02e88004050075a7 */ /* 0x010864000800017f */
[----:B-1----:R-:W-:Y:S05]  /*f690*/  @!P0 NANOSLEEP.SYNCS 0x989680 ;  /* 0x009896800000895d */ /* 0x002fea0003900000 */
[----:B------:R-:W1:Y:S02]  /*f6a0*/  @!P0 SYNCS.PHASECHK.TRANS64 P0, [R5+URZ+0x2e880], R4 ;  /* 0x02e88004050085a7 */ /* 0x000e64000800007f */
[----:B-1----:R-:W-:Y:S05]  /*f6b0*/  @!P0 BRA `(.L_x_88) ;  /* 0xfffffffc00f08947 */ /* 0x002fea000383ffff */
[----:B------:R-:W-:Y:S05]  /*f6c0*/  BRA `(.L_x_89) ;  /* 0xfffffff400fc7947 */ /* 0x000fea000383ffff */
.L_x_110:
[----:B------:R-:W-:-:S00]  /*f6d0*/  BRA `(.L_x_110) ;  /* 0xfffffffc00fc7947 */ /* 0x000fc0000383ffff */
[----:B------:R-:W-:-:S00]  /*f6e0*/  NOP ;  /* 0x0000000000007918 */ /* 0x000fc00000000000 */
        /* <DEDUP_REMOVED lines=9> */
.L_x_2487:


//--------------------- .text._ZN7cutlass13device_kernelIN5flash11enable_sm90INS1_16FlashAttnFwdSm90INS1_25CollectiveMainloopFwdSm90ILi2EN4cute5tupleIJNS5_1CILi1EEES8_S8_EEENS6_IJNS7_ILi128EEENS7_ILi224EEESA_EEELi128ENS_12float_e4m3_tEfNS_4arch4Sm90ELb0ELb0ELb1ELb1ELb0ELb0ELb0ELb1ELb1ELb0ELb0ELb0EEENS1_21CollectiveEpilogueFwdINS6_IJSA_SA_SB_EEES9_NS_10bfloat16_tESF_Li256ELb1ELb0ELb0ELb1EEENS1_36VarlenDynamicPersistentTileSchedulerILi128ELi224ELi256ELi128ELb0ELb0ELb1ELb0ELb1ELb1EEEEEEEEEvNT_6ParamsE --------------------------
	.section	.text._ZN7cutlass13device_kernelIN5flash11enable_sm90INS1_16FlashAttnFwdSm90INS1_25CollectiveMainloopFwdSm90ILi2EN4cute5tupleIJNS5_1CILi1EEES8_S8_EEENS6_IJNS7_ILi128EEENS7_ILi224EEESA_EEELi128ENS_12float_e4m3_tEfNS_4arch4Sm90ELb0ELb0ELb1ELb1ELb0ELb0ELb0ELb1ELb1ELb0ELb0ELb0EEENS1_21CollectiveEpilogueFwdINS6_IJSA_SA_SB_EEES9_NS_10bfloat16_tESF_Li256ELb1ELb0ELb0ELb1EEENS1_36VarlenDynamicPersistentTileSchedulerILi128ELi224ELi256ELi128ELb0ELb0ELb1ELb0ELb1ELb1EEEEEEEEEvNT_6ParamsE,"ax",@progbits
	.align	128
.text._ZN7cutlass13device_kernelIN5flash11enable_sm90INS1_16FlashAttnFwdSm90INS1_25CollectiveMainloopFwdSm90ILi2EN4cute5tupleIJNS5_1CILi1EEES8_S8_EEENS6_IJNS7_ILi128EEENS7_ILi224EEESA_EEELi128ENS_12float_e4m3_tEfNS_4arch4Sm90ELb0ELb0ELb1ELb1ELb0ELb0ELb0ELb1ELb1ELb0ELb0ELb0EEENS1_21CollectiveEpilogueFwdINS6_IJSA_SA_SB_EEES9_NS_10bfloat16_tESF_Li256ELb1ELb0ELb0ELb1EEENS1_36VarlenDynamicPersistentTileSchedulerILi128ELi224ELi256ELi128ELb0ELb0ELb1ELb0ELb1ELb1EEEEEEEEEvNT_6ParamsE:
        .type           _ZN7cutlass13device_kernelIN5flash11enable_sm90INS1_16FlashAttnFwdSm90INS1_25CollectiveMainloopFwdSm90ILi2EN4cute5tupleIJNS5_1CILi1EEES8_S8_EEENS6_IJNS7_ILi128EEENS7_ILi224EEESA_EEELi128ENS_12float_e4m3_tEfNS_4arch4Sm90ELb0ELb0ELb1ELb1ELb0ELb0ELb0ELb1ELb1ELb0ELb0ELb0EEENS1_21CollectiveEpilogueFwdINS6_IJSA_SA_SB_EEES9_NS_10bfloat16_tESF_Li256ELb1ELb0ELb0ELb1EEENS1_36VarlenDynamicPersistentTileSchedulerILi128ELi224ELi256ELi128ELb0ELb0ELb1ELb0ELb1ELb1EEEEEEEEEvNT_6ParamsE,@function
        .size           _ZN7cutlass13device_kernelIN5flash11enable_sm90INS1_16FlashAttnFwdSm90INS1_25CollectiveMainloopFwdSm90ILi2EN4cute5tupleIJNS5_1CILi1EEES8_S8_EEENS6_IJNS7_ILi128EEENS7_ILi224EEESA_EEELi128ENS_12float_e4m3_tEfNS_4arch4Sm90ELb0ELb0ELb1ELb1ELb0ELb0ELb0ELb1ELb1ELb0ELb0ELb0EEENS1_21CollectiveEpilogueFwdINS6_IJSA_SA_SB_EEES9_NS_10bfloat16_tESF_Li256ELb1ELb0ELb0ELb1EEENS1_36VarlenDynamicPersistentTileSchedulerILi128ELi224ELi256ELi128ELb0ELb0ELb1ELb0ELb1ELb1EEEEEEEEEvNT_6ParamsE,(.L_x_2488 - _ZN7cutlass13device_kernelIN5flash11enable_sm90INS1_16FlashAttnFwdSm90INS1_25CollectiveMainloopFwdSm90ILi2EN4cute5tupleIJNS5_1CILi1EEES8_S8_EEENS6_IJNS7_ILi128EEENS7_ILi224EEESA_EEELi128ENS_12float_e4m3_tEfNS_4arch4Sm90ELb0ELb0ELb1ELb1ELb0ELb0ELb0ELb1ELb1ELb0ELb0ELb0EEENS1_21CollectiveEpilogueFwdINS6_IJSA_SA_SB_EEES9_NS_10bfloat16_tESF_Li256ELb1ELb0ELb0ELb1EEENS1_36VarlenDynamicPersistentTileSchedulerILi128ELi224ELi256ELi128ELb0ELb0ELb1ELb0ELb1ELb1EEEEEEEEEvNT_6ParamsE)
        .other          _ZN7cutlass13device_kernelIN5flash11enable_sm90INS1_16FlashAttnFwdSm90INS1_25CollectiveMainloopFwdSm90ILi2EN4cute5tupleIJNS5_1CILi1EEES8_S8_EEENS6_IJNS7_ILi128EEENS7_ILi224EEESA_EEELi128ENS_12float_e4m3_tEfNS_4arch4Sm90ELb0ELb0ELb1ELb1ELb0ELb0ELb0ELb1ELb1ELb0ELb0ELb0EEENS1_21CollectiveEpilogueFwdINS6_IJSA_SA_SB_EEES9_NS_10bfloat16_tESF_Li256ELb1ELb0ELb0ELb1EEENS1_36VarlenDynamicPersistentTileSchedulerILi128ELi224ELi256ELi128ELb0ELb0ELb1ELb0ELb1ELb1EEEEEEEEEvNT_6ParamsE,@"STO_CUDA_ENTRY STV_DEFAULT"
_ZN7cutlass13device_kernelIN5flash11enable_sm90INS1_16FlashAttnFwdSm90INS1_25CollectiveMainloopFwdSm90ILi2EN4cute5tupleIJNS5_1CILi1EEES8_S8_EEENS6_IJNS7_ILi128EEENS7_ILi224EEESA_EEELi128ENS_12float_e4m3_tEfNS_4arch4Sm90ELb0ELb0ELb1ELb1ELb0ELb0ELb0ELb1ELb1ELb0ELb0ELb0EEENS1_21CollectiveEpilogueFwdINS6_IJSA_SA_SB_EEES9_NS_10bfloat16_tESF_Li256ELb1ELb0ELb0ELb1EEENS1_36VarlenDynamicPersistentTileSchedulerILi128ELi224ELi256ELi128ELb0ELb0ELb1ELb0ELb1ELb1EEEEEEEEEvNT_6ParamsE:
[----:B------:R-:W0:Y:S02]  /*0000*/  LDC R1, c[0x0][0x28] ;  /* 0x00000a00ff017b82 */ /* 0x000e240000000800 */
[----:B0-----:R-:W-:Y:S01]  /*0010*/  VIADD R1, R1, 0xffffffc8 ;  /* 0xffffffc801017836 */ /* 0x001fe20000000000 */
[----:B------:R-:W0:Y:S01]  /*0020*/  S2R R3, SR_TID.X ;  /* 0x0000000000037919 */ /* 0x000e220000002100 */
[----:B------:R-:W-:Y:S01]  /*0030*/  ELECT P0, URZ, PT ;  /* 0x00000000003f782f */ /* 0x000fe20003800000 */
[----:B------:R-:W-:Y:S01]  /*0040*/  BSSY B0, `(.L_x_111) ;  /* 0x0000011000007945 */ /* 0x000fe20003800000 */
[--C-:B0-----:R-:W-:Y:S02]  /*0050*/  SHF.R.U32.HI R0, RZ, 0x5, R3.reuse ;  /* 0x00000005ff007819 */ /* 0x101fe40000011603 */
[----:B------:R-:W-:-:S03]  /*0060*/  SHF.R.U32.HI R23, RZ, 0x7, R3 ;  /* 0x00000007ff177819 */ /* 0x000fc60000011603 */
[----:B------:R-:W0:Y:S02]  /*0070*/  SHFL.IDX PT, R2, R0, RZ, 0x1f ;  /* 0x00001fff00027589 */ /* 0x000e2400000e0000 */
[----:B0-----:R-:W-:-:S13]  /*0080*/  ISETP.EQ.AND P0, PT, R2, RZ, P0 ;  /* 0x000000ff0200720c */ /* 0x001fda0000702270 */
[----:B------:R-:W-:Y:S05]  /*0090*/  @!P0 BRA `(.L_x_112) ;  /* 0x00000000002c8947 */ /* 0x000fea0003800000 */
[----:B------:R-:W-:Y:S02]  /*00a0*/  ULDC.64 UR4, c[0x0][0x198] ;  /* 0x0000660000047ab9 */ /* 0x000fe40000000a00 */
[----:B------:R-:W-:Y:S02]  /*00b0*/  UIADD3 UR6, UP0, UR4, 0x270, URZ ;  /* 0x0000027004067890 */ /* 0x000fe4000ff1e03f */
[----:B------:R-:W-:Y:S02]  /*00c0*/  UIADD3 UR8, UP1, UR4, 0x370, URZ ;  /* 0x0000037004087890 */ /* 0x000fe4000ff3e03f */
[----:B------:R-:W-:Y:S02]  /*00d0*/  UIADD3 UR4, UP2, UR4, 0x470, URZ ;  /* 0x0000047004047890 */ /* 0x000fe4000ff5e03f */
[----:B------:R-:W-:Y:S02]  /*00e0*/  UIADD3.X UR7, URZ, UR5, URZ, UP0, !UPT ;  /* 0x000000053f077290 */ /* 0x000fe400087fe43f */
[----:B------:R-:W-:-:S02]  /*00f0*/  UIADD3.X UR9, URZ, UR5, URZ, UP1, !UPT ;  /* 0x000000053f097290 */ /* 0x000fc40008ffe43f */
[----:B------:R-:W-:-:S05]  /*0100*/  UIADD3.X UR5, URZ, UR5, URZ, UP2, !UPT ;  /* 0x000000053f057290 */ /* 0x000fca00097fe43f */
[----:B------:R0:W-:Y:S02]  /*0110*/  UTMACCTL.PF [UR6] ;  /* 0x00000000060079b9 */ /* 0x0001e40008040000 */
[----:B------:R0:W-:Y:S02]  /*0120*/  UTMACCTL.PF [UR8] ;  /* 0x00000000080079b9 */ /* 0x0001e40008040000 */
[----:B------:R0:W-:Y:S02]  /*0130*/  UTMACCTL.PF [UR4] ;  /* 0x00000000040079b9 */ /* 0x0001e40008040000 */
[----:B0-----:R-:W-:Y:S01]  /*0140*/  NOP ;  /* 0x0000000000007918 */ /* 0x001fe20000000000 */
.L_x_112:
[----:B------:R-:W-:Y:S05]  /*0150*/  BSYNC B0 ;  /* 0x0000000000007941 */ /* 0x000fea0003800000 */
.L_x_111:
[----:B------:R-:W-:Y:S01]  /*0160*/  VOTEU.ANY UP0, P0 ;  /* 0x00000000003f7886 */ /* 0x000fe20000000100 */
[----:B------:R-:W0:Y:S01]  /*0170*/  SHFL.IDX PT, R3, R23, RZ, 0x1f ;  /* 0x00001fff17037589 */ /* 0x000e2200000e0000 */
[----:B------:R-:W-:Y:S01]  /*0180*/  UMOV UR4, 0x1 ;  /* 0x0000000100047882 */ /* 0x000fe20000000000 */
[----:B------:R-:W-:Y:S01]  /*0190*/  UMOV UR7, 0x100 ;  /* 0x0000010000077882 */ /* 0x000fe20000000000 */
[----:B------:R-:W-:Y:S01]  /*01a0*/  VOTEU.ANY UP1, P0 ;  /* 0x00000000003f7886 */ /* 0x000fe20000020100 */
[----:B------:R-:W1:Y:S01]  /*01b0*/  @UP0 S2UR UR8, SR_CgaCtaId ;  /* 0x00000000000809c3 */ /* 0x000e620000008800 */
[----:B------:R-:W2:Y:S01]  /*01c0*/  SHFL.IDX PT, R2, R0, RZ, 0x1f ;  /* 0x00001fff00027589 */ /* 0x000ea200000e0000 */
[----:B------:R-:W-:Y:S01]  /*01d0*/  @UP0 UMOV UR6, 0x400 ;  /* 0x0000040000060882 */ /* 0x000fe20000000000 */
[----:B------:R-:W-:-:S04]  /*01e0*/  @UP0 UIADD3 UR4, -UR4, 0x100000, URZ ;  /* 0x0010000004040890 */ /* 0x000fc8000fffe13f */
[----:B------:R-:W-:Y:S02]  /*01f0*/  @UP0 USHF.L.U32 UR5, UR4, 0xb, URZ ;  /* 0x0000000b04050899 */ /* 0x000fe4000800063f */
[----:B------:R-:W-:Y:S01]  /*0200*/  @UP0 USHF.L.U32 UR4, UR4, 0x1, URZ ;  /* 0x0000000104040899 */ /* 0x000fe2000800063f */
[----:B------:R-:W-:Y:S01]  /*0210*/  VOTEU.ANY UP2, P0 ;  /* 0x00000000003f7886 */ /* 0x000fe20000040100 */
[----:B0-----:R-:W-:Y:S01]  /*0220*/  R2UR UR9, R3 ;  /* 0x00000000030972ca */ /* 0x001fe200000e0000 */
[----:B-1----:R-:W-:Y:S01]  /*0230*/  @UP0 ULEA UR8, UR8, UR6, 0x18 ;  /* 0x0000000608080291 */ /* 0x002fe2000f8ec03f */
[----:B--2---:R-:W-:Y:S01]  /*0240*/  ISETP.NE.AND P1, PT, R2, RZ, PT ;  /* 0x000000ff0200720c */ /* 0x004fe20003f25270 */
[----:B------:R-:W-:-:S04]  /*0250*/  @UP0 UIADD3 UR6, -UR7, 0x100000, URZ ;  /* 0x0010000007060890 */ /* 0x000fc8000fffe13f */
[----:B------:R-:W-:Y:S02]  /*0260*/  @UP0 USHF.L.U32 UR7, UR6, 0xb, URZ ;  /* 0x0000000b06070899 */ /* 0x000fe4000800063f */
[----:B------:R-:W-:-:S04]  /*0270*/  @UP0 USHF.L.U32 UR6, UR6, 0x1, URZ ;  /* 0x0000000106060899 */ /* 0x000fc8000800063f */
[----:B------:R-:W-:Y:S01]  /*0280*/  UISETP.NE.AND UP0, UPT, UR9, URZ, UPT ;  /* 0x0000003f0900728c */ /* 0x000fe2000bf05270 */
[----:B------:R-:W0:Y:S02]  /*0290*/  FENCE.VIEW.ASYNC.S ;  /* 0x00000000000073c6 */ /* 0x000e240000000000 */
[----:B0-----:R0:W1:Y:S05]  /*02a0*/  @UP1 SYNCS.EXCH.64 URZ, [UR8+0x2e800], UR4 ;  /* 0x02e80004083f15b2 */ /* 0x00106a0008000100 */
[----:B------:R0:W2:Y:S01]  /*02b0*/  @UP2 SYNCS.EXCH.64 URZ, [UR8+0x2e820], UR6 ;  /* 0x02e82006083f25b2 */ /* 0x0000a20008000100 */
[----:B------:R-:W-:Y:S05]  /*02c0*/  @P1 BRA `(.L_x_113) ;  /* 0x0000000000481947 */ /* 0x000fea0003800000 */
[----:B0-----:R-:W0:Y:S01]  /*02d0*/  S2UR UR5, SR_CgaCtaId ;  /* 0x00000000000579c3 */ /* 0x001e220000008800 */
[----:B------:R-:W-:Y:S01]  /*02e0*/  UMOV UR4, 0x400 ;  /* 0x0000040000047882 */ /* 0x000fe20000000000 */
[----:B------:R-:W-:Y:S01]  /*02f0*/  UMOV UR6, 0x1 ;  /* 0x0000000100067882 */ /* 0x000fe20000000000 */
[----:B------:R-:W-:Y:S01]  /*0300*/  UMOV UR9, 0x2 ;  /* 0x0000000200097882 */ /* 0x000fe20000000000 */
[----:B------:R-:W-:-:S04]  /*0310*/  UIADD3 UR6, -UR6, 0x100000, URZ ;  /* 0x0010000006067890 */ /* 0x000fc8000fffe13f */
[----:B------:R-:W-:Y:S02]  /*0320*/  USHF.L.U32 UR7, UR6, 0xb, URZ ;  /* 0x0000000b06077899 */ /* 0x000fe4000800063f */
[----:B------:R-:W-:Y:S01]  /*0330*/  USHF.L.U32 UR6, UR6, 0x1, URZ ;  /* 0x0000000106067899 */ /* 0x000fe2000800063f */
[----:B------:R-:W-:Y:S01]  /*0340*/  ELECT P0, URZ, PT ;  /* 0x00000000003f782f */ /* 0x000fe20003800000 */
[----:B0-----:R-:W-:Y:S02]  /*0350*/  ULEA UR8, UR5, UR4, 0x18 ;  /* 0x0000000405087291 */ /* 0x001fe4000f8ec03f */
[----:B------:R-:W-:-:S04]  /*0360*/  UIADD3 UR4, -UR9, 0x100000, URZ ;  /* 0x0010000009047890 */ /* 0x000fc8000fffe13f */
[----:B------:R-:W-:Y:S02]  /*0370*/  USHF.L.U32 UR5, UR4, 0xb, URZ ;  /* 0x0000000b04057899 */ /* 0x000fe4000800063f */
[----:B------:R-:W-:Y:S01]  /*0380*/  USHF.L.U32 UR4, UR4, 0x1, URZ ;  /* 0x0000000104047899 */ /* 0x000fe2000800063f */
[----:B------:R-:W0:Y:S03]  /*0390*/  FENCE.VIEW.ASYNC.S ;  /* 0x00000000000073c6 */ /* 0x000e260000000000 */
[----:B0-----:R3:W4:Y:S08]  /*03a0*/  SYNCS.EXCH.64 URZ, [UR8+0x2e830], UR6 ;  /* 0x02e83006083f75b2 */ /* 0x0017300008000100 */
[----:B------:R3:W0:Y:S01]  /*03b0*/  SYNCS.EXCH.64 URZ, [UR8+0x2e840], UR4 ;  /* 0x02e84004083f75b2 */ /* 0x0006220008000100 */
[----:B------:R3:W0:Y:S01]  /*03c0*/  SYNCS.EXCH.64 URZ, [UR8+0x2e838], UR6 ;  /* 0x02e83806083f75b2 */ /* 0x0006220008000100 */
[----:B------:R3:W0:Y:S02]  /*03d0*/  SYNCS.EXCH.64 URZ, [UR8+0x2e848], UR4 ;  /* 0x02e84804083f75b2 */ /* 0x0006240008000100 */
[----:B---3--:R-:W-:Y:S01]  /*03e0*/  NOP ;  /* 0x0000000000007918 */ /* 0x008fe20000000000 */
.L_x_113:
[----:B------:R-:W3:Y:S01]  /*03f0*/  SHFL.IDX PT, R2, R0, RZ, 0x1f ;  /* 0x00001fff00027589 */ /* 0x000ee200000e0000 */
[----:B------:R-:W-:Y:S01]  /*0400*/  NOP ;  /* 0x0000000000007918 */ /* 0x000fe20000000000 */
[----:B---3--:R-:W-:-:S13]  /*0410*/  ISETP.NE.AND P0, PT, R2, RZ, PT ;  /* 0x000000ff0200720c */ /* 0x008fda0003f05270 */
[----:B------:R-:W-:Y:S05]  /*0420*/  @P0 BRA `(.L_x_114) ;  /* 0x0000000000480947 */ /* 0x000fea0003800000 */
[----:B0-----:R-:W0:Y:S01]  /*0430*/  S2UR UR5, SR_CgaCtaId ;  /* 0x00000000000579c3 */ /* 0x001e220000008800 */
[----:B------:R-:W-:Y:S01]  /*0440*/  UMOV UR4, 0x400 ;  /* 0x0000040000047882 */ /* 0x000fe20000000000 */
[----:B------:R-:W-:Y:S01]  /*0450*/  UMOV UR6, 0x80 ;  /* 0x0000008000067882 */ /* 0x000fe20000000000 */
[----:B------:R-:W-:Y:S01]  /*0460*/  UMOV UR7, 0x100 ;  /* 0x0000010000077882 */ /* 0x000fe20000000000 */
[----:B------:R-:W-:Y:S01]  /*0470*/  ELECT P0, URZ, PT ;  /* 0x00000000003f782f */ /* 0x000fe20003800000 */
[----:B0-----:R-:W-:Y:S02]  /*0480*/  ULEA UR8, UR5, UR4, 0x18 ;  /* 0x0000000405087291 */ /* 0x001fe4000f8ec03f */
[----:B------:R-:W-:-:S04]  /*0490*/  UIADD3 UR4, -UR6, 0x100000, URZ ;  /* 0x0010000006047890 */ /* 0x000fc8000fffe13f */
[----:B------:R-:W-:Y:S02]  /*04a0*/  USHF.L.U32 UR5, UR4, 0xb, URZ ;  /* 0x0000000b04057899 */ /* 0x000fe4000800063f */
[----:B------:R-:W-:Y:S02]  /*04b0*/  USHF.L.U32 UR4, UR4, 0x1, URZ ;  /* 0x0000000104047899 */ /* 0x000fe4000800063f */
[----:B------:R-:W-:-:S04]  /*04c0*/  UIADD3 UR6, -UR7, 0x100000, URZ ;  /* 0x0010000007067890 */ /* 0x000fc8000fffe13f */
[----:B------:R-:W-:Y:S02]  /*04d0*/  USHF.L.U32 UR7, UR6, 0xb, URZ ;  /* 0x0000000b06077899 */ /* 0x000fe4000800063f */
[----:B------:R-:W-:Y:S01]  /*04e0*/  USHF.L.U32 UR6, UR6, 0x1, URZ ;  /* 0x0000000106067899 */ /* 0x000fe2000800063f */
[----:B------:R-:W0:Y:S03]  /*04f0*/  FENCE.VIEW.ASYNC.S ;  /* 0x00000000000073c6 */ /* 0x000e260000000000 */
[----:B0-----:R3:W0:Y:S08]  /*0500*/  SYNCS.EXCH.64 URZ, [UR8+0x2e850], UR4 ;  /* 0x02e85004083f75b2 */ /* 0x0016300008000100 */
[----:B------:R3:W0:Y:S01]  /*0510*/  SYNCS.EXCH.64 URZ, [UR8+0x2e860], UR6 ;  /* 0x02e86006083f75b2 */ /* 0x0006220008000100 */
[----:B------:R3:W0:Y:S01]  /*0520*/  SYNCS.EXCH.64 URZ, [UR8+0x2e858], UR4 ;  /* 0x02e85804083f75b2 */ /* 0x0006220008000100 */
[----:B------:R3:W0:Y:S02]  /*0530*/  SYNCS.EXCH.64 URZ, [UR8+0x2e868], UR6 ;  /* 0x02e86806083f75b2 */ /* 0x0006240008000100 */
[----:B---3--:R-:W-:Y:S01]  /*0540*/  NOP ;  /* 0x0000000000007918 */ /* 0x008fe20000000000 */
.L_x_114:
[----:B------:R-:W3:Y:S01]  /*0550*/  SHFL.IDX PT, R2, R0, RZ, 0x1f ;  /* 0x00001fff00027589 */ /* 0x000ee200000e0000 */
[----:B------:R-:W-:Y:S01]  /*0560*/  NOP ;  /* 0x0000000000007918 */ /* 0x000fe20000000000 */
[----:B---3--:R-:W-:-:S13]  /*0570*/  ISETP.NE.AND P0, PT, R2, RZ, PT ;  /* 0x000000ff0200720c */ /* 0x008fda0003f05270 */
[----:B------:R-:W-:Y:S05]  /*0580*/  @P0 BRA `(.L_x_115) ;  /* 0x0000000000380947 */ /* 0x000fea0003800000 */
[----:B0-----:R-:W0:Y:S01]  /*0590*/  S2UR UR5, SR_CgaCtaId ;  /* 0x00000000000579c3 */ /* 0x001e220000008800 */
[----:B------:R-:W-:Y:S01]  /*05a0*/  UMOV UR4, 0x400 ;  /* 0x0000040000047882 */ /* 0x000fe20000000000 */
[----:B------:R-:W-:Y:S01]  /*05b0*/  UMOV UR7, 0x1 ;  /* 0x0000000100077882 */ /* 0x000fe20000000000 */
[----:B------:R-:W-:Y:S01]  /*05c0*/  ELECT P0, URZ, PT ;  /* 0x00000000003f782f */ /* 0x000fe20003800000 */
[----:B0-----:R-:W-:Y:S02]  /*05d0*/  ULEA UR6, UR5, UR4, 0x18 ;  /* 0x0000000405067291 */ /* 0x001fe4000f8ec03f */
[----:B------:R-:W-:-:S04]  /*05e0*/  UIADD3 UR4, -UR7, 0x100000, URZ ;  /* 0x0010000007047890 */ /* 0x000fc8000fffe13f */
[----:B------:R-:W-:Y:S02]  /*05f0*/  USHF.L.U32 UR5, UR4, 0xb, URZ ;  /* 0x0000000b04057899 */ /* 0x000fe4000800063f */
[----:B------:R-:W-:Y:S01]  /*0600*/  USHF.L.U32 UR4, UR4, 0x1, URZ ;  /* 0x0000000104047899 */ /* 0x000fe2000800063f */
[----:B------:R-:W0:Y:S11]  /*0610*/  FENCE.VIEW.ASYNC.S ;  /* 0x00000000000073c6 */ /* 0x000e360000000000 */
[----:B0-----:R3:W0:Y:S01]  /*0620*/  SYNCS.EXCH.64 URZ, [UR6+0x2e870], UR4 ;  /* 0x02e87004063f75b2 */ /* 0x0016220008000100 */
[----:B------:R3:W0:Y:S01]  /*0630*/  SYNCS.EXCH.64 URZ, [UR6+0x2e880], UR4 ;  /* 0x02e88004063f75b2 */ /* 0x0006220008000100 */
[----:B------:R3:W0:Y:S01]  /*0640*/  SYNCS.EXCH.64 URZ, [UR6+0x2e878], UR4 ;  /* 0x02e87804063f75b2 */ /* 0x0006220008000100 */
[----:B------:R3:W0:Y:S02]  /*0650*/  SYNCS.EXCH.64 URZ, [UR6+0x2e888], UR4 ;  /* 0x02e88804063f75b2 */ /* 0x0006240008000100 */
[----:B---3--:R-:W-:Y:S01]  /*0660*/  NOP ;  /* 0x0000000000007918 */ /* 0x008fe20000000000 */
.L_x_115:
        /* <DEDUP_REMOVED lines=22> */
.L_x_116:
        /* <DEDUP_REMOVED lines=22> */
.L_x_117:
[----:B------:R-:W-:Y:S01]  /*0930*/  PLOP3.LUT P0, PT, PT, PT, UP0, 0x80, 0x0 ;  /* 0x000000000000781c */ /* 0x000fe20003f0f008 */
[----:B------:R-:W-:Y:S01]  /*0940*/  UMOV UR40, 0x1 ;  /* 0x0000000100287882 */ /* 0x000fe20000000000 */
[----:B------:R-:W-:Y:S01]  /*0950*/  NOP ;  /* 0x0000000000007918 */ /* 0x000fe20000000000 */
[----:B------:R-:W-:Y:S01]  /*0960*/  USEL UR40, UR40, 0x2, !UP0 ;  /* 0x0000000228287887 */ /* 0x000fe2000c000000 */
[----:B------:R-:W-:Y:S01]  /*0970*/  ULDC.64 UR50, c[0x0][0x208] ;  /* 0x0000820000327ab9 */ /* 0x000fe20000000a00 */
[----:B012-4-:R-:W-:Y:S08]  /*0980*/  BAR.SYNC.DEFER_BLOCKING 0x0 ;  /* 0x0000000000007b1d */ /* 0x017ff00000010000 */
[----:B------:R-:W-:Y:S05]  /*0990*/  @!P0 BRA `(.L_x_118) ;  /* 0x000000d000988947 */ /* 0x000fea0003800000 */
.L_x_119:
[----:B------:R-:W-:-:S08]  /*09a0*/  NOP ;  /* 0x0000000000007918 */ /* 0x000fd00000000000 */
[----:B------:R-:W0:Y:S02]  /*09b0*/  USETMAXREG.TRY_ALLOC.CTAPOOL UP0, 0xf0 ;  /* 0x000000f0000079c8 */ /* 0x000e240008000600 */
[----:B0-----:R-:W-:-:S13]  /*09c0*/  PLOP3.LUT P0, PT, PT, PT, UP0, 0x80, 0x0 ;  /* 0x000000000000781c */ /* 0x001fda0003f0f008 */
[----:B------:R-:W-:Y:S05]  /*09d0*/  @!P0 BRA `(.L_x_119) ;  /* 0xfffffffc00f08947 */ /* 0x000fea000383ffff */
[----:B------:R-:W0:Y:S01]  /*09e0*/  S2R R2, SR_TID.X ;  /* 0x0000000000027919 */ /* 0x000e220000002100 */
[----:B------:R-:W1:Y:S01]  /*09f0*/  S2UR UR5, SR_CgaCtaId ;  /* 0x00000000000579c3 */ /* 0x000e620000008800 */
[----:B------:R-:W-:-:S07]  /*0a00*/  UMOV UR4, 0x400 ;  /* 0x0000040000047882 */ /* 0x000fce0000000000 */
[----:B------:R-:W-:Y:S06]  /*0a10*/  BAR.ARV 0x8, 0x120 ;  /* 0x0204800000007b1d */ /* 0x000fec0000002000 */
[----:B-1----:R-:W-:Y:S01]  /*0a20*/  ULEA UR4, UR5, UR4, 0x18 ;  /* 0x0000000405047291 */ /* 0x002fe2000f8ec03f */
[----:B0-----:R-:W-:-:S04]  /*0a30*/  LOP3.LUT R0, R2, 0xffffff80, RZ, 0xc0, !PT ;  /* 0xffffff8002007812 */ /* 0x001fc800078ec0ff */
[----:B------:R-:W-:-:S13]  /*0a40*/  ISETP.NE.AND P0, PT, R0, 0x80, PT ;  /* 0x000000800000780c */ /* 0x000fda0003f05270 */
[----:B------:R-:W-:Y:S08]  /*0a50*/  @!P0 BAR.ARV 0x9, 0x100 ;  /* 0x0244000000008b1d */ /* 0x000ff00000002000 */
[----:B------:R-:W-:Y:S06]  /*0a60*/  BAR.SYNC.DEFER_BLOCKING 0x5, 0x180 ;  /* 0x0146000000007b1d */ /* 0x000fec0000010000 */
[----:B------:R-:W0:Y:S01]  /*0a70*/  LDS.128 R44, [UR4+0x2e8d0] ;  /* 0x02e8d004ff2c7984 */ /* 0x000e220008000c00 */
[----:B------:R-:W-:Y:S01]  /*0a80*/  ULDC UR4, c[0x0][0xc14] ;  /* 0x0003050000047ab9 */ /* 0x000fe20000000800 */
[----:B------:R-:W-:Y:S06]  /*0a90*/  BAR.ARV 0x4, 0x180 ;  /* 0x0106000000007b1d */ /* 0x000fec0000002000 */
[----:B0-----:R-:W-:-:S13]  /*0aa0*/  ISETP.GE.AND P0, PT, R47, UR4, PT ;  /* 0x000000042f007c0c */ /* 0x001fda000bf06270 */
[----:B------:R-:W-:Y:S05]  /*0ab0*/  @P0 EXIT ;  /* 0x000000000000094d */ /* 0x000fea0003800000 */
[----:B------:R-:W-:Y:S01]  /*0ac0*/  VIADD R232, R2, 0xffffff80 ;  /* 0xffffff8002e87836 */ /* 0x000fe20000000000 */
[----:B------:R-:W-:Y:S01]  /*0ad0*/  R2UR UR6, R46 ;  /* 0x000000002e0672ca */ /* 0x000fe200000e0000 */
[----:B------:R-:W-:Y:S01]  /*0ae0*/  ULOP3.LUT UR44, UR40, 0x1, URZ, 0xfc, !UPT ;  /* 0x00000001282c7892 */ /* 0x000fe2000f8efc3f */
[----:B------:R-:W-:Y:S02]  /*0af0*/  UMOV UR43, URZ ;  /* 0x0000003f002b7c82 */ /* 0x000fe40008000000 */
[----:B------:R-:W-:Y:S01]  /*0b00*/  SHF.R.S32.HI R3, RZ, 0x1f, R232 ;  /* 0x0000001fff037819 */ /* 0x000fe200000114e8 */
[----:B------:R-:W-:Y:S01]  /*0b10*/  UMOV UR42, URZ ;  /* 0x0000003f002a7c82 */ /* 0x000fe20008000000 */
[----:B------:R-:W-:Y:S02]  /*0b20*/  UMOV UR46, URZ ;  /* 0x0000003f002e7c82 */ /* 0x000fe40008000000 */
[CC--:B------:R-:W-:Y:S02]  /*0b30*/  LEA.HI R5, R3.reuse, R232.reuse, RZ, 0x7 ;  /* 0x000000e803057211 */ /* 0x0c0fe400078f38ff */
[----:B------:R-:W-:-:S02]  /*0b40*/  LEA.HI R0, R3, R232, RZ, 0x4 ;  /* 0x000000e803007211 */ /* 0x000fc400078f20ff */
[----:B------:R-:W-:Y:S02]  /*0b50*/  LOP3.LUT R7, R5, 0xffffff80, RZ, 0xc0, !PT ;  /* 0xffffff8005077812 */ /* 0x000fe400078ec0ff */
[----:B------:R-:W-:Y:S02]  /*0b60*/  SHF.R.S32.HI R9, RZ, 0x4, R0 ;  /* 0x00000004ff097819 */ /* 0x000fe40000011400 */
[----:B------:R-:W-:Y:S01]  /*0b70*/  SHF.R.S32.HI R228, RZ, 0x7, R5 ;  /* 0x00000007ffe47819 */ /* 0x000fe20000011405 */
[----:B------:R-:W-:Y:S01]  /*0b80*/  IMAD.IADD R22, R232, 0x1, -R7 ;  /* 0x00000001e8167824 */ /* 0x000fe200078e0a07 */
[----:B------:R-:W-:Y:S02]  /*0b90*/  LEA.HI R2, R3, R232, RZ, 0x5 ;  /* 0x000000e803027211 */ /* 0x000fe400078f28ff */
[----:B------:R-:W-:Y:S02]  /*0ba0*/  LOP3.LUT R7, R0, 0x3fffff0, RZ, 0xc0, !PT ;  /* 0x03fffff000077812 */ /* 0x000fe400078ec0ff */
[----:B------:R-:W-:Y:S01]  /*0bb0*/  SHF.R.S32.HI R11, RZ, 0x1f, R22 ;  /* 0x0000001fff0b7819 */ /* 0x000fe20000011416 */
[----:B------:R-:W-:Y:S01]  /*0bc0*/  IMAD.SHL.U32 R2, R2, 0x20, RZ ;  /* 0x0000002002027824 */ /* 0x000fe200078e00ff */
[----:B------:R-:W-:Y:S01]  /*0bd0*/  LEA.HI R0, R0, R9, RZ, 0x1 ;  /* 0x0000000900007211 */ /* 0x000fe200078f08ff */
[----:B------:R-:W-:Y:S01]  /*0be0*/  IMAD.IADD R7, R232, 0x1, -R7 ;  /* 0x00000001e8077824 */ /* 0x000fe200078e0a07 */
[----:B------:R-:W-:-:S02]  /*0bf0*/  LEA.HI R4, R11, R22, RZ, 0x2 ;  /* 0x000000160b047211 */ /* 0x000fc400078f10ff */
[----:B------:R-:W-:Y:S02]  /*0c00*/  LEA.HI R5, R5, R228, RZ, 0x1 ;  /* 0x000000e405057211 */ /* 0x000fe400078f08ff */
[--C-:B------:R-:W-:Y:S02]  /*0c10*/  SHF.R.S32.HI R6, RZ, 0x2, R4.reuse ;  /* 0x00000002ff067819 */ /* 0x100fe40000011404 */
[----:B------:R-:W-:Y:S02]  /*0c20*/  SHF.R.S32.HI R13, RZ, 0x1f, R4 ;  /* 0x0000001fff0d7819 */ /* 0x000fe40000011404 */
[----:B------:R-:W-:Y:S02]  /*0c30*/  LOP3.LUT R0, R0, 0x1ffffffe, RZ, 0xc0, !PT ;  /* 0x1ffffffe00007812 */ /* 0x000fe400078ec0ff */
[----:B------:R-:W-:Y:S02]  /*0c40*/  LEA.HI R13, R13, R6, RZ, 0x3 ;  /* 0x000000060d0d7211 */ /* 0x000fe400078f18ff */
[----:B------:R-:W-:Y:S01]  /*0c50*/  LOP3.LUT R5, R5, 0x3fffffe, RZ, 0xc0, !PT ;  /* 0x03fffffe05057812 */ /* 0x000fe200078ec0ff */
[----:B------:R-:W-:Y:S01]  /*0c60*/  IMAD.IADD R0, R9, 0x1, -R0 ;  /* 0x0000000109007824 */ /* 0x000fe200078e0a00 */
[----:B------:R-:W-:-:S02]  /*0c70*/  LOP3.LUT R13, R13, 0xfffffff8, RZ, 0xc0, !PT ;  /* 0xfffffff80d0d7812 */ /* 0x000fc400078ec0ff */
[----:B------:R-:W-:Y:S01]  /*0c80*/  LEA.HI R11, R11, R22, RZ, 0x5 ;  /* 0x000000160b0b7211 */ /* 0x000fe200078f28ff */
[----:B------:R-:W-:Y:S01]  /*0c90*/  IMAD.IADD R230, R228, 0x1, -R5 ;  /* 0x00000001e4e67824 */ /* 0x000fe200078e0a05 */
[----:B------:R-:W-:Y:S01]  /*0ca0*/  LEA.HI R3, R3, R232, RZ, 0x3 ;  /* 0x000000e803037211 */ /* 0x000fe200078f18ff */
[----:B------:R-:W-:Y:S01]  /*0cb0*/  IMAD.IADD R6, R6, 0x1, -R13 ;  /* 0x0000000106067824 */ /* 0x000fe200078e0a0d */
[----:B------:R-:W-:Y:S02]  /*0cc0*/  LOP3.LUT R2, R2, 0xfffffc00, RZ, 0xc0, !PT ;  /* 0xfffffc0002027812 */ /* 0x000fe400078ec0ff */
[----:B------:R-:W-:Y:S02]  /*0cd0*/  LOP3.LUT R9, R4, 0x7ffffffc, RZ, 0xc0, !PT ;  /* 0x7ffffffc04097812 */ /* 0x000fe400078ec0ff */
[----:B------:R-:W-:Y:S01]  /*0ce0*/  SHF.R.S32.HI R11, RZ, 0x5, R11 ;  /* 0x00000005ff0b7819 */ /* 0x000fe2000001140b */
[----:B------:R-:W-:Y:S01]  /*0cf0*/  IMAD R7, R7, 0x40, R2 ;  /* 0x0000004007077824 */ /* 0x000fe200078e0202 */
[----:B------:R-:W-:Y:S01]  /*0d00*/  LOP3.LUT R5, R3, 0x1ffffff8, RZ, 0xc0, !PT ;  /* 0x1ffffff803057812 */ /* 0x000fe200078ec0ff */
[----:B------:R-:W-:Y:S01]  /*0d10*/  IMAD.MOV.U32 R2, RZ, RZ, -0x2 ;  /* 0xfffffffeff027424 */ /* 0x000fe200078e00ff */
[----:B------:R-:W-:Y:S01]  /*0d20*/  SHF.R.S32.HI R18, RZ, 0x3, R3 ;  /* 0x00000003ff127819 */ /* 0x000fe20000011403 */
[----:B------:R-:W-:-:S02]  /*0d30*/  IMAD.IADD R9, R22, 0x1, -R9 ;  /* 0x0000000116097824 */ /* 0x000fc400078e0a09 */
[----:B------:R-:W-:Y:S02]  /*0d40*/  IMAD R11, R11, 0x10, R6 ;  /* 0x000000100b0b7824 */ /* 0x000fe400078e0206 */
[----:B------:R-:W-:Y:S02]  /*0d50*/  IMAD.IADD R5, R232, 0x1, -R5 ;  /* 0x00000001e8057824 */ /* 0x000fe400078e0a05 */
[----:B------:R-:W-:Y:S02]  /*0d60*/  IMAD R231, R0, 0x8, R7 ;  /* 0x0000000800e77824 */ /* 0x000fe400078e0207 */
[----:B------:R-:W-:Y:S02]  /*0d70*/  IMAD R229, R9, R2, 0xe0 ;  /* 0x000000e009e57424 */ /* 0x000fe400078e0202 */
[----:B------:R-:W-:Y:S02]  /*0d80*/  IMAD R230, R230, 0x40, R11 ;  /* 0x00000040e6e67824 */ /* 0x000fe400078e020b */
[----:B------:R-:W-:-:S07]  /*0d90*/  IMAD.SHL.U32 R16, R5, 0x8, RZ ;  /* 0x0000000805107824 */ /* 0x000fce00078e00ff */
.L_x_163:
[----:B0-----:R-:W0:Y:S01]  /*0da0*/  LDC.64 R2, c[0x0][0xc60] ;  /* 0x00031800ff027b82 */ /* 0x001e220000000a00 */
[----:B------:R-:W-:Y:S01]  /*0db0*/  ULDC.64 UR4, c[0x0][0xa28] ;  /* 0x00028a0000047ab9 */ /* 0x000fe20000000a00 */
[----:B------:R-:W-:Y:S01]  /*0dc0*/  ULDC.64 UR8, c[0x0][0xa20] ;  /* 0x0002880000087ab9 */ /* 0x000fe20000000a00 */
[----:B0-----:R-:W-:-:S06]  /*0dd0*/  IMAD.WIDE R2, R47, 0x4, R2 ;  /* 0x000000042f027825 */ /* 0x001fcc00078e0202 */
[----:B--2---:R-:W2:Y:S01]  /*0de0*/  LDG.E R2, desc[UR50][R2.64] ;  /* 0x0000003202027981 */ /* 0x004ea2000c1e1900 */
[----:B------:R-:W-:Y:S02]  /*0df0*/  UISETP.NE.U32.AND UP0, UPT, UR4, URZ, UPT ;  /* 0x0000003f0400728c */ /* 0x000fe4000bf05070 */
[----:B------:R-:W-:Y:S02]  /*0e00*/  UISETP.NE.U32.AND UP1, UPT, UR8, URZ, UPT ;  /* 0x0000003f0800728c */ /* 0x000fe4000bf25070 */
[----:B------:R-:W-:Y:S02]  /*0e10*/  UISETP.NE.AND.EX UP0, UPT, UR5, URZ, UPT, UP0 ;  /* 0x0000003f0500728c */ /* 0x000fe4000bf05300 */
[----:B------:R-:W-:-:S04]  /*0e20*/  UISETP.NE.AND.EX UP1, UPT, UR9, URZ, UPT, UP1 ;  /* 0x0000003f0900728c */ /* 0x000fc8000bf25310 */
[----:B------:R-:W-:Y:S02]  /*0e30*/  PLOP3.LUT P0, PT, PT, PT, UP0, 0x80, 0x0 ;  /* 0x000000000000781c */ /* 0x000fe40003f0f008 */
[----:B------:R-:W-:Y:S02]  /*0e40*/  PLOP3.LUT P1, PT, PT, PT, UP1, 0x80, 0x0 ;  /* 0x000000000000781c */ /* 0x000fe40003f2f018 */
[----:B--2---:R-:W-:-:S13]  /*0e50*/  R2UR UR36, R2 ;  /* 0x00000000022472ca */ /* 0x004fda00000e0000 */
[----:B------:R-:W-:Y:S02]  /*0e60*/  USHF.R.S32.HI UR37, URZ, 0x1f, UR36 ;  /* 0x0000001f3f257899 */ /* 0x000fe40008011424 */
[----:B------:R-:W-:Y:S02]  /*0e70*/  @UP0 ULEA UR4, UP2, UR36, UR4, 0x2 ;  /* 0x0000000424040291 */ /* 0x000fe4000f84103f */
[----:B------:R-:W-:Y:S02]  /*0e80*/  @UP1 ULEA UR8, UP3, UR36, UR8, 0x2 ;  /* 0x0000000824081291 */ /* 0x000fe4000f86103f */
[----:B------:R-:W-:Y:S02]  /*0e90*/  @UP0 ULEA.HI.X UR5, UR36, UR5, UR37, 0x2, UP2 ;  /* 0x0000000524050291 */ /* 0x000fe400090f1425 */
[----:B------:R-:W-:Y:S01]  /*0ea0*/  @UP1 ULEA.HI.X UR9, UR36, UR9, UR37, 0x2, UP3 ;  /* 0x0000000924091291 */ /* 0x000fe200098f1425 */
[----:B------:R-:W-:Y:S02]  /*0eb0*/  IMAD.U32 R2, RZ, RZ, UR4 ;  /* 0x00000004ff027e24 */ /* 0x000fe4000f8e00ff */
[----:B---345:R-:W-:-:S02]  /*0ec0*/  IMAD.U32 R4, RZ, RZ, UR8 ;  /* 0x00000008ff047e24 */ /* 0x038fc4000f8e00ff */
[----:B------:R-:W-:Y:S01]  /*0ed0*/  IMAD.U32 R3, RZ, RZ, UR5 ;  /* 0x00000005ff037e24 */ /* 0x000fe2000f8e00ff */
[----:B------:R-:W-:Y:S01]  /*0ee0*/  MOV R5, UR9 ;  /* 0x0000000900057c02 */ /* 0x000fe20008000f00 */
[----:B------:R-:W-:-:S03]  /*0ef0*/  ULDC.64 UR4, c[0x0][0x3f8] ;  /* 0x0000fe0000047ab9 */ /* 0x000fc60000000a00 */
[----:B------:R-:W2:Y:S04]  /*0f00*/  @P0 LDG.E R2, desc[UR50][R2.64] ;  /* 0x0000003202020981 */ /* 0x000ea8000c1e1900 */
[----:B------:R-:W3:Y:S01]  /*0f10*/  @P1 LDG.E R4, desc[UR50][R4.64] ;  /* 0x0000003204041981 */ /* 0x000ee2000c1e1900 */
[----:B------:R-:W-:Y:S01]  /*0f20*/  UISETP.NE.U32.AND UP0, UPT, UR4, URZ, UPT ;  /* 0x0000003f0400728c */ /* 0x000fe2000bf05070 */
[----:B------:R-:W-:Y:S01]  /*0f30*/  IMAD.MOV.U32 R17, RZ, RZ, R45 ;  /* 0x000000ffff117224 */ /* 0x000fe200078e002d */
[----:B------:R-:W-:Y:S01]  /*0f40*/  UMOV UR45, URZ ;  /* 0x0000003f002d7c82 */ /* 0x000fe20008000000 */
[----:B------:R-:W-:Y:S01]  /*0f50*/  ULDC UR4, c[0x0][0x404] ;  /* 0x0001010000047ab9 */ /* 0x000fe20000000800 */
[----:B------:R-:W-:Y:S01]  /*0f60*/  UISETP.NE.AND.EX UP0, UPT, UR5, URZ, UPT, UP0 ;  /* 0x0000003f0500728c */ /* 0x000fe2000bf05300 */
[----:B------:R-:W-:Y:S01]  /*0f70*/  IMAD.MOV.U32 R0, RZ, RZ, RZ ;  /* 0x000000ffff007224 */ /* 0x000fe200078e00ff */
[----:B------:R-:W-:Y:S01]  /*0f80*/  UMOV UR38, UR6 ;  /* 0x0000000600267c82 */ /* 0x000fe20008000000 */
[----:B------:R-:W-:Y:S01]  /*0f90*/  ULDC UR5, c[0x0][0x2e0] ;  /* 0x0000b80000057ab9 */ /* 0x000fe20000000800 */
[----:B------:R-:W-:Y:S01]  /*0fa0*/  USEL UR4, UR4, 0x1, UP0 ;  /* 0x0000000104047887 */ /* 0x000fe20008000000 */
[----:B------:R-:W-:Y:S01]  /*0fb0*/  IMAD.MOV.U32 R87, RZ, RZ, RZ ;  /* 0x000000ffff577224 */ /* 0x000fe200078e00ff */
[----:B------:R-:W-:-:S02]  /*0fc0*/  CS2R R6, SRZ ;  /* 0x0000000000067805 */ /* 0x000fc4000001ff00 */
[----:B-1----:R-:W-:Y:S01]  /*0fd0*/  CS2R R8, SRZ ;  /* 0x0000000000087805 */ /* 0x002fe2000001ff00 */
[----:B------:R-:W-:Y:S01]  /*0fe0*/  UIMAD UR4, UR4, UR5, URZ ;  /* 0x00000005040472a4 */ /* 0x000fe2000f8e023f */
[----:B------:R-:W-:Y:S02]  /*0ff0*/  CS2R R10, SRZ ;  /* 0x00000000000a7805 */ /* 0x000fe4000001ff00 */
[----:B------:R-:W-:Y:S01]  /*1000*/  CS2R R12, SRZ ;  /* 0x00000000000c7805 */ /* 0x000fe2000001ff00 */
[----:B------:R-:W-:Y:S01]  /*1010*/  ULDC UR5, c[0x0][0x428] ;  /* 0x00010a0000057ab9 */ /* 0x000fe20000000800 */
[----:B------:R-:W-:Y:S01]  /*1020*/  CS2R R14, SRZ ;  /* 0x00000000000e7805 */ /* 0x000fe2000001ff00 */
[----:B------:R-:W-:Y:S01]  /*1030*/  UISETP.NE.AND UP0, UPT, UR5, 0x1, UPT ;  /* 0x000000010500788c */ /* 0x000fe2000bf05270 */
        /* <DEDUP_REMOVED lines=12> */
[----:B------:R-:W-:Y:S01]  /*1100*/  CS2R R88, SRZ ;  /* 0x0000000000587805 */ /* 0x000fe2000001ff00 */
[----:B------:R-:W-:Y:S01]  /*1110*/  IMAD.MOV.U32 R50, RZ, RZ, RZ ;  /* 0x000000ffff327224 */ /* 0x000fe200078e00ff */
[----:B------:R-:W-:-:S02]  /*1120*/  CS2R R52, SRZ ;  /* 0x0000000000347805 */ /* 0x000fc4000001ff00 */
[----:B------:R-:W-:Y:S02]  /*1130*/  CS2R R56, SRZ ;  /* 0x0000000000387805 */ /* 0x000fe4000001ff00 */
[----:B------:R-:W-:Y:S02]  /*1140*/  CS2R R90, SRZ ;  /* 0x00000000005a7805 */ /* 0x000fe4000001ff00 */
[----:B------:R-:W-:Y:S02]  /*1150*/  CS2R R60, SRZ ;  /* 0x00000000003c7805 */ /* 0x000fe4000001ff00 */
[----:B------:R-:W-:Y:S02]  /*1160*/  CS2R R92, SRZ ;  /* 0x00000000005c7805 */ /* 0x000fe4000001ff00 */
[----:B------:R-:W-:Y:S02]  /*1170*/  CS2R R64, SRZ ;  /* 0x0000000000407805 */ /* 0x000fe4000001ff00 */
[----:B--2---:R-:W-:Y:S01]  /*1180*/  @P0 R2UR UR45, R2 ;  /* 0x00000000022d02ca */ /* 0x004fe200000e0000 */
[----:B------:R-:W-:Y:S01]  /*1190*/  IMAD.MOV.U32 R2, RZ, RZ, RZ ;  /* 0x000000ffff027224 */ /* 0x000fe200078e00ff */
[----:B------:R-:W-:-:S02]  /*11a0*/  PLOP3.LUT P0, PT, PT, PT, PT, 0x80, 0x0 ;  /* 0x000000000000781c */ /* 0x000fc40003f0f070 */
[----:B---3--:R-:W-:Y:S01]  /*11b0*/  @P1 R2UR UR4, R4 ;  /* 0x00000000040412ca */ /* 0x008fe200000e0000 */
[----:B------:R-:W-:-:S14]  /*11c0*/  @P1 BRA `(.L_x_120) ;  /* 0x0000000000341947 */ /* 0x000fdc0003800000 */
[----:B------:R-:W-:Y:S02]  /*11d0*/  ULDC.64 UR8, c[0x0][0xa08] ;  /* 0x0002820000087ab9 */ /* 0x000fe40000000a00 */
[----:B------:R-:W-:-:S04]  /*11e0*/  ISETP.NE.U32.AND P1, PT, RZ, UR8, PT ;  /* 0x00000008ff007c0c */ /* 0x000fc8000bf25070 */
[----:B------:R-:W-:-:S13]  /*11f0*/  ISETP.NE.AND.EX P1, PT, RZ, UR9, PT, P1 ;  /* 0x00000009ff007c0c */ /* 0x000fda000bf25310 */
[----:B------:R-:W-:Y:S05]  /*1200*/  @!P1 BRA `(.L_x_120) ;  /* 0x0000000000249947 */ /* 0x000fea0003800000 */
[----:B------:R-:W-:Y:S02]  /*1210*/  ULDC.64 UR4, c[0x0][0xa08] ;  /* 0x0002820000047ab9 */ /* 0x000fe40000000a00 */
[----:B------:R-:W-:-:S06]  /*1220*/  UIMAD.WIDE UR4, UR36, 0x4, UR4 ;  /* 0x00000004240478a5 */ /* 0x000fcc000f8e0204 */
[----:B------:R-:W-:Y:S02]  /*1230*/  IMAD.U32 R4, RZ, RZ, UR4 ;  /* 0x00000004ff047e24 */ /* 0x000fe4000f8e00ff */
[----:B------:R-:W-:-:S05]  /*1240*/  IMAD.U32 R5, RZ, RZ, UR5 ;  /* 0x00000005ff057e24 */ /* 0x000fca000f8e00ff */
[----:B------:R-:W2:Y:S04]  /*1250*/  LDG.E R44, desc[UR50][R4.64] ;  /* 0x00000032042c7981 */ /* 0x000ea8000c1e1900 */
[----:B------:R-:W3:Y:S01]  /*1260*/  LDG.E R3, desc[UR50][R4.64+0x4] ;  /* 0x0000043204037981 */ /* 0x000ee2000c1e1900 */
[----:B--2---:R-:W-:Y:S02]  /*1270*/  R2UR UR4, R44 ;  /* 0x000000002c0472ca */ /* 0x004fe400000e0000 */
[----:B---3--:R-:W-:-:S13]  /*1280*/  R2UR UR5, R3 ;  /* 0x00000000030572ca */ /* 0x008fda00000e0000 */
[----:B------:R-:W-:-:S12]  /*1290*/  UIADD3 UR4, -UR4, UR5, URZ ;  /* 0x0000000504047290 */ /* 0x000fd8000fffe13f */
.L_x_120:
[----:B------:R-:W-:Y:S01]  /*12a0*/  UIADD3 UR45, -UR45, UR4, URZ ;  /* 0x000000042d2d7290 */ /* 0x000fe2000fffe13f */
[----:B------:R-:W-:Y:S01]  /*12b0*/  CS2R R94, SRZ ;  /* 0x00000000005e7805 */ /* 0x000fe2000001ff00 */
[----:B------:R-:W-:Y:S01]  /*12c0*/  @UP0 ULDC UR7, c[0x0][0x42c] ;  /* 0x00010b0000070ab9 */ /* 0x000fe20000000800 */
[----:B------:R-:W-:Y:S01]  /*12d0*/  UMOV UR4, URZ ;  /* 0x0000003f00047c82 */ /* 0x000fe20008000000 */
[----:B------:R-:W-:Y:S01]  /*12e0*/  UISETP.GE.AND UP1, UPT, UR45, 0x1, UPT ;  /* 0x000000012d00788c */ /* 0x000fe2000bf26270 */
[----:B------:R-:W-:Y:S01]  /*12f0*/  CS2R R68, SRZ ;  /* 0x0000000000447805 */ /* 0x000fe2000001ff00 */
[----:B------:R-:W-:Y:S01]  /*1300*/  UIADD3 UR5, UR45, 0xdf, URZ ;  /* 0x000000df2d057890 */ /* 0x000fe2000fffe03f */
[----:B------:R-:W-:Y:S01]  /*1310*/  CS2R R96, SRZ ;  /* 0x0000000000607805 */ /* 0x000fe2000001ff00 */
[----:B------:R-:W-:Y:S01]  /*1320*/  UMOV UR39, UR6 ;  /* 0x0000000600277c82 */ /* 0x000fe20008000000 */
[----:B------:R-:W-:Y:S02]  /*1330*/  CS2R R72, SRZ ;  /* 0x0000000000487805 */ /* 0x000fe4000001ff00 */
[----:B------:R-:W-:Y:S01]  /*1340*/  PLOP3.LUT P1, PT, PT, PT, UP1, 0x80, 0x0 ;  /* 0x000000000000781c */ /* 0x000fe20003f2f018 */
[----:B------:R-:W-:Y:S01]  /*1350*/  UIMAD.WIDE UR8, UR5, -0x6db6db6d, UR4 ;  /* 0x92492493050878a5 */ /* 0x000fe2000f8e0204 */
[----:B------:R-:W-:Y:S01]  /*1360*/  CS2R R98, SRZ ;  /* 0x0000000000627805 */ /* 0x000fe2000001ff00 */
[----:B------:R-:W-:Y:S01]  /*1370*/  UIMAD.WIDE.U32 UR4, UR6, UR7, URZ ;  /* 0x00000007060472a5 */ /* 0x000fe2000f8e003f */
[----:B------:R-:W-:Y:S01]  /*1380*/  CS2R R76, SRZ ;  /* 0x00000000004c7805 */ /* 0x000fe2000001ff00 */
[----:B------:R-:W-:Y:S01]  /*1390*/  USHF.R.U32.HI UR49, URZ, 0x1f, UR9 ;  /* 0x0000001f3f317899 */ /* 0x000fe20008011609 */
[----:B------:R-:W-:Y:S01]  /*13a0*/  CS2R R100, SRZ ;  /* 0x0000000000647805 */ /* 0x000fe2000001ff00 */
[----:B------:R-:W-:-:S02]  /*13b0*/  @UP0 ULDC UR7, c[0x0][0x430] ;  /* 0x00010c0000070ab9 */ /* 0x000fc40000000800 */
[----:B------:R-:W-:Y:S02]  /*13c0*/  @UP0 USHF.R.U32.HI UR38, URZ, UR7, UR5 ;  /* 0x000000073f260299 */ /* 0x000fe40008011605 */
[----:B------:R-:W-:Y:S02]  /*13d0*/  ULEA.HI.SX32 UR49, UR9, UR49, 0x19 ;  /* 0x0000003109317291 */ /* 0x000fe4000f8fca3f */
[----:B------:R-:W-:Y:S10]  /*13e0*/  @!P1 BRA `(.L_x_121) ;  /* 0x000000a000989947 */ /* 0x000ff40003800000 */
[----:B------:R-:W0:Y:S01]  /*13f0*/  SHFL.IDX PT, R0, R228, RZ, 0x1f ;  /* 0x00001fffe4007589 */ /* 0x000e2200000e0000 */
[----:B------:R-:W1:Y:S01]  /*1400*/  S2UR UR6, SR_CgaCtaId ;  /* 0x00000000000679c3 */ /* 0x000e620000008800 */
[----:B------:R-:W-:Y:S01]  /*1410*/  UMOV UR5, 0x400 ;  /* 0x0000040000057882 */ /* 0x000fe20000000000 */
[----:B0-----:R-:W-:Y:S01]  /*1420*/  R2UR UR41, R0 ;  /* 0x00000000002972ca */ /* 0x001fe200000e0000 */
[----:B-1----:R-:W-:-:S04]  /*1430*/  ULEA UR5, UR6, UR5, 0x18 ;  /* 0x0000000506057291 */ /* 0x002fc8000f8ec03f */
[----:B------:R-:W-:-:S04]  /*1440*/  UIADD3 UR5, UR5, 0x1c400, URZ ;  /* 0x0001c40005057890 */ /* 0x000fc8000fffe03f */
[----:B------:R-:W-:-:S04]  /*1450*/  ULOP3.LUT UP0, URZ, UR5, 0x9f, URZ, 0xc0, !UPT ;  /* 0x0000009f053f7892 */ /* 0x000fc8000f80c03f */
[----:B------:R-:W-:Y:S02]  /*1460*/  ULEA.HI UR4, UR41, UR41, URZ, 0x1 ;  /* 0x0000002929047291 */ /* 0x000fe4000f8f083f */
[----:B------:R-:W-:Y:S02]  /*1470*/  PLOP3.LUT P0, PT, PT, PT, UP0, 0x80, 0x0 ;  /* 0x000000000000781c */ /* 0x000fe40003f0f008 */
[----:B------:R-:W-:-:S04]  /*1480*/  ULOP3.LUT UR4, UR4, 0x1e, URZ, 0xc0, !UPT ;  /* 0x0000001e04047892 */ /* 0x000fc8000f8ec03f */
[----:B------:R-:W-:-:S04]  /*1490*/  UIADD3 UR4, UR41, -UR4, URZ ;  /* 0x8000000429047290 */ /* 0x000fc8000fffe03f */
[----:B------:R-:W-:-:S04]  /*14a0*/  ULEA UR4, UR4, UR5, 0xd ;  /* 0x0000000504047291 */ /* 0x000fc8000f8e683f */
[----:B------:R-:W-:-:S04]  /*14b0*/  USHF.R.U32.HI UR4, URZ, 0x4, UR4 ;  /* 0x000000043f047899 */ /* 0x000fc80008011604 */
[----:B------:R-:W-:Y:S01]  /*14c0*/  ULOP3.LUT UR47, UR4, 0x3fff, URZ, 0xc0, !UPT ;  /* 0x00003fff042f7892 */ /* 0x000fe2000f8ec03f */
[----:B------:R-:W-:Y:S11]  /*14d0*/  @!P0 BRA `(.L_x_122) ;  /* 0x0000000000408947 */ /* 0x000ff60003800000 */
[----:B------:R-:W-:Y:S01]  /*14e0*/  MOV R0, 0x0 ;  /* 0x0000000000007802 */ /* 0x000fe20000000f00 */
[----:B------:R-:W-:Y:S01]  /*14f0*/  ULDC.64 UR4, c[0x4][0xc0] ;  /* 0x0100300000047ab9 */ /* 0x000fe20000000a00 */
[----:B------:R-:W-:Y:S01]  /*1500*/  ULDC.64 UR6, c[0x4][0x28] ;  /* 0x01000a0000067ab9 */ /* 0x000fe20000000a00 */
[----:B------:R-:W-:Y:S01]  /*1510*/  IMAD.U32 R4, RZ, RZ, UR4 ;  /* 0x00000004ff047e24 */ /* 0x000fe2000f8e00ff */
[----:B------:R0:W1:Y:S01]  /*1520*/  LDC.64 R2, c[0x4][R0] ;  /* 0x0100000000027b82 */ /* 0x0000620000000a00 */
[----:B------:R-:W-:Y:S01]  /*1530*/  IMAD.U32 R5, RZ, RZ, UR5 ;  /* 0x00000005ff057e24 */ /* 0x000fe2000f8e00ff */
[----:B------:R-:W-:Y:S01]  /*1540*/  ULDC.64 UR4, c[0x4][0xc8] ;  /* 0x0100320000047ab9 */ /* 0x000fe20000000a00 */
[----:B------:R-:W-:Y:S02]  /*1550*/  IMAD.U32 R10, RZ, RZ, UR6 ;  /* 0x00000006ff0a7e24 */ /* 0x000fe4000f8e00ff */
[----:B------:R-:W-:Y:S02]  /*1560*/  IMAD.U32 R6, RZ, RZ, UR4 ;  /* 0x00000004ff067e24 */ /* 0x000fe4000f8e00ff */
[----:B------:R-:W-:-:S02]  /*1570*/  IMAD.U32 R7, RZ, RZ, UR5 ;  /* 0x00000005ff077e24 */ /* 0x000fc4000f8e00ff */
[----:B------:R-:W-:Y:S02]  /*1580*/  IMAD.U32 R11, RZ, RZ, UR7 ;  /* 0x00000007ff0b7e24 */ /* 0x000fe4000f8e00ff */
[----:B------:R-:W-:Y:S02]  /*1590*/  IMAD.MOV.U32 R8, RZ, RZ, 0x70 ;  /* 0x00000070ff087424 */ /* 0x000fe400078e00ff */
[----:B------:R-:W-:Y:S02]  /*15a0*/  IMAD.MOV.U32 R12, RZ, RZ, 0x1 ;  /* 0x00000001ff0c7424 */ /* 0x000fe400078e00ff */
[----:B0-----:R-:W-:-:S07]  /*15b0*/  IMAD.MOV.U32 R13, RZ, RZ, RZ ;  /* 0x000000ffff0d7224 */ /* 0x001fce00078e00ff */
[----:B------:R-:W-:-:S07]  /*15c0*/  LEPC R20, `(.L_x_122) ;  /* 0x000000001014794e */ /* 0x000fce0000000000 */
[----:B-1----:R-:W-:Y:S05]  /*15d0*/  CALL.ABS.NOINC R2 ;  /* 0x0000000002007343 */ /* 0x002fea0003c00000 */
.L_x_122:
        /* <DEDUP_REMOVED lines=10> */
[----:B------:R-:W-:Y:S01]  /*1680*/  @UP0 ULDC.64 UR14, c[0x0][0x9a8] ;  /* 0x00026a00000e0ab9 */ /* 0x000fe20000000a00 */
[----:B------:R-:W-:Y:S01]  /*1690*/  @UP0 ULDC.64 UR18, c[0x0][0x9b0] ;  /* 0x00026c0000120ab9 */ /* 0x000fe20000000a00 */
[----:B------:R-:W-:Y:S01]  /*16a0*/  @UP1 ULDC.64 UR16, c[0x0][0x9b8] ;  /* 0x00026e0000101ab9 */ /* 0x000fe20000000a00 */
[----:B------:R-:W-:Y:S02]  /*16b0*/  @UP0 UIMAD UR8, UR37, UR14, URZ ;  /* 0x0000000e250802a4 */ /* 0x000fe4000f8e023f */
[----:B------:R-:W-:Y:S02]  /*16c0*/  @UP1 UIMAD UR10, UR37, UR16, URZ ;  /* 0x00000010250a12a4 */ /* 0x000fe4000f8e023f */
[----:B------:R-:W-:Y:S02]  /*16d0*/  @UP0 UIMAD UR15, UR36, UR15, UR8 ;  /* 0x0000000f240f02a4 */ /* 0x000fe4000f8e0208 */
[----:B------:R-:W-:Y:S02]  /*16e0*/  @UP1 UIMAD.WIDE.U32 UR8, UR36, UR16, URZ ;  /* 0x00000010240812a5 */ /* 0x000fe4000f8e003f */
[----:B------:R-:W-:-:S02]  /*16f0*/  @UP0 UIMAD.WIDE.U32 UR12, UR36, UR14, URZ ;  /* 0x0000000e240c02a5 */ /* 0x000fc4000f8e003f */
[----:B------:R-:W-:Y:S02]  /*1700*/  @UP1 UIMAD UR16, UR36, UR17, UR10 ;  /* 0x00000011241012a4 */ /* 0x000fe4000f8e020a */
[----:B------:R-:W-:Y:S02]  /*1710*/  @UP1 USHF.R.S32.HI UR17, URZ, 0x1f, UR38 ;  /* 0x0000001f3f111899 */ /* 0x000fe40008011426 */
[----:B------:R-:W-:Y:S01]  /*1720*/  @UP0 USHF.R.S32.HI UR14, URZ, 0x1f, UR38 ;  /* 0x0000001f3f0e0899 */ /* 0x000fe20008011426 */
[----:B------:R-:W-:Y:S01]  /*1730*/  @UP1 ULDC.64 UR10, c[0x0][0x9c0] ;  /* 0x00027000000a1ab9 */ /* 0x000fe20000000a00 */
[----:B------:R-:W-:Y:S02]  /*1740*/  @UP0 UIADD3 UR13, UR13, UR15, URZ ;  /* 0x0000000f0d0d0290 */ /* 0x000fe4000fffe03f */
[----:B------:R-:W-:Y:S02]  /*1750*/  @UP1 UIMAD UR15, UR17, UR10, URZ ;  /* 0x0000000a110f12a4 */ /* 0x000fe4000f8e023f */
[----:B------:R-:W-:-:S02]  /*1760*/  @UP0 UIMAD UR14, UR14, UR18, URZ ;  /* 0x000000120e0e02a4 */ /* 0x000fc4000f8e023f */
[----:B------:R-:W-:Y:S02]  /*1770*/  @UP1 UIADD3 UR9, UR9, UR16, URZ ;  /* 0x0000001009091290 */ /* 0x000fe4000fffe03f */
[----:B------:R-:W-:Y:S02]  /*1780*/  @UP1 UIMAD UR15, UR38, UR11, UR15 ;  /* 0x0000000b260f12a4 */ /* 0x000fe4000f8e020f */
[----:B------:R-:W-:Y:S02]  /*1790*/  @UP0 UIMAD UR14, UR38, UR19, UR14 ;  /* 0x00000013260e02a4 */ /* 0x000fe4000f8e020e */
[----:B------:R-:W-:Y:S02]  /*17a0*/  @UP0 UIMAD.WIDE.U32 UR12, UR38, UR18, UR12 ;  /* 0x00000012260c02a5 */ /* 0x000fe4000f8e000c */
[----:B------:R-:W-:Y:S02]  /*17b0*/  @UP1 UIMAD.WIDE.U32 UR10, UR38, UR10, UR8 ;  /* 0x0000000a260a12a5 */ /* 0x000fe4000f8e0008 */
[----:B------:R-:W-:-:S02]  /*17c0*/  @UP0 UIADD3 UR9, UR13, UR14, URZ ;  /* 0x0000000e0d090290 */ /* 0x000fc4000fffe03f */
[----:B------:R-:W-:Y:S02]  /*17d0*/  @UP0 ULEA UR6, UP2, UR12, UR6, 0x2 ;  /* 0x000000060c060291 */ /* 0x000fe4000f84103f */
[----:B------:R-:W-:Y:S02]  /*17e0*/  @UP1 UIADD3 UR8, UR11, UR15, URZ ;  /* 0x0000000f0b081290 */ /* 0x000fe4000fffe03f */
[----:B------:R-:W-:Y:S02]  /*17f0*/  @UP1 ULEA UR4, UP3, UR10, UR4, 0x2 ;  /* 0x000000040a041291 */ /* 0x000fe4000f86103f */
[----:B------:R-:W-:Y:S01]  /*1800*/  @UP0 ULEA.HI.X UR7, UR12, UR7, UR9, 0x2, UP2 ;  /* 0x000000070c070291 */ /* 0x000fe200090f1409 */
[----:B------:R-:W-:Y:S01]  /*1810*/  MOV R4, UR6 ;  /* 0x0000000600047c02 */ /* 0x000fe20008000f00 */
[----:B------:R-:W-:Y:S02]  /*1820*/  @UP1 ULEA.HI.X UR5, UR10, UR5, UR8, 0x2, UP3 ;  /* 0x000000050a051291 */ /* 0x000fe400098f1408 */
[----:B------:R-:W-:-:S02]  /*1830*/  IMAD.U32 R6, RZ, RZ, UR4 ;  /* 0x00000004ff067e24 */ /* 0x000fc4000f8e00ff */
[----:B------:R-:W-:Y:S02]  /*1840*/  IMAD.U32 R5, RZ, RZ, UR7 ;  /* 0x00000007ff057e24 */ /* 0x000fe4000f8e00ff */
[----:B------:R-:W-:-:S03]  /*1850*/  IMAD.U32 R7, RZ, RZ, UR5 ;  /* 0x00000005ff077e24 */ /* 0x000fc6000f8e00ff */
[----:B------:R0:W2:Y:S04]  /*1860*/  @P0 LDG.E R9, desc[UR50][R4.64] ;  /* 0x0000003204090981 */ /* 0x0000a8000c1e1900 */
[----:B------:R-:W2:Y:S01]  /*1870*/  @P1 LDG.E R0, desc[UR50][R6.64] ;  /* 0x0000003206001981 */ /* 0x000ea2000c1e1900 */
[----:B------:R-:W1:Y:S01]  /*1880*/  S2UR UR5, SR_CgaCtaId ;  /* 0x00000000000579c3 */ /* 0x000e620000008800 */
[----:B------:R-:W-:Y:S01]  /*1890*/  ULEA.HI UR4, UR43, UR43, URZ, 0x1 ;  /* 0x0000002b2b047291 */ /* 0x000fe2000f8f083f */
[----:B------:R-:W-:-:S03]  /*18a0*/  MOV R2, 0x400 ;  /* 0x0000040000027802 */ /* 0x000fc60000000f00 */
[----:B------:R-:W-:Y:S01]  /*18b0*/  ULOP3.LUT UR4, UR4, 0xfffffffe, URZ, 0xc0, !UPT ;  /* 0xfffffffe04047892 */ /* 0x000fe2000f8ec03f */
[----:B0-----:R-:W-:-:S03]  /*18c0*/  IMAD.U32 R4, RZ, RZ, UR44 ;  /* 0x0000002cff047e24 */ /* 0x001fc6000f8e00ff */
[----:B------:R-:W-:Y:S02]  /*18d0*/  UIADD3 UR4, UR43, -UR4, URZ ;  /* 0x800000042b047290 */ /* 0x000fe4000fffe03f */
[----:B------:R-:W-:-:S04]  /*18e0*/  ISETP.NE.AND P0, PT, R4, 0x3, PT ;  /* 0x000000030400780c */ /* 0x000fc80003f05270 */
[----:B------:R-:W-:Y:S01]  /*18f0*/  IMAD.U32 R11, RZ, RZ, UR4 ;  /* 0x00000004ff0b7e24 */ /* 0x000fe2000f8e00ff */
[----:B------:R-:W-:-:S04]  /*1900*/  ULDC UR4, c[0x0][0x9d8] ;  /* 0x0002760000047ab9 */ /* 0x000fc80000000800 */
[----:B------:R-:W-:Y:S01]  /*1910*/  SHF.L.U32 R11, R11, 0x1f, RZ ;  /* 0x0000001f0b0b7819 */ /* 0x000fe200000006ff */
[----:B-1----:R-:W-:-:S05]  /*1920*/  IMAD.U32 R3, RZ, RZ, UR5 ;  /* 0x00000005ff037e24 */ /* 0x002fca000f8e00ff */
[----:B------:R-:W-:-:S04]  /*1930*/  LEA R2, R3, R2, 0x18 ;  /* 0x0000000203027211 */ /* 0x000fc800078ec0ff */
[----:B------:R-:W0:Y:S01]  /*1940*/  SYNCS.PHASECHK.TRANS64.TRYWAIT P1, [R2+URZ+0x2e800], R11 ;  /* 0x02e8000b020075a7 */ /* 0x000e22000802017f */
[----:B--2---:R-:W-:-:S04]  /*1950*/  FMUL.FTZ R0, R9, R0 ;  /* 0x0000000009007220 */ /* 0x004fc80000410000 */
[----:B------:R-:W-:Y:S01]  /*1960*/  FMUL.FTZ R0, R0, UR4 ;  /* 0x0000000400007c20 */ /* 0x000fe20008410000 */
[----:B0-----:R-:W-:Y:S06]  /*1970*/  @!P1 BRA `(.L_x_123) ;  /* 0x0000010c00009947 */ /* 0x001fec0003800000 */
.L_x_248:
[----:B------:R-:W-:Y:S05]  /*1980*/  @!P0 BRA `(.L_x_124) ;  /* 0x0000000000048947 */ /* 0x000fea0003800000 */
[----:B------:R-:W-:Y:S01]  /*1990*/  BPT.TRAP 0x1 ;  /* 0x000000040000795c */ /* 0x000fe20000300000 */
.L_x_124:
[----:B------:R-:W-:Y:S02]  /*19a0*/  IMAD.U32 R6, RZ, RZ, UR42 ;  /* 0x0000002aff067e24 */ /* 0x000fe4000f8e00ff */
[----:B------:R-:W-:-:S03]  /*19b0*/  IMAD.U32 R5, RZ, RZ, UR46 ;  /* 0x0000002eff057e24 */ /* 0x000fc6000f8e00ff */
[----:B------:R-:W-:Y:S01]  /*19c0*/  SHF.L.U32 R6, R6, 0x1f, RZ ;  /* 0x0000001f06067819 */ /* 0x000fe200000006ff */
[----:B------:R-:W-:-:S04]  /*19d0*/  IMAD R5, R5, 0x8, R2 ;  /* 0x0000000805057824 */ /* 0x000fc800078e0202 */
[----:B------:R1:W2:Y:S01]  /*19e0*/  SYNCS.PHASECHK.TRANS64.TRYWAIT P1, [R5+URZ+0x2e830], R6 ;  /* 0x02e83006050075a7 */ /* 0x0002a2000802017f */
[----:B------:R-:W-:Y:S05]  /*19f0*/  @!P0 BRA `(.L_x_125) ;  /* 0x0000000000048947 */ /* 0x000fea0003800000 */
[----:B------:R-:W-:Y:S01]  /*1a00*/  BPT.TRAP 0x1 ;  /* 0x000000040000795c */ /* 0x000fe20000300000 */
.L_x_125:
[----:B------:R-:W3:Y:S01]  /*1a10*/  S2R R7, SR_TID.X ;  /* 0x0000000000077919 */ /* 0x000ee20000002100 */
[----:B------:R-:W-:-:S05]  /*1a20*/  VIADD R4, R2, 0x20400 ;  /* 0x0002040002047836 */ /* 0x000fca0000000000 */
[----:B------:R-:W-:-:S04]  /*1a30*/  SHF.R.U32.HI R4, RZ, 0x4, R4 ;  /* 0x00000004ff047819 */ /* 0x000fc80000011604 */
[----:B------:R-:W-:Y:S02]  /*1a40*/  LOP3.LUT R4, R4, 0x3fff, RZ, 0xc0, !PT ;  /* 0x00003fff04047812 */ /* 0x000fe400078ec0ff */
[----:B---3--:R-:W-:Y:S01]  /*1a50*/  LOP3.LUT P2, RZ, R7, 0x7f, RZ, 0xc0, !PT ;  /* 0x0000007f07ff7812 */ /* 0x008fe2000784c0ff */
[----:B--2---:R-:W-:-:S12]  /*1a60*/  @P1 BRA `(.L_x_126) ;  /* 0x0000000000081947 */ /* 0x004fd80003800000 */
[----:B------:R-:W2:Y:S02]  /*1a70*/  SYNCS.PHASECHK.TRANS64.TRYWAIT P1, [R5+URZ+0x2e830], R6 ;  /* 0x02e83006050075a7 */ /* 0x000ea4000802017f */
[----:B--2---:R-:W-:Y:S05]  /*1a80*/  @!P1 BRA `(.L_x_127) ;  /* 0x0000010800d09947 */ /* 0x004fea0003800000 */
.L_x_126:
[----:B------:R-:W-:Y:S05]  /*1a90*/  WARPSYNC.ALL ;  /* 0x0000000000007948 */ /* 0x000fea0003800000 */
[----:B------:R-:W-:Y:S01]  /*1aa0*/  IMAD.MOV.U32 R87, RZ, RZ, RZ ;  /* 0x000000ffff577224 */ /* 0x000fe200078e00ff */
[----:B------:R-:W-:-:S04]  /*1ab0*/  LOP3.LUT R4, R4, 0x10000, RZ, 0xfc, !PT ;  /* 0x0001000004047812 */ /* 0x000fc800078efcff */
[----:B------:R-:W-:Y:S01]  /*1ac0*/  R2UR UR20, R4 ;  /* 0x00000000041472ca */ /* 0x000fe200000e0000 */
[----:B------:R-:W-:Y:S01]  /*1ad0*/  ULOP3.LUT UR12, UR47, 0x10000, URZ, 0xfc, !UPT ;  /* 0x000100002f0c7892 */ /* 0x000fe2000f8efc3f */
[----:B------:R-:W-:Y:S01]  /*1ae0*/  WARPGROUP.ARRIVE ;  /* 0x00000000000079c5 */ /* 0x000fe20000000000 */
[----:B------:R-:W-:Y:S01]  /*1af0*/  UMOV UR17, 0x40000040 ;  /* 0x4000004000117882 */ /* 0x000fe20000000000 */
[----:B------:R-:W-:Y:S01]  /*1b00*/  UMOV UR19, 0x40000040 ;  /* 0x4000004000137882 */ /* 0x000fe20000000000 */
[----:B------:R-:W-:Y:S01]  /*1b10*/  UIADD3 UR7, UR12, 0x2, URZ ;  /* 0x000000020c077890 */ /* 0x000fe2000fffe03f */
[----:B-12---:R-:W-:Y:S01]  /*1b20*/  VIADD R6, R229, UR45 ;  /* 0x0000002de5067c36 */ /* 0x006fe20008000000 */
[----:B------:R-:W-:Y:S01]  /*1b30*/  UIADD3 UR11, UR12, 0x4, URZ ;  /* 0x000000040c0b7890 */ /* 0x000fe2000fffe03f */
[----:B------:R-:W1:Y:S01]  /*1b40*/  S2R R152, SR_TID.X ;  /* 0x0000000000987919 */ /* 0x000e620000002100 */
[----:B------:R-:W-:Y:S01]  /*1b50*/  UMOV UR16, UR12 ;  /* 0x0000000c00107c82 */ /* 0x000fe20008000000 */
[----:B------:R-:W-:Y:S01]  /*1b60*/  UIADD3 UR14, UR12, 0x6, URZ ;  /* 0x000000060c0e7890 */ /* 0x000fe2000fffe03f */
[----:B------:R-:W-:-:S02]  /*1b70*/  UMOV UR13, 0x40000040 ;  /* 0x40000040000d7882 */ /* 0x000fc40000000000 */
[----:B------:R-:W-:Y:S01]  /*1b80*/  UIMAD UR20, UR46, 0x700, UR20 ;  /* 0x000007002e1478a4 */ /* 0x000fe2000f8e0214 */
[----:B------:R-:W-:Y:S01]  /*1b90*/  UMOV UR15, 0x40000040 ;  /* 0x40000040000f7882 */ /* 0x000fe20000000000 */
[----:B------:R-:W-:Y:S02]  /*1ba0*/  UISETP.GE.AND UP0, UPT, UR45, 0xe1, UPT ;  /* 0x000000e12d00788c */ /* 0x000fe4000bf06270 */
[----:B------:R-:W-:-:S03]  /*1bb0*/  UIADD3 UR4, UR20, 0x200, URZ ;  /* 0x0000020014047890 */ /* 0x000fc6000fffe03f */
        /* <DEDUP_REMOVED lines=43> */
[----:B------:R-:W-:Y:S01]  /*1e70*/  QGMMA.64x32x32.F32.E4M3.E4M3 R24, gdesc[UR16], RZ, !UPT, gsb0 ;  /* 0x00600000101879f3 */ /* 0x000fe2000c0008ff */
        /* <DEDUP_REMOVED lines=65> */
[----:B------:R-:W-:Y:S01]  /*2290*/  UMOV UR14, UR18 ;  /* 0x00000012000e7c82 */ /* 0x000fe20008000000 */
        /* <DEDUP_REMOVED lines=24> */
[C---:B0-----:R-:W-:Y:S01]  /*2420*/  FMUL.FTZ R11, R0.reuse, R141 ;  /* 0x0000008d000b7220 */ /* 0x041fe20000410000 */
[C---:B------:R-:W-:Y:S01]  /*2430*/  FMUL.FTZ R7, R0.reuse, R138 ;  /* 0x0000008a00077220 */ /* 0x040fe20000410000 */
[----:B------:R-:W-:Y:S01]  /*2440*/  QGMMA.64x32x32.F32.E4M3.E4M3 R120, gdesc[UR12], R120, gsb0 ;  /* 0x006000000c7879f3 */ /* 0x000fe20008000878 */
[----:B------:R-:W-:Y:S01]  /*2450*/  UIADD3 UR14, UR20, 0x206, URZ ;  /* 0x00000206140e7890 */ /* 0x000fe2000fffe03f */
[----:B------:R-:W0:Y:S01]  /*2460*/  MUFU.TANH R8, R8 ;  /* 0x0000000800087308 */ /* 0x000e220000002400 */
        /* <DEDUP_REMOVED lines=13> */
[----:B------:R-:W3:Y:S08]  /*2540*/  MUFU.TANH R10, R10 ;  /* 0x0000000a000a7308 */ /* 0x000ef00000002400 */
[----:B------:R-:W4:Y:S08]  /*2550*/  MUFU.TANH R11, R11 ;  /* 0x0000000b000b7308 */ /* 0x000f300000002400 */
[----:B------:R-:W5:Y:S08]  /*2560*/  MUFU.TANH R7, R7 ;  /* 0x0000000700077308 */ /* 0x000f700000002400 */
[----:B------:R-:W1:Y:S08]  /*2570*/  MUFU.TANH R73, R73 ;  /* 0x0000004900497308 */ /* 0x000e700000002400 */
[----:B------:R-:W1:Y:S08]  /*2580*/  MUFU.TANH R14, R14 ;  /* 0x0000000e000e7308 */ /* 0x000e700000002400 */
[----:B------:R-:W1:Y:S01]  /*2590*/  MUFU.TANH R12, R12 ;  /* 0x0000000c000c7308 */ /* 0x000e620000002400 */
        /* <DEDUP_REMOVED lines=17> */
[----:B------:R-:W1:Y:S01]  /*26b0*/  MUFU.TANH R13, R13 ;  /* 0x0000000d000d7308 */ /* 0x000e620000002400 */
[C---:B------:R-:W-:Y:S01]  /*26c0*/  FMUL.FTZ R76, R0.reuse, R121 ;  /* 0x00000079004c7220 */ /* 0x040fe20000410000 */
[C---:B------:R-:W-:Y:S01]  /*26d0*/  FMUL.FTZ R122, R0.reuse, R131 ;  /* 0x00000083007a7220 */ /* 0x040fe20000410000 */
[C---:B------:R-:W-:Y:S01]  /*26e0*/  FMUL.FTZ R121, R0.reuse, R132 ;  /* 0x0000008400797220 */ /* 0x040fe20000410000 */
[C---:B------:R-:W-:Y:S01]  /*26f0*/  FMUL.FTZ R83, R0.reuse, R128 ;  /* 0x0000008000537220 */ /* 0x040fe20000410000 */
[----:B------:R-:W-:-:S03]  /*2700*/  FMUL.FTZ R84, R0, R129 ;  /* 0x0000008100547220 */ /* 0x000fc60000410000 */
[----:B------:R-:W1:Y:S08]  /*2710*/  MUFU.TANH R20, R20 ;  /* 0x0000001400147308 */ /* 0x000e700000002400 */
[----:B------:R-:W1:Y:S08]  /*2720*/  MUFU.TANH R72, R72 ;  /* 0x0000004800487308 */ /* 0x000e700000002400 */
[----:B------:R-:W1:Y:S08]  /*2730*/  MUFU.TANH R15, R15 ;  /* 0x0000000f000f7308 */ /* 0x000e700000002400 */
        /* <DEDUP_REMOVED lines=23> */
[C---:B------:R-:W-:Y:S01]  /*28b0*/  FMUL.FTZ R117, R0.reuse, R118 ;  /* 0x0000007600757220 */ /* 0x040fe20000410000 */
[----:B------:R-:W-:-:S02]  /*28c0*/  FMUL.FTZ R114, R0, R114 ;  /* 0x0000007200727220 */ /* 0x000fc40000410000 */
        /* <DEDUP_REMOVED lines=37> */
[----:B------:R-:W-:Y:S02]  /*2b20*/  IMAD.U32 R57, RZ, RZ, UR49 ;  /* 0x00000031ff397e24 */ /* 0x000fe4000f8e00ff */
[C---:B------:R-:W-:Y:S01]  /*2b30*/  FMUL.FTZ R133, R0.reuse, R68 ;  /* 0x0000004400857220 */ /* 0x040fe20000410000 */
[C---:B------:R-:W-:Y:S01]  /*2b40*/  FMUL.FTZ R68, R0.reuse, R69 ;  /* 0x0000004500447220 */ /* 0x040fe20000410000 */
[C---:B------:R-:W-:Y:S01]  /*2b50*/  FMUL.FTZ R134, R0.reuse, R70 ;  /* 0x0000004600867220 */ /* 0x040fe20000410000 */
[----:B------:R-:W-:Y:S01]  /*2b60*/  QGMMA.64x32x32.F32.E4M3.E4M3 R40, gdesc[UR12], R40, gsb0 ;  /* 0x006000000c2879f3 */ /* 0x000fe20008000828 */
[----:B------:R-:W-:Y:S02]  /*2b70*/  IMAD R6, R57, -0xe0, R6 ;  /* 0xffffff2039067824 */ /* 0x000fe400078e0206 */
[C---:B------:R-:W-:Y:S01]  /*2b80*/  FMUL.FTZ R130, R0.reuse, R58 ;  /* 0x0000003a00827220 */ /* 0x040fe20000410000 */
[C---:B------:R-:W-:Y:S01]  /*2b90*/  FMUL.FTZ R135, R0.reuse, R71 ;  /* 0x0000004700877220 */ /* 0x040fe20000410000 */
[C---:B------:R-:W-:Y:S01]  /*2ba0*/  FMUL.FTZ R131, R0.reuse, R60 ;  /* 0x0000003c00837220 */ /* 0x040fe20000410000 */
[----:B------:R-:W-:Y:S01]  /*2bb0*/  FMUL.FTZ R132, R0, R61 ;  /* 0x0000003d00847220 */ /* 0x000fe20000410000 */
[C---:B------:R-:W-:Y:S01]  /*2bc0*/  ISETP.GT.AND P5, PT, R6.reuse, RZ, PT ;  /* 0x000000ff0600720c */ /* 0x040fe20003fa4270 */
[----:B------:R-:W1:Y:S01]  /*2bd0*/  MUFU.TANH R122, R122 ;  /* 0x0000007a007a7308 */ /* 0x000e620000002400 */
[C---:B------:R-:W-:Y:S01]  /*2be0*/  ISETP.GT.AND P1, PT, R6.reuse, 0x1, PT ;  /* 0x000000010600780c */ /* 0x040fe20003f24270 */
[----:B------:R-:W-:Y:S01]  /*2bf0*/  UIADD3 UR14, UR20, 0x606, URZ ;  /* 0x00000606140e7890 */ /* 0x000fe2000fffe03f */
[----:B------:R-:W-:Y:S01]  /*2c00*/  ISETP.GT.AND P2, PT, R6, 0x8, PT ;  /* 0x000000080600780c */ /* 0x000fe20003f44270 */
[----:B------:R-:W-:Y:S01]  /*2c10*/  FMUL.FTZ R101, R0, R56 ;  /* 0x0000003800657220 */ /* 0x000fe20000410000 */
[----:B0-----:R-:W-:Y:S01]  /*2c20*/  FSEL R69, R8, -INF , P5 ;  /* 0xff80000008457808 */ /* 0x001fe20002800000 */
[----:B------:R-:W-:Y:S01]  /*2c30*/  UMOV UR15, 0x40000040 ;  /* 0x40000040000f7882 */ /* 0x000fe20000000000 */
[----:B--2---:R-:W-:Y:S01]  /*2c40*/  FSEL R70, R9, -INF , P1 ;  /* 0xff80000009467808 */ /* 0x004fe20000800000 */
[----:B------:R-:W0:Y:S01]  /*2c50*/  MUFU.TANH R104, R104 ;  /* 0x0000006800687308 */ /* 0x000e220000002400 */
[----:B------:R-:W-:Y:S01]  /*2c60*/  ISETP.GT.AND P3, PT, R6, 0x9, PT ;  /* 0x000000090600780c */ /* 0x000fe20003f64270 */
[----:B------:R-:W-:Y:S01]  /*2c70*/  FMUL.FTZ R129, R0, R59 ;  /* 0x0000003b00817220 */ /* 0x000fe20000410000 */
[----:B---3--:R-:W-:Y:S01]  /*2c80*/  FSEL R71, R10, -INF , P2 ;  /* 0xff8000000a477808 */ /* 0x008fe20001000000 */
[----:B------:R-:W-:Y:S01]  /*2c90*/  FMUL.FTZ R63, R0, R63 ;  /* 0x0000003f003f7220 */ /* 0x000fe20000410000 */
[----:B------:R-:W-:Y:S01]  /*2ca0*/  ISETP.GT.AND P4, PT, R6, 0x10, PT ;  /* 0x000000100600780c */ /* 0x000fe20003f84270 */
[C---:B------:R-:W-:Y:S01]  /*2cb0*/  FMUL.FTZ R65, R0.reuse, R65 ;  /* 0x0000004100417220 */ /* 0x040fe20000410000 */
[----:B----4-:R-:W-:Y:S01]  /*2cc0*/  FSEL R103, R11, -INF , P3 ;  /* 0xff8000000b677808 */ /* 0x010fe20001800000 */
[----:B------:R-:W2:Y:S01]  /*2cd0*/  MUFU.TANH R126, R126 ;  /* 0x0000007e007e7308 */ /* 0x000ea20000002400 */
[----:B-----5:R-:W-:Y:S01]  /*2ce0*/  FSEL R7, R7, -INF , P5 ;  /* 0xff80000007077808 */ /* 0x020fe20002800000 */
[----:B------:R-:W-:Y:S01]  /*2cf0*/  FMUL.FTZ R66, R0, R66 ;  /* 0x0000004200427220 */ /* 0x000fe20000410000 */
[----:B------:R-:W-:Y:S01]  /*2d00*/  ISETP.GT.AND P5, PT, R6, 0x11, PT ;  /* 0x000000110600780c */ /* 0x000fe20003fa4270 */
[C---:B------:R-:W-:Y:S01]  /*2d10*/  FMUL.FTZ R64, R0.reuse, R64 ;  /* 0x0000004000407220 */ /* 0x040fe20000410000 */
[----:B-1----:R-:W-:Y:S01]  /*2d20*/  FSEL R11, R73, -INF , P4 ;  /* 0xff800000490b7808 */ /* 0x002fe20002000000 */
[----:B------:R-:W-:Y:S01]  /*2d30*/  FMUL.FTZ R62, R0, R62 ;  /* 0x0000003e003e7220 */ /* 0x000fe20000410000 */
[----:B------:R-:W-:Y:S01]  /*2d40*/  FSEL R73, R14, -INF , P4 ;  /* 0xff8000000e497808 */ /* 0x000fe20002000000 */
[----:B------:R-:W1:Y:S01]  /*2d50*/  MUFU.TANH R106, R106 ;  /* 0x0000006a006a7308 */ /* 0x000e620000002400 */
[----:B------:R-:W-:Y:S01]  /*2d60*/  FSEL R8, R12, -INF , P1 ;  /* 0xff8000000c087808 */ /* 0x000fe20000800000 */
[----:B------:R-:W-:Y:S01]  /*2d70*/  FMUL.FTZ R67, R0, R67 ;  /* 0x0000004300437220 */ /* 0x000fe20000410000 */
[----:B------:R-:W-:-:S02]  /*2d80*/  FSEL R12, R74, -INF , P5 ;  /* 0xff8000004a0c7808 */ /* 0x000fc40002800000 */
[----:B------:R-:W-:Y:S02]  /*2d90*/  ISETP.GT.AND P1, PT, R6, 0x18, PT ;  /* 0x000000180600780c */ /* 0x000fe40003f24270 */
[----:B------:R-:W-:Y:S01]  /*2da0*/  FSEL R74, R13, -INF , P5 ;  /* 0xff8000000d4a7808 */ /* 0x000fe20002800000 */
[----:B------:R-:W3:Y:S01]  /*2db0*/  MUFU.TANH R125, R125 ;  /* 0x0000007d007d7308 */ /* 0x000ee20000002400 */
[----:B------:R-:W-:Y:S02]  /*2dc0*/  FSEL R9, R20, -INF , P2 ;  /* 0xff80000014097808 */ /* 0x000fe40001000000 */
[----:B------:R-:W-:Y:S02]  /*2dd0*/  ISETP.GT.AND P2, PT, R6, 0x19, PT ;  /* 0x000000190600780c */ /* 0x000fe40003f44270 */
[----:B------:R-:W-:Y:S02]  /*2de0*/  FSEL R72, R72, -INF , P1 ;  /* 0xff80000048487808 */ /* 0x000fe40000800000 */
[----:B------:R-:W-:Y:S01]  /*2df0*/  FSEL R10, R15, -INF , P3 ;  /* 0xff8000000f0a7808 */ /* 0x000fe20001800000 */
[----:B------:R-:W4:Y:S01]  /*2e00*/  MUFU.TANH R105, R105 ;  /* 0x0000006900697308 */ /* 0x000f220000002400 */
[----:B------:R-:W-:-:S02]  /*2e10*/  FSEL R14, R77, -INF , P2 ;  /* 0xff8000004d0e7808 */ /* 0x000fc40001000000 */
[C---:B------:R-:W-:Y:S02]  /*2e20*/  ISETP.GT.AND P3, PT, R6.reuse, 0x20, PT ;  /* 0x000000200600780c */ /* 0x040fe40003f64270 */
[----:B------:R-:W-:Y:S02]  /*2e30*/  FSEL R77, R21, -INF , P2 ;  /* 0xff800000154d7808 */ /* 0x000fe40001000000 */
[C---:B------:R-:W-:Y:S01]  /*2e40*/  ISETP.GT.AND P4, PT, R6.reuse, 0x21, PT ;  /* 0x000000210600780c */ /* 0x040fe20003f84270 */
[----:B------:R-:W5:Y:S01]  /*2e50*/  MUFU.TANH R127, R127 ;  /* 0x0000007f007f7308 */ /* 0x000f620000002400 */
[----:B------:R-:W-:Y:S02]  /*2e60*/  FSEL R75, R75, -INF , P3 ;  /* 0xff8000004b4b7808 */ /* 0x000fe40001800000 */
[----:B------:R-:W-:Y:S01]  /*2e70*/  ISETP.GT.AND P5, PT, R6, 0x28, PT ;  /* 0x000000280600780c */ /* 0x000fe20003fa4270 */
        /* <DEDUP_REMOVED lines=9> */
[C---:B------:R-:W-:Y:S01]  /*2f10*/  FMUL.FTZ R142, R0.reuse, R51 ;  /* 0x00000033008e7220 */ /* 0x040fe20000410000 */
[----:B------:R-:W-:Y:S01]  /*2f20*/  FMNMX.FTZ R46, R103, R44, !PT ;  /* 0x0000002c672e7209 */ /* 0x000fe20007810000 */
[----:B------:R-:W-:Y:S01]  /*2f30*/  FMUL.FTZ R141, R0, R50 ;  /* 0x00000032008d7220 */ /* 0x000fe20000410000 */
[----:B------:R-:W-:Y:S01]  /*2f40*/  FSEL R13, R78, -INF , P1 ;  /* 0xff8000004e0d7808 */ /* 0x000fe20000800000 */
[C---:B------:R-:W-:Y:S01]  /*2f50*/  FMUL.FTZ R143, R0.reuse, R52 ;  /* 0x00000034008f7220 */ /* 0x040fe20000410000 */
[----:B------:R-:W-:Y:S01]  /*2f60*/  FMNMX.FTZ R47, R73, R46, !PT ;  /* 0x0000002e492f7209 */ /* 0x000fe20007810000 */
[----:B------:R-:W-:Y:S01]  /*2f70*/  FMUL.FTZ R136, R0, R40 ;  /* 0x0000002800887220 */ /* 0x000fe20000410000 */
[----:B------:R-:W-:Y:S01]  /*2f80*/  ISETP.GT.AND P1, PT, R6, 0x29, PT ;  /* 0x000000290600780c */ /* 0x000fe20003f24270 */
[----:B------:R-:W-:Y:S01]  /*2f90*/  FMUL.FTZ R144, R0, R53 ;  /* 0x0000003500907220 */ /* 0x000fe20000410000 */
[----:B------:R-:W-:Y:S01]  /*2fa0*/  FMNMX.FTZ R47, R74, R47, !PT ;  /* 0x0000002f4a2f7209 */ /* 0x000fe20007810000 */
[----:B------:R-:W-:Y:S01]  /*2fb0*/  FMUL.FTZ R137, R0, R41 ;  /* 0x0000002900897220 */ /* 0x000fe20000410000 */
[----:B------:R-:W-:Y:S01]  /*2fc0*/  FSEL R80, R80, -INF , P5 ;  /* 0xff80000050507808 */ /* 0x000fe20002800000 */
[----:B------:R-:W5:Y:S01]  /*2fd0*/  MUFU.TANH R108, R108 ;  /* 0x0000006c006c7308 */ /* 0x000f620000002400 */
[----:B------:R-:W-:Y:S01]  /*2fe0*/  FMNMX.FTZ R48, R72, R47, !PT ;  /* 0x0000002f48307209 */ /* 0x000fe20007810000 */
[----:B------:R-:W-:Y:S01]  /*2ff0*/  FMUL.FTZ R138, R0, R55 ;  /* 0x00000037008a7220 */ /* 0x000fe20000410000 */
[----:B------:R-:W-:Y:S01]  /*3000*/  ISETP.GT.AND P2, PT, R6, 0x30, PT ;  /* 0x000000300600780c */ /* 0x000fe20003f44270 */
[----:B------:R-:W-:Y:S01]  /*3010*/  WARPGROUP.ARRIVE ;  /* 0x00000000000079c5 */ /* 0x000fe20000000000 */
[----:B------:R-:W-:Y:S01]  /*3020*/  FMNMX.FTZ R48, R77, R48, !PT ;  /* 0x000000304d307209 */ /* 0x000fe20007810000 */
[C---:B------:R-:W-:Y:S01]  /*3030*/  FMUL.FTZ R56, R0.reuse, R42 ;  /* 0x0000002a00387220 */ /* 0x040fe20000410000 */
[----:B------:R-:W-:Y:S01]  /*3040*/  FSEL R79, R79, -INF , P1 ;  /* 0xff8000004f4f7808 */ /* 0x000fe20000800000 */
[----:B------:R-:W5:Y:S01]  /*3050*/  MUFU.TANH R107, R107 ;  /* 0x0000006b006b7308 */ /* 0x000f620000002400 */
[----:B------:R-:W-:Y:S01]  /*3060*/  FMNMX.FTZ R49, R75, R48, !PT ;  /* 0x000000304b317209 */ /* 0x000fe20007810000 */
[----:B------:R-:W-:Y:S01]  /*3070*/  FMUL.FTZ R57, R0, R43 ;  /* 0x0000002b00397220 */ /* 0x000fe20000410000 */
[----:B------:R-:W-:Y:S01]  /*3080*/  FSEL R15, R82, -INF , P3 ;  /* 0xff800000520f7808 */ /* 0x000fe20001800000 */
[----:B------:R-:W-:Y:S01]  /*3090*/  QGMMA.64x32x32.F32.E4M3.E4M3 R24, gdesc[UR12], R24, gsb0 ;  /* 0x006000000c1879f3 */ /* 0x000fe20008000818 */
[----:B------:R-:W-:Y:S01]  /*30a0*/  FMNMX.FTZ R51, R76, R49, !PT ;  /* 0x000000314c337209 */ /* 0x000fe20007810000 */
[----:B------:R-:W-:Y:S01]  /*30b0*/  FMUL.FTZ R59, R0, R45 ;  /* 0x0000002d003b7220 */ /* 0x000fe20000410000 */
[----:B------:R-:W-:Y:S01]  /*30c0*/  ISETP.GT.AND P3, PT, R6, 0x31, PT ;  /* 0x000000310600780c */ /* 0x000fe20003f64270 */
[----:B------:R-:W5:Y:S01]  /*30d0*/  MUFU.TANH R109, R109 ;  /* 0x0000006d006d7308 */ /* 0x000f620000002400 */
[----:B------:R-:W-:Y:S01]  /*30e0*/  FMNMX.FTZ R50, R80, R51, !PT ;  /* 0x0000003350327209 */ /* 0x000fe20007810000 */
[----:B------:R-:W-:Y:S01]  /*30f0*/  FMUL.FTZ R145, R0, R54 ;  /* 0x0000003600917220 */ /* 0x000fe20000410000 */
[----:B------:R-:W-:-:S02]  /*3100*/  FSEL R83, R83, -INF , P2 ;  /* 0xff80000053537808 */ /* 0x000fc40001000000 */
[----:B------:R-:W-:Y:S02]  /*3110*/  FMNMX.FTZ R52, R79, R50, !PT ;  /* 0x000000324f347209 */ /* 0x000fe40007810000 */
[----:B------:R-:W-:Y:S01]  /*3120*/  FSEL R20, R81, -INF , P4 ;  /* 0xff80000051147808 */ /* 0x000fe20002000000 */
[----:B------:R-:W5:Y:S01]  /*3130*/  MUFU.TANH R128, R128 ;  /* 0x0000008000807308 */ /* 0x000f620000002400 */
[----:B------:R-:W-:Y:S02]  /*3140*/  ISETP.GT.AND P4, PT, R6, 0x38, PT ;  /* 0x000000380600780c */ /* 0x000fe40003f84270 */
[----:B------:R-:W-:Y:S02]  /*3150*/  FSEL R84, R84, -INF , P3 ;  /* 0xff80000054547808 */ /* 0x000fe40001800000 */
[----:B------:R-:W-:Y:S02]  /*3160*/  FMNMX.FTZ R51, R83, R52, !PT ;  /* 0x0000003453337209 */ /* 0x000fe40007810000 */
[----:B------:R-:W-:Y:S01]  /*3170*/  FSEL R21, R85, -INF , P5 ;  /* 0xff80000055157808 */ /* 0x000fe20002800000 */
[----:B------:R-:W5:Y:S01]  /*3180*/  MUFU.TANH R112, R112 ;  /* 0x0000007000707308 */ /* 0x000f620000002400 */
[----:B------:R-:W-:-:S02]  /*3190*/  ISETP.GT.AND P5, PT, R6, 0x39, PT ;  /* 0x000000390600780c */ /* 0x000fc40003fa4270 */
[----:B------:R-:W-:Y:S02]  /*31a0*/  FSEL R121, R121, -INF , P4 ;  /* 0xff80000079797808 */ /* 0x000fe40002000000 */
[----:B------:R-:W-:Y:S02]  /*31b0*/  FMNMX.FTZ R52, R84, R51, !PT ;  /* 0x0000003354347209 */ /* 0x000fe40007810000 */
[----:B------:R-:W-:Y:S01]  /*31c0*/  FSEL R40, R86, -INF , P1 ;  /* 0xff80000056287808 */ /* 0x000fe20000800000 */
[----:B------:R-:W5:Y:S01]  /*31d0*/  MUFU.TANH R110, R110 ;  /* 0x0000006e006e7308 */ /* 0x000f620000002400 */
[----:B------:R-:W-:Y:S02]  /*31e0*/  ISETP.GT.AND P1, PT, R6, 0x40, PT ;  /* 0x000000400600780c */ /* 0x000fe40003f24270 */
[----:B------:R-:W-:Y:S02]  /*31f0*/  FSEL R120, R120, -INF , P5 ;  /* 0xff80000078787808 */ /* 0x000fe40002800000 */
[----:B------:R-:W-:-:S02]  /*3200*/  FMNMX.FTZ R53, R121, R52, !PT ;  /* 0x0000003479357209 */ /* 0x000fc40007810000 */
[----:B------:R-:W-:Y:S01]  /*3210*/  FSEL R41, R123, -INF , P2 ;  /* 0xff8000007b297808 */ /* 0x000fe20001000000 */
[----:B------:R-:W5:Y:S01]  /*3220*/  MUFU.TANH R111, R111 ;  /* 0x0000006f006f7308 */ /* 0x000f620000002400 */
[----:B------:R-:W-:Y:S02]  /*3230*/  ISETP.GT.AND P2, PT, R6, 0x41, PT ;  /* 0x000000410600780c */ /* 0x000fe40003f44270 */
[----:B------:R-:W-:Y:S02]  /*3240*/  FSEL R124, R124, -INF , P1 ;  /* 0xff8000007c7c7808 */ /* 0x000fe40000800000 */
[----:B------:R-:W-:Y:S02]  /*3250*/  FMNMX.FTZ R55, R120, R53, !PT ;  /* 0x0000003578377209 */ /* 0x000fe40007810000 */
[----:B------:R-:W-:Y:S01]  /*3260*/  FSEL R42, R122, -INF , P3 ;  /* 0xff8000007a2a7808 */ /* 0x000fe20001800000 */
[----:B------:R-:W-:Y:S01]  /*3270*/  MUFU.TANH R86, R56 ;  /* 0x0000003800567308 */ /* 0x000fe20000002400 */
[----:B------:R-:W-:-:S02]  /*3280*/  ISETP.GT.AND P3, PT, R6, 0x48, PT ;  /* 0x000000480600780c */ /* 0x000fc40003f64270 */
[----:B0-----:R-:W-:Y:S02]  /*3290*/  FSEL R104, R104, -INF , P2 ;  /* 0xff80000068687808 */ /* 0x001fe40001000000 */
[----:B------:R-:W-:Y:S02]  /*32a0*/  FMNMX.FTZ R55, R124, R55, !PT ;  /* 0x000000377c377209 */ /* 0x000fe40007810000 */
[----:B--2---:R-:W-:Y:S01]  /*32b0*/  FSEL R43, R126, -INF , P4 ;  /* 0xff8000007e2b7808 */ /* 0x004fe20002000000 */
[----:B------:R0:W-:Y:S01]  /*32c0*/  MUFU.TANH R122, R57 ;  /* 0x00000039007a7308 */ /* 0x0001e20000002400 */
[----:B------:R-:W-:Y:S02]  /*32d0*/  ISETP.GT.AND P4, PT, R6, 0x49, PT ;  /* 0x000000490600780c */ /* 0x000fe40003f84270 */
[----:B-1----:R-:W-:Y:S02]  /*32e0*/  FSEL R106, R106, -INF , P3 ;  /* 0xff8000006a6a7808 */ /* 0x002fe40001800000 */
[----:B---3--:R-:W-:-:S02]  /*32f0*/  FSEL R44, R125, -INF , P5 ;  /* 0xff8000007d2c7808 */ /* 0x008fc40002800000 */
[----:B------:R-:W-:Y:S01]  /*3300*/  ISETP.GT.AND P5, PT, R6, 0x50, PT ;  /* 0x000000500600780c */ /* 0x000fe20003fa4270 */
[----:B------:R-:W1:Y:S01]  /*3310*/  MUFU.TANH R114, R114 ;  /* 0x0000007200727308 */ /* 0x000e620000002400 */
[----:B0-----:R-:W-:Y:S01]  /*3320*/  FMNMX.FTZ R57, R104, R55, !PT ;  /* 0x0000003768397209 */ /* 0x001fe20007810000 */
[----:B------:R-:W-:Y:S02]  /*3330*/  WARPGROUP.DEPBAR.LE gsb0, 0x0 ;  /* 0x00008000000079c5 */ /* 0x000fe40000010000 */
[----:B----4-:R-:W-:Y:S01]  /*3340*/  FSEL R105, R105, -INF , P4 ;  /* 0xff80000069697808 */ /* 0x010fe20002000000 */
[----:B------:R-:W-:Y:S01]  /*3350*/  FMUL.FTZ R85, R0, R26 ;  /* 0x0000001a00557220 */ /* 0x000fe20000410000 */
[----:B------:R-:W-:Y:S01]  /*3360*/  FMNMX.FTZ R56, R106, R57, !PT ;  /* 0x000000396a387209 */ /* 0x000fe20007810000 */
[----:B------:R-:W-:Y:S01]  /*3370*/  FMUL.FTZ R36, R0, R36 ;  /* 0x0000002400247220 */ /* 0x000fe20000410000 */
[----:B------:R-:W0:Y:S01]  /*3380*/  MUFU.TANH R115, R115 ;  /* 0x0000007300737308 */ /* 0x000e220000002400 */
[----:B-----5:R-:W-:-:S02]  /*3390*/  FSEL R45, R127, -INF , P1 ;  /* 0xff8000007f2d7808 */ /* 0x020fc40000800000 */
[----:B------:R-:W-:Y:S02]  /*33a0*/  ISETP.GT.AND P1, PT, R6, 0x51, PT ;  /* 0x000000510600780c */ /* 0x000fe40003f24270 */
[----:B------:R-:W-:Y:S02]  /*33b0*/  FSEL R108, R108, -INF , P5 ;  /* 0xff8000006c6c7808 */ /* 0x000fe40002800000 */
[----:B------:R-:W-:Y:S01]  /*33c0*/  FMNMX.FTZ R57, R105, R56, !PT ;  /* 0x0000003869397209 */ /* 0x000fe20007810000 */
[----:B------:R-:W2:Y:S01]  /*33d0*/  MUFU.TANH R113, R113 ;  /* 0x0000007100717308 */ /* 0x000ea20000002400 */
[----:B------:R-:W-:Y:S02]  /*33e0*/  FSEL R46, R107, -INF , P2 ;  /* 0xff8000006b2e7808 */ /* 0x000fe40001000000 */
[----:B------:R-:W-:Y:S02]  /*33f0*/  ISETP.GT.AND P2, PT, R6, 0x58, PT ;  /* 0x000000580600780c */ /* 0x000fe40003f44270 */
[----:B------:R-:W-:-:S02]  /*3400*/  FSEL R109, R109, -INF , P1 ;  /* 0xff8000006d6d7808 */ /* 0x000fc40000800000 */
[----:B------:R-:W-:Y:S01]  /*3410*/  FSEL R47, R128, -INF , P3 ;  /* 0xff800000802f7808 */ /* 0x000fe20001800000 */
[----:B------:R-:W3:Y:S01]  /*3420*/  MUFU.TANH R88, R88 ;  /* 0x0000005800587308 */ /* 0x000ee20000002400 */
[----:B------:R-:W-:Y:S01]  /*3430*/  ISETP.GT.AND P3, PT, R6, 0x59, PT ;  /* 0x000000590600780c */ /* 0x000fe20003f64270 */
[----:B------:R-:W-:Y:S01]  /*3440*/  FMUL.FTZ R128, R0, R38 ;  /* 0x0000002600807220 */ /* 0x000fe20000410000 */
[----:B------:R-:W-:Y:S02]  /*3450*/  FSEL R112, R112, -INF , P2 ;  /* 0xff80000070707808 */ /* 0x000fe40001000000 */
[----:B------:R-:W-:Y:S02]  /*3460*/  FSEL R48, R110, -INF , P4 ;  /* 0xff8000006e307808 */ /* 0x000fe40002000000 */
[----:B------:R-:W-:Y:S01]  /*3470*/  ISETP.GT.AND P4, PT, R6, 0x60, PT ;  /* 0x000000600600780c */ /* 0x000fe20003f84270 */
[----:B------:R4:W-:Y:S01]  /*3480*/  MUFU.TANH R123, R58 ;  /* 0x0000003a007b7308 */ /* 0x0009e20000002400 */
[----:B------:R-:W-:-:S02]  /*3490*/  FSEL R111, R111, -INF , P3 ;  /* 0xff8000006f6f7808 */ /* 0x000fc40001800000 */
[----:B-1----:R-:W-:Y:S02]  /*34a0*/  FSEL R49, R114, -INF , P5 ;  /* 0xff80000072317808 */ /* 0x002fe40002800000 */
[----:B------:R-:W-:Y:S02]  /*34b0*/  ISETP.GT.AND P5, PT, R6, 0x61, PT ;  /* 0x000000610600780c */ /* 0x000fe40003fa4270 */
[----:B0-----:R-:W-:Y:S01]  /*34c0*/  FSEL R115, R115, -INF , P4 ;  /* 0xff80000073737808 */ /* 0x001fe20002000000 */
[----:B------:R-:W0:Y:S01]  /*34d0*/  MUFU.TANH R117, R117 ;  /* 0x0000007500757308 */ /* 0x000e220000002400 */
[----:B----4-:R-:W-:Y:S02]  /*34e0*/  FMNMX.FTZ R58, R108, R57, !PT ;  /* 0x000000396c3a7209 */ /* 0x010fe40007810000 */
[----:B--2---:R-:W-:Y:S02]  /*34f0*/  FSEL R50, R113, -INF , P1 ;  /* 0xff80000071327808 */ /* 0x004fe40000800000 */
[----:B------:R-:W-:-:S02]  /*3500*/  ISETP.GT.AND P1, PT, R6, 0x68, PT ;  /* 0x000000680600780c */ /* 0x000fc40003f24270 */
[----:B---3--:R-:W-:Y:S01]  /*3510*/  FSEL R88, R88, -INF , P5 ;  /* 0xff80000058587808 */ /* 0x008fe20002800000 */
[----:B------:R-:W1:Y:S08]  /*3520*/  MUFU.TANH R89, R89 ;  /* 0x0000005900597308 */ /* 0x000e700000002400 */
[----:B------:R2:W-:Y:S01]  /*3530*/  MUFU.TANH R107, R59 ;  /* 0x0000003b006b7308 */ /* 0x0005e20000002400 */
[----:B0-----:R-:W-:-:S02]  /*3540*/  FSEL R51, R117, -INF , P2 ;  /* 0xff80000075337808 */ /* 0x001fc40001000000 */
[----:B------:R-:W-:-:S05]  /*3550*/  ISETP.GT.AND P2, PT, R6, 0x69, PT ;  /* 0x000000690600780c */ /* 0x000fca0003f44270 */
[----:B------:R-:W0:Y:S01]  /*3560*/  MUFU.TANH R116, R116 ;  /* 0x0000007400747308 */ /* 0x000e220000002400 */
[----:B--2---:R-:W-:Y:S02]  /*3570*/  FMNMX.FTZ R59, R109, R58, !PT ;  /* 0x0000003a6d3b7209 */ /* 0x004fe40007810000 */
[----:B-1----:R-:W-:-:S05]  /*3580*/  FSEL R89, R89, -INF , P1 ;  /* 0xff80000059597808 */ /* 0x002fca0000800000 */
[----:B------:R-:W1:Y:S08]  /*3590*/  MUFU.TANH R90, R90 ;  /* 0x0000005a005a7308 */ /* 0x000e700000002400 */
[----:B------:R2:W-:Y:S01]  /*35a0*/  MUFU.TANH R125, R60 ;  /* 0x0000003c007d7308 */ /* 0x0005e20000002400 */
[----:B0-----:R-:W-:Y:S02]  /*35b0*/  FSEL R52, R116, -INF , P3 ;  /* 0xff80000074347808 */ /* 0x001fe40001800000 */
[----:B------:R-:W-:-:S05]  /*35c0*/  ISETP.GT.AND P3, PT, R6, 0x70, PT ;  /* 0x000000700600780c */ /* 0x000fca0003f64270 */
[----:B------:R-:W0:Y:S01]  /*35d0*/  MUFU.TANH R118, R118 ;  /* 0x0000007600767308 */ /* 0x000e220000002400 */
[----:B--2---:R-:W-:Y:S02]  /*35e0*/  FMNMX.FTZ R60, R112, R59, !PT ;  /* 0x0000003b703c7209 */ /* 0x004fe40007810000 */
[----:B-1----:R-:W-:Y:S02]  /*35f0*/  FSEL R90, R90, -INF , P2 ;  /* 0xff8000005a5a7808 */ /* 0x002fe40001000000 */
[----:B------:R-:W-:-:S03]  /*3600*/  FMNMX.FTZ R60, R111, R60, !PT ;  /* 0x0000003c6f3c7209 */ /* 0x000fc60007810000 */
[----:B------:R-:W1:Y:S08]  /*3610*/  MUFU.TANH R92, R92 ;  /* 0x0000005c005c7308 */ /* 0x000e700000002400 */
[----:B------:R-:W2:Y:S01]  /*3620*/  MUFU.TANH R91, R91 ;  /* 0x0000005b005b7308 */ /* 0x000ea20000002400 */
[----:B0-----:R-:W-:Y:S02]  /*3630*/  FSEL R53, R118, -INF , P4 ;  /* 0xff80000076357808 */ /* 0x001fe40002000000 */
[----:B------:R-:W-:-:S05]  /*3640*/  ISETP.GT.AND P4, PT, R6, 0x71, PT ;  /* 0x000000710600780c */ /* 0x000fca0003f84270 */
[----:B------:R-:W0:Y:S01]  /*3650*/  MUFU.TANH R93, R93 ;  /* 0x0000005d005d7308 */ /* 0x000e220000002400 */
[----:B-1----:R-:W-:-:S07]  /*3660*/  FSEL R92, R92, -INF , P3 ;  /* 0xff8000005c5c7808 */ /* 0x002fce0001800000 */
[----:B------:R1:W-:Y:S01]  /*3670*/  MUFU.TANH R110, R61 ;  /* 0x0000003d006e7308 */ /* 0x0003e20000002400 */
[----:B--2---:R-:W-:Y:S02]  /*3680*/  FSEL R54, R91, -INF , P5 ;  /* 0xff8000005b367808 */ /* 0x004fe40002800000 */
[----:B------:R-:W-:-:S05]  /*3690*/  ISETP.GT.AND P5, PT, R6, 0x78, PT ;  /* 0x000000780600780c */ /* 0x000fca0003fa4270 */
[----:B------:R-:W2:Y:S01]  /*36a0*/  MUFU.TANH R119, R119 ;  /* 0x0000007700777308 */ /* 0x000ea20000002400 */
[----:B-1----:R-:W-:Y:S02]  /*36b0*/  FMNMX.FTZ R61, R115, R60, !PT ;  /* 0x0000003c733d7209 */ /* 0x002fe40007810000 */
[----:B0-----:R-:W-:Y:S02]  /*36c0*/  FSEL R93, R93, -INF , P4 ;  /* 0xff8000005d5d7808 */ /* 0x001fe40002000000 */
[----:B------:R-:W-:-:S03]  /*36d0*/  FMNMX.FTZ R78, R88, R61, !PT ;  /* 0x0000003d584e7209 */ /* 0x000fc60007810000 */
[----:B------:R-:W0:Y:S01]  /*36e0*/  MUFU.TANH R94, R94 ;  /* 0x0000005e005e7308 */ /* 0x000e220000002400 */
[----:B------:R-:W-:Y:S01]  /*36f0*/  FMNMX.FTZ R81, R89, R78, !PT ;  /* 0x0000004e59517209 */ /* 0x000fe20007810000 */
[----:B------:R-:W-:-:S03]  /*3700*/  FMUL.FTZ R78, R0, R24 ;  /* 0x00000018004e7220 */ /* 0x000fc60000410000 */
[----:B------:R-:W-:-:S03]  /*3710*/  FMNMX.FTZ R81, R90, R81, !PT ;  /* 0x000000515a517209 */ /* 0x000fc60007810000 */
[----:B------:R-:W1:Y:S01]  /*3720*/  MUFU.TANH R95, R95 ;  /* 0x0000005f005f7308 */ /* 0x000e620000002400 */
[----:B------:R-:W-:Y:S02]  /*3730*/  FMNMX.FTZ R82, R92, R81, !PT ;  /* 0x000000515c527209 */ /* 0x000fe40007810000 */
[----:B--2---:R-:W-:Y:S02]  /*3740*/  FSEL R55, R119, -INF , P1 ;  /* 0xff80000077377808 */ /* 0x004fe40000800000 */
[----:B------:R-:W-:-:S03]  /*3750*/  ISETP.GT.AND P1, PT, R6, 0x79, PT ;  /* 0x000000790600780c */ /* 0x000fc60003f24270 */
[----:B------:R-:W2:Y:S01]  /*3760*/  MUFU.TANH R97, R97 ;  /* 0x0000006100617308 */ /* 0x000ea20000002400 */
[----:B0-----:R-:W-:Y:S02]  /*3770*/  FSEL R56, R94, -INF , P2 ;  /* 0xff8000005e387808 */ /* 0x001fe40001000000 */
[----:B------:R-:W-:Y:S01]  /*3780*/  FMNMX.FTZ R94, R93, R82, !PT ;  /* 0x000000525d5e7209 */ /* 0x000fe20007810000 */
[----:B------:R-:W-:Y:S01]  /*3790*/  FMUL.FTZ R82, R0, R25 ;  /* 0x0000001900527220 */ /* 0x000fe20000410000 */
[----:B------:R-:W-:-:S03]  /*37a0*/  ISETP.GT.AND P2, PT, R6, 0x80, PT ;  /* 0x000000800600780c */ /* 0x000fc60003f44270 */
[----:B------:R-:W0:Y:S01]  /*37b0*/  MUFU.TANH R100, R100 ;  /* 0x0000006400647308 */ /* 0x000e220000002400 */
[----:B-1----:R-:W-:-:S04]  /*37c0*/  FSEL R95, R95, -INF , P5 ;  /* 0xff8000005f5f7808 */ /* 0x002fc80002800000 */
[----:B------:R-:W-:-:S03]  /*37d0*/  FMNMX.FTZ R94, R95, R94, !PT ;  /* 0x0000005e5f5e7209 */ /* 0x000fc60007810000 */
[----:B------:R-:W1:Y:S01]  /*37e0*/  MUFU.TANH R96, R96 ;  /* 0x0000006000607308 */ /* 0x000e620000002400 */
[----:B--2---:R-:W-:-:S04]  /*37f0*/  FSEL R97, R97, -INF , P1 ;  /* 0xff80000061617808 */ /* 0x004fc80000800000 */
[----:B------:R-:W-:-:S03]  /*3800*/  FMNMX.FTZ R94, R97, R94, !PT ;  /* 0x0000005e615e7209 */ /* 0x000fc60007810000 */
[----:B------:R-:W2:Y:S01]  /*3810*/  MUFU.TANH R101, R101 ;  /* 0x0000006500657308 */ /* 0x000ea20000002400 */
[----:B0-----:R-:W-:Y:S01]  /*3820*/  FSEL R59, R100, -INF , P5 ;  /* 0xff800000643b7808 */ /* 0x001fe20002800000 */
[----:B------:R-:W-:Y:S01]  /*3830*/  FMUL.FTZ R100, R0, R33 ;  /* 0x0000002100647220 */ /* 0x000fe20000410000 */
[----:B------:R-:W-:-:S05]  /*3840*/  ISETP.GT.AND P5, PT, R6, 0x89, PT ;  /* 0x000000890600780c */ /* 0x000fca0003fa4270 */
[----:B------:R-:W0:Y:S01]  /*3850*/  MUFU.TANH R98, R98 ;  /* 0x0000006200627308 */ /* 0x000e220000002400 */
[----:B-1----:R-:W-:Y:S02]  /*3860*/  FSEL R57, R96, -INF , P3 ;  /* 0xff80000060397808 */ /* 0x002fe40001800000 */
[----:B------:R-:W-:-:S05]  /*3870*/  ISETP.GT.AND P3, PT, R6, 0x81, PT ;  /* 0x000000810600780c */ /* 0x000fca0003f64270 */
[----:B------:R-:W1:Y:S01]  /*3880*/  MUFU.TANH R63, R63 ;  /* 0x0000003f003f7308 */ /* 0x000e620000002400 */
[----:B--2---:R-:W-:-:S07]  /*3890*/  FSEL R101, R101, -INF , P2 ;  /* 0xff80000065657808 */ /* 0x004fce0001000000 */
[----:B------:R-:W2:Y:S01]  /*38a0*/  MUFU.TANH R102, R102 ;  /* 0x0000006600667308 */ /* 0x000ea20000002400 */
[----:B0-----:R-:W-:Y:S02]  /*38b0*/  FSEL R58, R98, -INF , P4 ;  /* 0xff800000623a7808 */ /* 0x001fe40002000000 */
[----:B------:R-:W-:-:S05]  /*38c0*/  ISETP.GT.AND P4, PT, R6, 0x88, PT ;  /* 0x000000880600780c */ /* 0x000fca0003f84270 */
[----:B------:R-:W0:Y:S01]  /*38d0*/  MUFU.TANH R130, R130 ;  /* 0x0000008200827308 */ /* 0x000e220000002400 */
[----:B-1----:R-:W-:Y:S02]  /*38e0*/  FSEL R25, R63, -INF , P5 ;  /* 0xff8000003f197808 */ /* 0x002fe40002800000 */
[----:B------:R-:W-:-:S05]  /*38f0*/  FMNMX.FTZ R63, R101, R94, !PT ;  /* 0x0000005e653f7209 */ /* 0x000fca0007810000 */
[----:B------:R-:W1:Y:S01]  /*3900*/  MUFU.TANH R131, R131 ;  /* 0x0000008300837308 */ /* 0x000e620000002400 */
[----:B--2---:R-:W-:-:S07]  /*3910*/  FSEL R102, R102, -INF , P3 ;  /* 0xff80000066667808 */ /* 0x004fce0001800000 */
[----:B------:R-:W2:Y:S01]  /*3920*/  MUFU.TANH R99, R99 ;  /* 0x0000006300637308 */ /* 0x000ea20000002400 */
[----:B0-----:R-:W-:Y:S01]  /*3930*/  FSEL R61, R130, -INF , P2 ;  /* 0xff800000823d7808 */ /* 0x001fe20001000000 */
[----:B------:R-:W-:Y:S01]  /*3940*/  FMUL.FTZ R130, R0, R34 ;  /* 0x0000002200827220 */ /* 0x000fe20000410000 */
[----:B------:R-:W-:-:S05]  /*3950*/  ISETP.GT.AND P2, PT, R6, 0x91, PT ;  /* 0x000000910600780c */ /* 0x000fca0003f44270 */
[----:B------:R-:W0:Y:S01]  /*3960*/  MUFU.TANH R65, R65 ;  /* 0x0000004100417308 */ /* 0x000e220000002400 */
[----:B-1----:R-:W-:-:S07]  /*3970*/  FSEL R131, R131, -INF , P4 ;  /* 0xff80000083837808 */ /* 0x002fce0002000000 */
[----:B------:R-:W1:Y:S01]  /*3980*/  MUFU.TANH R132, R132 ;  /* 0x0000008400847308 */ /* 0x000e620000002400 */
[----:B--2---:R-:W-:Y:S02]  /*3990*/  FSEL R60, R99, -INF , P1 ;  /* 0xff800000633c7808 */ /* 0x004fe40000800000 */
[----:B------:R-:W-:-:S05]  /*39a0*/  ISETP.GT.AND P1, PT, R6, 0x90, PT ;  /* 0x000000900600780c */ /* 0x000fca0003f24270 */
[----:B------:R-:W2:Y:S01]  /*39b0*/  MUFU.TANH R66, R66 ;  /* 0x0000004200427308 */ /* 0x000ea20000002400 */
[----:B0-----:R-:W-:-:S07]  /*39c0*/  FSEL R81, R65, -INF , P2 ;  /* 0xff80000041517808 */ /* 0x001fce0001000000 */
[----:B------:R-:W-:Y:S01]  /*39d0*/  MUFU.TANH R64, R64 ;  /* 0x0000004000407308 */ /* 0x000fe20000002400 */
[----:B-1----:R-:W-:Y:S02]  /*39e0*/  FSEL R132, R132, -INF , P5 ;  /* 0xff80000084847808 */ /* 0x002fe40002800000 */
[----:B------:R-:W-:-:S05]  /*39f0*/  ISETP.GT.AND P5, PT, R6, 0xa0, PT ;  /* 0x000000a00600780c */ /* 0x000fca0003fa4270 */
[----:B------:R-:W0:Y:S01]  /*3a00*/  MUFU.TANH R129, R129 ;  /* 0x0000008100817308 */ /* 0x000e220000002400 */
[----:B--2---:R-:W-:-:S07]  /*3a10*/  FSEL R26, R66, -INF , P1 ;  /* 0xff800000421a7808 */ /* 0x004fce0000800000 */
[----:B------:R-:W1:Y:S08]  /*3a20*/  MUFU.TANH R62, R62 ;  /* 0x0000003e003e7308 */ /* 0x000e700000002400 */
[----:B------:R-:W2:Y:S01]  /*3a30*/  MUFU.TANH R133, R133 ;  /* 0x0000008500857308 */ /* 0x000ea20000002400 */
[----:B0-----:R-:W-:Y:S01]  /*3a40*/  FSEL R24, R129, -INF , P3 ;  /* 0xff80000081187808 */ /* 0x001fe20001800000 */
[----:B------:R-:W-:Y:S01]  /*3a50*/  IMAD.U32 R129, RZ, RZ, UR10 ;  /* 0x0000000aff817e24 */ /* 0x000fe2000f8e00ff */
[----:B------:R-:W-:-:S05]  /*3a60*/  ISETP.GT.AND P3, PT, R6, 0x98, PT ;  /* 0x000000980600780c */ /* 0x000fca0003f64270 */
[----:B------:R0:W-:Y:S01]  /*3a70*/  MUFU.TANH R114, R82 ;  /* 0x0000005200727308 */ /* 0x0001e20000002400 */
[----:B-1----:R-:W-:Y:S02]  /*3a80*/  FSEL R62, R62, -INF , P4 ;  /* 0xff8000003e3e7808 */ /* 0x002fe40002000000 */
[----:B------:R-:W-:-:S05]  /*3a90*/  ISETP.GT.AND P4, PT, R6, 0x99, PT ;  /* 0x000000990600780c */ /* 0x000fca0003f84270 */
[----:B------:R-:W1:Y:S01]  /*3aa0*/  MUFU.TANH R68, R68 ;  /* 0x0000004400447308 */ /* 0x000e620000002400 */
[----:B0-----:R-:W-:Y:S02]  /*3ab0*/  FMNMX.FTZ R82, R102, R63, !PT ;  /* 0x0000003f66527209 */ /* 0x001fe40007810000 */
[----:B--2---:R-:W-:Y:S02]  /*3ac0*/  FSEL R133, R133, -INF , P3 ;  /* 0xff80000085857808 */ /* 0x004fe40001800000 */
[----:B------:R-:W-:-:S03]  /*3ad0*/  FMNMX.FTZ R65, R131, R82, !PT ;  /* 0x0000005283417209 */ /* 0x000fc60007810000 */
[----:B------:R-:W0:Y:S08]  /*3ae0*/  MUFU.TANH R136, R136 ;  /* 0x0000008800887308 */ /* 0x000e300000002400 */
[----:B------:R2:W-:Y:S01]  /*3af0*/  MUFU.TANH R113, R78 ;  /* 0x0000004e00717308 */ /* 0x0005e20000002400 */
[----:B-1----:R-:W-:Y:S01]  /*3b00*/  FSEL R82, R68, -INF , P4 ;  /* 0xff80000044527808 */ /* 0x002fe20002000000 */
[----:B------:R-:W-:Y:S01]  /*3b10*/  FMUL.FTZ R68, R0, R29 ;  /* 0x0000001d00447220 */ /* 0x000fe20000410000 */
[----:B------:R-:W-:-:S05]  /*3b20*/  FSEL R29, R86, -INF , P5 ;  /* 0xff800000561d7808 */ /* 0x000fca0002800000 */
[----:B------:R1:W-:Y:S01]  /*3b30*/  MUFU.TANH R66, R85 ;  /* 0x0000005500427308 */ /* 0x0003e20000002400 */
[----:B--2---:R-:W-:Y:S01]  /*3b40*/  FSEL R78, R64, -INF , P1 ;  /* 0xff800000404e7808 */ /* 0x004fe20000800000 */
[----:B------:R-:W-:Y:S01]  /*3b50*/  FMUL.FTZ R64, R0, R27 ;  /* 0x0000001b00407220 */ /* 0x000fe20000410000 */
[----:B------:R-:W-:-:S05]  /*3b60*/  ISETP.GT.AND P1, PT, R6, 0xa1, PT ;  /* 0x000000a10600780c */ /* 0x000fca0003f24270 */
[----:B------:R-:W2:Y:S01]  /*3b70*/  MUFU.TANH R67, R67 ;  /* 0x0000004300437308 */ /* 0x000ea20000002400 */
[----:B-1----:R-:W-:Y:S01]  /*3b80*/  FMNMX.FTZ R85, R132, R65, !PT ;  /* 0x0000004184557209 */ /* 0x002fe20007810000 */
[----:B------:R-:W-:-:S03]  /*3b90*/  FMUL.FTZ R65, R0, R28 ;  /* 0x0000001c00417220 */ /* 0x000fc60000410000 */
[----:B------:R-:W-:Y:S02]  /*3ba0*/  FMNMX.FTZ R94, R78, R85, !PT ;  /* 0x000000554e5e7209 */ /* 0x000fe40007810000 */
[----:B0-----:R-:W-:Y:S01]  /*3bb0*/  FSEL R85, R136, -INF , P5 ;  /* 0xff80000088557808 */ /* 0x001fe20002800000 */
[----:B------:R-:W0:Y:S01]  /*3bc0*/  MUFU.TANH R137, R137 ;  /* 0x0000008900897308 */ /* 0x000e220000002400 */
[----:B------:R-:W-:Y:S02]  /*3bd0*/  FMNMX.FTZ R94, R81, R94, !PT ;  /* 0x0000005e515e7209 */ /* 0x000fe40007810000 */
[----:B------:R-:W-:Y:S02]  /*3be0*/  ISETP.GT.AND P5, PT, R6, 0xb1, PT ;  /* 0x000000b10600780c */ /* 0x000fe40003fa4270 */
[----:B------:R-:W-:Y:S01]  /*3bf0*/  FMNMX.FTZ R91, R133, R94, !PT ;  /* 0x0000005e855b7209 */ /* 0x000fe20007810000 */
[----:B------:R-:W-:Y:S02]  /*3c00*/  FMUL.FTZ R94, R0, R30 ;  /* 0x0000001e005e7220 */ /* 0x000fe40000410000 */
[----:B------:R-:W1:Y:S01]  /*3c10*/  MUFU.TANH R134, R134 ;  /* 0x0000008600867308 */ /* 0x000e620000002400 */
[----:B------:R-:W-:-:S02]  /*3c20*/  FMNMX.FTZ R96, R82, R91, !PT ;  /* 0x0000005b52607209 */ /* 0x000fc40007810000 */
[----:B--2---:R-:W-:Y:S02]  /*3c30*/  FSEL R27, R67, -INF , P2 ;  /* 0xff800000431b7808 */ /* 0x004fe40001000000 */
[----:B------:R-:W-:-:S03]  /*3c40*/  ISETP.GT.AND P2, PT, R6, 0xa8, PT ;  /* 0x000000a80600780c */ /* 0x000fc60003f44270 */
[----:B------:R-:W2:Y:S01]  /*3c50*/  MUFU.TANH R135, R135 ;  /* 0x0000008700877308 */ /* 0x000ea20000002400 */
[----:B0-----:R-:W-:Y:S02]  /*3c60*/  FSEL R86, R137, -INF , P1 ;  /* 0xff80000089567808 */ /* 0x001fe40000800000 */
[----:B------:R-:W-:Y:S02]  /*3c70*/  FSEL R91, R123, -INF , P2 ;  /* 0xff8000007b5b7808 */ /* 0x000fe40001000000 */
[----:B------:R-:W-:Y:S02]  /*3c80*/  FSEL R30, R125, -INF , P2 ;  /* 0xff8000007d1e7808 */ /* 0x000fe40001000000 */
[----:B------:R-:W-:Y:S01]  /*3c90*/  ISETP.GT.AND P2, PT, R6, 0xb9, PT ;  /* 0x000000b90600780c */ /* 0x000fe20003f44270 */
[----:B------:R-:W0:Y:S01]  /*3ca0*/  MUFU.TANH R139, R139 ;  /* 0x0000008b008b7308 */ /* 0x000e220000002400 */
[----:B-1----:R-:W-:Y:S02]  /*3cb0*/  FSEL R63, R134, -INF , P3 ;  /* 0xff800000863f7808 */ /* 0x002fe40001800000 */
[----:B------:R-:W-:-:S05]  /*3cc0*/  ISETP.GT.AND P3, PT, R6, 0xa9, PT ;  /* 0x000000a90600780c */ /* 0x000fca0003f64270 */
[----:B------:R-:W1:Y:S01]  /*3cd0*/  MUFU.TANH R140, R140 ;  /* 0x0000008c008c7308 */ /* 0x000e620000002400 */
[----:B--2---:R-:W-:Y:S02]  /*3ce0*/  FSEL R28, R135, -INF , P4 ;  /* 0xff800000871c7808 */ /* 0x004fe40002000000 */
[----:B------:R-:W-:-:S05]  /*3cf0*/  ISETP.GT.AND P4, PT, R6, 0xb0, PT ;  /* 0x000000b00600780c */ /* 0x000fca0003f84270 */
[----:B------:R2:W-:Y:S01]  /*3d00*/  MUFU.TANH R116, R65 ;  /* 0x0000004100747308 */ /* 0x0005e20000002400 */
[----:B0-----:R-:W-:-:S07]  /*3d10*/  FSEL R98, R139, -INF , P4 ;  /* 0xff8000008b627808 */ /* 0x001fce0002000000 */
[----:B------:R-:W-:Y:S01]  /*3d20*/  MUFU.TANH R143, R143 ;  /* 0x0000008f008f7308 */ /* 0x000fe20000002400 */
[----:B--2---:R-:W-:Y:S02]  /*3d30*/  FMNMX.FTZ R65, R85, R96, !PT ;  /* 0x0000006055417209 */ /* 0x004fe40007810000 */
[----:B------:R-:W-:-:S05]  /*3d40*/  FSEL R96, R107, -INF , P3 ;  /* 0xff8000006b607808 */ /* 0x000fca0001800000 */
[----:B------:R0:W-:Y:S08]  /*3d50*/  MUFU.TANH R117, R68 ;  /* 0x0000004400757308 */ /* 0x0001f00000002400 */
[----:B------:R-:W2:Y:S01]  /*3d60*/  MUFU.TANH R144, R144 ;  /* 0x0000009000907308 */ /* 0x000ea20000002400 */
[----:B0-----:R-:W-:Y:S02]  /*3d70*/  FMNMX.FTZ R68, R86, R65, !PT ;  /* 0x0000004156447209 */ /* 0x001fe40007810000 */
[----:B------:R-:W-:-:S02]  /*3d80*/  FSEL R65, R110, -INF , P3 ;  /* 0xff8000006e417808 */ /* 0x000fc40001800000 */
[----:B------:R-:W-:Y:S01]  /*3d90*/  FMNMX.FTZ R99, R91, R68, !PT ;  /* 0x000000445b637209 */ /* 0x000fe20007810000 */
[----:B------:R-:W-:Y:S01]  /*3da0*/  FMUL.FTZ R68, R0, R32 ;  /* 0x0000002000447220 */ /* 0x000fe20000410000 */
[----:B------:R-:W-:Y:S01]  /*3db0*/  ISETP.GT.AND P3, PT, R6, 0xc0, PT ;  /* 0x000000c00600780c */ /* 0x000fe20003f64270 */
[----:B------:R-:W0:Y:S01]  /*3dc0*/  MUFU.TANH R141, R141 ;  /* 0x0000008d008d7308 */ /* 0x000e220000002400 */
[----:B------:R-:W-:Y:S02]  /*3dd0*/  FMNMX.FTZ R107, R96, R99, !PT ;  /* 0x00000063606b7209 */ /* 0x000fe40007810000 */
[----:B-1----:R-:W-:Y:S02]  /*3de0*/  FSEL R99, R140, -INF , P5 ;  /* 0xff8000008c637808 */ /* 0x002fe40002800000 */
[----:B------:R-:W-:Y:S02]  /*3df0*/  FMNMX.FTZ R110, R98, R107, !PT ;  /* 0x0000006b626e7209 */ /* 0x000fe40007810000 */
[----:B------:R-:W-:Y:S01]  /*3e00*/  FSEL R113, R113, -INF , P3 ;  /* 0xff80000071717808 */ /* 0x000fe20001800000 */
[----:B------:R-:W1:Y:S01]  /*3e10*/  MUFU.TANH R142, R142 ;  /* 0x0000008e008e7308 */ /* 0x000e620000002400 */
[----:B------:R-:W-:-:S02]  /*3e20*/  FMNMX.FTZ R118, R99, R110, !PT ;  /* 0x0000006e63767209 */ /* 0x000fc40007810000 */
[----:B--2---:R-:W-:Y:S02]  /*3e30*/  FSEL R110, R144, -INF , P2 ;  /* 0xff800000906e7808 */ /* 0x004fe40001000000 */
[----:B------:R-:W-:Y:S02]  /*3e40*/  FSEL R66, R66, -INF , P3 ;  /* 0xff80000042427808 */ /* 0x000fe40001800000 */
[C---:B------:R-:W-:Y:S01]  /*3e50*/  ISETP.GT.AND P3, PT, R6.reuse, 0xd1, PT ;  /* 0x000000d10600780c */ /* 0x040fe20003f64270 */
[----:B------:R2:W-:Y:S01]  /*3e60*/  MUFU.TANH R67, R64 ;  /* 0x0000004000437308 */ /* 0x0005e20000002400 */
[----:B0-----:R-:W-:Y:S02]  /*3e70*/  FSEL R32, R141, -INF , P4 ;  /* 0xff8000008d207808 */ /* 0x001fe40002000000 */
[----:B------:R-:W-:-:S04]  /*3e80*/  ISETP.GT.AND P4, PT, R6, 0xc1, PT ;  /* 0x000000c10600780c */ /* 0x000fc80003f84270 */
[----:B------:R-:W-:Y:S01]  /*3e90*/  FSEL R114, R114, -INF , P4 ;  /* 0xff80000072727808 */ /* 0x000fe20002000000 */
[----:B------:R-:W0:Y:S01]  /*3ea0*/  MUFU.TANH R145, R145 ;  /* 0x0000009100917308 */ /* 0x000e220000002400 */
[----:B--2---:R-:W-:Y:S01]  /*3eb0*/  FSEL R64, R122, -INF , P1 ;  /* 0xff8000007a407808 */ /* 0x004fe20000800000 */
[----:B------:R-:W-:Y:S01]  /*3ec0*/  FMUL.FTZ R122, R0, R37 ;  /* 0x00000025007a7220 */ /* 0x000fe20000410000 */
[----:B------:R-:W-:Y:S02]  /*3ed0*/  ISETP.GT.AND P1, PT, R6, 0xb8, PT ;  /* 0x000000b80600780c */ /* 0x000fe40003f24270 */
[----:B-1----:R-:W-:Y:S02]  /*3ee0*/  FSEL R33, R142, -INF , P5 ;  /* 0xff8000008e217808 */ /* 0x002fe40002800000 */
[----:B------:R-:W-:Y:S01]  /*3ef0*/  FSEL R107, R143, -INF , P1 ;  /* 0xff8000008f6b7808 */ /* 0x000fe20000800000 */
[----:B------:R-:W1:Y:S01]  /*3f00*/  MUFU.TANH R138, R138 ;  /* 0x0000008a008a7308 */ /* 0x000e620000002400 */
[----:B------:R-:W-:-:S02]  /*3f10*/  ISETP.GT.AND P5, PT, R6, 0xc8, PT ;  /* 0x000000c80600780c */ /* 0x000fc40003fa4270 */
[----:B------:R-:W-:Y:S02]  /*3f20*/  FMNMX.FTZ R123, R107, R118, !PT ;  /* 0x000000766b7b7209 */ /* 0x000fe40007810000 */
[----:B------:R-:W-:Y:S02]  /*3f30*/  FSEL R116, R116, -INF , P5 ;  /* 0xff80000074747808 */ /* 0x000fe40002800000 */
[----:B------:R-:W-:Y:S01]  /*3f40*/  FMNMX.FTZ R118, R110, R123, !PT ;  /* 0x0000007b6e767209 */ /* 0x000fe20007810000 */
[----:B------:R0:W2:Y:S03]  /*3f50*/  MUFU.TANH R119, R68 ;  /* 0x0000004400777308 */ /* 0x0000a60000002400 */
[----:B------:R-:W-:-:S04]  /*3f60*/  FMNMX.FTZ R125, R113, R118, !PT ;  /* 0x00000076717d7209 */ /* 0x000fc80007810000 */
[----:B------:R-:W-:Y:S01]  /*3f70*/  FMNMX.FTZ R125, R114, R125, !PT ;  /* 0x0000007d727d7209 */ /* 0x000fe20007810000 */
[----:B------:R-:W3:Y:S01]  /*3f80*/  MUFU.TANH R100, R100 ;  /* 0x0000006400647308 */ /* 0x000ee20000002400 */
[----:B0-----:R-:W-:Y:S02]  /*3f90*/  FSEL R68, R145, -INF , P1 ;  /* 0xff80000091447808 */ /* 0x001fe40000800000 */
[----:B------:R-:W-:Y:S02]  /*3fa0*/  ISETP.GT.AND P1, PT, R6, 0xc9, PT ;  /* 0x000000c90600780c */ /* 0x000fe40003f24270 */
[----:B-1----:R-:W-:Y:S02]  /*3fb0*/  FSEL R37, R138, -INF , P2 ;  /* 0xff8000008a257808 */ /* 0x002fe40001000000 */
[----:B------:R-:W-:Y:S01]  /*3fc0*/  ISETP.GT.AND P2, PT, R6, 0xd0, PT ;  /* 0x000000d00600780c */ /* 0x000fe20003f44270 */
[----:B------:R-:W0:Y:S01]  /*3fd0*/  MUFU.TANH R94, R94 ;  /* 0x0000005e005e7308 */ /* 0x000e220000002400 */
[----:B------:R-:W-:-:S02]  /*3fe0*/  FSEL R117, R117, -INF , P1 ;  /* 0xff80000075757808 */ /* 0x000fc40000800000 */
[----:B------:R-:W-:Y:S02]  /*3ff0*/  FMNMX.FTZ R118, R116, R125, !PT ;  /* 0x0000007d74767209 */ /* 0x000fe40007810000 */
[----:B--2---:R-:W-:Y:S02]  /*4000*/  FSEL R119, R119, -INF , P2 ;  /* 0xff80000077777808 */ /* 0x004fe40001000000 */
[----:B------:R-:W-:Y:S01]  /*4010*/  FMNMX.FTZ R126, R117, R118, !PT ;  /* 0x00000076757e7209 */ /* 0x000fe20007810000 */
[----:B------:R1:W2:Y:S01]  /*4020*/  MUFU.TANH R123, R36 ;  /* 0x00000024007b7308 */ /* 0x0002a20000002400 */
[----:B---3--:R-:W-:Y:S02]  /*4030*/  FSEL R118, R100, -INF , P3 ;  /* 0xff80000064767808 */ /* 0x008fe40001800000 */
[----:B------:R-:W-:Y:S01]  /*4040*/  FMNMX.FTZ R125, R119, R126, !PT ;  /* 0x0000007e777d7209 */ /* 0x000fe20007810000 */
[----:B------:R-:W-:-:S04]  /*4050*/  FMUL.FTZ R126, R0, R39 ;  /* 0x00000027007e7220 */ /* 0x000fc80000410000 */
[----:B------:R-:W3:Y:S01]  /*4060*/  MUFU.TANH R122, R122 ;  /* 0x0000007a007a7308 */ /* 0x000ee20000002400 */
[----:B-1----:R-:W-:Y:S02]  /*4070*/  FSEL R36, R67, -INF , P4 ;  /* 0xff80000043247808 */ /* 0x002fe40002000000 */
[----:B------:R-:W-:Y:S02]  /*4080*/  ISETP.GT.AND P4, PT, R6, 0xd8, PT ;  /* 0x000000d80600780c */ /* 0x000fe40003f84270 */
[----:B0-----:R-:W-:Y:S02]  /*4090*/  FSEL R67, R94, -INF , P5 ;  /* 0xff8000005e437808 */ /* 0x001fe40002800000 */
[----:B------:R-:W-:Y:S01]  /*40a0*/  ISETP.GT.AND P5, PT, R6, 0xd9, PT ;  /* 0x000000d90600780c */ /* 0x000fe20003fa4270 */
[----:B------:R-:W0:Y:S01]  /*40b0*/  MUFU.TANH R130, R130 ;  /* 0x0000008200827308 */ /* 0x000e220000002400 */
[----:B--2---:R-:W-:Y:S02]  /*40c0*/  FSEL R123, R123, -INF , P4 ;  /* 0xff8000007b7b7808 */ /* 0x004fe40002000000 */
[----:B------:R-:W-:-:S04]  /*40d0*/  FMNMX.FTZ R6, R118, R125, !PT ;  /* 0x0000007d76067209 */ /* 0x000fc80007810000 */
[----:B------:R-:W-:Y:S01]  /*40e0*/  FMNMX.FTZ R6, R123, R6, !PT ;  /* 0x000000067b067209 */ /* 0x000fe20007810000 */
[----:B------:R-:W1:Y:S01]  /*40f0*/  MUFU.TANH R128, R128 ;  /* 0x0000008000807308 */ /* 0x000e620000002400 */
[----:B---3--:R-:W-:-:S04]  /*4100*/  FSEL R125, R122, -INF , P5 ;  /* 0xff8000007a7d7808 */ /* 0x008fc80002800000 */
[----:B------:R-:W-:-:S03]  /*4110*/  FMNMX.FTZ R6, R125, R6, !PT ;  /* 0x000000067d067209 */ /* 0x000fc60007810000 */
[----:B------:R-:W2:Y:S01]  /*4120*/  MUFU.TANH R126, R126 ;  /* 0x0000007e007e7308 */ /* 0x000ea20000002400 */
[----:B0-----:R-:W-:Y:S01]  /*4130*/  FSEL R130, R130, -INF , P2 ;  /* 0xff80000082827808 */ /* 0x001fe20001000000 */
[----:B------:R-:W0:Y:S01]  /*4140*/  SHFL.BFLY PT, R127, R6, 0x2, 0x1f ;  /* 0x0c401f00067f7f89 */ /* 0x000e2200000e0000 */
[----:B-1----:R-:W-:Y:S02]  /*4150*/  FSEL R128, R128, -INF , P4 ;  /* 0xff80000080807808 */ /* 0x002fe40002000000 */
[----:B--2---:R-:W-:Y:S02]  /*4160*/  FSEL R126, R126, -INF , P5 ;  /* 0xff8000007e7e7808 */ /* 0x004fe40002800000 */
[----:B0-----:R-:W-:-:S05]  /*4170*/  FMNMX.FTZ R127, R6, R127, !PT ;  /* 0x0000007f067f7209 */ /* 0x001fca0007810000 */
[----:B------:R-:W0:Y:S02]  /*4180*/  SHFL.BFLY PT, R94, R127, 0x1, 0x1f ;  /* 0x0c201f007f5e7f89 */ /* 0x000e2400000e0000 */
[----:B0-----:R-:W-:Y:S01]  /*4190*/  FMNMX.FTZ R94, R127, R94, !PT ;  /* 0x0000005e7f5e7209 */ /* 0x001fe20007810000 */
[----:B------:R-:W-:-:S03]  /*41a0*/  FMUL.FTZ R127, R0, R35 ;  /* 0x00000023007f7220 */ /* 0x000fc60000410000 */
[C---:B------:R-:W-:Y:S01]  /*41b0*/  FSETP.NEU.FTZ.AND P6, PT, R94.reuse, -INF , PT ;  /* 0xff8000005e00780b */ /* 0x040fe20003fdd000 */
[----:B------:R-:W-:-:S01]  /*41c0*/  FFMA.FTZ R122, R94, R129, -8 ;  /* 0xc10000005e7a7423 */ /* 0x000fc20000010081 */
[----:B------:R-:W-:Y:S01]  /*41d0*/  FMUL.FTZ R129, R0, R31 ;  /* 0x0000001f00817220 */ /* 0x000fe20000410000 */
[----:B------:R-:W0:Y:S03]  /*41e0*/  MUFU.TANH R127, R127 ;  /* 0x0000007f007f7308 */ /* 0x000e260000002400 */
[----:B------:R-:W-:Y:S02]  /*41f0*/  FSEL R122, R122, RZ, P6 ;  /* 0x000000ff7a7a7208 */ /* 0x000fe40003000000 */
[----:B------:R-:W-:-:S03]  /*4200*/  LOP3.LUT P6, RZ, R152, 0x7f, RZ, 0xc0, !PT ;  /* 0x0000007f98ff7812 */ /* 0x000fc600078cc0ff */
[--C-:B------:R-:W-:Y:S01]  /*4210*/  FFMA.FTZ R31, R70, UR10, -R122.reuse ;  /* 0x0000000a461f7c23 */ /* 0x100fe2000801087a */
        /* <DEDUP_REMOVED lines=24> */
[----:B------:R-:W1:Y:S01]  /*43a0*/  MUFU.TANH R129, R129 ;  /* 0x0000008100817308 */ /* 0x000e620000002400 */
[----:B0-----:R-:W-:Y:S01]  /*43b0*/  FSEL R127, R127, -INF , P3 ;  /* 0xff8000007f7f7808 */ /* 0x001fe20001800000 */
[--C-:B------:R-:W-:Y:S01]  /*43c0*/  FFMA.FTZ R34, R71, UR10, -R122.reuse ;  /* 0x0000000a47227c23 */ /* 0x100fe2000801087a */
[----:B------:R-:W-:Y:S01]  /*43d0*/  FMNMX.FTZ R100, R14, R83, !PT ;  /* 0x000000530e647209 */ /* 0x000fe20007810000 */
[--C-:B------:R-:W-:Y:S01]  /*43e0*/  FFMA.FTZ R71, R77, UR10, -R122.reuse ;  /* 0x0000000a4d477c23 */ /* 0x100fe2000801087a */
[----:B------:R-:W-:-:S01]  /*43f0*/  FFMA.FTZ R77, R121, UR10, -R122 ;  /* 0x0000000a794d7c23 */ /* 0x000fc2000801087a */
[--C-:B------:R-:W-:Y:S01]  /*4400*/  FFMA.FTZ R124, R124, UR10, -R122.reuse ;  /* 0x0000000a7c7c7c23 */ /* 0x100fe2000801087a */
[----:B------:R-:W-:Y:S01]  /*4410*/  FMNMX.FTZ R83, R15, R100, !PT ;  /* 0x000000640f537209 */ /* 0x000fe20007810000 */
[--C-:B------:R-:W-:Y:S01]  /*4420*/  FFMA.FTZ R88, R88, UR10, -R122.reuse ;  /* 0x0000000a58587c23 */ /* 0x100fe2000801087a */
[----:B------:R-:W-:Y:S01]  /*4430*/  MUFU.EX2 R100, R106 ;  /* 0x0000006a00647308 */ /* 0x000fe20000000800 */
[----:B------:R-:W-:-:S01]  /*4440*/  FFMA.FTZ R78, R78, UR10, -R122 ;  /* 0x0000000a4e4e7c23 */ /* 0x000fc2000801087a */
[----:B------:R-:W-:Y:S01]  /*4450*/  FMNMX.FTZ R104, R20, R83, !PT ;  /* 0x0000005314687209 */ /* 0x000fe20007810000 */
[----:B------:R-:W-:-:S01]  /*4460*/  FFMA.FTZ R81, R81, UR10, -R122 ;  /* 0x0000000a51517c23 */ /* 0x000fc2000801087a */
[--C-:B------:R-:W-:Y:S01]  /*4470*/  FFMA.FTZ R133, R133, UR10, -R122.reuse ;  /* 0x0000000a85857c23 */ /* 0x100fe2000801087a */
[----:B------:R-:W-:-:S01]  /*4480*/  FFMA.FTZ R82, R82, UR10, -R122 ;  /* 0x0000000a52527c23 */ /* 0x000fc2000801087a */
[----:B------:R-:W-:Y:S01]  /*4490*/  FMNMX.FTZ R83, R21, R104, !PT ;  /* 0x0000006815537209 */ /* 0x000fe20007810000 */
[----:B------:R-:W-:-:S01]  /*44a0*/  FFMA.FTZ R85, R85, UR10, -R122 ;  /* 0x0000000a55557c23 */ /* 0x000fc2000801087a */
[----:B-1----:R-:W-:Y:S01]  /*44b0*/  FSEL R129, R129, -INF , P1 ;  /* 0xff80000081817808 */ /* 0x002fe20000800000 */
[----:B------:R0:W-:Y:S01]  /*44c0*/  MUFU.EX2 R76, R124 ;  /* 0x0000007c004c7308 */ /* 0x0001e20000000800 */
[----:B------:R-:W-:Y:S01]  /*44d0*/  FMNMX.FTZ R104, R40, R83, !PT ;  /* 0x0000005328687209 */ /* 0x000fe20007810000 */
[--C-:B------:R-:W-:Y:S01]  /*44e0*/  FFMA.FTZ R83, R108, UR10, -R122.reuse ;  /* 0x0000000a6c537c23 */ /* 0x100fe2000801087a */
[----:B------:R-:W-:-:S01]  /*44f0*/  FFMA.FTZ R86, R86, UR10, -R122 ;  /* 0x0000000a56567c23 */ /* 0x000fc2000801087a */
[--C-:B------:R-:W-:Y:S01]  /*4500*/  FFMA.FTZ R91, R91, UR10, -R122.reuse ;  /* 0x0000000a5b5b7c23 */ /* 0x100fe2000801087a */
[----:B------:R-:W-:Y:S01]  /*4510*/  FMNMX.FTZ R105, R41, R104, !PT ;  /* 0x0000006829697209 */ /* 0x000fe20007810000 */
[--C-:B------:R-:W-:Y:S01]  /*4520*/  FFMA.FTZ R96, R96, UR10, -R122.reuse ;  /* 0x0000000a60607c23 */ /* 0x100fe2000801087a */
[----:B------:R-:W-:-:S01]  /*4530*/  FFMA.FTZ R98, R98, UR10, -R122 ;  /* 0x0000000a62627c23 */ /* 0x000fc2000801087a */
[----:B------:R-:W-:Y:S01]  /*4540*/  FFMA.FTZ R107, R107, UR10, -R122 ;  /* 0x0000000a6b6b7c23 */ /* 0x000fe2000801087a */
[----:B------:R-:W-:Y:S01]  /*4550*/  FMNMX.FTZ R104, R42, R105, !PT ;  /* 0x000000692a687209 */ /* 0x000fe20007810000 */
[----:B0-----:R-:W-:-:S02]  /*4560*/  IMAD.U32 R124, RZ, RZ, UR10 ;  /* 0x0000000aff7c7e24 */ /* 0x001fc4000f8e00ff */
[----:B------:R-:W-:-:S01]  /*4570*/  FFMA.FTZ R110, R110, UR10, -R122 ;  /* 0x0000000a6e6e7c23 */ /* 0x000fc2000801087a */
[--C-:B------:R-:W-:Y:S01]  /*4580*/  FFMA.FTZ R113, R113, UR10, -R122.reuse ;  /* 0x0000000a71717c23 */ /* 0x100fe2000801087a */
[----:B------:R-:W-:Y:S01]  /*4590*/  FMNMX.FTZ R105, R43, R104, !PT ;  /* 0x000000682b697209 */ /* 0x000fe20007810000 */
[--C-:B------:R-:W-:Y:S01]  /*45a0*/  FFMA.FTZ R114, R114, UR10, -R122.reuse ;  /* 0x0000000a72727c23 */ /* 0x100fe2000801087a */
[----:B------:R0:W-:Y:S01]  /*45b0*/  MUFU.EX2 R104, R120 ;  /* 0x0000007800687308 */ /* 0x0001e20000000800 */
[----:B------:R-:W-:-:S01]  /*45c0*/  FFMA.FTZ R116, R116, UR10, -R122 ;  /* 0x0000000a74747c23 */ /* 0x000fc2000801087a */
[----:B------:R-:W-:Y:S01]  /*45d0*/  FMNMX.FTZ R106, R44, R105, !PT ;  /* 0x000000692c6a7209 */ /* 0x000fe20007810000 */
[----:B------:R-:W-:-:S01]  /*45e0*/  FFMA.FTZ R117, R117, UR10, -R122 ;  /* 0x0000000a75757c23 */ /* 0x000fc2000801087a */
[--C-:B------:R-:W-:Y:S01]  /*45f0*/  FFMA.FTZ R119, R119, UR10, -R122.reuse ;  /* 0x0000000a77777c23 */ /* 0x100fe2000801087a */
[----:B------:R-:W-:-:S01]  /*4600*/  FFMA.FTZ R118, R118, UR10, -R122 ;  /* 0x0000000a76767c23 */ /* 0x000fc2000801087a */
[----:B------:R-:W-:Y:S01]  /*4610*/  FMNMX.FTZ R105, R45, R106, !PT ;  /* 0x0000006a2d697209 */ /* 0x000fe20007810000 */
[----:B------:R-:W-:Y:S01]  /*4620*/  @!P6 VIADD R5, R5, 0x2e840 ;  /* 0x0002e8400505e836 */ /* 0x000fe20000000000 */
[----:B------:R1:W-:Y:S01]  /*4630*/  MUFU.EX2 R106, R112 ;  /* 0x00000070006a7308 */ /* 0x0003e20000000800 */
[----:B0-----:R-:W-:-:S01]  /*4640*/  FFMA.FTZ R120, R89, UR10, -R122 ;  /* 0x0000000a59787c23 */ /* 0x001fc2000801087a */
[----:B------:R-:W-:-:S04]  /*4650*/  FMNMX.FTZ R108, R46, R105, !PT ;  /* 0x000000692e6c7209 */ /* 0x000fc80007810000 */
[----:B------:R-:W-:Y:S02]  /*4660*/  FMNMX.FTZ R105, R47, R108, !PT ;  /* 0x0000006c2f697209 */ /* 0x000fe40007810000 */
[----:B------:R-:W-:Y:S02]  /*4670*/  MUFU.EX2 R6, R6 ;  /* 0x0000000600067308 */ /* 0x000fe40000000800 */
[----:B------:R-:W-:Y:S01]  /*4680*/  FMNMX.FTZ R108, R48, R105, !PT ;  /* 0x00000069306c7209 */ /* 0x000fe20007810000 */
[----:B------:R-:W-:-:S03]  /*4690*/  FFMA.FTZ R105, R115, UR10, -R122 ;  /* 0x0000000a73697c23 */ /* 0x000fc6000801087a */
[----:B------:R-:W-:Y:S02]  /*46a0*/  FMNMX.FTZ R111, R49, R108, !PT ;  /* 0x0000006c316f7209 */ /* 0x000fe40007810000 */
[----:B------:R-:W-:Y:S02]  /*46b0*/  MUFU.EX2 R31, R31 ;  /* 0x0000001f001f7308 */ /* 0x000fe40000000800 */
[----:B------:R-:W-:-:S04]  /*46c0*/  FMNMX.FTZ R108, R50, R111, !PT ;  /* 0x0000006f326c7209 */ /* 0x000fc80007810000 */
[----:B------:R-:W-:Y:S02]  /*46d0*/  FMNMX.FTZ R111, R51, R108, !PT ;  /* 0x0000006c336f7209 */ /* 0x000fe40007810000 */
[----:B------:R-:W-:Y:S02]  /*46e0*/  MUFU.EX2 R34, R34 ;  /* 0x0000002200227308 */ /* 0x000fe40000000800 */
[----:B------:R-:W-:Y:S01]  /*46f0*/  FMNMX.FTZ R108, R52, R111, !PT ;  /* 0x0000006f346c7209 */ /* 0x000fe20007810000 */
[----:B------:R-:W-:-:S03]  /*4700*/  FFMA.FTZ R111, R90, UR10, -R122 ;  /* 0x0000000a5a6f7c23 */ /* 0x000fc6000801087a */
[----:B------:R-:W-:Y:S02]  /*4710*/  FMNMX.FTZ R89, R53, R108, !PT ;  /* 0x0000006c35597209 */ /* 0x000fe40007810000 */
[----:B------:R-:W-:Y:S02]  /*4720*/  MUFU.EX2 R108, R120 ;  /* 0x00000078006c7308 */ /* 0x000fe40000000800 */
[----:B-1----:R-:W-:-:S04]  /*4730*/  FMNMX.FTZ R112, R54, R89, !PT ;  /* 0x0000005936707209 */ /* 0x002fc80007810000 */
[----:B------:R-:W-:Y:S01]  /*4740*/  FMNMX.FTZ R89, R55, R112, !PT ;  /* 0x0000007037597209 */ /* 0x000fe20007810000 */
[----:B------:R-:W-:-:S01]  /*4750*/  FFMA.FTZ R112, R97, UR10, -R122 ;  /* 0x0000000a61707c23 */ /* 0x000fc2000801087a */
[----:B------:R-:W0:Y:S02]  /*4760*/  MUFU.EX2 R39, R39 ;  /* 0x0000002700277308 */ /* 0x000e240000000800 */
[----:B------:R-:W-:Y:S01]  /*4770*/  FMNMX.FTZ R90, R56, R89, !PT ;  /* 0x00000059385a7209 */ /* 0x000fe20007810000 */
[----:B------:R-:W-:-:S03]  /*4780*/  FFMA.FTZ R89, R92, UR10, -R122 ;  /* 0x0000000a5c597c23 */ /* 0x000fc6000801087a */
[----:B------:R-:W-:Y:S02]  /*4790*/  FMNMX.FTZ R115, R57, R90, !PT ;  /* 0x0000005a39737209 */ /* 0x000fe40007810000 */
[----:B------:R-:W-:Y:S02]  /*47a0*/  MUFU.EX2 R35, R35 ;  /* 0x0000002300237308 */ /* 0x000fe40000000800 */
[----:B------:R-:W-:Y:S01]  /*47b0*/  FMNMX.FTZ R90, R58, R115, !PT ;  /* 0x000000733a5a7209 */ /* 0x000fe20007810000 */
[----:B------:R-:W-:-:S03]  /*47c0*/  FFMA.FTZ R115, R93, UR10, -R122 ;  /* 0x0000000a5d737c23 */ /* 0x000fc6000801087a */
[----:B------:R-:W-:Y:S02]  /*47d0*/  FMNMX.FTZ R93, R59, R90, !PT ;  /* 0x0000005a3b5d7209 */ /* 0x000fe40007810000 */
[----:B------:R-:W-:Y:S01]  /*47e0*/  MUFU.EX2 R90, R115 ;  /* 0x00000073005a7308 */ /* 0x000fe20000000800 */
[----:B0-----:R-:W-:Y:S02]  /*47f0*/  F2FP.SATFINITE.E4M3.F32.PACK_AB_MERGE_C R200, R39, R34, RZ ;  /* 0x0000002227c8723e */ /* 0x001fe400048070ff */
[----:B------:R-:W-:Y:S01]  /*4800*/  FMNMX.FTZ R92, R60, R93, !PT ;  /* 0x0000005d3c5c7209 */ /* 0x000fe20007810000 */
[----:B------:R-:W-:-:S01]  /*4810*/  FFMA.FTZ R93, R95, UR10, -R122 ;  /* 0x0000000a5f5d7c23 */ /* 0x000fc2000801087a */
[----:B------:R-:W-:Y:S02]  /*4820*/  F2FP.SATFINITE.E4M3.F32.PACK_AB_MERGE_C R200, R31, R6, R200 ;  /* 0x000000061fc8723e */ /* 0x000fe400048070c8 */
[----:B------:R-:W-:Y:S01]  /*4830*/  FMNMX.FTZ R95, R61, R92, !PT ;  /* 0x0000005c3d5f7209 */ /* 0x000fe20007810000 */
[----:B------:R-:W-:Y:S03]  /*4840*/  MUFU.EX2 R38, R38 ;  /* 0x0000002600267308 */ /* 0x000fe60000000800 */
[----:B------:R-:W-:-:S04]  /*4850*/  FMNMX.FTZ R95, R24, R95, !PT ;  /* 0x0000005f185f7209 */ /* 0x000fc80007810000 */
[----:B------:R-:W-:Y:S01]  /*4860*/  FMNMX.FTZ R92, R62, R95, !PT ;  /* 0x0000005f3e5c7209 */ /* 0x000fe20007810000 */
[----:B------:R-:W-:Y:S03]  /*4870*/  MUFU.EX2 R70, R70 ;  /* 0x0000004600467308 */ /* 0x000fe60000000800 */
[----:B------:R-:W-:Y:S01]  /*4880*/  FMNMX.FTZ R95, R25, R92, !PT ;  /* 0x0000005c195f7209 */ /* 0x000fe20007810000 */
[----:B------:R-:W-:-:S03]  /*4890*/  FFMA.FTZ R92, R101, UR10, -R122 ;  /* 0x0000000a655c7c23 */ /* 0x000fc6000801087a */
[----:B------:R-:W-:Y:S01]  /*48a0*/  FMNMX.FTZ R120, R26, R95, !PT ;  /* 0x0000005f1a787209 */ /* 0x000fe20007810000 */
[----:B------:R-:W-:-:S01]  /*48b0*/  FFMA.FTZ R95, R102, UR10, -R122 ;  /* 0x0000000a665f7c23 */ /* 0x000fc2000801087a */
[----:B------:R-:W0:Y:S02]  /*48c0*/  MUFU.EX2 R71, R71 ;  /* 0x0000004700477308 */ /* 0x000e240000000800 */
[----:B------:R-:W-:-:S04]  /*48d0*/  FMNMX.FTZ R120, R27, R120, !PT ;  /* 0x000000781b787209 */ /* 0x000fc80007810000 */
[----:B------:R-:W-:Y:S02]  /*48e0*/  FMNMX.FTZ R97, R63, R120, !PT ;  /* 0x000000783f617209 */ /* 0x000fe40007810000 */
[----:B------:R-:W-:Y:S02]  /*48f0*/  MUFU.EX2 R69, R69 ;  /* 0x0000004500457308 */ /* 0x000fe40000000800 */
[----:B------:R-:W-:Y:S01]  /*4900*/  FMNMX.FTZ R102, R28, R97, !PT ;  /* 0x000000611c667209 */ /* 0x000fe20007810000 */
[----:B------:R-:W-:-:S03]  /*4910*/  FFMA.FTZ R97, R131, UR10, -R122 ;  /* 0x0000000a83617c23 */ /* 0x000fc6000801087a */
[----:B------:R-:W-:Y:S01]  /*4920*/  FMNMX.FTZ R101, R29, R102, !PT ;  /* 0x000000661d657209 */ /* 0x000fe20007810000 */
[----:B------:R-:W-:-:S01]  /*4930*/  FFMA.FTZ R102, R132, UR10, -R122 ;  /* 0x0000000a84667c23 */ /* 0x000fc2000801087a */
[----:B------:R-:W-:Y:S01]  /*4940*/  MUFU.EX2 R72, R72 ;  /* 0x0000004800487308 */ /* 0x000fe20000000800 */
[----:B0-----:R-:W-:Y:S02]  /*4950*/  F2FP.SATFINITE.E4M3.F32.PACK_AB_MERGE_C R202, R71, R70, RZ ;  /* 0x0000004647ca723e */ /* 0x001fe400048070ff */
[----:B------:R-:W-:Y:S02]  /*4960*/  FMNMX.FTZ R101, R64, R101, !PT ;  /* 0x0000006540657209 */ /* 0x000fe40007810000 */
[----:B------:R-:W-:Y:S02]  /*4970*/  F2FP.SATFINITE.E4M3.F32.PACK_AB_MERGE_C R202, R38, R35, R202 ;  /* 0x0000002326ca723e */ /* 0x000fe400048070ca */
[----:B------:R-:W-:Y:S01]  /*4980*/  FMNMX.FTZ R120, R30, R101, !PT ;  /* 0x000000651e787209 */ /* 0x000fe20007810000 */
[----:B------:R-:W-:Y:S03]  /*4990*/  MUFU.EX2 R75, R75 ;  /* 0x0000004b004b7308 */ /* 0x000fe60000000800 */
[----:B------:R-:W-:-:S04]  /*49a0*/  FMNMX.FTZ R101, R65, R120, !PT ;  /* 0x0000007841657209 */ /* 0x000fc80007810000 */
[----:B------:R-:W-:Y:S01]  /*49b0*/  FMNMX.FTZ R120, R32, R101, !PT ;  /* 0x0000006520787209 */ /* 0x000fe20007810000 */
[----:B------:R-:W0:Y:S03]  /*49c0*/  MUFU.EX2 R80, R80 ;  /* 0x0000005000507308 */ /* 0x000e260000000800 */
[----:B------:R-:W-:-:S04]  /*49d0*/  FMNMX.FTZ R101, R33, R120, !PT ;  /* 0x0000007821657209 */ /* 0x000fc80007810000 */
[----:B------:R-:W-:Y:S01]  /*49e0*/  FMNMX.FTZ R120, R68, R101, !PT ;  /* 0x0000006544787209 */ /* 0x000fe20007810000 */
[----:B------:R-:W-:Y:S03]  /*49f0*/  MUFU.EX2 R73, R73 ;  /* 0x0000004900497308 */ /* 0x000fe60000000800 */
[----:B------:R-:W-:-:S04]  /*4a00*/  FMNMX.FTZ R101, R37, R120, !PT ;  /* 0x0000007825657209 */ /* 0x000fc80007810000 */
[----:B------:R-:W-:Y:S01]  /*4a10*/  FMNMX.FTZ R115, R66, R101, !PT ;  /* 0x0000006542737209 */ /* 0x000fe20007810000 */
        /* <DEDUP_REMOVED lines=8> */
[----:B------:R-:W-:Y:S03]  /*4aa0*/  MUFU.EX2 R77, R77 ;  /* 0x0000004d004d7308 */ /* 0x000fe60000000800 */
[----:B------:R-:W-:-:S04]  /*4ab0*/  FMNMX.FTZ R115, R127, R120, !PT ;  /* 0x000000787f737209 */ /* 0x000fc80007810000 */
[----:B------:R-:W-:Y:S01]  /*4ac0*/  FMNMX.FTZ R115, R128, R115, !PT ;  /* 0x0000007380737209 */ /* 0x000fe20007810000 */
[----:B------:R-:W0:Y:S03]  /*4ad0*/  MUFU.EX2 R84, R84 ;  /* 0x0000005400547308 */ /* 0x000e260000000800 */
[----:B------:R-:W-:Y:S01]  /*4ae0*/  FMNMX.FTZ R120, R126, R115, !PT ;  /* 0x000000737e787209 */ /* 0x000fe20007810000 */
[----:B------:R-:W-:-:S04]  /*4af0*/  FFMA.FTZ R115, R99, UR10, -R122 ;  /* 0x0000000a63737c23 */ /* 0x000fc8000801087a */
[----:B------:R-:W1:Y:S01]  /*4b00*/  SHFL.BFLY PT, R121, R120, 0x2, 0x1f ;  /* 0x0c401f0078797f89 */ /* 0x000e6200000e0000 */
[----:B------:R-:W-:Y:S08]  /*4b10*/  MUFU.EX2 R79, R79 ;  /* 0x0000004f004f7308 */ /* 0x000ff00000000800 */
[----:B------:R-:W2:Y:S01]  /*4b20*/  MUFU.EX2 R103, R103 ;  /* 0x0000006700677308 */ /* 0x000ea20000000800 */
[----:B0-----:R-:W-:-:S04]  /*4b30*/  F2FP.SATFINITE.E4M3.F32.PACK_AB_MERGE_C R206, R84, R77, RZ ;  /* 0x0000004d54ce723e */ /* 0x001fc800048070ff */
[----:B------:R-:W-:-:S03]  /*4b40*/  F2FP.SATFINITE.E4M3.F32.PACK_AB_MERGE_C R206, R74, R73, R206 ;  /* 0x000000494ace723e */ /* 0x000fc600048070ce */
[----:B------:R-:W-:Y:S01]  /*4b50*/  MUFU.EX2 R83, R83 ;  /* 0x0000005300537308 */ /* 0x000fe20000000800 */
[----:B-1----:R-:W-:-:S07]  /*4b60*/  FMNMX.FTZ R121, R120, R121, !PT ;  /* 0x0000007978797209 */ /* 0x002fce0007810000 */
[----:B------:R-:W-:Y:S01]  /*4b70*/  MUFU.EX2 R109, R109 ;  /* 0x0000006d006d7308 */ /* 0x000fe20000000800 */
[----:B--2---:R-:W-:Y:S01]  /*4b80*/  F2FP.SATFINITE.E4M3.F32.PACK_AB_MERGE_C R208, R103, R100, RZ ;  /* 0x0000006467d0723e */ /* 0x004fe200048070ff */
[----:B------:R-:W0:Y:S03]  /*4b90*/  SHFL.BFLY PT, R120, R121, 0x1, 0x1f ;  /* 0x0c201f0079787f89 */ /* 0x000e2600000e0000 */
[----:B------:R-:W-:-:S03]  /*4ba0*/  F2FP.SATFINITE.E4M3.F32.PACK_AB_MERGE_C R208, R79, R76, R208 ;  /* 0x0000004c4fd0723e */ /* 0x000fc600048070d0 */
[----:B------:R-:W-:Y:S08]  /*4bb0*/  MUFU.EX2 R105, R105 ;  /* 0x0000006900697308 */ /* 0x000ff00000000800 */
[----:B------:R-:W-:Y:S08]  /*4bc0*/  MUFU.EX2 R88, R88 ;  /* 0x0000005800587308 */ /* 0x000ff00000000800 */
[----:B------:R-:W-:Y:S01]  /*4bd0*/  MUFU.EX2 R111, R111 ;  /* 0x0000006f006f7308 */ /* 0x000fe20000000800 */
[----:B0-----:R-:W-:Y:S01]  /*4be0*/  FMNMX.FTZ R99, R121, R120, !PT ;  /* 0x0000007879637209 */ /* 0x001fe20007810000 */
[--C-:B------:R-:W-:Y:S01]  /*4bf0*/  FFMA.FTZ R120, R123, UR10, -R122.reuse ;  /* 0x0000000a7b787c23 */ /* 0x100fe2000801087a */
[----:B------:R-:W-:-:S02]  /*4c00*/  FFMA.FTZ R121, R125, UR10, -R122 ;  /* 0x0000000a7d797c23 */ /* 0x000fc4000801087a */
[C---:B------:R-:W-:Y:S01]  /*4c10*/  FSETP.NEU.FTZ.AND P1, PT, R99.reuse, -INF , PT ;  /* 0xff8000006300780b */ /* 0x040fe20003f3d000 */
[----:B------:R-:W-:-:S02]  /*4c20*/  FFMA.FTZ R123, R99, R124, -8 ;  /* 0xc1000000637b7423 */ /* 0x000fc4000001007c */
[----:B------:R-:W-:Y:S03]  /*4c30*/  MUFU.EX2 R89, R89 ;  /* 0x0000005900597308 */ /* 0x000fe60000000800 */
[----:B------:R-:W-:Y:S02]  /*4c40*/  FSEL R123, R123, RZ, P1 ;  /* 0x000000ff7b7b7208 */ /* 0x000fe40000800000 */
[----:B------:R-:W-:-:S03]  /*4c50*/  PLOP3.LUT P1, PT, PT, PT, UP0, 0x80, 0x0 ;  /* 0x000000000000781c */ /* 0x000fc60003f2f008 */
        /* <DEDUP_REMOVED lines=16> */
[----:B------:R-:W0:Y:S01]  /*4d60*/  MUFU.EX2 R8, R8 ;  /* 0x0000000800087308 */ /* 0x000e220000000800 */
[----:B------:R-:W-:-:S01]  /*4d70*/  FFMA.FTZ R11, R15, UR10, -R123 ;  /* 0x0000000a0f0b7c23 */ /* 0x000fc2000801087b */
[----:B------:R-:W-:Y:S01]  /*4d80*/  FFMA.FTZ R47, R57, UR10, -R123 ;  /* 0x0000000a392f7c23 */ /* 0x000fe2000801087b */
[----:B------:R-:W-:-:S01]  /*4d90*/  FADD.FTZ R55, R6, R31 ;  /* 0x0000001f06377221 */ /* 0x000fc20000010000 */
[--C-:B------:R-:W-:Y:S01]  /*4da0*/  FFMA.FTZ R15, R45, UR10, -R123.reuse ;  /* 0x0000000a2d0f7c23 */ /* 0x100fe2000801087b */
[----:B------:R-:W-:-:S01]  /*4db0*/  FFMA.FTZ R131, R14, UR10, -R123 ;  /* 0x0000000a0e837c23 */ /* 0x000fc2000801087b */
[--C-:B------:R-:W-:Y:S01]  /*4dc0*/  FFMA.FTZ R45, R54, UR10, -R123.reuse ;  /* 0x0000000a362d7c23 */ /* 0x100fe2000801087b */
[----:B------:R-:W-:-:S01]  /*4dd0*/  FFMA.FTZ R133, R48, UR10, -R123 ;  /* 0x0000000a30857c23 */ /* 0x000fc2000801087b */
[----:B------:R-:W1:Y:S01]  /*4de0*/  MUFU.EX2 R122, R122 ;  /* 0x0000007a007a7308 */ /* 0x000e620000000800 */
[----:B------:R-:W-:-:S01]  /*4df0*/  FFMA.FTZ R54, R56, UR10, -R123 ;  /* 0x0000000a38367c23 */ /* 0x000fc2000801087b */
[----:B------:R-:W-:Y:S01]  /*4e00*/  FFMA.FTZ R48, R58, UR10, -R123 ;  /* 0x0000000a3a307c23 */ /* 0x000fe2000801087b */
[----:B------:R-:W-:-:S01]  /*4e10*/  FADD.FTZ R56, R34, R55 ;  /* 0x0000003722387221 */ /* 0x000fc20000010000 */
[----:B------:R-:W-:Y:S01]  /*4e20*/  @!P6 PRMT R55, RZ, 0x654, R5 ;  /* 0x00000654ff37e816 */ /* 0x000fe20000000005 */
[----:B------:R-:W-:-:S01]  /*4e30*/  FFMA.FTZ R14, R42, UR10, -R123 ;  /* 0x0000000a2a0e7c23 */ /* 0x000fc2000801087b */
[----:B------:R-:W-:Y:S01]  /*4e40*/  FFMA.FTZ R21, R21, UR10, -R123 ;  /* 0x0000000a15157c23 */ /* 0x000fe2000801087b */
[----:B------:R-:W-:-:S01]  /*4e50*/  FADD.FTZ R56, R39, R56 ;  /* 0x0000003827387221 */ /* 0x000fc20000010000 */
[----:B------:R-:W2:Y:S01]  /*4e60*/  MUFU.EX2 R125, R125 ;  /* 0x0000007d007d7308 */ /* 0x000ea20000000800 */
[----:B0-----:R-:W-:-:S01]  /*4e70*/  FADD.FTZ R57, R7, R8 ;  /* 0x0000000807397221 */ /* 0x001fc20000010000 */
[----:B------:R0:W-:Y:S01]  /*4e80*/  @!P6 SYNCS.ARRIVE.TRANS64.RED.A1T0 RZ, [R55+URZ], RZ ;  /* 0x000000ff37ffe9a7 */ /* 0x0001e2000810043f */
[----:B------:R-:W-:-:S01]  /*4e90*/  FFMA.FTZ R42, R50, UR10, -R123 ;  /* 0x0000000a322a7c23 */ /* 0x000fc2000801087b */
[--C-:B------:R-:W-:Y:S01]  /*4ea0*/  FFMA.FTZ R50, R52, UR10, -R123.reuse ;  /* 0x0000000a34327c23 */ /* 0x100fe2000801087b */
[----:B------:R-:W-:-:S01]  /*4eb0*/  FFMA.FTZ R52, R59, UR10, -R123 ;  /* 0x0000000a3b347c23 */ /* 0x000fc2000801087b */
[--C-:B------:R-:W-:Y:S01]  /*4ec0*/  FFMA.FTZ R40, R40, UR10, -R123.reuse ;  /* 0x0000000a28287c23 */ /* 0x100fe2000801087b */
[----:B------:R-:W-:-:S01]  /*4ed0*/  FFMA.FTZ R61, R61, UR10, -R123 ;  /* 0x0000000a3d3d7c23 */ /* 0x000fc2000801087b */
[----:B------:R-:W0:Y:S01]  /*4ee0*/  MUFU.EX2 R9, R9 ;  /* 0x0000000900097308 */ /* 0x000e220000000800 */
[----:B-1----:R-:W-:-:S01]  /*4ef0*/  FADD.FTZ R58, R122, R57 ;  /* 0x000000397a3a7221 */ /* 0x002fc20000010000 */
[----:B------:R-:W-:Y:S01]  /*4f00*/  FADD.FTZ R57, R35, R56 ;  /* 0x0000003823397221 */ /* 0x000fe20000010000 */
[----:B------:R-:W-:-:S01]  /*4f10*/  FFMA.FTZ R43, R43, UR10, -R123 ;  /* 0x0000000a2b2b7c23 */ /* 0x000fc2000801087b */
[--C-:B------:R-:W-:Y:S01]  /*4f20*/  FFMA.FTZ R132, R44, UR10, -R123.reuse ;  /* 0x0000000a2c847c23 */ /* 0x100fe2000801087b */
        /* <DEDUP_REMOVED lines=10> */
[----:B------:R-:W-:Y:S01]  /*4fd0*/  F2FP.SATFINITE.E4M3.F32.PACK_AB_MERGE_C R201, R125, R122, RZ ;  /* 0x0000007a7dc9723e */ /* 0x000fe200048070ff */
[----:B------:R-:W2:Y:S01]  /*4fe0*/  MUFU.EX2 R124, R124 ;  /* 0x0000007c007c7308 */ /* 0x000ea20000000800 */
[----:B0-----:R-:W-:-:S01]  /*4ff0*/  FADD.FTZ R55, R9, R58 ;  /* 0x0000003a09377221 */ /* 0x001fc20000010000 */
[----:B------:R-:W-:Y:S01]  /*5000*/  FFMA.FTZ R57, R28, UR10, -R123 ;  /* 0x0000000a1c397c23 */ /* 0x000fe2000801087b */
[----:B------:R-:W-:Y:S01]  /*5010*/  F2FP.SATFINITE.E4M3.F32.PACK_AB_MERGE_C R201, R8, R7, R201 ;  /* 0x0000000708c9723e */ /* 0x000fe200048070c9 */
[--C-:B------:R-:W-:Y:S01]  /*5020*/  FFMA.FTZ R28, R29, UR10, -R123.reuse ;  /* 0x0000000a1d1c7c23 */ /* 0x100fe2000801087b */
[----:B------:R-:W-:-:S01]  /*5030*/  FFMA.FTZ R29, R64, UR10, -R123 ;  /* 0x0000000a401d7c23 */ /* 0x000fc2000801087b */
[--C-:B------:R-:W-:Y:S01]  /*5040*/  FFMA.FTZ R65, R65, UR10, -R123.reuse ;  /* 0x0000000a41417c23 */ /* 0x100fe2000801087b */
[----:B------:R-:W-:-:S01]  /*5050*/  FFMA.FTZ R32, R32, UR10, -R123 ;  /* 0x0000000a20207c23 */ /* 0x000fc2000801087b */
[----:B------:R-:W0:Y:S01]  /*5060*/  MUFU.EX2 R131, R131 ;  /* 0x0000008300837308 */ /* 0x000e220000000800 */
[----:B-1----:R-:W-:-:S01]  /*5070*/  FADD.FTZ R59, R10, R55 ;  /* 0x000000370a3b7221 */ /* 0x002fc20000010000 */
[--C-:B------:R-:W-:Y:S01]  /*5080*/  FFMA.FTZ R55, R25, UR10, -R123.reuse ;  /* 0x0000000a19377c23 */ /* 0x100fe2000801087b */
[----:B------:R-:W-:-:S01]  /*5090*/  FFMA.FTZ R25, R26, UR10, -R123 ;  /* 0x0000000a1a197c23 */ /* 0x000fc2000801087b */
[--C-:B------:R-:W-:Y:S01]  /*50a0*/  FFMA.FTZ R26, R27, UR10, -R123.reuse ;  /* 0x0000000a1b1a7c23 */ /* 0x100fe2000801087b */
[----:B------:R-:W-:-:S01]  /*50b0*/  FFMA.FTZ R33, R33, UR10, -R123 ;  /* 0x0000000a21217c23 */ /* 0x000fc2000801087b */
[--C-:B------:R-:W-:Y:S01]  /*50c0*/  FFMA.FTZ R68, R68, UR10, -R123.reuse ;  /* 0x0000000a44447c23 */ /* 0x100fe2000801087b */
[----:B------:R-:W-:-:S01]  /*50d0*/  FFMA.FTZ R37, R37, UR10, -R123 ;  /* 0x0000000a25257c23 */ /* 0x000fc2000801087b */
[----:B------:R-:W-:Y:S01]  /*50e0*/  MUFU.EX2 R11, R11 ;  /* 0x0000000b000b7308 */ /* 0x000fe20000000800 */
[----:B--2---:R-:W-:-:S01]  /*50f0*/  FADD.FTZ R58, R124, R59 ;  /* 0x0000003b7c3a7221 */ /* 0x004fc20000010000 */
[----:B------:R-:W-:Y:S01]  /*5100*/  FADD.FTZ R59, R69, R56 ;  /* 0x00000038453b7221 */ /* 0x000fe20000010000 */
[----:B------:R-:W-:-:S01]  /*5110*/  FFMA.FTZ R66, R66, UR10, -R123 ;  /* 0x0000000a42427c23 */ /* 0x000fc2000801087b */
[--C-:B------:R-:W-:Y:S01]  /*5120*/  FFMA.FTZ R36, R36, UR10, -R123.reuse ;  /* 0x0000000a24247c23 */ /* 0x100fe2000801087b */
[----:B------:R-:W-:-:S01]  /*5130*/  FFMA.FTZ R67, R67, UR10, -R123 ;  /* 0x0000000a43437c23 */ /* 0x000fc2000801087b */
[--C-:B------:R-:W-:Y:S01]  /*5140*/  FFMA.FTZ R129, R129, UR10, -R123.reuse ;  /* 0x0000000a81817c23 */ /* 0x100fe2000801087b */
[----:B------:R-:W-:-:S01]  /*5150*/  FFMA.FTZ R130, R130, UR10, -R123 ;  /* 0x0000000a82827c23 */ /* 0x000fc2000801087b */
[----:B------:R-:W-:Y:S01]  /*5160*/  MUFU.EX2 R12, R12 ;  /* 0x0000000c000c7308 */ /* 0x000fe20000000800 */
[----:B0-----:R-:W-:-:S01]  /*5170*/  FADD.FTZ R58, R131, R58 ;  /* 0x0000003a833a7221 */ /* 0x001fc20000010000 */
[----:B------:R-:W-:Y:S01]  /*5180*/  F2FP.SATFINITE.E4M3.F32.PACK_AB_MERGE_C R203, R131, R124, RZ ;  /* 0x0000007c83cb723e */ /* 0x000fe200048070ff */
[----:B------:R-:W-:-:S01]  /*5190*/  FFMA.FTZ R127, R127, UR10, -R123 ;  /* 0x0000000a7f7f7c23 */ /* 0x000fc2000801087b */
[----:B------:R-:W-:Y:S01]  /*51a0*/  FFMA.FTZ R128, R128, UR10, -R123 ;  /* 0x0000000a80807c23 */ /* 0x000fe2000801087b */
[----:B------:R-:W-:Y:S01]  /*51b0*/  IMAD.MOV.U32 R71, RZ, RZ, R87 ;  /* 0x000000ffff477224 */ /* 0x000fe200078e0057 */
[----:B------:R-:W-:Y:S01]  /*51c0*/  F2FP.SATFINITE.E4M3.F32.PACK_AB_MERGE_C R203, R10, R9, R203 ;  /* 0x000000090acb723e */ /* 0x000fe200048070cb */
[--C-:B------:R-:W-:Y:S01]  /*51d0*/  IMAD.MOV.U32 R70, RZ, RZ, R87.reuse ;  /* 0x000000ffff467224 */ /* 0x100fe200078e0057 */
[----:B------:R-:W-:Y:S01]  /*51e0*/  MUFU.EX2 R21, R21 ;  /* 0x0000001500157308 */ /* 0x000fe20000000800 */
[----:B------:R-:W-:-:S02]  /*51f0*/  IMAD.MOV.U32 R69, RZ, RZ, R87 ;  /* 0x000000ffff457224 */ /* 0x000fc400078e0057 */
[--C-:B------:R-:W-:Y:S02]  /*5200*/  IMAD.MOV.U32 R64, RZ, RZ, R87.reuse ;  /* 0x000000ffff407224 */ /* 0x100fe400078e0057 */
[--C-:B------:R-:W-:Y:S02]  /*5210*/  IMAD.MOV.U32 R38, RZ, RZ, R87.reuse ;  /* 0x000000ffff267224 */ /* 0x100fe400078e0057 */
[--C-:B------:R-:W-:Y:S01]  /*5220*/  IMAD.MOV.U32 R35, RZ, RZ, R87.reuse ;  /* 0x000000ffff237224 */ /* 0x100fe200078e0057 */
[----:B------:R-:W0:Y:S01]  /*5230*/  MUFU.EX2 R40, R40 ;  /* 0x0000002800287308 */ /* 0x000e220000000800 */
[----:B------:R-:W-:-:S07]  /*5240*/  IMAD.MOV.U32 R31, RZ, RZ, R87 ;  /* 0x000000ffff1f7224 */ /* 0x000fce00078e0057 */
[----:B------:R-:W-:Y:S08]  /*5250*/  MUFU.EX2 R13, R13 ;  /* 0x0000000d000d7308 */ /* 0x000ff00000000800 */
[----:B------:R1:W-:Y:S01]  /*5260*/  MUFU.EX2 R5, R61 ;  /* 0x0000003d00057308 */ /* 0x0003e20000000800 */
[----:B0-----:R-:W-:-:S04]  /*5270*/  F2FP.SATFINITE.E4M3.F32.PACK_AB_MERGE_C R205, R40, R21, RZ ;  /* 0x0000001528cd723e */ /* 0x001fc800048070ff */
[----:B------:R-:W-:-:S03]  /*5280*/  F2FP.SATFINITE.E4M3.F32.PACK_AB_MERGE_C R205, R12, R11, R205 ;  /* 0x0000000b0ccd723e */ /* 0x000fc600048070cd */
[----:B------:R-:W-:Y:S01]  /*5290*/  MUFU.EX2 R14, R14 ;  /* 0x0000000e000e7308 */ /* 0x000fe20000000800 */
[----:B-1----:R-:W-:-:S01]  /*52a0*/  FADD.FTZ R61, R11, R58 ;  /* 0x0000003a0b3d7221 */ /* 0x002fc20000010000 */
[----:B------:R-:W-:Y:S01]  /*52b0*/  FADD.FTZ R58, R72, R59 ;  /* 0x0000003b483a7221 */ /* 0x000fe20000010000 */
[----:B------:R-:W-:Y:S02]  /*52c0*/  IMAD.MOV.U32 R72, RZ, RZ, R87 ;  /* 0x000000ffff487224 */ /* 0x000fe400078e0057 */
[----:B------:R-:W-:Y:S01]  /*52d0*/  FADD.FTZ R60, R12, R61 ;  /* 0x0000003d0c3c7221 */ /* 0x000fe20000010000 */
[----:B------:R-:W-:-:S01]  /*52e0*/  FADD.FTZ R59, R75, R58 ;  /* 0x0000003a4b3b7221 */ /* 0x000fc20000010000 */
[----:B------:R-:W-:Y:S01]  /*52f0*/  FFMA.FTZ R58, R30, UR10, -R123 ;  /* 0x0000000a1e3a7c23 */ /* 0x000fe2000801087b */
[----:B------:R-:W-:Y:S01]  /*5300*/  MUFU.EX2 R43, R43 ;  /* 0x0000002b002b7308 */ /* 0x000fe20000000800 */
[----:B------:R-:W-:-:S01]  /*5310*/  FADD.FTZ R61, R21, R60 ;  /* 0x0000003c153d7221 */ /* 0x000fc20000010000 */
[----:B------:R-:W-:Y:S01]  /*5320*/  FADD.FTZ R30, R80, R59 ;  /* 0x0000003b501e7221 */ /* 0x000fe20000010000 */
[----:B------:R-:W-:-:S01]  /*5330*/  FFMA.FTZ R123, R126, UR10, -R123 ;  /* 0x0000000a7e7b7c23 */ /* 0x000fc2000801087b */
[----:B------:R-:W-:-:S02]  /*5340*/  IMAD.MOV.U32 R80, RZ, RZ, R87 ;  /* 0x000000ffff507224 */ /* 0x000fc400078e0057 */
[----:B------:R-:W-:-:S01]  /*5350*/  FADD.FTZ R60, R40, R61 ;  /* 0x0000003d283c7221 */ /* 0x000fc20000010000 */
[----:B------:R-:W-:Y:S01]  /*5360*/  FADD.FTZ R59, R73, R30 ;  /* 0x0000001e493b7221 */ /* 0x000fe20000010000 */
[--C-:B------:R-:W-:Y:S01]  /*5370*/  IMAD.MOV.U32 R75, RZ, RZ, R87.reuse ;  /* 0x000000ffff4b7224 */ /* 0x100fe200078e0057 */
[----:B------:R-:W0:Y:S01]  /*5380*/  MUFU.EX2 R132, R132 ;  /* 0x0000008400847308 */ /* 0x000e220000000800 */
[----:B------:R-:W-:Y:S02]  /*5390*/  IMAD.MOV.U32 R73, RZ, RZ, R87 ;  /* 0x000000ffff497224 */ /* 0x000fe400078e0057 */
[----:B------:R-:W-:Y:S01]  /*53a0*/  FADD.FTZ R30, R74, R59 ;  /* 0x0000003b4a1e7221 */ /* 0x000fe20000010000 */
[--C-:B------:R-:W-:Y:S02]  /*53b0*/  IMAD.MOV.U32 R74, RZ, RZ, R87.reuse ;  /* 0x000000ffff4a7224 */ /* 0x100fe400078e0057 */
[----:B------:R-:W-:Y:S02]  /*53c0*/  IMAD.MOV.U32 R61, RZ, RZ, R87 ;  /* 0x000000ffff3d7224 */ /* 0x000fe400078e0057 */
[----:B------:R-:W1:Y:S08]  /*53d0*/  MUFU.EX2 R15, R15 ;  /* 0x0000000f000f7308 */ /* 0x000e700000000800 */
[----:B------:R2:W-:Y:S01]  /*53e0*/  MUFU.EX2 R56, R55 ;  /* 0x0000003700387308 */ /* 0x0005e20000000800 */
[----:B0-----:R-:W-:-:S04]  /*53f0*/  F2FP.SATFINITE.E4M3.F32.PACK_AB_MERGE_C R207, R132, R43, RZ ;  /* 0x0000002b84cf723e */ /* 0x001fc800048070ff */
[----:B------:R-:W-:-:S03]  /*5400*/  F2FP.SATFINITE.E4M3.F32.PACK_AB_MERGE_C R207, R14, R13, R207 ;  /* 0x0000000d0ecf723e */ /* 0x000fc600048070cf */
[----:B------:R-:W0:Y:S01]  /*5410*/  MUFU.EX2 R20, R20 ;  /* 0x0000001400147308 */ /* 0x000e220000000800 */
[----:B--2---:R-:W-:-:S04]  /*5420*/  FADD.FTZ R55, R13, R60 ;  /* 0x0000003c0d377221 */ /* 0x004fc80000010000 */
[----:B------:R-:W-:Y:S01]  /*5430*/  FADD.FTZ R60, R14, R55 ;  /* 0x000000370e3c7221 */ /* 0x000fe20000010000 */
[----:B------:R-:W-:-:S01]  /*5440*/  FADD.FTZ R55, R77, R30 ;  /* 0x0000001e4d377221 */ /* 0x000fc20000010000 */
[----:B------:R-:W-:Y:S01]  /*5450*/  IMAD.MOV.U32 R77, RZ, RZ, R87 ;  /* 0x000000ffff4d7224 */ /* 0x000fe200078e0057 */
[----:B------:R-:W2:Y:S01]  /*5460*/  MUFU.EX2 R46, R46 ;  /* 0x0000002e002e7308 */ /* 0x000ea20000000800 */
[----:B------:R-:W-:-:S01]  /*5470*/  FADD.FTZ R59, R43, R60 ;  /* 0x0000003c2b3b7221 */ /* 0x000fc20000010000 */
[----:B------:R-:W-:Y:S01]  /*5480*/  FADD.FTZ R55, R84, R55 ;  /* 0x0000003754377221 */ /* 0x000fe20000010000 */
[----:B------:R-:W-:Y:S01]  /*5490*/  MOV R84, R87 ;  /* 0x0000005700547202 */ /* 0x000fe20000000f00 */
[----:B------:R-:W-:Y:S02]  /*54a0*/  IMAD.MOV.U32 R43, RZ, RZ, R87 ;  /* 0x000000ffff2b7224 */ /* 0x000fe400078e0057 */
[----:B------:R-:W-:-:S01]  /*54b0*/  FADD.FTZ R30, R132, R59 ;  /* 0x0000003b841e7221 */ /* 0x000fc20000010000 */
[----:B------:R-:W-:Y:S01]  /*54c0*/  FADD.FTZ R60, R76, R55 ;  /* 0x000000374c3c7221 */ /* 0x000fe20000010000 */
[----:B------:R-:W-:Y:S01]  /*54d0*/  IMAD.MOV.U32 R76, RZ, RZ, R87 ;  /* 0x000000ffff4c7224 */ /* 0x000fe200078e0057 */
[----:B------:R-:W3:Y:S01]  /*54e0*/  MUFU.EX2 R133, R133 ;  /* 0x0000008500857308 */ /* 0x000ee20000000800 */
[----:B-1----:R-:W-:-:S01]  /*54f0*/  FADD.FTZ R55, R15, R30 ;  /* 0x0000001e0f377221 */ /* 0x002fc20000010000 */
[----:B------:R-:W-:Y:S01]  /*5500*/  FADD.FTZ R59, R79, R60 ;  /* 0x0000003c4f3b7221 */ /* 0x000fe20000010000 */
[----:B------:R-:W-:-:S02]  /*5510*/  IMAD.MOV.U32 R79, RZ, RZ, R87 ;  /* 0x000000ffff4f7224 */ /* 0x000fc400078e0057 */
[----:B0-----:R-:W-:Y:S01]  /*5520*/  FADD.FTZ R55, R20, R55 ;  /* 0x0000003714377221 */ /* 0x001fe20000010000 */
[----:B------:R-:W-:-:S01]  /*5530*/  FADD.FTZ R60, R100, R59 ;  /* 0x0000003b643c7221 */ /* 0x000fc20000010000 */
[----:B------:R-:W-:Y:S01]  /*5540*/  IMAD.MOV.U32 R59, RZ, RZ, R87 ;  /* 0x000000ffff3b7224 */ /* 0x000fe200078e0057 */
[----:B------:R-:W0:Y:S02]  /*5550*/  MUFU.EX2 R41, R41 ;  /* 0x0000002900297308 */ /* 0x000e240000000800 */
[----:B------:R-:W-:-:S06]  /*5560*/  FADD.FTZ R60, R103, R60 ;  /* 0x0000003c673c7221 */ /* 0x000fcc0000010000 */
[----:B------:R-:W1:Y:S08]  /*5570*/  MUFU.EX2 R42, R42 ;  /* 0x0000002a002a7308 */ /* 0x000e700000000800 */
[----:B------:R-:W4:Y:S08]  /*5580*/  MUFU.EX2 R49, R49 ;  /* 0x0000003100317308 */ /* 0x000f300000000800 */
[----:B------:R2:W-:Y:S08]  /*5590*/  MUFU.EX2 R27, R62 ;  /* 0x0000003e001b7308 */ /* 0x0005f00000000800 */
[----:B------:R-:W5:Y:S01]  /*55a0*/  MUFU.EX2 R50, R50 ;  /* 0x0000003200327308 */ /* 0x000f620000000800 */
[----:B--2---:R-:W-:-:S01]  /*55b0*/  FADD.FTZ R62, R46, R55 ;  /* 0x000000372e3e7221 */ /* 0x004fc20000010000 */
[----:B------:R-:W-:Y:S01]  /*55c0*/  FADD.FTZ R55, R83, R60 ;  /* 0x0000003c53377221 */ /* 0x000fe20000010000 */
[----:B---3--:R-:W-:-:S02]  /*55d0*/  F2FP.SATFINITE.E4M3.F32.PACK_AB_MERGE_C R46, R133, R46, RZ ;  /* 0x0000002e852e723e */ /* 0x008fc400048070ff */
[----:B------:R-:W-:Y:S01]  /*55e0*/  FADD.FTZ R62, R133, R62 ;  /* 0x0000003e853e7221 */ /* 0x000fe20000010000 */
[----:B------:R-:W-:-:S01]  /*55f0*/  FADD.FTZ R55, R104, R55 ;  /* 0x0000003768377221 */ /* 0x000fc20000010000 */
[----:B------:R-:W-:Y:S01]  /*5600*/  F2FP.SATFINITE.E4M3.F32.PACK_AB_MERGE_C R209, R20, R15, R46 ;  /* 0x0000000f14d1723e */ /* 0x000fe2000480702e */
[----:B------:R-:W2:Y:S01]  /*5610*/  MUFU.EX2 R44, R44 ;  /* 0x0000002c002c7308 */ /* 0x000ea20000000800 */
[----:B0-----:R-:W-:-:S01]  /*5620*/  FADD.FTZ R39, R41, R62 ;  /* 0x0000003e29277221 */ /* 0x001fc20000010000 */
[----:B------:R-:W-:Y:S01]  /*5630*/  FADD.FTZ R60, R106, R55 ;  /* 0x000000376a3c7221 */ /* 0x000fe20000010000 */
[----:B------:R-:W-:Y:S01]  /*5640*/  F2FP.SATFINITE.E4M3.F32.PACK_AB_MERGE_C R106, R109, R106, RZ ;  /* 0x0000006a6d6a723e */ /* 0x000fe200048070ff */
[----:B------:R-:W-:Y:S02]  /*5650*/  IMAD.MOV.U32 R62, RZ, RZ, R87 ;  /* 0x000000ffff3e7224 */ /* 0x000fe400078e0057 */
[----:B-1----:R-:W-:-:S01]  /*5660*/  FADD.FTZ R34, R42, R39 ;  /* 0x000000272a227221 */ /* 0x002fc20000010000 */
[----:B------:R-:W-:Y:S01]  /*5670*/  FADD.FTZ R60, R109, R60 ;  /* 0x0000003c6d3c7221 */ /* 0x000fe20000010000 */
[----:B------:R-:W-:Y:S01]  /*5680*/  F2FP.SATFINITE.E4M3.F32.PACK_AB_MERGE_C R210, R104, R83, R106 ;  /* 0x0000005368d2723e */ /* 0x000fe2000480706a */
[----:B------:R-:W0:Y:S01]  /*5690*/  MUFU.EX2 R45, R45 ;  /* 0x0000002d002d7308 */ /* 0x000e220000000800 */
[----:B----4-:R-:W-:-:S01]  /*56a0*/  FADD.FTZ R39, R49, R34 ;  /* 0x0000002231277221 */ /* 0x010fc20000010000 */
[----:B------:R-:W-:Y:S01]  /*56b0*/  FADD.FTZ R55, R105, R60 ;  /* 0x0000003c69377221 */ /* 0x000fe20000010000 */
[----:B-----5:R-:W-:Y:S01]  /*56c0*/  F2FP.SATFINITE.E4M3.F32.PACK_AB_MERGE_C R49, R50, R49, RZ ;  /* 0x000000313231723e */ /* 0x020fe200048070ff */
[----:B------:R-:W-:-:S02]  /*56d0*/  IMAD.MOV.U32 R83, RZ, RZ, R87 ;  /* 0x000000ffff537224 */ /* 0x000fc400078e0057 */
[----:B------:R-:W-:-:S01]  /*56e0*/  FADD.FTZ R39, R50, R39 ;  /* 0x0000002732277221 */ /* 0x000fc20000010000 */
[----:B------:R-:W-:Y:S01]  /*56f0*/  FADD.FTZ R55, R88, R55 ;  /* 0x0000003758377221 */ /* 0x000fe20000010000 */
[----:B------:R-:W-:Y:S01]  /*5700*/  F2FP.SATFINITE.E4M3.F32.PACK_AB_MERGE_C R211, R42, R41, R49 ;  /* 0x000000292ad3723e */ /* 0x000fe20004807031 */
[----:B------:R-:W1:Y:S01]  /*5710*/  MUFU.EX2 R51, R51 ;  /* 0x0000003300337308 */ /* 0x000e620000000800 */
[----:B--2---:R-:W-:-:S01]  /*5720*/  FADD.FTZ R34, R44, R39 ;  /* 0x000000272c227221 */ /* 0x004fc20000010000 */
[----:B------:R-:W-:Y:S01]  /*5730*/  FADD.FTZ R40, R108, R55 ;  /* 0x000000376c287221 */ /* 0x000fe20000010000 */
[C---:B------:R-:W-:Y:S01]  /*5740*/  F2FP.SATFINITE.E4M3.F32.PACK_AB_MERGE_C R108, R111.reuse, R108, RZ ;  /* 0x0000006c6f6c723e */ /* 0x040fe200048070ff */
[----:B------:R-:W-:Y:S01]  /*5750*/  IMAD.MOV.U32 R60, RZ, RZ, R87 ;  /* 0x000000ffff3c7224 */ /* 0x000fe200078e0057 */
[----:B------:R-:W-:Y:S01]  /*5760*/  MOV R46, R87 ;  /* 0x00000057002e7202 */ /* 0x000fe20000000f00 */
[----:B------:R-:W-:Y:S01]  /*5770*/  FADD.FTZ R40, R111, R40 ;  /* 0x000000286f287221 */ /* 0x000fe20000010000 */
[----:B------:R-:W-:Y:S01]  /*5780*/  F2FP.SATFINITE.E4M3.F32.PACK_AB_MERGE_C R212, R88, R105, R108 ;  /* 0x0000006958d4723e */ /* 0x000fe2000480706c */
[----:B------:R-:W2:Y:S01]  /*5790*/  MUFU.EX2 R54, R54 ;  /* 0x0000003600367308 */ /* 0x000ea20000000800 */
[----:B0-----:R-:W-:-:S01]  /*57a0*/  FADD.FTZ R34, R45, R34 ;  /* 0x000000222d227221 */ /* 0x001fc20000010000 */
[----:B------:R-:W-:-:S02]  /*57b0*/  IMAD.MOV.U32 R55, RZ, RZ, R87 ;  /* 0x000000ffff377224 */ /* 0x000fc400078e0057 */
[--C-:B------:R-:W-:Y:S02]  /*57c0*/  IMAD.MOV.U32 R50, RZ, RZ, R87.reuse ;  /* 0x000000ffff327224 */ /* 0x100fe400078e0057 */
[----:B------:R-:W-:Y:S02]  /*57d0*/  IMAD.MOV.U32 R49, RZ, RZ, R87 ;  /* 0x000000ffff317224 */ /* 0x000fe400078e0057 */
[----:B------:R-:W0:Y:S01]  /*57e0*/  MUFU.EX2 R47, R47 ;  /* 0x0000002f002f7308 */ /* 0x000e220000000800 */
[----:B-1----:R-:W-:-:S01]  /*57f0*/  FADD.FTZ R21, R51, R34 ;  /* 0x0000002233157221 */ /* 0x002fc20000010000 */
[--C-:B------:R-:W-:Y:S02]  /*5800*/  IMAD.MOV.U32 R42, RZ, RZ, R87.reuse ;  /* 0x000000ffff2a7224 */ /* 0x100fe400078e0057 */
[----:B------:R-:W-:-:S04]  /*5810*/  IMAD.MOV.U32 R41, RZ, RZ, R87 ;  /* 0x000000ffff297224 */ /* 0x000fc800078e0057 */
[----:B------:R-:W1:Y:S01]  /*5820*/  MUFU.EX2 R48, R48 ;  /* 0x0000003000307308 */ /* 0x000e620000000800 */
[----:B--2---:R-:W-:-:S01]  /*5830*/  FADD.FTZ R34, R54, R21 ;  /* 0x0000001536227221 */ /* 0x004fc20000010000 */
[----:B------:R-:W-:Y:S01]  /*5840*/  FADD.FTZ R21, R89, R40 ;  /* 0x0000002859157221 */ /* 0x000fe20000010000 */
[----:B------:R-:W-:Y:S01]  /*5850*/  F2FP.SATFINITE.E4M3.F32.PACK_AB_MERGE_C R51, R54, R51, RZ ;  /* 0x000000333633723e */ /* 0x000fe200048070ff */
[--C-:B------:R-:W-:Y:S02]  /*5860*/  IMAD.MOV.U32 R54, RZ, RZ, R87.reuse ;  /* 0x000000ffff367224 */ /* 0x100fe400078e0057 */
[----:B------:R-:W-:Y:S01]  /*5870*/  IMAD.MOV.U32 R40, RZ, RZ, R87 ;  /* 0x000000ffff287224 */ /* 0x000fe200078e0057 */
[----:B------:R-:W-:Y:S01]  /*5880*/  F2FP.SATFINITE.E4M3.F32.PACK_AB_MERGE_C R213, R45, R44, R51 ;  /* 0x0000002c2dd5723e */ /* 0x000fe20004807033 */
[----:B------:R-:W2:Y:S01]  /*5890*/  MUFU.EX2 R52, R52 ;  /* 0x0000003400347308 */ /* 0x000ea20000000800 */
[----:B0-----:R-:W-:-:S01]  /*58a0*/  FADD.FTZ R39, R47, R34 ;  /* 0x000000222f277221 */ /* 0x001fc20000010000 */
[----:B------:R-:W-:Y:S01]  /*58b0*/  FADD.FTZ R34, R90, R21 ;  /* 0x000000155a227221 */ /* 0x000fe20000010000 */
[----:B------:R-:W-:-:S02]  /*58c0*/  IMAD.MOV.U32 R51, RZ, RZ, R87 ;  /* 0x000000ffff337224 */ /* 0x000fc400078e0057 */
[----:B------:R-:W-:Y:S02]  /*58d0*/  IMAD.MOV.U32 R45, RZ, RZ, R87 ;  /* 0x000000ffff2d7224 */ /* 0x000fe400078e0057 */
[----:B------:R-:W-:-:S01]  /*58e0*/  FADD.FTZ R21, R93, R34 ;  /* 0x000000225d157221 */ /* 0x000fc20000010000 */
[----:B------:R-:W-:Y:S01]  /*58f0*/  IMAD.MOV.U32 R44, RZ, RZ, R87 ;  /* 0x000000ffff2c7224 */ /* 0x000fe200078e0057 */
[----:B------:R-:W0:Y:S01]  /*5900*/  MUFU.EX2 R112, R112 ;  /* 0x0000007000707308 */ /* 0x000e220000000800 */
[----:B-1----:R-:W-:-:S07]  /*5910*/  FADD.FTZ R39, R48, R39 ;  /* 0x0000002730277221 */ /* 0x002fce0000010000 */
[----:B------:R-:W1:Y:S01]  /*5920*/  MUFU.EX2 R53, R53 ;  /* 0x0000003500357308 */ /* 0x000e620000000800 */
[----:B--2---:R-:W-:-:S01]  /*5930*/  FADD.FTZ R6, R52, R39 ;  /* 0x0000002734067221 */ /* 0x004fc20000010000 */
[----:B------:R-:W-:-:S06]  /*5940*/  IMAD.MOV.U32 R39, RZ, RZ, R87 ;  /* 0x000000ffff277224 */ /* 0x000fcc00078e0057 */
[----:B------:R-:W2:Y:S01]  /*5950*/  MUFU.EX2 R92, R92 ;  /* 0x0000005c005c7308 */ /* 0x000ea20000000800 */
[----:B0-----:R-:W-:-:S01]  /*5960*/  FADD.FTZ R21, R112, R21 ;  /* 0x0000001570157221 */ /* 0x001fc20000010000 */
[----:B------:R-:W-:-:S04]  /*5970*/  F2FP.SATFINITE.E4M3.F32.PACK_AB_MERGE_C R93, R112, R93, RZ ;  /* 0x0000005d705d723e */ /* 0x000fc800048070ff */
[----:B------:R-:W-:Y:S02]  /*5980*/  F2FP.SATFINITE.E4M3.F32.PACK_AB_MERGE_C R214, R90, R89, R93 ;  /* 0x000000595ad6723e */ /* 0x000fe4000480705d */
[----:B------:R-:W0:Y:S01]  /*5990*/  MUFU.EX2 R95, R95 ;  /* 0x0000005f005f7308 */ /* 0x000e220000000800 */
[----:B-1----:R-:W-:-:S01]  /*59a0*/  FADD.FTZ R6, R53, R6 ;  /* 0x0000000635067221 */ /* 0x002fc20000010000 */
[----:B------:R-:W-:Y:S01]  /*59b0*/  F2FP.SATFINITE.E4M3.F32.PACK_AB_MERGE_C R52, R53, R52, RZ ;  /* 0x000000343534723e */ /* 0x000fe200048070ff */
[----:B------:R-:W-:-:S03]  /*59c0*/  IMAD.MOV.U32 R53, RZ, RZ, R87 ;  /* 0x000000ffff357224 */ /* 0x000fc600078e0057 */
[----:B------:R-:W-:Y:S01]  /*59d0*/  F2FP.SATFINITE.E4M3.F32.PACK_AB_MERGE_C R215, R48, R47, R52 ;  /* 0x0000002f30d7723e */ /* 0x000fe20004807034 */
[----:B------:R-:W-:Y:S01]  /*59e0*/  IMAD.MOV.U32 R52, RZ, RZ, R87 ;  /* 0x000000ffff347224 */ /* 0x000fe200078e0057 */
[----:B------:R-:W1:Y:S01]  /*59f0*/  MUFU.EX2 R24, R24 ;  /* 0x0000001800187308 */ /* 0x000e620000000800 */
[----:B--2---:R-:W-:-:S01]  /*5a00*/  FADD.FTZ R34, R92, R21 ;  /* 0x000000155c227221 */ /* 0x004fc20000010000 */
[----:B------:R-:W-:Y:S01]  /*5a10*/  FADD.FTZ R21, R5, R6 ;  /* 0x0000000605157221 */ /* 0x000fe20000010000 */
[--C-:B------:R-:W-:Y:S02]  /*5a20*/  IMAD.MOV.U32 R48, RZ, RZ, R87.reuse ;  /* 0x000000ffff307224 */ /* 0x100fe400078e0057 */
[----:B------:R-:W-:-:S03]  /*5a30*/  IMAD.MOV.U32 R47, RZ, RZ, R87 ;  /* 0x000000ffff2f7224 */ /* 0x000fc600078e0057 */
[----:B------:R-:W2:Y:S01]  /*5a40*/  MUFU.EX2 R97, R97 ;  /* 0x0000006100617308 */ /* 0x000ea20000000800 */
[----:B0-----:R-:W-:-:S07]  /*5a50*/  FADD.FTZ R34, R95, R34 ;  /* 0x000000225f227221 */ /* 0x001fce0000010000 */
[----:B------:R-:W0:Y:S01]  /*5a60*/  MUFU.EX2 R102, R102 ;  /* 0x0000006600667308 */ /* 0x000e220000000800 */
[----:B-1----:R-:W-:-:S04]  /*5a70*/  FADD.FTZ R6, R24, R21 ;  /* 0x0000001518067221 */ /* 0x002fc80000010000 */
[----:B------:R-:W-:Y:S01]  /*5a80*/  FADD.FTZ R9, R27, R6 ;  /* 0x000000061b097221 */ /* 0x000fe20000010000 */
[----:B------:R-:W-:Y:S02]  /*5a90*/  F2FP.SATFINITE.E4M3.F32.PACK_AB_MERGE_C R27, R56, R27, RZ ;  /* 0x0000001b381b723e */ /* 0x000fe400048070ff */
[----:B------:R-:W1:Y:S01]  /*5aa0*/  MUFU.EX2 R78, R78 ;  /* 0x0000004e004e7308 */ /* 0x000e620000000800 */
[----:B--2---:R-:W-:-:S01]  /*5ab0*/  FADD.FTZ R7, R97, R34 ;  /* 0x0000002261077221 */ /* 0x004fc20000010000 */
[----:B------:R-:W-:Y:S01]  /*5ac0*/  FADD.FTZ R56, R56, R9 ;  /* 0x0000000938387221 */ /* 0x000fe20000010000 */
[----:B------:R-:W-:Y:S01]  /*5ad0*/  F2FP.SATFINITE.E4M3.F32.PACK_AB_MERGE_C R217, R24, R5, R27 ;  /* 0x0000000518d9723e */ /* 0x000fe2000480701b */
[--C-:B------:R-:W-:Y:S01]  /*5ae0*/  IMAD.MOV.U32 R34, RZ, RZ, R87.reuse ;  /* 0x000000ffff227224 */ /* 0x100fe200078e0057 */
[----:B------:R-:W-:Y:S01]  /*5af0*/  MOV R27, R87 ;  /* 0x00000057001b7202 */ /* 0x000fe20000000f00 */
[----:B------:R-:W-:Y:S02]  /*5b00*/  IMAD.MOV.U32 R24, RZ, RZ, R87 ;  /* 0x000000ffff187224 */ /* 0x000fe400078e0057 */
[----:B------:R-:W2:Y:S01]  /*5b10*/  MUFU.EX2 R25, R25 ;  /* 0x0000001900197308 */ /* 0x000ea20000000800 */
[----:B0-----:R-:W-:-:S01]  /*5b20*/  FADD.FTZ R7, R102, R7 ;  /* 0x0000000766077221 */ /* 0x001fc20000010000 */
[----:B------:R-:W-:-:S04]  /*5b30*/  F2FP.SATFINITE.E4M3.F32.PACK_AB_MERGE_C R97, R102, R97, RZ ;  /* 0x000000616661723e */ /* 0x000fc800048070ff */
[----:B------:R-:W-:Y:S02]  /*5b40*/  F2FP.SATFINITE.E4M3.F32.PACK_AB_MERGE_C R216, R95, R92, R97 ;  /* 0x0000005c5fd8723e */ /* 0x000fe40004807061 */
[----:B------:R-:W0:Y:S01]  /*5b50*/  MUFU.EX2 R81, R81 ;  /* 0x0000005100517308 */ /* 0x000e220000000800 */
[----:B-1----:R-:W-:-:S07]  /*5b60*/  FADD.FTZ R6, R78, R7 ;  /* 0x000000074e067221 */ /* 0x002fce0000010000 */
[----:B------:R-:W1:Y:S01]  /*5b70*/  MUFU.EX2 R26, R26 ;  /* 0x0000001a001a7308 */ /* 0x000e620000000800 */
[----:B--2---:R-:W-:-:S01]  /*5b80*/  FADD.FTZ R7, R25, R56 ;  /* 0x0000003819077221 */ /* 0x004fc20000010000 */
[----:B------:R-:W-:-:S06]  /*5b90*/  IMAD.MOV.U32 R56, RZ, RZ, R87 ;  /* 0x000000ffff387224 */ /* 0x000fcc00078e0057 */
[----:B------:R-:W2:Y:S01]  /*5ba0*/  MUFU.EX2 R63, R63 ;  /* 0x0000003f003f7308 */ /* 0x000ea20000000800 */
[----:B0-----:R-:W-:-:S04]  /*5bb0*/  FADD.FTZ R6, R81, R6 ;  /* 0x0000000651067221 */ /* 0x001fc80000010000 */
[----:B------:R-:W-:-:S03]  /*5bc0*/  FADD.FTZ R9, R101, R6 ;  /* 0x0000000665097221 */ /* 0x000fc60000010000 */
[----:B------:R-:W0:Y:S01]  /*5bd0*/  MUFU.EX2 R82, R82 ;  /* 0x0000005200527308 */ /* 0x000e220000000800 */
[----:B-1----:R-:W-:-:S07]  /*5be0*/  FADD.FTZ R8, R26, R7 ;  /* 0x000000071a087221 */ /* 0x002fce0000010000 */
[----:B------:R1:W3:Y:S01]  /*5bf0*/  MUFU.EX2 R30, R57 ;  /* 0x00000039001e7308 */ /* 0x0002e20000000800 */
[----:B--2---:R-:W-:-:S07]  /*5c00*/  FADD.FTZ R11, R63, R8 ;  /* 0x000000083f0b7221 */ /* 0x004fce0000010000 */
[----:B------:R-:W2:Y:S01]  /*5c10*/  MUFU.EX2 R85, R85 ;  /* 0x0000005500557308 */ /* 0x000ea20000000800 */
[C---:B0-----:R-:W-:Y:S01]  /*5c20*/  F2FP.SATFINITE.E4M3.F32.PACK_AB_MERGE_C R101, R82.reuse, R101, RZ ;  /* 0x000000655265723e */ /* 0x041fe200048070ff */
[----:B------:R-:W-:Y:S01]  /*5c30*/  FADD.FTZ R82, R82, R9 ;  /* 0x0000000952527221 */ /* 0x000fe20000010000 */
[----:B-1----:R-:W-:Y:S02]  /*5c40*/  IMAD.MOV.U32 R57, RZ, RZ, R87 ;  /* 0x000000ffff397224 */ /* 0x002fe400078e0057 */
[----:B------:R-:W-:Y:S01]  /*5c50*/  F2FP.SATFINITE.E4M3.F32.PACK_AB_MERGE_C R218, R81, R78, R101 ;  /* 0x0000004e51da723e */ /* 0x000fe20004807065 */
[----:B------:R-:W-:Y:S02]  /*5c60*/  IMAD.MOV.U32 R81, RZ, RZ, R87 ;  /* 0x000000ffff517224 */ /* 0x000fe400078e0057 */
[----:B------:R-:W0:Y:S01]  /*5c70*/  MUFU.EX2 R28, R28 ;  /* 0x0000001c001c7308 */ /* 0x000e220000000800 */
[----:B---3--:R-:W-:-:S01]  /*5c80*/  FADD.FTZ R11, R30, R11 ;  /* 0x0000000b1e0b7221 */ /* 0x008fc20000010000 */
[----:B------:R-:W-:Y:S01]  /*5c90*/  F2FP.SATFINITE.E4M3.F32.PACK_AB_MERGE_C R63, R30, R63, RZ ;  /* 0x0000003f1e3f723e */ /* 0x000fe200048070ff */
[----:B------:R-:W-:-:S02]  /*5ca0*/  IMAD.MOV.U32 R78, RZ, RZ, R87 ;  /* 0x000000ffff4e7224 */ /* 0x000fc400078e0057 */
[----:B------:R-:W-:Y:S01]  /*5cb0*/  IMAD.MOV.U32 R30, RZ, RZ, R87 ;  /* 0x000000ffff1e7224 */ /* 0x000fe200078e0057 */
[----:B------:R-:W-:Y:S01]  /*5cc0*/  F2FP.SATFINITE.E4M3.F32.PACK_AB_MERGE_C R219, R26, R25, R63 ;  /* 0x000000191adb723e */ /* 0x000fe2000480703f */
[----:B------:R-:W-:Y:S01]  /*5cd0*/  IMAD.MOV.U32 R63, RZ, RZ, R87 ;  /* 0x000000ffff3f7224 */ /* 0x000fe200078e0057 */
[----:B------:R-:W1:Y:S01]  /*5ce0*/  MUFU.EX2 R86, R86 ;  /* 0x0000005600567308 */ /* 0x000e620000000800 */
[----:B--2---:R-:W-:-:S01]  /*5cf0*/  FADD.FTZ R9, R85, R82 ;  /* 0x0000005255097221 */ /* 0x004fc20000010000 */
[--C-:B------:R-:W-:Y:S02]  /*5d00*/  IMAD.MOV.U32 R82, RZ, RZ, R87.reuse ;  /* 0x000000ffff527224 */ /* 0x100fe400078e0057 */
[--C-:B------:R-:W-:Y:S02]  /*5d10*/  IMAD.MOV.U32 R26, RZ, RZ, R87.reuse ;  /* 0x000000ffff1a7224 */ /* 0x100fe400078e0057 */
[----:B------:R-:W-:Y:S02]  /*5d20*/  IMAD.MOV.U32 R25, RZ, RZ, R87 ;  /* 0x000000ffff197224 */ /* 0x000fe400078e0057 */
[----:B------:R-:W2:Y:S01]  /*5d30*/  MUFU.EX2 R29, R29 ;  /* 0x0000001d001d7308 */ /* 0x000ea20000000800 */
[----:B0-----:R-:W-:-:S07]  /*5d40*/  FADD.FTZ R6, R28, R11 ;  /* 0x0000000b1c067221 */ /* 0x001fce0000010000 */
[----:B------:R-:W0:Y:S01]  /*5d50*/  MUFU.EX2 R91, R91 ;  /* 0x0000005b005b7308 */ /* 0x000e220000000800 */
[----:B-1----:R-:W-:-:S07]  /*5d60*/  FADD.FTZ R8, R86, R9 ;  /* 0x0000000956087221 */ /* 0x002fce0000010000 */
[----:B------:R-:W1:Y:S01]  /*5d70*/  MUFU.EX2 R58, R58 ;  /* 0x0000003a003a7308 */ /* 0x000e620000000800 */
[----:B--2---:R-:W-:-:S07]  /*5d80*/  FADD.FTZ R9, R29, R6 ;  /* 0x000000061d097221 */ /* 0x004fce0000010000 */
[----:B------:R-:W2:Y:S01]  /*5d90*/  MUFU.EX2 R96, R96 ;  /* 0x0000006000607308 */ /* 0x000ea20000000800 */
[----:B0-----:R-:W-:-:S07]  /*5da0*/  FADD.FTZ R11, R91, R8 ;  /* 0x000000085b0b7221 */ /* 0x001fce0000010000 */
[----:B------:R-:W0:Y:S01]  /*5db0*/  MUFU.EX2 R65, R65 ;  /* 0x0000004100417308 */ /* 0x000e220000000800 */
[----:B-1----:R-:W-:-:S07]  /*5dc0*/  FADD.FTZ R8, R58, R9 ;  /* 0x000000093a087221 */ /* 0x002fce0000010000 */
[----:B------:R-:W1:Y:S01]  /*5dd0*/  MUFU.EX2 R98, R98 ;  /* 0x0000006200627308 */ /* 0x000e620000000800 */
[----:B--2---:R-:W-:-:S01]  /*5de0*/  FADD.FTZ R11, R96, R11 ;  /* 0x0000000b600b7221 */ /* 0x004fc20000010000 */
[----:B------:R-:W-:-:S04]  /*5df0*/  F2FP.SATFINITE.E4M3.F32.PACK_AB_MERGE_C R91, R96, R91, RZ ;  /* 0x0000005b605b723e */ /* 0x000fc800048070ff */
[----:B------:R-:W-:Y:S01]  /*5e00*/  F2FP.SATFINITE.E4M3.F32.PACK_AB_MERGE_C R220, R86, R85, R91 ;  /* 0x0000005556dc723e */ /* 0x000fe2000480705b */
[--C-:B------:R-:W-:Y:S01]  /*5e10*/  IMAD.MOV.U32 R86, RZ, RZ, R87.reuse ;  /* 0x000000ffff567224 */ /* 0x100fe200078e0057 */
[----:B------:R-:W2:Y:S01]  /*5e20*/  MUFU.EX2 R32, R32 ;  /* 0x0000002000207308 */ /* 0x000ea20000000800 */
[C---:B0-----:R-:W-:Y:S01]  /*5e30*/  F2FP.SATFINITE.E4M3.F32.PACK_AB_MERGE_C R58, R65.reuse, R58, RZ ;  /* 0x0000003a413a723e */ /* 0x041fe200048070ff */
[----:B------:R-:W-:Y:S01]  /*5e40*/  FADD.FTZ R65, R65, R8 ;  /* 0x0000000841417221 */ /* 0x000fe20000010000 */
[--C-:B------:R-:W-:Y:S02]  /*5e50*/  IMAD.MOV.U32 R85, RZ, RZ, R87.reuse ;  /* 0x000000ffff557224 */ /* 0x100fe400078e0057 */
[----:B------:R-:W-:Y:S01]  /*5e60*/  F2FP.SATFINITE.E4M3.F32.PACK_AB_MERGE_C R221, R29, R28, R58 ;  /* 0x0000001c1ddd723e */ /* 0x000fe2000480703a */
[----:B------:R-:W-:Y:S02]  /*5e70*/  IMAD.MOV.U32 R58, RZ, RZ, R87 ;  /* 0x000000ffff3a7224 */ /* 0x000fe400078e0057 */
[----:B------:R-:W0:Y:S01]  /*5e80*/  MUFU.EX2 R115, R115 ;  /* 0x0000007300737308 */ /* 0x000e220000000800 */
[----:B-1----:R-:W-:-:S01]  /*5e90*/  FADD.FTZ R8, R98, R11 ;  /* 0x0000000b62087221 */ /* 0x002fc20000010000 */
[----:B------:R-:W-:-:S02]  /*5ea0*/  IMAD.MOV.U32 R29, RZ, RZ, R87 ;  /* 0x000000ffff1d7224 */ /* 0x000fc400078e0057 */
[----:B------:R-:W-:-:S04]  /*5eb0*/  IMAD.MOV.U32 R28, RZ, RZ, R87 ;  /* 0x000000ffff1c7224 */ /* 0x000fc800078e0057 */
[----:B------:R-:W1:Y:S01]  /*5ec0*/  MUFU.EX2 R33, R33 ;  /* 0x0000002100217308 */ /* 0x000e620000000800 */
[----:B--2---:R-:W-:-:S01]  /*5ed0*/  FADD.FTZ R10, R32, R65 ;  /* 0x00000041200a7221 */ /* 0x004fc20000010000 */
[----:B------:R-:W-:-:S06]  /*5ee0*/  MOV R65, R87 ;  /* 0x0000005700417202 */ /* 0x000fcc0000000f00 */
        /* <DEDUP_REMOVED lines=9> */
[C---:B-1----:R-:W-:Y:S01]  /*5f80*/  F2FP.SATFINITE.E4M3.F32.PACK_AB_MERGE_C R107, R110.reuse, R107, RZ ;  /* 0x0000006b6e6b723e */ /* 0x042fe200048070ff */
[----:B------:R-:W-:-:S03]  /*5f90*/  FADD.FTZ R110, R110, R11 ;  /* 0x0000000b6e6e7221 */ /* 0x000fc60000010000 */
[----:B------:R-:W-:-:S03]  /*5fa0*/  F2FP.SATFINITE.E4M3.F32.PACK_AB_MERGE_C R222, R115, R98, R107 ;  /* 0x0000006273de723e */ /* 0x000fc6000480706b */
[----:B------:R-:W1:Y:S01]  /*5fb0*/  MUFU.EX2 R66, R66 ;  /* 0x0000004200427308 */ /* 0x000e620000000800 */
[C---:B--2---:R-:W-:Y:S01]  /*5fc0*/  F2FP.SATFINITE.E4M3.F32.PACK_AB_MERGE_C R68, R37.reuse, R68, RZ ;  /* 0x000000442544723e */ /* 0x044fe200048070ff */
[----:B------:R-:W-:-:S03]  /*5fd0*/  FADD.FTZ R37, R37, R8 ;  /* 0x0000000825257221 */ /* 0x000fc60000010000 */
[----:B------:R-:W-:Y:S01]  /*5fe0*/  F2FP.SATFINITE.E4M3.F32.PACK_AB_MERGE_C R223, R33, R32, R68 ;  /* 0x0000002021df723e */ /* 0x000fe20004807044 */
[----:B------:R-:W-:Y:S02]  /*5ff0*/  IMAD.MOV.U32 R68, RZ, RZ, R87 ;  /* 0x000000ffff447224 */ /* 0x000fe400078e0057 */
[----:B------:R-:W2:Y:S01]  /*6000*/  MUFU.EX2 R114, R114 ;  /* 0x0000007200727308 */ /* 0x000ea20000000800 */
[----:B0-----:R-:W-:-:S01]  /*6010*/  FADD.FTZ R5, R113, R110 ;  /* 0x0000006e71057221 */ /* 0x001fc20000010000 */
[--C-:B------:R-:W-:Y:S02]  /*6020*/  IMAD.MOV.U32 R33, RZ, RZ, R87.reuse ;  /* 0x000000ffff217224 */ /* 0x100fe400078e0057 */
[----:B------:R-:W-:-:S04]  /*6030*/  IMAD.MOV.U32 R32, RZ, RZ, R87 ;  /* 0x000000ffff207224 */ /* 0x000fc800078e0057 */
[----:B------:R0:W3:Y:S01]  /*6040*/  MUFU.EX2 R7, R36 ;  /* 0x0000002400077308 */ /* 0x0000e20000000800 */
[----:B-1----:R-:W-:-:S01]  /*6050*/  FADD.FTZ R8, R66, R37 ;  /* 0x0000002542087221 */ /* 0x002fc20000010000 */
[----:B------:R-:W-:-:S06]  /*6060*/  IMAD.MOV.U32 R37, RZ, RZ, R87 ;  /* 0x000000ffff257224 */ /* 0x000fcc00078e0057 */
[----:B------:R-:W1:Y:S01]  /*6070*/  MUFU.EX2 R116, R116 ;  /* 0x0000007400747308 */ /* 0x000e620000000800 */
[----:B--2---:R-:W-:-:S01]  /*6080*/  FADD.FTZ R5, R114, R5 ;  /* 0x0000000572057221 */ /* 0x004fc20000010000 */
[----:B0-----:R-:W-:-:S06]  /*6090*/  IMAD.MOV.U32 R36, RZ, RZ, R87 ;  /* 0x000000ffff247224 */ /* 0x001fcc00078e0057 */
[----:B------:R-:W0:Y:S01]  /*60a0*/  MUFU.EX2 R67, R67 ;  /* 0x0000004300437308 */ /* 0x000e220000000800 */
[----:B---3--:R-:W-:-:S07]  /*60b0*/  FADD.FTZ R8, R7, R8 ;  /* 0x0000000807087221 */ /* 0x008fce0000010000 */
[----:B------:R-:W2:Y:S01]  /*60c0*/  MUFU.EX2 R117, R117 ;  /* 0x0000007500757308 */ /* 0x000ea20000000800 */
[----:B-1----:R-:W-:-:S07]  /*60d0*/  FADD.FTZ R10, R116, R5 ;  /* 0x00000005740a7221 */ /* 0x002fce0000010000 */
[----:B------:R-:W1:Y:S01]  /*60e0*/  MUFU.EX2 R6, R129 ;  /* 0x0000008100067308 */ /* 0x000e620000000800 */
[----:B0-----:R-:W-:-:S07]  /*60f0*/  FADD.FTZ R5, R67, R8 ;  /* 0x0000000843057221 */ /* 0x001fce0000010000 */
[----:B------:R-:W0:Y:S01]  /*6100*/  MUFU.EX2 R119, R119 ;  /* 0x0000007700777308 */ /* 0x000e220000000800 */
[----:B--2---:R-:W-:-:S01]  /*6110*/  FADD.FTZ R10, R117, R10 ;  /* 0x0000000a750a7221 */ /* 0x004fc20000010000 */
[----:B------:R-:W-:-:S04]  /*6120*/  F2FP.SATFINITE.E4M3.F32.PACK_AB_MERGE_C R116, R117, R116, RZ ;  /* 0x000000747574723e */ /* 0x000fc800048070ff */
[----:B------:R-:W-:Y:S02]  /*6130*/  F2FP.SATFINITE.E4M3.F32.PACK_AB_MERGE_C R224, R114, R113, R116 ;  /* 0x0000007172e0723e */ /* 0x000fe40004807074 */
[----:B------:R-:W2:Y:S01]  /*6140*/  MUFU.EX2 R130, R130 ;  /* 0x0000008200827308 */ /* 0x000ea20000000800 */
[----:B-1----:R-:W-:-:S01]  /*6150*/  FADD.FTZ R5, R6, R5 ;  /* 0x0000000506057221 */ /* 0x002fc20000010000 */
[----:B------:R-:W-:-:S04]  /*6160*/  F2FP.SATFINITE.E4M3.F32.PACK_AB_MERGE_C R67, R6, R67, RZ ;  /* 0x000000430643723e */ /* 0x000fc800048070ff */
[----:B------:R-:W-:Y:S01]  /*6170*/  F2FP.SATFINITE.E4M3.F32.PACK_AB_MERGE_C R225, R7, R66, R67 ;  /* 0x0000004207e1723e */ /* 0x000fe20004807043 */
[----:B------:R-:W-:Y:S01]  /*6180*/  IMAD.MOV.U32 R67, RZ, RZ, R87 ;  /* 0x000000ffff437224 */ /* 0x000fe200078e0057 */
[----:B------:R-:W1:Y:S01]  /*6190*/  MUFU.EX2 R118, R118 ;  /* 0x0000007600767308 */ /* 0x000e620000000800 */
[----:B0-----:R-:W-:-:S01]  /*61a0*/  FADD.FTZ R9, R119, R10 ;  /* 0x0000000a77097221 */ /* 0x001fc20000010000 */
[----:B------:R-:W-:-:S06]  /*61b0*/  IMAD.MOV.U32 R66, RZ, RZ, R87 ;  /* 0x000000ffff427224 */ /* 0x000fcc00078e0057 */
[----:B------:R-:W0:Y:S01]  /*61c0*/  MUFU.EX2 R127, R127 ;  /* 0x0000007f007f7308 */ /* 0x000e220000000800 */
[----:B--2---:R-:W-:-:S07]  /*61d0*/  FADD.FTZ R6, R130, R5 ;  /* 0x0000000582067221 */ /* 0x004fce0000010000 */
[----:B------:R-:W-:Y:S01]  /*61e0*/  MUFU.EX2 R120, R120 ;  /* 0x0000007800787308 */ /* 0x000fe20000000800 */
[----:B-1----:R-:W-:-:S07]  /*61f0*/  FADD.FTZ R9, R118, R9 ;  /* 0x0000000976097221 */ /* 0x002fce0000010000 */
[----:B------:R-:W1:Y:S01]  /*6200*/  MUFU.EX2 R121, R121 ;  /* 0x0000007900797308 */ /* 0x000e620000000800 */
[----:B0-----:R-:W-:-:S07]  /*6210*/  FADD.FTZ R5, R127, R6 ;  /* 0x000000067f057221 */ /* 0x001fce0000010000 */
[----:B------:R-:W0:Y:S08]  /*6220*/  MUFU.EX2 R128, R128 ;  /* 0x0000008000807308 */ /* 0x000e300000000800 */
[----:B------:R-:W2:Y:S01]  /*6230*/  MUFU.EX2 R123, R123 ;  /* 0x0000007b007b7308 */ /* 0x000ea20000000800 */
[----:B-1----:R-:W-:Y:S01]  /*6240*/  F2FP.SATFINITE.E4M3.F32.PACK_AB_MERGE_C R7, R121, R120, RZ ;  /* 0x000000787907723e */ /* 0x002fe200048070ff */
[----:B------:R-:W-:-:S03]  /*6250*/  FADD.FTZ R120, R120, R9 ;  /* 0x0000000978787221 */ /* 0x000fc60000010000 */
[----:B------:R-:W-:Y:S01]  /*6260*/  F2FP.SATFINITE.E4M3.F32.PACK_AB_MERGE_C R226, R118, R119, R7 ;  /* 0x0000007776e2723e */ /* 0x000fe20004807007 */
[----:B------:R-:W-:-:S01]  /*6270*/  FADD.FTZ R7, R121, R120 ;  /* 0x0000007879077221 */ /* 0x000fc20000010000 */
[----:B0-----:R-:W-:Y:S01]  /*6280*/  FADD.FTZ R6, R128, R5 ;  /* 0x0000000580067221 */ /* 0x001fe20000010000 */
[----:B--2---:R-:W-:-:S03]  /*6290*/  F2FP.SATFINITE.E4M3.F32.PACK_AB_MERGE_C R8, R123, R128, RZ ;  /* 0x000000807b08723e */ /* 0x004fc600048070ff */
[----:B------:R-:W-:Y:S01]  /*62a0*/  FADD.FTZ R6, R123, R6 ;  /* 0x000000067b067221 */ /* 0x000fe20000010000 */
[----:B------:R-:W-:Y:S01]  /*62b0*/  F2FP.SATFINITE.E4M3.F32.PACK_AB_MERGE_C R227, R127, R130, R8 ;  /* 0x000000827fe3723e */ /* 0x000fe20004807008 */
        /* <DEDUP_REMOVED lines=35> */
[----:B------:R-:W-:Y:S01]  /*64f0*/  UIADD3 UR49, UR49, -0x2, URZ ;  /* 0xfffffffe31317890 */ /* 0x000fe2000fffe03f */
[----:B------:R-:W-:Y:S01]  /*6500*/  UMOV UR48, UR42 ;  /* 0x0000002a00307c82 */ /* 0x000fe20008000000 */
[----:B------:R-:W-:Y:S01]  /*6510*/  UMOV UR47, UR46 ;  /* 0x0000002e002f7c82 */ /* 0x000fe20008000000 */
[----:B------:R-:W-:-:S09]  /*6520*/  ULDC UR45, c[0x0][0x988] ;  /* 0x00026200002d7ab9 */ /* 0x000fd20000000800 */
.L_x_138:
[----:B------:R-:W-:Y:S01]  /*6530*/  ISETP.NE.AND P2, PT, RZ, UR41, PT ;  /* 0x00000029ff007c0c */ /* 0x000fe2000bf45270 */
[----:B------:R-:W-:-:S04]  /*6540*/  UISETP.NE.AND UP0, UPT, UR47, 0x1, UPT ;  /* 0x000000012f00788c */ /* 0x000fc8000bf05270 */
[----:B------:R-:W-:-:S04]  /*6550*/  USEL UR42, URZ, 0x1, UP0 ;  /* 0x000000013f2a7887 */ /* 0x000fc80008000000 */
[----:B------:R-:W-:-:S04]  /*6560*/  ULOP3.LUT UR42, UR48, UR42, URZ, 0x3c, !UPT ;  /* 0x0000002a302a7292 */ /* 0x000fc8000f8e3c3f */
[----:B------:R-:W-:Y:S08]  /*6570*/  @P2 BRA `(.L_x_129) ;  /* 0x0000000000442947 */ /* 0x000ff00003800000 */
[----:B------:R-:W-:Y:S05]  /*6580*/  @!P0 BRA `(.L_x_130) ;  /* 0x0000000000048947 */ /* 0x000fea0003800000 */
[----:B------:R-:W-:Y:S01]  /*6590*/  BPT.TRAP 0x1 ;  /* 0x000000040000795c */ /* 0x000fe20000300000 */
.L_x_130:
[----:B------:R-:W0:Y:S01]  /*65a0*/  S2UR UR10, SR_CgaCtaId ;  /* 0x00000000000a79c3 */ /* 0x000e220000008800 */
[----:B------:R-:W-:Y:S01]  /*65b0*/  UIADD3 UR6, UR47, 0x1, URZ ;  /* 0x000000012f067890 */ /* 0x000fe2000fffe03f */
[----:B------:R-:W-:Y:S01]  /*65c0*/  IMAD.U32 R2, RZ, RZ, UR42 ;  /* 0x0000002aff027e24 */ /* 0x000fe2000f8e00ff */
[----:B------:R-:W-:Y:S02]  /*65d0*/  UMOV UR7, 0x400 ;  /* 0x0000040000077882 */ /* 0x000fe40000000000 */
[----:B------:R-:W-:Y:S02]  /*65e0*/  UISETP.NE.AND UP0, UPT, UR6, 0x2, UPT ;  /* 0x000000020600788c */ /* 0x000fe4000bf05270 */
[----:B------:R-:W-:Y:S02]  /*65f0*/  SHF.L.U32 R2, R2, 0x1f, RZ ;  /* 0x0000001f02027819 */ /* 0x000fe400000006ff */
[----:B------:R-:W-:Y:S02]  /*6600*/  USEL UR6, UR6, URZ, UP0 ;  /* 0x0000003f06067287 */ /* 0x000fe40008000000 */
[----:B0-----:R-:W-:-:S04]  /*6610*/  ULEA UR7, UR10, UR7, 0x18 ;  /* 0x000000070a077291 */ /* 0x001fc8000f8ec03f */
[----:B------:R-:W-:-:S09]  /*6620*/  ULEA UR6, UR6, UR7, 0x3 ;  /* 0x0000000706067291 */ /* 0x000fd2000f8e183f */
[----:B------:R0:W1:Y:S01]  /*6630*/  SYNCS.PHASECHK.TRANS64.TRYWAIT P1, [UR6+0x2e830], R2 ;  /* 0x02e83002ff0075a7 */ /* 0x0000620008020146 */
[----:B------:R-:W-:Y:S05]  /*6640*/  @!P0 BRA `(.L_x_131) ;  /* 0x0000000000048947 */ /* 0x000fea0003800000 */
[----:B------:R-:W-:Y:S01]  /*6650*/  BPT.TRAP 0x1 ;  /* 0x000000040000795c */ /* 0x000fe20000300000 */
.L_x_131:
[----:B-1----:R-:W-:Y:S05]  /*6660*/  @P1 BRA `(.L_x_129) ;  /* 0x0000000000081947 */ /* 0x002fea0003800000 */
[----:B------:R-:W1:Y:S02]  /*6670*/  SYNCS.PHASECHK.TRANS64.TRYWAIT P1, [UR6+0x2e830], R2 ;  /* 0x02e83002ff0075a7 */ /* 0x000e640008020146 */
[----:B-1----:R-:W-:Y:S05]  /*6680*/  @!P1 BRA `(.L_x_132) ;  /* 0x000000bc00e49947 */ /* 0x002fea0003800000 */
.L_x_129:
[----:B01----:R-:W-:Y:S01]  /*6690*/  VIADD R2, R23, 0x8 ;  /* 0x0000000817027836 */ /* 0x003fe20000000000 */
        /* <DEDUP_REMOVED lines=182> */
[----:B0-----:R-:W-:Y:S05]  /*7200*/  @P2 BRA `(.L_x_133) ;  /* 0x0000000000382947 */ /* 0x001fea0003800000 */
[----:B------:R-:W-:Y:S05]  /*7210*/  @!P0 BRA `(.L_x_134) ;  /* 0x0000000000048947 */ /* 0x000fea0003800000 */
[----:B------:R-:W-:Y:S01]  /*7220*/  BPT.TRAP 0x1 ;  /* 0x000000040000795c */ /* 0x000fe20000300000 */
.L_x_134:
[----:B------:R-:W0:Y:S01]  /*7230*/  S2UR UR7, SR_CgaCtaId ;  /* 0x00000000000779c3 */ /* 0x000e220000008800 */
[----:B------:R-:W-:Y:S01]  /*7240*/  UMOV UR6, 0x400 ;  /* 0x0000040000067882 */ /* 0x000fe20000000000 */
[----:B------:R-:W-:-:S05]  /*7250*/  IMAD.U32 R2, RZ, RZ, UR48 ;  /* 0x00000030ff027e24 */ /* 0x000fca000f8e00ff */
[----:B------:R-:W-:Y:S01]  /*7260*/  SHF.L.U32 R2, R2, 0x1f, RZ ;  /* 0x0000001f02027819 */ /* 0x000fe200000006ff */
[----:B0-----:R-:W-:-:S04]  /*7270*/  ULEA UR6, UR7, UR6, 0x18 ;  /* 0x0000000607067291 */ /* 0x001fc8000f8ec03f */
[----:B------:R-:W-:-:S09]  /*7280*/  ULEA UR6, UR47, UR6, 0x3 ;  /* 0x000000062f067291 */ /* 0x000fd2000f8e183f */
[----:B------:R0:W1:Y:S01]  /*7290*/  SYNCS.PHASECHK.TRANS64.TRYWAIT P1, [UR6+0x2e850], R2 ;  /* 0x02e85002ff0075a7 */ /* 0x0000620008020146 */
[----:B------:R-:W-:Y:S05]  /*72a0*/  @!P0 BRA `(.L_x_135) ;  /* 0x0000000000048947 */ /* 0x000fea0003800000 */
[----:B------:R-:W-:Y:S01]  /*72b0*/  BPT.TRAP 0x1 ;  /* 0x000000040000795c */ /* 0x000fe20000300000 */
.L_x_135:
[----:B-1----:R-:W-:Y:S05]  /*72c0*/  @P1 BRA `(.L_x_133) ;  /* 0x0000000000081947 */ /* 0x002fea0003800000 */
[----:B------:R-:W1:Y:S02]  /*72d0*/  SYNCS.PHASECHK.TRANS64.TRYWAIT P1, [UR6+0x2e850], R2 ;  /* 0x02e85002ff0075a7 */ /* 0x000e640008020146 */
[----:B-1----:R-:W-:Y:S05]  /*72e0*/  @!P1 BRA `(.L_x_136) ;  /* 0x000000b000e49947 */ /* 0x002fea0003800000 */
.L_x_133:
[----:B------:R-:W2:Y:S01]  /*72f0*/  S2UR UR6, SR_CgaCtaId ;  /* 0x00000000000679c3 */ /* 0x000ea20000008800 */
[----:B01----:R-:W-:Y:S01]  /*7300*/  MOV R2, 0x400 ;  /* 0x0000040000027802 */ /* 0x003fe20000000f00 */
[----:B------:R-:W-:Y:S01]  /*7310*/  WARPGROUP.ARRIVE ;  /* 0x00000000000079c5 */ /* 0x000fe20000000000 */
[----:B------:R-:W-:Y:S01]  /*7320*/  UMOV UR7, 0xc0000010 ;  /* 0xc000001000077882 */ /* 0x000fe20000000000 */
[C---:B------:R-:W-:Y:S01]  /*7330*/  FMUL.FTZ R10, R0.reuse, R184 ;  /* 0x000000b8000a7220 */ /* 0x040fe20000410000 */
[C---:B------:R-:W-:Y:S01]  /*7340*/  FMUL.FTZ R11, R0.reuse, R186 ;  /* 0x000000ba000b7220 */ /* 0x040fe20000410000 */
[C---:B------:R-:W-:Y:S01]  /*7350*/  FMUL.FTZ R9, R0.reuse, R185 ;  /* 0x000000b900097220 */ /* 0x040fe20000410000 */
[C---:B------:R-:W-:Y:S01]  /*7360*/  FMUL.FTZ R12, R0.reuse, R187 ;  /* 0x000000bb000c7220 */ /* 0x040fe20000410000 */
[C---:B------:R-:W-:Y:S01]  /*7370*/  FMUL.FTZ R13, R0.reuse, R188 ;  /* 0x000000bc000d7220 */ /* 0x040fe20000410000 */
[C---:B------:R-:W-:Y:S01]  /*7380*/  FMUL.FTZ R15, R0.reuse, R190 ;  /* 0x000000be000f7220 */ /* 0x040fe20000410000 */
[----:B------:R-:W0:Y:S01]  /*7390*/  MUFU.TANH R10, R10 ;  /* 0x0000000a000a7308 */ /* 0x000e220000002400 */
[C---:B------:R-:W-:Y:S01]  /*73a0*/  FMUL.FTZ R14, R0.reuse, R189 ;  /* 0x000000bd000e7220 */ /* 0x040fe20000410000 */
        /* <DEDUP_REMOVED lines=11> */
[----:B------:R-:W-:Y:S01]  /*7460*/  FMUL.FTZ R170, R0, R170 ;  /* 0x000000aa00aa7220 */ /* 0x000fe20000410000 */
[----:B--2---:R-:W-:-:S02]  /*7470*/  IMAD.U32 R3, RZ, RZ, UR6 ;  /* 0x00000006ff037e24 */ /* 0x004fc4000f8e00ff */
[----:B------:R-:W-:Y:S01]  /*7480*/  FMUL.FTZ R169, R0, R169 ;  /* 0x000000a900a97220 */ /* 0x000fe20000410000 */
[----:B------:R-:W2:Y:S01]  /*7490*/  MUFU.TANH R9, R9 ;  /* 0x0000000900097308 */ /* 0x000ea20000002400 */
[----:B0-----:R-:W-:Y:S01]  /*74a0*/  FMNMX.FTZ R192, R10, R5, !PT ;  /* 0x000000050ac07209 */ /* 0x001fe20007810000 */
[C---:B------:R-:W-:Y:S01]  /*74b0*/  FMUL.FTZ R171, R0.reuse, R171 ;  /* 0x000000ab00ab7220 */ /* 0x040fe20000410000 */
[----:B------:R-:W-:Y:S01]  /*74c0*/  LEA R2, R3, R2, 0x18 ;  /* 0x0000000203027211 */ /* 0x000fe200078ec0ff */
[C---:B------:R-:W-:Y:S01]  /*74d0*/  FMUL.FTZ R172, R0.reuse, R172 ;  /* 0x000000ac00ac7220 */ /* 0x040fe20000410000 */
[C---:B------:R-:W-:Y:S01]  /*74e0*/  FMUL.FTZ R174, R0.reuse, R174 ;  /* 0x000000ae00ae7220 */ /* 0x040fe20000410000 */
[----:B------:R-:W-:Y:S01]  /*74f0*/  FMUL.FTZ R173, R0, R173 ;  /* 0x000000ad00ad7220 */ /* 0x000fe20000410000 */
[----:B------:R-:W-:Y:S01]  /*7500*/  R2UR UR6, R2 ;  /* 0x00000000020672ca */ /* 0x000fe200000e0000 */
[----:B------:R-:W0:Y:S01]  /*7510*/  MUFU.TANH R12, R12 ;  /* 0x0000000c000c7308 */ /* 0x000e220000002400 */
        /* <DEDUP_REMOVED lines=11> */
[----:B------:R-:W-:Y:S01]  /*75d0*/  UIADD3 UR6, UR6, 0x400, URZ ;  /* 0x0000040006067890 */ /* 0x000fe2000fffe03f */
[C---:B------:R-:W-:Y:S01]  /*75e0*/  FMUL.FTZ R183, R0.reuse, R183 ;  /* 0x000000b700b77220 */ /* 0x040fe20000410000 */
[C---:B------:R-:W-:Y:S01]  /*75f0*/  FMUL.FTZ R152, R0.reuse, R152 ;  /* 0x0000009800987220 */ /* 0x040fe20000410000 */
[----:B------:R-:W-:Y:S01]  /*7600*/  FMUL.FTZ R154, R0, R154 ;  /* 0x0000009a009a7220 */ /* 0x000fe20000410000 */
[----:B------:R-:W-:Y:S01]  /*7610*/  USHF.R.U32.HI UR6, URZ, 0x4, UR6 ;  /* 0x000000043f067899 */ /* 0x000fe20008011606 */
[----:B------:R-:W2:Y:S01]  /*7620*/  MUFU.TANH R15, R15 ;  /* 0x0000000f000f7308 */ /* 0x000ea20000002400 */
[----:B0-----:R-:W-:Y:S01]  /*7630*/  FMNMX.FTZ R194, R12, R191, !PT ;  /* 0x000000bf0cc27209 */ /* 0x001fe20007810000 */
[C---:B------:R-:W-:Y:S01]  /*7640*/  FMUL.FTZ R153, R0.reuse, R153 ;  /* 0x0000009900997220 */ /* 0x040fe20000410000 */
[----:B------:R-:W-:Y:S01]  /*7650*/  ULOP3.LUT UR6, UR6, 0x3fff, URZ, 0xc0, !UPT ;  /* 0x00003fff06067892 */ /* 0x000fe2000f8ec03f */
[C---:B------:R-:W-:Y:S01]  /*7660*/  FMUL.FTZ R155, R0.reuse, R155 ;  /* 0x0000009b009b7220 */ /* 0x040fe20000410000 */
[C---:B------:R-:W-:Y:S01]  /*7670*/  FMUL.FTZ R156, R0.reuse, R156 ;  /* 0x0000009c009c7220 */ /* 0x040fe20000410000 */
[C---:B------:R-:W-:Y:S01]  /*7680*/  FMUL.FTZ R158, R0.reuse, R158 ;  /* 0x0000009e009e7220 */ /* 0x040fe20000410000 */
[----:B------:R-:W-:Y:S01]  /*7690*/  ULOP3.LUT UR6, UR6, 0x10000, URZ, 0xfc, !UPT ;  /* 0x0001000006067892 */ /* 0x000fe2000f8efc3f */
[----:B------:R-:W0:Y:S01]  /*76a0*/  MUFU.TANH R14, R14 ;  /* 0x0000000e000e7308 */ /* 0x000e220000002400 */
[----:B-1----:R-:W-:Y:S01]  /*76b0*/  FMNMX.FTZ R191, R13, R192, !PT ;  /* 0x000000c00dbf7209 */ /* 0x002fe20007810000 */
[C---:B------:R-:W-:Y:S01]  /*76c0*/  FMUL.FTZ R157, R0.reuse, R157 ;  /* 0x0000009d009d7220 */ /* 0x040fe20000410000 */
[----:B------:R-:W-:Y:S01]  /*76d0*/  UIMAD UR11, UR47, 0x700, UR6 ;  /* 0x000007002f0b78a4 */ /* 0x000fe2000f8e0206 */
[C---:B------:R-:W-:Y:S01]  /*76e0*/  FMUL.FTZ R159, R0.reuse, R159 ;  /* 0x0000009f009f7220 */ /* 0x040fe20000410000 */
[C---:B------:R-:W-:Y:S01]  /*76f0*/  FMUL.FTZ R160, R0.reuse, R160 ;  /* 0x000000a000a07220 */ /* 0x040fe20000410000 */
[C---:B------:R-:W-:Y:S01]  /*7700*/  FMUL.FTZ R162, R0.reuse, R162 ;  /* 0x000000a200a27220 */ /* 0x040fe20000410000 */
[C---:B------:R-:W-:Y:S01]  /*7710*/  FMUL.FTZ R161, R0.reuse, R161 ;  /* 0x000000a100a17220 */ /* 0x040fe20000410000 */
[----:B------:R-:W1:Y:S01]  /*7720*/  MUFU.TANH R20, R20 ;  /* 0x0000001400147308 */ /* 0x000e620000002400 */
[----:B--2---:R-:W-:Y:S01]  /*7730*/  FMNMX.FTZ R193, R15, R194, !PT ;  /* 0x000000c20fc17209 */ /* 0x004fe20007810000 */
[----:B------:R-:W-:Y:S01]  /*7740*/  UMOV UR6, UR11 ;  /* 0x0000000b00067c82 */ /* 0x000fe20008000000 */
[C---:B------:R-:W-:Y:S01]  /*7750*/  FMUL.FTZ R163, R0.reuse, R163 ;  /* 0x000000a300a37220 */ /* 0x040fe20000410000 */
[----:B------:R-:W-:Y:S01]  /*7760*/  QGMMA.64x128x32.F32.E4M3.E4M3 R24, R200, gdesc[UR4], R24, gsb0 ;  /* 0x01e00004c8187df3 */ /* 0x000fe20008000818 */
[----:B------:R-:W-:Y:S01]  /*7770*/  UIADD3 UR6, UR11, 0x100, URZ ;  /* 0x000001000b067890 */ /* 0x000fe2000fffe03f */
[----:B------:R-:W-:Y:S01]  /*7780*/  FMUL.FTZ R164, R0, R164 ;  /* 0x000000a400a47220 */ /* 0x000fe20000410000 */
[----:B------:R-:W-:Y:S01]  /*7790*/  UMOV UR7, 0xc0000010 ;  /* 0xc000001000077882 */ /* 0x000fe20000000000 */
[----:B------:R-:W2:Y:S01]  /*77a0*/  MUFU.TANH R21, R21 ;  /* 0x0000001500157308 */ /* 0x000ea20000002400 */
[----:B0-----:R-:W-:Y:S01]  /*77b0*/  FMNMX.FTZ R192, R14, R191, !PT ;  /* 0x000000bf0ec07209 */ /* 0x001fe20007810000 */
[C---:B------:R-:W-:Y:S01]  /*77c0*/  FMUL.FTZ R166, R0.reuse, R166 ;  /* 0x000000a600a67220 */ /* 0x040fe20000410000 */
[C---:B------:R-:W-:Y:S01]  /*77d0*/  FMUL.FTZ R165, R0.reuse, R165 ;  /* 0x000000a500a57220 */ /* 0x040fe20000410000 */
[C---:B------:R-:W-:Y:S01]  /*77e0*/  FMUL.FTZ R167, R0.reuse, R167 ;  /* 0x000000a700a77220 */ /* 0x040fe20000410000 */
[C---:B------:R-:W-:Y:S01]  /*77f0*/  FMUL.FTZ R136, R0.reuse, R136 ;  /* 0x0000008800887220 */ /* 0x040fe20000410000 */
[C---:B------:R-:W-:Y:S01]  /*7800*/  FMUL.FTZ R138, R0.reuse, R138 ;  /* 0x0000008a008a7220 */ /* 0x040fe20000410000 */
[----:B------:R-:W-:Y:S01]  /*7810*/  FMUL.FTZ R137, R0, R137 ;  /* 0x0000008900897220 */ /* 0x000fe20000410000 */
        /* <DEDUP_REMOVED lines=47> */
[C---:B------:R-:W-:Y:S01]  /*7b10*/  FMUL.FTZ R109, R0.reuse, R109 ;  /* 0x0000006d006d7220 */ /* 0x040fe20000410000 */
        /* <DEDUP_REMOVED lines=30> */
[----:B------:R-:W-:Y:S01]  /*7d00*/  FMUL.FTZ R103, R0, R103 ;  /* 0x0000006700677220 */ /* 0x000fe20000410000 */
[----:B------:R-:W-:Y:S01]  /*7d10*/  UMOV UR10, UR45 ;  /* 0x0000002d000a7c82 */ /* 0x000fe20008000000 */
[----:B------:R-:W1:Y:S01]  /*7d20*/  MUFU.TANH R171, R171 ;  /* 0x000000ab00ab7308 */ /* 0x000e620000002400 */
[----:B--2---:R-:W-:Y:S01]  /*7d30*/  FMNMX.FTZ R194, R170, R193, !PT ;  /* 0x000000c1aac27209 */ /* 0x004fe20007810000 */
[----:B------:R-:W2:Y:S01]  /*7d40*/  S2R R233, SR_TID.X ;  /* 0x0000000000e97919 */ /* 0x000ea20000002100 */
[----:B------:R-:W-:-:S05]  /*7d50*/  IMAD.U32 R197, RZ, RZ, UR46 ;  /* 0x0000002effc57e24 */ /* 0x000fca000f8e00ff */
[----:B------:R-:W3:Y:S01]  /*7d60*/  MUFU.TANH R172, R172 ;  /* 0x000000ac00ac7308 */ /* 0x000ee20000002400 */
[----:B0-----:R-:W-:-:S07]  /*7d70*/  FMNMX.FTZ R191, R169, R192, !PT ;  /* 0x000000c0a9bf7209 */ /* 0x001fce0007810000 */
[----:B------:R-:W0:Y:S01]  /*7d80*/  MUFU.TANH R174, R174 ;  /* 0x000000ae00ae7308 */ /* 0x000e220000002400 */
[----:B-1----:R-:W-:-:S07]  /*7d90*/  FMNMX.FTZ R193, R171, R194, !PT ;  /* 0x000000c2abc17209 */ /* 0x002fce0007810000 */
[----:B------:R-:W1:Y:S01]  /*7da0*/  MUFU.TANH R173, R173 ;  /* 0x000000ad00ad7308 */ /* 0x000e620000002400 */
[----:B---3--:R-:W-:-:S07]  /*7db0*/  FMNMX.FTZ R192, R172, R191, !PT ;  /* 0x000000bfacc07209 */ /* 0x008fce0007810000 */
[----:B------:R-:W3:Y:S01]  /*7dc0*/  MUFU.TANH R175, R175 ;  /* 0x000000af00af7308 */ /* 0x000ee20000002400 */
[----:B0-----:R-:W-:Y:S02]  /*7dd0*/  FMNMX.FTZ R194, R174, R193, !PT ;  /* 0x000000c1aec27209 */ /* 0x001fe40007810000 */
[----:B--2---:R-:W-:-:S05]  /*7de0*/  LOP3.LUT P1, RZ, R233, 0x7f, RZ, 0xc0, !PT ;  /* 0x0000007fe9ff7812 */ /* 0x004fca000782c0ff */
[----:B------:R-:W0:Y:S01]  /*7df0*/  MUFU.TANH R176, R176 ;  /* 0x000000b000b07308 */ /* 0x000e220000002400 */
[----:B-1----:R-:W-:-:S07]  /*7e00*/  FMNMX.FTZ R191, R173, R192, !PT ;  /* 0x000000c0adbf7209 */ /* 0x002fce0007810000 */
[----:B------:R-:W1:Y:S01]  /*7e10*/  MUFU.TANH R178, R178 ;  /* 0x000000b200b27308 */ /* 0x000e620000002400 */
[----:B---3--:R-:W-:Y:S01]  /*7e20*/  FMNMX.FTZ R193, R175, R194, !PT ;  /* 0x000000c2afc17209 */ /* 0x008fe20007810000 */
[----:B------:R-:W-:Y:S02]  /*7e30*/  WARPGROUP.DEPBAR.LE gsb0, 0x0 ;  /* 0x00008000000079c5 */ /* 0x000fe40000010000 */
[----:B------:R-:W-:Y:S01]  /*7e40*/  WARPGROUP.ARRIVE ;  /* 0x00000000000079c5 */ /* 0x000fe20000000000 */
[----:B------:R-:W-:-:S03]  /*7e50*/  @!P1 IMAD R197, R197, 0x8, R2 ;  /* 0x00000008c5c59824 */ /* 0x000fc600078e0202 */
[----:B------:R-:W2:Y:S01]  /*7e60*/  MUFU.TANH R177, R177 ;  /* 0x000000b100b17308 */ /* 0x000ea20000002400 */
[----:B0-----:R-:W-:Y:S01]  /*7e70*/  FMNMX.FTZ R192, R176, R191, !PT ;  /* 0x000000bfb0c07209 */ /* 0x001fe20007810000 */
[----:B------:R-:W-:Y:S01]  /*7e80*/  QGMMA.64x128x32.F32.E4M3.E4M3 R24, R204, gdesc[UR4], R24, gsb0 ;  /* 0x01e00004cc187df3 */ /* 0x000fe20008000818 */
[----:B------:R-:W-:Y:S01]  /*7e90*/  UIADD3 UR6, UR11, 0x200, URZ ;  /* 0x000002000b067890 */ /* 0x000fe2000fffe03f */
[----:B------:R-:W-:-:S04]  /*7ea0*/  UMOV UR7, 0xc0000010 ;  /* 0xc000001000077882 */ /* 0x000fc80000000000 */
[----:B------:R-:W0:Y:S01]  /*7eb0*/  MUFU.TANH R179, R179 ;  /* 0x000000b300b37308 */ /* 0x000e220000002400 */
[----:B-1----:R-:W-:-:S07]  /*7ec0*/  FMNMX.FTZ R194, R178, R193, !PT ;  /* 0x000000c1b2c27209 */ /* 0x002fce0007810000 */
[----:B------:R-:W1:Y:S01]  /*7ed0*/  MUFU.TANH R180, R180 ;  /* 0x000000b400b47308 */ /* 0x000e620000002400 */
[----:B--2---:R-:W-:-:S07]  /*7ee0*/  FMNMX.FTZ R191, R177, R192, !PT ;  /* 0x000000c0b1bf7209 */ /* 0x004fce0007810000 */
[----:B------:R-:W2:Y:S01]  /*7ef0*/  MUFU.TANH R182, R182 ;  /* 0x000000b600b67308 */ /* 0x000ea20000002400 */
[----:B0-----:R-:W-:-:S07]  /*7f00*/  FMNMX.FTZ R193, R179, R194, !PT ;  /* 0x000000c2b3c17209 */ /* 0x001fce0007810000 */
        /* <DEDUP_REMOVED lines=27> */
[----:B--2---:R-:W-:Y:S01]  /*80c0*/  FMNMX.FTZ R194, R162, R193, !PT ;  /* 0x000000c1a2c27209 */ /* 0x004fe20007810000 */
[----:B------:R-:W-:Y:S02]  /*80d0*/  WARPGROUP.DEPBAR.LE gsb0, 0x0 ;  /* 0x00008000000079c5 */ /* 0x000fe40000010000 */
[----:B------:R-:W-:-:S04]  /*80e0*/  WARPGROUP.ARRIVE ;  /* 0x00000000000079c5 */ /* 0x000fc80000000000 */
[----:B------:R-:W2:Y:S01]  /*80f0*/  MUFU.TANH R164, R164 ;  /* 0x000000a400a47308 */ /* 0x000ea20000002400 */
[----:B0-----:R-:W-:Y:S01]  /*8100*/  FMNMX.FTZ R191, R161, R192, !PT ;  /* 0x000000c0a1bf7209 */ /* 0x001fe20007810000 */
[----:B------:R-:W-:Y:S01]  /*8110*/  QGMMA.64x128x32.F32.E4M3.E4M3 R24, R208, gdesc[UR4], R24, gsb0 ;  /* 0x01e00004d0187df3 */ /* 0x000fe20008000818 */
[----:B-1----:R-:W-:Y:S01]  /*8120*/  FMNMX.FTZ R193, R163, R194, !PT ;  /* 0x000000c2a3c17209 */ /* 0x002fe20007810000 */
[----:B------:R-:W-:-:S04]  /*8130*/  UIADD3 UR6, UR11, 0x300, URZ ;  /* 0x000003000b067890 */ /* 0x000fc8000fffe03f */
[----:B------:R-:W0:Y:S01]  /*8140*/  MUFU.TANH R166, R166 ;  /* 0x000000a600a67308 */ /* 0x000e220000002400 */
[----:B------:R-:W-:-:S07]  /*8150*/  UMOV UR7, 0xc0000010 ;  /* 0xc000001000077882 */ /* 0x000fce0000000000 */
        /* <DEDUP_REMOVED lines=33> */
[----:B0-----:R-:W-:Y:S01]  /*8370*/  FMNMX.FTZ R192, R148, R191, !PT ;  /* 0x000000bf94c07209 */ /* 0x001fe20007810000 */
[----:B------:R-:W-:Y:S02]  /*8380*/  WARPGROUP.DEPBAR.LE gsb0, 0x0 ;  /* 0x00008000000079c5 */ /* 0x000fe40000010000 */
[----:B------:R-:W-:-:S04]  /*8390*/  WARPGROUP.ARRIVE ;  /* 0x00000000000079c5 */ /* 0x000fc80000000000 */
[----:B------:R-:W0:Y:S01]  /*83a0*/  MUFU.TANH R151, R151 ;  /* 0x0000009700977308 */ /* 0x000e220000002400 */
[----:B-1----:R-:W-:Y:S01]  /*83b0*/  FMNMX.FTZ R194, R150, R193, !PT ;  /* 0x000000c196c27209 */ /* 0x002fe20007810000 */
[----:B------:R-:W-:Y:S01]  /*83c0*/  QGMMA.64x128x32.F32.E4M3.E4M3 R24, R212, gdesc[UR4], R24, gsb0 ;  /* 0x01e00004d4187df3 */ /* 0x000fe20008000818 */
[----:B------:R-:W-:Y:S01]  /*83d0*/  UIADD3 UR6, UR11, 0x400, URZ ;  /* 0x000004000b067890 */ /* 0x000fe2000fffe03f */
[----:B------:R-:W-:-:S04]  /*83e0*/  UMOV UR7, 0xc0000010 ;  /* 0xc000001000077882 */ /* 0x000fc80000000000 */
[----:B------:R-:W1:Y:S01]  /*83f0*/  MUFU.TANH R120, R120 ;  /* 0x0000007800787308 */ /* 0x000e620000002400 */
[----:B--2---:R-:W-:-:S07]  /*8400*/  FMNMX.FTZ R191, R149, R192, !PT ;  /* 0x000000c095bf7209 */ /* 0x004fce0007810000 */
[----:B------:R-:W2:Y:S01]  /*8410*/  MUFU.TANH R122, R122 ;  /* 0x0000007a007a7308 */ /* 0x000ea20000002400 */
[----:B0-----:R-:W-:-:S07]  /*8420*/  FMNMX.FTZ R193, R151, R194, !PT ;  /* 0x000000c297c17209 */ /* 0x001fce0007810000 */
[----:B------:R-:W0:Y:S01]  /*8430*/  MUFU.TANH R121, R121 ;  /* 0x0000007900797308 */ /* 0x000e220000002400 */
[----:B-1----:R-:W-:Y:S01]  /*8440*/  FMNMX.FTZ R192, R120, R191, !PT ;  /* 0x000000bf78c07209 */ /* 0x002fe20007810000 */
[----:B------:R-:W-:-:S06]  /*8450*/  FMUL.FTZ R191, R0, R94 ;  /* 0x0000005e00bf7220 */ /* 0x000fcc0000410000 */
        /* <DEDUP_REMOVED lines=29> */
[----:B-1----:R-:W-:Y:S01]  /*8630*/  FMNMX.FTZ R195, R135, R192, !PT ;  /* 0x000000c087c37209 */ /* 0x002fe20007810000 */
[----:B------:R-:W-:Y:S02]  /*8640*/  WARPGROUP.DEPBAR.LE gsb0, 0x0 ;  /* 0x00008000000079c5 */ /* 0x000fe40000010000 */
[----:B------:R-:W-:-:S04]  /*8650*/  WARPGROUP.ARRIVE ;  /* 0x00000000000079c5 */ /* 0x000fc80000000000 */
[----:B------:R-:W1:Y:S01]  /*8660*/  MUFU.TANH R105, R105 ;  /* 0x0000006900697308 */ /* 0x000e620000002400 */
[----:B--2---:R-:W-:Y:S01]  /*8670*/  FMNMX.FTZ R94, R104, R193, !PT ;  /* 0x000000c1685e7209 */ /* 0x004fe20007810000 */
[----:B------:R-:W-:Y:S01]  /*8680*/  QGMMA.64x128x32.F32.E4M3.E4M3 R24, R216, gdesc[UR4], R24, gsb0 ;  /* 0x01e00004d8187df3 */ /* 0x000fe20008000818 */
[----:B------:R-:W-:Y:S01]  /*8690*/  UIADD3 UR6, UR11, 0x500, URZ ;  /* 0x000005000b067890 */ /* 0x000fe2000fffe03f */
[----:B------:R-:W-:-:S04]  /*86a0*/  UMOV UR7, 0xc0000010 ;  /* 0xc000001000077882 */ /* 0x000fc80000000000 */
[----:B------:R-:W2:Y:S01]  /*86b0*/  MUFU.TANH R107, R107 ;  /* 0x0000006b006b7308 */ /* 0x000ea20000002400 */
[----:B0-----:R-:W-:-:S07]  /*86c0*/  FMNMX.FTZ R192, R106, R195, !PT ;  /* 0x000000c36ac07209 */ /* 0x001fce0007810000 */
[----:B------:R-:W0:Y:S01]  /*86d0*/  MUFU.TANH R108, R108 ;  /* 0x0000006c006c7308 */ /* 0x000e220000002400 */
[----:B-1----:R-:W-:-:S07]  /*86e0*/  FMNMX.FTZ R193, R105, R94, !PT ;  /* 0x0000005e69c17209 */ /* 0x002fce0007810000 */
[----:B------:R-:W1:Y:S01]  /*86f0*/  MUFU.TANH R110, R110 ;  /* 0x0000006e006e7308 */ /* 0x000e620000002400 */
[----:B--2---:R-:W-:Y:S01]  /*8700*/  FMNMX.FTZ R195, R107, R192, !PT ;  /* 0x000000c06bc37209 */ /* 0x004fe20007810000 */
[----:B------:R-:W-:-:S06]  /*8710*/  FMUL.FTZ R192, R0, R99 ;  /* 0x0000006300c07220 */ /* 0x000fcc0000410000 */
        /* <DEDUP_REMOVED lines=56> */
[----:B-1----:R-:W-:Y:S02]  /*8aa0*/  FMNMX.FTZ R194, R102, R193, !PT ;  /* 0x000000c166c27209 */ /* 0x002fe40007810000 */
[----:B--2---:R-:W-:-:S05]  /*8ab0*/  FMNMX.FTZ R193, R101, R94, !PT ;  /* 0x0000005e65c17209 */ /* 0x004fca0007810000 */
[----:B------:R-:W1:Y:S01]  /*8ac0*/  SHFL.BFLY PT, R94, R193, 0x2, 0x1f ;  /* 0x0c401f00c15e7f89 */ /* 0x000e6200000e0000 */
[----:B0-----:R-:W-:-:S05]  /*8ad0*/  FMNMX.FTZ R194, R103, R194, !PT ;  /* 0x000000c267c27209 */ /* 0x001fca0007810000 */
[----:B------:R-:W0:Y:S01]  /*8ae0*/  SHFL.BFLY PT, R99, R194, 0x2, 0x1f ;  /* 0x0c401f00c2637f89 */ /* 0x000e2200000e0000 */
[----:B-1----:R-:W-:Y:S01]  /*8af0*/  FMNMX.FTZ R195, R193, R94, !PT ;  /* 0x0000005ec1c37209 */ /* 0x002fe20007810000 */
[----:B------:R-:W-:-:S04]  /*8b00*/  IMAD.U32 R193, RZ, RZ, UR10 ;  /* 0x0000000affc17e24 */ /* 0x000fc8000f8e00ff */
[----:B------:R-:W1:Y:S01]  /*8b10*/  SHFL.BFLY PT, R94, R195, 0x1, 0x1f ;  /* 0x0c201f00c35e7f89 */ /* 0x000e6200000e0000 */
[----:B0-----:R-:W-:-:S05]  /*8b20*/  FMNMX.FTZ R196, R194, R99, !PT ;  /* 0x00000063c2c47209 */ /* 0x001fca0007810000 */
[----:B------:R-:W0:Y:S01]  /*8b30*/  SHFL.BFLY PT, R99, R196, 0x1, 0x1f ;  /* 0x0c201f00c4637f89 */ /* 0x000e2200000e0000 */
[----:B------:R-:W-:Y:S02]  /*8b40*/  WARPGROUP.DEPBAR.LE gsb0, 0x0 ;  /* 0x00008000000079c5 */ /* 0x000fe40000010000 */
[----:B------:R-:W-:Y:S01]  /*8b50*/  WARPGROUP.ARRIVE ;  /* 0x00000000000079c5 */ /* 0x000fe20000000000 */
[----:B-1----:R-:W-:-:S05]  /*8b60*/  FMNMX.FTZ R94, R195, R94, !PT ;  /* 0x0000005ec35e7209 */ /* 0x002fca0007810000 */
[C---:B------:R-:W-:Y:S01]  /*8b70*/  FADD.FTZ R5, -R94.reuse, R5 ;  /* 0x000000055e057221 */ /* 0x040fe20000010100 */
[----:B------:R-:W-:-:S01]  /*8b80*/  FFMA.FTZ R193, R94, R193, -8 ;  /* 0xc10000005ec17423 */ /* 0x000fc200000100c1 */
[----:B------:R-:W-:Y:S01]  /*8b90*/  QGMMA.64x128x32.F32.E4M3.E4M3 R24, R224, gdesc[UR4], R24, gsb0 ;  /* 0x01e00004e0187df3 */ /* 0x000fe20008000818 */
[----:B0-----:R-:W-:Y:S01]  /*8ba0*/  FMNMX.FTZ R99, R196, R99, !PT ;  /* 0x00000063c4637209 */ /* 0x001fe20007810000 */
[----:B------:R-:W-:Y:S01]  /*8bb0*/  FMUL.FTZ R194, R5, UR10 ;  /* 0x0000000a05c27c20 */ /* 0x000fe20008410000 */
        /* <DEDUP_REMOVED lines=13> */
[----:B------:R-:W1:Y:S01]  /*8c90*/  MUFU.EX2 R195, R195 ;  /* 0x000000c300c37308 */ /* 0x000e620000000800 */
[----:B0-----:R-:W-:-:S02]  /*8ca0*/  IMAD.U32 R194, RZ, RZ, UR10 ;  /* 0x0000000affc27e24 */ /* 0x001fc4000f8e00ff */
        /* <DEDUP_REMOVED lines=15> */
[----:B-1----:R-:W-:-:S01]  /*8da0*/  FFMA.FTZ R7, R8, R7, R195 ;  /* 0x0000000708077223 */ /* 0x002fc200000100c3 */
[----:B------:R-:W-:Y:S01]  /*8db0*/  FFMA.FTZ R189, R190, UR10, -R187 ;  /* 0x0000000abebd7c23 */ /* 0x000fe200080108bb */
[----:B------:R-:W-:-:S01]  /*8dc0*/  FFMA.FTZ R181, R181, UR10, -R193 ;  /* 0x0000000ab5b57c23 */ /* 0x000fc200080108c1 */
[--C-:B------:R-:W-:Y:S01]  /*8dd0*/  FFMA.FTZ R152, R152, UR10, -R193.reuse ;  /* 0x0000000a98987c23 */ /* 0x100fe200080108c1 */
[----:B------:R-:W-:-:S01]  /*8de0*/  FFMA.FTZ R153, R153, UR10, -R193 ;  /* 0x0000000a99997c23 */ /* 0x000fc200080108c1 */
[--C-:B------:R-:W-:Y:S01]  /*8df0*/  FFMA.FTZ R156, R156, UR10, -R193.reuse ;  /* 0x0000000a9c9c7c23 */ /* 0x100fe200080108c1 */
[----:B------:R-:W-:-:S01]  /*8e00*/  FFMA.FTZ R157, R157, UR10, -R193 ;  /* 0x0000000a9d9d7c23 */ /* 0x000fc200080108c1 */
[----:B------:R-:W1:Y:S01]  /*8e10*/  MUFU.EX2 R10, R10 ;  /* 0x0000000a000a7308 */ /* 0x000e620000000800 */
        /* <DEDUP_REMOVED lines=8> */
[----:B0-----:R-:W-:-:S01]  /*8ea0*/  FFMA.FTZ R6, R5, R6, R194 ;  /* 0x0000000605067223 */ /* 0x001fc200000100c2 */
[--C-:B------:R-:W-:Y:S01]  /*8eb0*/  FFMA.FTZ R141, R141, UR10, -R193.reuse ;  /* 0x0000000a8d8d7c23 */ /* 0x100fe200080108c1 */
[----:B------:R-:W-:-:S01]  /*8ec0*/  FFMA.FTZ R144, R144, UR10, -R193 ;  /* 0x0000000a90907c23 */ /* 0x000fc200080108c1 */
        /* <DEDUP_REMOVED lines=33> */
[----:B0-----:R-:W-:-:S01]  /*90e0*/  FADD.FTZ R193, R9, R190 ;  /* 0x000000be09c17221 */ /* 0x001fc20000010000 */
[----:B-1----:R-:W-:Y:S01]  /*90f0*/  FADD.FTZ R6, R12, R7 ;  /* 0x000000070c067221 */ /* 0x002fe20000010000 */
[----:B------:R-:W-:-:S01]  /*9100*/  FFMA.FTZ R170, R170, UR10, -R187 ;  /* 0x0000000aaaaa7c23 */ /* 0x000fc200080108bb */
[----:B------:R-:W0:Y:S01]  /*9110*/  MUFU.EX2 R13, R13 ;  /* 0x0000000d000d7308 */ /* 0x000e220000000800 */
[----:B--2---:R-:W-:-:S01]  /*9120*/  FADD.FTZ R190, R14, R193 ;  /* 0x000000c10ebe7221 */ /* 0x004fc20000010000 */
[--C-:B------:R-:W-:Y:S01]  /*9130*/  FFMA.FTZ R171, R171, UR10, -R187.reuse ;  /* 0x0000000aabab7c23 */ /* 0x100fe200080108bb */
[----:B------:R-:W-:-:S01]  /*9140*/  FFMA.FTZ R174, R174, UR10, -R187 ;  /* 0x0000000aaeae7c23 */ /* 0x000fc200080108bb */
[--C-:B------:R-:W-:Y:S01]  /*9150*/  FFMA.FTZ R175, R175, UR10, -R187.reuse ;  /* 0x0000000aafaf7c23 */ /* 0x100fe200080108bb */
[----:B------:R-:W-:-:S01]  /*9160*/  FFMA.FTZ R178, R178, UR10, -R187 ;  /* 0x0000000ab2b27c23 */ /* 0x000fc200080108bb */
[--C-:B------:R-:W-:Y:S01]  /*9170*/  FFMA.FTZ R179, R179, UR10, -R187.reuse ;  /* 0x0000000ab3b37c23 */ /* 0x100fe200080108bb */
[----:B------:R-:W-:-:S01]  /*9180*/  FFMA.FTZ R182, R182, UR10, -R187 ;  /* 0x0000000ab6b67c23 */ /* 0x000fc200080108bb */
[----:B------:R-:W1:Y:S01]  /*9190*/  MUFU.EX2 R20, R20 ;  /* 0x0000001400147308 */ /* 0x000e620000000800 */
[----:B---3--:R-:W-:-:S01]  /*91a0*/  FADD.FTZ R7, R15, R6 ;  /* 0x000000060f077221 */ /* 0x008fc20000010000 */
[--C-:B------:R-:W-:Y:S01]  /*91b0*/  FFMA.FTZ R183, R183, UR10, -R187.reuse ;  /* 0x0000000ab7b77c23 */ /* 0x100fe200080108bb */
[----:B------:R-:W-:-:S01]  /*91c0*/  FFMA.FTZ R154, R154, UR10, -R187 ;  /* 0x0000000a9a9a7c23 */ /* 0x000fc200080108bb */
[--C-:B------:R-:W-:Y:S01]  /*91d0*/  FFMA.FTZ R155, R155, UR10, -R187.reuse ;  /* 0x0000000a9b9b7c23 */ /* 0x100fe200080108bb */
[----:B------:R-:W-:-:S01]  /*91e0*/  FFMA.FTZ R158, R158, UR10, -R187 ;  /* 0x0000000a9e9e7c23 */ /* 0x000fc200080108bb */
[--C-:B------:R-:W-:Y:S01]  /*91f0*/  FFMA.FTZ R159, R159, UR10, -R187.reuse ;  /* 0x0000000a9f9f7c23 */ /* 0x100fe200080108bb */
[----:B------:R-:W-:-:S01]  /*9200*/  FFMA.FTZ R162, R162, UR10, -R187 ;  /* 0x0000000aa2a27c23 */ /* 0x000fc200080108bb */
[----:B------:R-:W2:Y:S01]  /*9210*/  MUFU.EX2 R184, R184 ;  /* 0x000000b800b87308 */ /* 0x000ea20000000800 */
[----:B0-----:R-:W-:-:S01]  /*9220*/  FADD.FTZ R193, R13, R190 ;  /* 0x000000be0dc17221 */ /* 0x001fc20000010000 */
        /* <DEDUP_REMOVED lines=42> */
[----:B------:R-:W-:-:S02]  /*94d0*/  WARPGROUP.DEPBAR.LE gsb0, 0x0 ;  /* 0x00008000000079c5 */ /* 0x000fc40000010000 */
[----:B------:R-:W-:-:S02]  /*94e0*/  FFMA.FTZ R103, R103, UR10, -R187 ;  /* 0x0000000a67677c23 */ /* 0x000fc400080108bb */
        /* <DEDUP_REMOVED lines=132> */
[----:B------:R-:W-:-:S06]  /*9d30*/  FFMA.FTZ R190, R191, UR10, -R187 ;  /* 0x0000000abfbe7c23 */ /* 0x000fcc00080108bb */
        /* <DEDUP_REMOVED lines=13> */
[----:B0-----:R-:W-:-:S01]  /*9e10*/  FADD.FTZ R7, R109, R6 ;  /* 0x000000066d077221 */ /* 0x001fc20000010000 */
[----:B------:R-:W-:-:S05]  /*9e20*/  IADD3 R6, -R23, 0xb, RZ ;  /* 0x0000000b17067810 */ /* 0x000fca0007ffe1ff */
[----:B------:R0:W-:Y:S06]  /*9e30*/  BAR.ARV R6, 0x100 ;  /* 0x000400060000751d */ /* 0x0001ec0000002000 */
[----:B------:R-:W3:Y:S01]  /*9e40*/  MUFU.EX2 R114, R114 ;  /* 0x0000007200727308 */ /* 0x000ee20000000800 */
[----:B-1----:R-:W-:-:S01]  /*9e50*/  FADD.FTZ R191, R111, R196 ;  /* 0x000000c46fbf7221 */ /* 0x002fc20000010000 */
[----:B0-----:R-:W-:Y:S02]  /*9e60*/  @!P1 VIADD R6, R197, 0x2e840 ;  /* 0x0002e840c5069836 */ /* 0x001fe40000000000 */
[----:B--2---:R-:W-:-:S03]  /*9e70*/  FADD.FTZ R196, R112, R7 ;  /* 0x0000000770c47221 */ /* 0x004fc60000010000 */
[----:B------:R-:W-:Y:S01]  /*9e80*/  @!P1 PRMT R6, RZ, 0x654, R6 ;  /* 0x00000654ff069816 */ /* 0x000fe20000000006 */
[----:B------:R-:W0:Y:S03]  /*9e90*/  MUFU.EX2 R113, R113 ;  /* 0x0000007100717308 */ /* 0x000e260000000800 */
[----:B------:R1:W-:Y:S05]  /*9ea0*/  @!P1 SYNCS.ARRIVE.TRANS64.RED.A1T0 RZ, [R6+URZ], RZ ;  /* 0x000000ff06ff99a7 */ /* 0x0003ea000810043f */
[----:B------:R-:W2:Y:S01]  /*9eb0*/  MUFU.EX2 R115, R115 ;  /* 0x0000007300737308 */ /* 0x000ea20000000800 */
[----:B---3--:R-:W-:-:S01]  /*9ec0*/  FADD.FTZ R198, R114, R191 ;  /* 0x000000bf72c67221 */ /* 0x008fc20000010000 */
[----:B------:R-:W-:-:S06]  /*9ed0*/  FFMA.FTZ R191, R192, UR10, -R187 ;  /* 0x0000000ac0bf7c23 */ /* 0x000fcc00080108bb */
[----:B------:R-:W3:Y:S01]  /*9ee0*/  MUFU.EX2 R116, R116 ;  /* 0x0000007400747308 */ /* 0x000ee20000000800 */
[----:B0-----:R-:W-:-:S07]  /*9ef0*/  FADD.FTZ R7, R113, R196 ;  /* 0x000000c471077221 */ /* 0x001fce0000010000 */
[----:B------:R-:W0:Y:S01]  /*9f00*/  MUFU.EX2 R118, R118 ;  /* 0x0000007600767308 */ /* 0x000e220000000800 */
[----:B--2---:R-:W-:-:S07]  /*9f10*/  FADD.FTZ R193, R115, R198 ;  /* 0x000000c673c17221 */ /* 0x004fce0000010000 */
[----:B------:R-:W2:Y:S01]  /*9f20*/  MUFU.EX2 R117, R117 ;  /* 0x0000007500757308 */ /* 0x000ea20000000800 */
[----:B---3--:R-:W-:-:S07]  /*9f30*/  FADD.FTZ R192, R116, R7 ;  /* 0x0000000774c07221 */ /* 0x008fce0000010000 */
        /* <DEDUP_REMOVED lines=18> */
[----:B------:R-:W1:Y:S01]  /*a060*/  MUFU.EX2 R96, R96 ;  /* 0x0000006000607308 */ /* 0x000e620000000800 */
[----:B0-----:R-:W-:-:S07]  /*a070*/  FADD.FTZ R7, R93, R192 ;  /* 0x000000c05d077221 */ /* 0x001fce0000010000 */
[----:B------:R-:W0:Y:S01]  /*a080*/  MUFU.EX2 R98, R98 ;  /* 0x0000006200627308 */ /* 0x000e220000000800 */
[----:B--2---:R-:W-:-:S07]  /*a090*/  FADD.FTZ R187, R95, R196 ;  /* 0x000000c45fbb7221 */ /* 0x004fce0000010000 */
[----:B------:R-:W2:Y:S01]  /*a0a0*/  MUFU.EX2 R97, R97 ;  /* 0x0000006100617308 */ /* 0x000ea20000000800 */
[----:B-1----:R-:W-:-:S07]  /*a0b0*/  FADD.FTZ R6, R96, R7 ;  /* 0x0000000760067221 */ /* 0x002fce0000010000 */
        /* <DEDUP_REMOVED lines=9> */
[----:B--2---:R-:W-:-:S01]  /*a150*/  FADD.FTZ R187, R102, R187 ;  /* 0x000000bb66bb7221 */ /* 0x004fc20000010000 */
[----:B-1----:R-:W-:-:S03]  /*a160*/  FADD.FTZ R7, R101, R6 ;  /* 0x0000000665077221 */ /* 0x002fc60000010000 */
[----:B0-----:R-:W-:Y:S01]  /*a170*/  FADD.FTZ R6, R103, R187 ;  /* 0x000000bb67067221 */ /* 0x001fe20000010000 */
[----:B------:R-:W-:Y:S06]  /*a180*/  @!P0 BRA `(.L_x_137) ;  /* 0x0000000000048947 */ /* 0x000fec0003800000 */
[----:B------:R-:W-:Y:S01]  /*a190*/  BPT.TRAP 0x1 ;  /* 0x000000040000795c */ /* 0x000fe20000300000 */
.L_x_137:
[----:B------:R-:W-:Y:S01]  /*a1a0*/  F2FP.SATFINITE.E4M3.F32.PACK_AB_MERGE_C R9, R14, R9, RZ ;  /* 0x000000090e09723e */ /* 0x000fe200048070ff */
[----:B------:R-:W-:Y:S02]  /*a1b0*/  UIADD3 UR6, UR49, -0x1, URZ ;  /* 0xffffffff31067890 */ /* 0x000fe4000fffe03f */
[----:B------:R-:W-:Y:S01]  /*a1c0*/  ISETP.LT.AND P1, PT, RZ, UR49, PT ;  /* 0x00000031ff007c0c */ /* 0x000fe2000bf21270 */
[----:B------:R-:W-:Y:S01]  /*a1d0*/  UMOV UR48, UR42 ;  /* 0x0000002a00307c82 */ /* 0x000fe20008000000 */
[----:B------:R-:W-:Y:S01]  /*a1e0*/  F2FP.SATFINITE.E4M3.F32.PACK_AB_MERGE_C R200, R10, R195, R9 ;  /* 0x000000c30ac8723e */ /* 0x000fe20004807009 */
[----:B------:R-:W-:Y:S01]  /*a1f0*/  IMAD.U32 R9, RZ, RZ, UR47 ;  /* 0x0000002fff097e24 */ /* 0x000fe2000f8e00ff */
[----:B------:R-:W-:Y:S01]  /*a200*/  F2FP.SATFINITE.E4M3.F32.PACK_AB_MERGE_C R12, R15, R12, RZ ;  /* 0x0000000c0f0c723e */ /* 0x000fe200048070ff */
[----:B------:R-:W-:Y:S01]  /*a210*/  UMOV UR47, UR46 ;  /* 0x0000002e002f7c82 */ /* 0x000fe20008000000 */
[----:B------:R-:W-:Y:S01]  /*a220*/  F2FP.SATFINITE.E4M3.F32.PACK_AB_MERGE_C R21, R188, R21, RZ ;  /* 0x00000015bc15723e */ /* 0x000fe200048070ff */
[----:B------:R-:W-:Y:S01]  /*a230*/  IMAD R10, R9, 0x8, R2 ;  /* 0x00000008090a7824 */ /* 0x000fe200078e0202 */
[----:B------:R-:W-:Y:S01]  /*a240*/  F2FP.SATFINITE.E4M3.F32.PACK_AB_MERGE_C R186, R189, R186, RZ ;  /* 0x000000babdba723e */ /* 0x000fe200048070ff */
[----:B------:R-:W-:Y:S01]  /*a250*/  UMOV UR49, UR6 ;  /* 0x0000000600317c82 */ /* 0x000fe20008000000 */
[----:B------:R-:W-:Y:S01]  /*a260*/  F2FP.SATFINITE.E4M3.F32.PACK_AB_MERGE_C R172, R173, R172, RZ ;  /* 0x000000acadac723e */ /* 0x000fe200048070ff */
[----:B------:R-:W-:Y:S01]  /*a270*/  VIADD R10, R10, 0x2e860 ;  /* 0x0002e8600a0a7836 */ /* 0x000fe20000000000 */
[----:B------:R-:W-:Y:S01]  /*a280*/  F2FP.SATFINITE.E4M3.F32.PACK_AB_MERGE_C R174, R175, R174, RZ ;  /* 0x000000aeafae723e */ /* 0x000fe200048070ff */
[----:B------:R-:W-:Y:S01]  /*a290*/  FMUL.FTZ R24, R24, R8 ;  /* 0x0000000818187220 */ /* 0x000fe20000410000 */
[----:B------:R-:W-:Y:S01]  /*a2a0*/  F2FP.SATFINITE.E4M3.F32.PACK_AB_MERGE_C R180, R181, R180, RZ ;  /* 0x000000b4b5b4723e */ /* 0x000fe200048070ff */
[-C--:B------:R-:W-:Y:S01]  /*a2b0*/  FMUL.FTZ R25, R25, R8.reuse ;  /* 0x0000000819197220 */ /* 0x080fe20000410000 */
[----:B------:R-:W-:Y:S01]  /*a2c0*/  PRMT R10, R3, 0x654, R10 ;  /* 0x00000654030a7816 */ /* 0x000fe2000000000a */
[----:B------:R-:W-:Y:S01]  /*a2d0*/  FMUL.FTZ R28, R28, R8 ;  /* 0x000000081c1c7220 */ /* 0x000fe20000410000 */
[----:B------:R-:W-:Y:S01]  /*a2e0*/  F2FP.SATFINITE.E4M3.F32.PACK_AB_MERGE_C R182, R183, R182, RZ ;  /* 0x000000b6b7b6723e */ /* 0x000fe200048070ff */
[----:B------:R-:W-:Y:S01]  /*a2f0*/  FMUL.FTZ R29, R29, R8 ;  /* 0x000000081d1d7220 */ /* 0x000fe20000410000 */
[----:B------:R-:W-:Y:S01]  /*a300*/  F2FP.SATFINITE.E4M3.F32.PACK_AB_MERGE_C R156, R157, R156, RZ ;  /* 0x0000009c9d9c723e */ /* 0x000fe200048070ff */
[----:B------:R0:W-:Y:S01]  /*a310*/  SYNCS.ARRIVE.TRANS64.RED.A1T0 RZ, [R10+URZ], RZ ;  /* 0x000000ff0aff79a7 */ /* 0x0001e2000810043f */
        /* <DEDUP_REMOVED lines=107> */
[----:B------:R-:W-:Y:S01]  /*a9d0*/  MOV R5, R94 ;  /* 0x0000005e00057202 */ /* 0x000fe20000000f00 */
[----:B0-----:R-:W-:Y:S06]  /*a9e0*/  @P1 BRA `(.L_x_138) ;  /* 0xffffffb800d01947 */ /* 0x001fec000383ffff */
.L_x_128:
[----:B------:R-:W-:Y:S06]  /*a9f0*/  BAR.ARV 0x8, 0x120 ;  /* 0x0204800000007b1d */ /* 0x000fec0000002000 */
[----:B------:R-:W-:Y:S05]  /*aa00*/  @!P0 BRA `(.L_x_139) ;  /* 0x0000000000048947 */ /* 0x000fea0003800000 */
[----:B------:R-:W-:Y:S01]  /*aa10*/  BPT.TRAP 0x1 ;  /* 0x000000040000795c */ /* 0x000fe20000300000 */
.L_x_139:
[----:B------:R-:W-:Y:S02]  /*aa20*/  IMAD.U32 R0, RZ, RZ, UR42 ;  /* 0x0000002aff007e24 */ /* 0x000fe4000f8e00ff */
[----:B------:R-:W-:-:S03]  /*aa30*/  IMAD.U32 R13, RZ, RZ, UR46 ;  /* 0x0000002eff0d7e24 */ /* 0x000fc6000f8e00ff */
[----:B------:R-:W-:Y:S01]  /*aa40*/  SHF.L.U32 R0, R0, 0x1f, RZ ;  /* 0x0000001f00007819 */ /* 0x000fe200000006ff */
[----:B------:R-:W-:-:S04]  /*aa50*/  IMAD R13, R13, 0x8, R2 ;  /* 0x000000080d0d7824 */ /* 0x000fc800078e0202 */
[----:B------:R0:W1:Y:S01]  /*aa60*/  SYNCS.PHASECHK.TRANS64.TRYWAIT P1, [R13+URZ+0x2e850], R0 ;  /* 0x02e850000d0075a7 */ /* 0x000062000802017f */
[----:B------:R-:W-:Y:S05]  /*aa70*/  @!P0 BRA `(.L_x_140) ;  /* 0x0000000000048947 */ /* 0x000fea0003800000 */
[----:B------:R-:W-:Y:S01]  /*aa80*/  BPT.TRAP 0x1 ;  /* 0x000000040000795c */ /* 0x000fe20000300000 */
.L_x_140:
[----:B------:R-:W-:Y:S02]  /*aa90*/  VIADD R2, R2, 0x400 ;  /* 0x0000040002027836 */ /* 0x000fe40000000000 */
[----:B------:R-:W-:-:S03]  /*aaa0*/  IMAD.U32 R5, RZ, RZ, UR46 ;  /* 0x0000002eff057e24 */ /* 0x000fc6000f8e00ff */
[----:B------:R-:W-:-:S04]  /*aab0*/  SHF.R.U32.HI R2, RZ, 0x4, R2 ;  /* 0x00000004ff027819 */ /* 0x000fc80000011602 */
[----:B------:R-:W-:-:S04]  /*aac0*/  LOP3.LUT R2, R2, 0x3fff, RZ, 0xc0, !PT ;  /* 0x00003fff02027812 */ /* 0x000fc800078ec0ff */
[----:B------:R-:W-:Y:S01]  /*aad0*/  LOP3.LUT R2, R2, 0x10000, RZ, 0xfc, !PT ;  /* 0x0001000002027812 */ /* 0x000fe200078efcff */
[----:B-1----:R-:W-:Y:S06]  /*aae0*/  @P1 BRA `(.L_x_141) ;  /* 0x0000000000081947 */ /* 0x002fec0003800000 */
[----:B------:R-:W1:Y:S02]  /*aaf0*/  SYNCS.PHASECHK.TRANS64.TRYWAIT P1, [R13+URZ+0x2e850], R0 ;  /* 0x02e850000d0075a7 */ /* 0x000e64000802017f */
[----:B-1----:R-:W-:Y:S05]  /*ab00*/  @!P1 BRA `(.L_x_142) ;  /* 0x0000007800f49947 */ /* 0x002fea0003800000 */
.L_x_141:
[----:B------:R-:W-:Y:S01]  /*ab10*/  IMAD R4, R5, 0x700, R2 ;  /* 0x0000070005047824 */ /* 0x000fe200078e0202 */
[----:B------:R-:W-:Y:S05]  /*ab20*/  WARPSYNC.ALL ;  /* 0x0000000000007948 */ /* 0x000fea0003800000 */
[----:B------:R-:W-:Y:S01]  /*ab30*/  IMAD.MOV.U32 R5, RZ, RZ, -0x3ffffff0 ;  /* 0xc0000010ff057424 */ /* 0x000fe200078e00ff */
[C---:B------:R-:W-:Y:S01]  /*ab40*/  R2UR UR6, R4.reuse ;  /* 0x00000000040672ca */ /* 0x040fe200000e0000 */
[----:B------:R-:W-:Y:S01]  /*ab50*/  WARPGROUP.ARRIVE ;  /* 0x00000000000079c5 */ /* 0x000fe20000000000 */
[----:B------:R-:W-:Y:S01]  /*ab60*/  VIADD R8, R4, 0x100 ;  /* 0x0000010004087836 */ /* 0x000fe20000000000 */
[----:B------:R-:W-:Y:S01]  /*ab70*/  ULDC.64 UR8, c[0x0][0x9a0] ;  /* 0x0002680000087ab9 */ /* 0x000fe20000000a00 */
[----:B------:R-:W-:Y:S01]  /*ab80*/  R2UR UR7, R5 ;  /* 0x00000000050772ca */ /* 0x000fe200000e0000 */
[----:B------:R-:W-:Y:S01]  /*ab90*/  IMAD.MOV.U32 R9, RZ, RZ, -0x3ffffff0 ;  /* 0xc0000010ff097424 */ /* 0x000fe200078e00ff */
[----:B------:R-:W-:Y:S01]  /*aba0*/  UISETP.NE.U32.AND UP0, UPT, UR8, URZ, UPT ;  /* 0x0000003f0800728c */ /* 0x000fe2000bf05070 */
[----:B------:R-:W-:-:S03]  /*abb0*/  IMAD.MOV.U32 R12, RZ, RZ, 0x3f800000 ;  /* 0x3f800000ff0c7424 */ /* 0x000fc600078e00ff */
[----:B------:R-:W-:-:S06]  /*abc0*/  UISETP.NE.AND.EX UP0, UPT, UR9, URZ, UPT, UP0 ;  /* 0x0000003f0900728c */ /* 0x000fcc000bf05300 */
[----:B------:R-:W-:Y:S01]  /*abd0*/  PLOP3.LUT P1, PT, PT, PT, UP0, 0x80, 0x0 ;  /* 0x000000000000781c */ /* 0x000fe20003f2f008 */
[----:B------:R-:W-:Y:S01]  /*abe0*/  QGMMA.64x128x32.F32.E4M3.E4M3 R24, R200, gdesc[UR4], R24, gsb0 ;  /* 0x01e00004c8187df3 */ /* 0x000fe20008000818 */
[----:B------:R-:W-:Y:S01]  /*abf0*/  R2UR UR6, R8 ;  /* 0x00000000080672ca */ /* 0x000fe200000e0000 */
[----:B------:R-:W-:Y:S01]  /*ac00*/  VIADD R8, R4, 0x200 ;  /* 0x0000020004087836 */ /* 0x000fe20000000000 */
[----:B------:R-:W-:Y:S01]  /*ac10*/  R2UR UR7, R9 ;  /* 0x00000000090772ca */ /* 0x000fe200000e0000 */
[----:B------:R-:W-:Y:S01]  /*ac20*/  IMAD.MOV.U32 R9, RZ, RZ, -0x3ffffff0 ;  /* 0xc0000010ff097424 */ /* 0x000fe200078e00ff */
[----:B------:R-:W-:Y:S02]  /*ac30*/  @UP0 ULDC.64 UR12, c[0x0][0x9c8] ;  /* 0x00027200000c0ab9 */ /* 0x000fe40000000a00 */
[----:B------:R-:W-:Y:S01]  /*ac40*/  @UP0 UIMAD.WIDE.U32 UR4, UR36, UR12, URZ ;  /* 0x0000000c240402a5 */ /* 0x000fe2000f8e003f */
[----:B------:R-:W-:Y:S02]  /*ac50*/  WARPGROUP.DEPBAR.LE gsb0, 0x0 ;  /* 0x00008000000079c5 */ /* 0x000fe40000010000 */
[----:B------:R-:W-:-:S06]  /*ac60*/  WARPGROUP.ARRIVE ;  /* 0x00000000000079c5 */ /* 0x000fcc0000000000 */
[----:B------:R-:W-:Y:S01]  /*ac70*/  QGMMA.64x128x32.F32.E4M3.E4M3 R24, R204, gdesc[UR4], R24, gsb0 ;  /* 0x01e00004cc187df3 */ /* 0x000fe20008000818 */
[----:B------:R-:W-:Y:S01]  /*ac80*/  R2UR UR6, R8 ;  /* 0x00000000080672ca */ /* 0x000fe200000e0000 */
[----:B------:R-:W-:Y:S01]  /*ac90*/  VIADD R8, R4, 0x300 ;  /* 0x0000030004087836 */ /* 0x000fe20000000000 */
[----:B------:R-:W-:Y:S01]  /*aca0*/  R2UR UR7, R9 ;  /* 0x00000000090772ca */ /* 0x000fe200000e0000 */
[----:B------:R-:W-:Y:S01]  /*acb0*/  IMAD.MOV.U32 R9, RZ, RZ, -0x3ffffff0 ;  /* 0xc0000010ff097424 */ /* 0x000fe200078e00ff */
[----:B------:R-:W-:Y:S02]  /*acc0*/  WARPGROUP.DEPBAR.LE gsb0, 0x0 ;  /* 0x00008000000079c5 */ /* 0x000fe40000010000 */
[----:B------:R-:W-:-:S09]  /*acd0*/  WARPGROUP.ARRIVE ;  /* 0x00000000000079c5 */ /* 0x000fd20000000000 */
        /* <DEDUP_REMOVED lines=8> */
[----:B------:R-:W-:Y:S02]  /*ad60*/  @UP0 UIMAD UR6, UR37, UR12, URZ ;  /* 0x0000000c250602a4 */ /* 0x000fe4000f8e023f */
[----:B------:R-:W-:Y:S02]  /*ad70*/  @UP0 USHF.R.S32.HI UR7, URZ, 0x1f, UR38 ;  /* 0x0000001f3f070899 */ /* 0x000fe40008011426 */
[----:B------:R-:W-:-:S03]  /*ad80*/  @UP0 UIMAD UR6, UR36, UR13, UR6 ;  /* 0x0000000d240602a4 */ /* 0x000fc6000f8e0206 */
[----:B------:R-:W-:Y:S01]  /*ad90*/  @UP0 ULDC.64 UR12, c[0x0][0x9d0] ;  /* 0x00027400000c0ab9 */ /* 0x000fe20000000a00 */
[----:B------:R-:W-:Y:S02]  /*ada0*/  @UP0 UIADD3 UR5, UR5, UR6, URZ ;  /* 0x0000000605050290 */ /* 0x000fe4000fffe03f */
[----:B------:R-:W-:Y:S02]  /*adb0*/  @UP0 UIMAD UR6, UR7, UR12, URZ ;  /* 0x0000000c070602a4 */ /* 0x000fe4000f8e023f */
[----:B------:R-:W-:Y:S02]  /*adc0*/  @UP0 UIMAD.WIDE.U32 UR4, UR38, UR12, UR4 ;  /* 0x0000000c260402a5 */ /* 0x000fe4000f8e0004 */
[----:B------:R-:W-:-:S04]  /*add0*/  @UP0 UIMAD UR6, UR38, UR13, UR6 ;  /* 0x0000000d260602a4 */ /* 0x000fc8000f8e0206 */
[----:B------:R-:W-:Y:S02]  /*ade0*/  @UP0 UIADD3 UR5, UR5, UR6, URZ ;  /* 0x0000000605050290 */ /* 0x000fe4000fffe03f */
[----:B------:R-:W-:Y:S01]  /*adf0*/  @UP0 ULEA UR6, UP1, UR4, UR8, 0x2 ;  /* 0x0000000804060291 */ /* 0x000fe2000f82103f */
[----:B------:R-:W-:-:S03]  /*ae00*/  R2UR UR7, R9 ;  /* 0x00000000090772ca */ /* 0x000fc600000e0000 */
[----:B------:R-:W-:-:S03]  /*ae10*/  @UP0 ULEA.HI.X UR5, UR4, UR9, UR5, 0x2, UP1 ;  /* 0x0000000904050291 */ /* 0x000fc600088f1405 */
[----:B------:R-:W-:Y:S01]  /*ae20*/  @UP0 UMOV UR4, UR6 ;  /* 0x0000000600040c82 */ /* 0x000fe20008000000 */
[----:B------:R-:W-:Y:S01]  /*ae30*/  R2UR UR6, R8 ;  /* 0x00000000080672ca */ /* 0x000fe200000e0000 */
[----:B------:R-:W-:Y:S02]  /*ae40*/  IMAD.U32 R10, RZ, RZ, UR4 ;  /* 0x00000004ff0a7e24 */ /* 0x000fe4000f8e00ff */
[----:B------:R-:W-:-:S05]  /*ae50*/  IMAD.U32 R11, RZ, RZ, UR5 ;  /* 0x00000005ff0b7e24 */ /* 0x000fca000f8e00ff */
[----:B------:R2:W3:Y:S01]  /*ae60*/  @P1 LDG.E R12, desc[UR50][R10.64] ;  /* 0x000000320a0c1981 */ /* 0x0004e2000c1e1900 */
[----:B------:R-:W-:Y:S01]  /*ae70*/  VIADD R8, R4, 0x500 ;  /* 0x0000050004087836 */ /* 0x000fe20000000000 */
[----:B------:R-:W-:Y:S01]  /*ae80*/  MOV R9, 0xc0000010 ;  /* 0xc000001000097802 */ /* 0x000fe20000000f00 */
[----:B------:R-:W-:Y:S02]  /*ae90*/  WARPGROUP.DEPBAR.LE gsb0, 0x0 ;  /* 0x00008000000079c5 */ /* 0x000fe40000010000 */
[----:B------:R-:W-:-:S06]  /*aea0*/  WARPGROUP.ARRIVE ;  /* 0x00000000000079c5 */ /* 0x000fcc0000000000 */
[----:B------:R-:W-:Y:S01]  /*aeb0*/  QGMMA.64x128x32.F32.E4M3.E4M3 R24, R216, gdesc[UR4], R24, gsb0 ;  /* 0x01e00004d8187df3 */ /* 0x000fe20008000818 */
[----:B------:R-:W-:Y:S02]  /*aec0*/  R2UR UR6, R8 ;  /* 0x00000000080672ca */ /* 0x000fe400000e0000 */
[----:B------:R-:W-:Y:S01]  /*aed0*/  R2UR UR7, R9 ;  /* 0x00000000090772ca */ /* 0x000fe200000e0000 */
[----:B------:R-:W-:Y:S02]  /*aee0*/  VIADD R4, R4, 0x600 ;  /* 0x0000060004047836 */ /* 0x000fe40000000000 */
[----:B------:R-:W-:Y:S01]  /*aef0*/  IMAD.MOV.U32 R5, RZ, RZ, -0x3ffffff0 ;  /* 0xc0000010ff057424 */ /* 0x000fe200078e00ff */
[----:B01----:R-:W0:Y:S04]  /*af00*/  SHFL.BFLY PT, R0, R7, 0x2, 0x1f ;  /* 0x0c401f0007007f89 */ /* 0x003e2800000e0000 */
[----:B------:R-:W1:Y:S01]  /*af10*/  SHFL.BFLY PT, R9, R6, 0x2, 0x1f ;  /* 0x0c401f0006097f89 */ /* 0x000e6200000e0000 */
[----:B------:R-:W-:-:S02]  /*af20*/  WARPGROUP.DEPBAR.LE gsb0, 0x0 ;  /* 0x00008000000079c5 */ /* 0x000fc40000010000 */
[----:B------:R-:W-:-:S06]  /*af30*/  WARPGROUP.ARRIVE ;  /* 0x00000000000079c5 */ /* 0x000fcc0000000000 */
[----:B------:R-:W-:Y:S01]  /*af40*/  QGMMA.64x128x32.F32.E4M3.E4M3 R24, R220, gdesc[UR4], R24, gsb0 ;  /* 0x01e00004dc187df3 */ /* 0x000fe20008000818 */
[----:B------:R-:W-:Y:S02]  /*af50*/  R2UR UR6, R4 ;  /* 0x00000000040672ca */ /* 0x000fe400000e0000 */
[----:B------:R-:W-:Y:S01]  /*af60*/  R2UR UR7, R5 ;  /* 0x00000000050772ca */ /* 0x000fe200000e0000 */
[----:B0-----:R-:W-:-:S01]  /*af70*/  FADD.FTZ R0, R0, R7 ;  /* 0x0000000700007221 */ /* 0x001fc20000010000 */
[----:B-1----:R-:W-:-:S04]  /*af80*/  FADD.FTZ R9, R9, R6 ;  /* 0x0000000609097221 */ /* 0x002fc80000010000 */
[----:B------:R-:W0:Y:S04]  /*af90*/  SHFL.BFLY PT, R5, R0, 0x1, 0x1f ;  /* 0x0c201f0000057f89 */ /* 0x000e2800000e0000 */
[----:B------:R-:W2:Y:S01]  /*afa0*/  SHFL.BFLY PT, R2, R9, 0x1, 0x1f ;  /* 0x0c201f0009027f89 */ /* 0x000ea200000e0000 */
[----:B0-----:R-:W-:-:S01]  /*afb0*/  FADD.FTZ R8, R0, R5 ;  /* 0x0000000500087221 */ /* 0x001fc20000010000 */
        /* <DEDUP_REMOVED lines=13> */
[----:B------:R-:W0:Y:S08]  /*b090*/  @P2 MUFU.LG2 R4, R4 ;  /* 0x0000000400042308 */ /* 0x000e300000000c00 */
[----:B------:R-:W1:Y:S08]  /*b0a0*/  @P3 MUFU.LG2 R6, R11 ;  /* 0x0000000b00063308 */ /* 0x000e700000000c00 */
[----:B------:R-:W2:Y:S01]  /*b0b0*/  @P1 MUFU.RCP R9, R10 ;  /* 0x0000000a00091308 */ /* 0x000ea20000001000 */
[----:B------:R-:W-:-:S02]  /*b0c0*/  IMAD.U32 R7, RZ, RZ, UR10 ;  /* 0x0000000aff077e24 */ /* 0x000fc4000f8e00ff */
[----:B------:R-:W-:Y:S02]  /*b0d0*/  IMAD.U32 R15, RZ, RZ, UR10 ;  /* 0x0000000aff0f7e24 */ /* 0x000fe4000f8e00ff */
[----:B0-----:R-:W-:Y:S01]  /*b0e0*/  @P2 FMUL.FTZ R4, R4, 0.69314718246459960938 ;  /* 0x3f31721804042820 */ /* 0x001fe20000410000 */
[----:B------:R-:W-:Y:S01]  /*b0f0*/  @P2 FMUL.FTZ R7, R7, 0.69314718246459960938 ;  /* 0x3f31721807072820 */ /* 0x000fe20000410000 */
[----:B------:R-:W-:Y:S01]  /*b100*/  @P3 FMUL.FTZ R15, R15, 0.69314718246459960938 ;  /* 0x3f3172180f0f3820 */ /* 0x000fe20000410000 */
[----:B-1----:R-:W-:Y:S01]  /*b110*/  @P3 FMUL.FTZ R6, R6, 0.69314718246459960938 ;  /* 0x3f31721806063820 */ /* 0x002fe20000410000 */
[----:B------:R-:W-:Y:S02]  /*b120*/  IMAD.MOV.U32 R2, RZ, RZ, -0x800000 ;  /* 0xff800000ff027424 */ /* 0x000fe400078e00ff */
[----:B------:R-:W-:Y:S01]  /*b130*/  @P2 FFMA.FTZ R2, R7, R94, R4 ;  /* 0x0000005e07022223 */ /* 0x000fe20000010004 */
[----:B------:R-:W-:Y:S02]  /*b140*/  IMAD.MOV.U32 R0, RZ, RZ, -0x800000 ;  /* 0xff800000ff007424 */ /* 0x000fe400078e00ff */
[----:B------:R-:W-:Y:S01]  /*b150*/  @P3 FFMA.FTZ R0, R15, R99, R6 ;  /* 0x000000630f003223 */ /* 0x000fe20000010006 */
[-C--:B---3--:R-:W-:Y:S01]  /*b160*/  FMUL.FTZ R5, R5, R12.reuse ;  /* 0x0000000c05057220 */ /* 0x088fe20000410000 */
[----:B--2---:R-:W-:Y:S01]  /*b170*/  FMUL.FTZ R102, R9, R12 ;  /* 0x0000000c09667220 */ /* 0x004fe20000410000 */
[----:B------:R-:W-:-:S02]  /*b180*/  WARPGROUP.DEPBAR.LE gsb0, 0x0 ;  /* 0x00008000000079c5 */ /* 0x000fc40000010000 */
[----:B------:R-:W-:Y:S05]  /*b190*/  @!P0 BRA `(.L_x_143) ;  /* 0x0000000000048947 */ /* 0x000fea0003800000 */
[----:B------:R-:W-:Y:S01]  /*b1a0*/  BPT.TRAP 0x1 ;  /* 0x000000040000795c */ /* 0x000fe20000300000 */
.L_x_143:
[----:B------:R-:W-:Y:S01]  /*b1b0*/  VIADD R4, R13, 0x2e860 ;  /* 0x0002e8600d047836 */ /* 0x000fe20000000000 */
[----:B------:R-:W-:Y:S01]  /*b1c0*/  UIADD3 UR46, UR46, 0x1, URZ ;  /* 0x000000012e2e7890 */ /* 0x000fe2000fffe03f */
[-C--:B------:R-:W-:Y:S01]  /*b1d0*/  FMUL.FTZ R99, R25, R5.reuse ;  /* 0x0000000519637220 */ /* 0x080fe20000410000 */
[-C--:B------:R-:W-:Y:S01]  /*b1e0*/  FMUL.FTZ R100, R28, R5.reuse ;  /* 0x000000051c647220 */ /* 0x080fe20000410000 */
[-C--:B------:R-:W-:Y:S01]  /*b1f0*/  FMUL.FTZ R98, R29, R5.reuse ;  /* 0x000000051d627220 */ /* 0x080fe20000410000 */
[----:B------:R-:W-:Y:S01]  /*b200*/  PRMT R4, R3, 0x654, R4 ;  /* 0x0000065403047816 */ /* 0x000fe20000000004 */
[----:B------:R-:W-:Y:S01]  /*b210*/  UISETP.NE.AND UP0, UPT, UR46, 0x2, UPT ;  /* 0x000000022e00788c */ /* 0x000fe2000bf05270 */
[-C--:B------:R-:W-:Y:S01]  /*b220*/  FMUL.FTZ R97, R32, R5.reuse ;  /* 0x0000000520617220 */ /* 0x080fe20000410000 */
[-C--:B------:R-:W-:Y:S01]  /*b230*/  FMUL.FTZ R95, R33, R5.reuse ;  /* 0x00000005215f7220 */ /* 0x080fe20000410000 */
[----:B------:R0:W-:Y:S01]  /*b240*/  SYNCS.ARRIVE.TRANS64.RED.A1T0 RZ, [R4+URZ], RZ ;  /* 0x000000ff04ff79a7 */ /* 0x0001e2000810043f */
        /* <DEDUP_REMOVED lines=31> */
[----:B------:R-:W-:Y:S01]  /*b440*/  USEL UR4, URZ, 0x1, UP0 ;  /* 0x000000013f047887 */ /* 0x000fe20008000000 */
        /* <DEDUP_REMOVED lines=23> */
[----:B------:R-:W-:Y:S01]  /*b5c0*/  PLOP3.LUT P0, PT, PT, PT, PT, 0x8, 0x0 ;  /* 0x000000000000781c */ /* 0x000fe20003f0e170 */
[-C--:B------:R-:W-:Y:S01]  /*b5d0*/  FMUL.FTZ R13, R79, R102.reuse ;  /* 0x000000664f0d7220 */ /* 0x080fe20000410000 */
[-C--:B------:R-:W-:Y:S01]  /*b5e0*/  FMUL.FTZ R10, R82, R102.reuse ;  /* 0x00000066520a7220 */ /* 0x080fe20000410000 */
[-C--:B------:R-:W-:Y:S01]  /*b5f0*/  FMUL.FTZ R6, R83, R102.reuse ;  /* 0x0000006653067220 */ /* 0x080fe20000410000 */
[-C--:B------:R-:W-:Y:S01]  /*b600*/  FMUL.FTZ R9, R86, R102.reuse ;  /* 0x0000006656097220 */ /* 0x080fe20000410000 */
[----:B------:R-:W-:Y:S01]  /*b610*/  FMUL.FTZ R87, R87, R102 ;  /* 0x0000006657577220 */ /* 0x000fe20000410000 */
[----:B------:R-:W-:-:S02]  /*b620*/  UIADD3 UR43, UR43, 0x1, URZ ;  /* 0x000000012b2b7890 */ /* 0x000fc4000fffe03f */
[----:B------:R-:W-:Y:S02]  /*b630*/  USEL UR46, UR46, URZ, UP0 ;  /* 0x0000003f2e2e7287 */ /* 0x000fe40008000000 */
[----:B0-----:R-:W-:-:S12]  /*b640*/  ULOP3.LUT UR42, UR42, UR4, URZ, 0x3c, !UPT ;  /* 0x000000042a2a7292 */ /* 0x001fd8000f8e3c3f */
.L_x_121:
[----:B------:R-:W0:Y:S01]  /*b650*/  S2R R4, SR_CgaCtaId ;  /* 0x0000000000047919 */ /* 0x000e220000008800 */
[----:B------:R-:W-:Y:S01]  /*b660*/  MOV R3, 0x400 ;  /* 0x0000040000037802 */ /* 0x000fe20000000f00 */
[----:B------:R-:W-:Y:S01]  /*b670*/  BSSY B0, `(.L_x_144) ;  /* 0x0000254000007945 */ /* 0x000fe20003800000 */
[----:B------:R-:W-:Y:S02]  /*b680*/  BAR.SYNC.DEFER_BLOCKING 0x5, 0x180 ;  /* 0x0146000000007b1d */ /* 0x000fe40000010000 */
[----:B0-----:R-:W-:-:S05]  /*b690*/  LEA R3, R4, R3, 0x18 ;  /* 0x0000000304037211 */ /* 0x001fca00078ec0ff */
[----:B------:R-:W0:Y:S02]  /*b6a0*/  LDS.128 R44, [R3+0x2e8d0] ;  /* 0x02e8d000032c7984 */ /* 0x000e240000000c00 */
[----:B0-----:R-:W-:Y:S01]  /*b6b0*/  R2UR UR6, R46 ;  /* 0x000000002e0672ca */ /* 0x001fe200000e0000 */
[----:B------:R-:W-:Y:S06]  /*b6c0*/  BAR.ARV 0x4, 0x180 ;  /* 0x0106000000007b1d */ /* 0x000fec0000002000 */
[----:B------:R-:W-:Y:S08]  /*b6d0*/  @P0 BRA `(.L_x_145) ;  /* 0x0000001800940947 */ /* 0x000ff00003800000 */
[----:B------:R-:W0:Y:S01]  /*b6e0*/  S2R R51, SR_TID.X ;  /* 0x0000000000337919 */ /* 0x000e220000002100 */
[----:B------:R-:W-:Y:S01]  /*b6f0*/  ULDC.64 UR4, c[0x4][0x38] ;  /* 0x01000e0000047ab9 */ /* 0x000fe20000000a00 */
[----:B0-----:R-:W-:-:S05]  /*b700*/  IMAD.SHL.U32 R4, R51, 0x4, RZ ;  /* 0x0000000433047824 */ /* 0x001fca00078e00ff */
[----:B------:R-:W-:-:S04]  /*b710*/  LOP3.LUT R4, R4, 0xc, RZ, 0xc0, !PT ;  /* 0x0000000c04047812 */ /* 0x000fc800078ec0ff */
[----:B------:R-:W-:-:S05]  /*b720*/  IADD3 R4, P0, R4, UR4, RZ ;  /* 0x0000000404047c10 */ /* 0x000fca000ff1e0ff */
[----:B------:R-:W-:Y:S01]  /*b730*/  IMAD.X R5, RZ, RZ, UR5, P0 ;  /* 0x00000005ff057e24 */ /* 0x000fe200080e06ff */
[----:B------:R-:W-:Y:S01]  /*b740*/  F2FP.BF16.F32.PACK_AB R11, R11, R12 ;  /* 0x0000000c0b0b723e */ /* 0x000fe200000010ff */
[----:B------:R-:W-:-:S03]  /*b750*/  ULDC.64 UR4, c[0x0][0xbd8] ;  /* 0x0002f60000047ab9 */ /* 0x000fc60000000a00 */
[----:B------:R0:W2:Y:S01]  /*b760*/  LDG.E.CONSTANT R44, desc[UR50][R4.64] ;  /* 0x00000032042c7981 */ /* 0x0000a2000c1e9900 */
[----:B------:R-:W-:Y:S01]  /*b770*/  F2FP.BF16.F32.PACK_AB R8, R7, R8 ;  /* 0x000000080708723e */ /* 0x000fe200000010ff */
[----:B------:R-:W-:Y:S01]  /*b780*/  UISETP.NE.U32.AND UP0, UPT, UR4, URZ, UPT ;  /* 0x0000003f0400728c */ /* 0x000fe2000bf05070 */
[----:B------:R-:W-:Y:S01]  /*b790*/  F2FP.BF16.F32.PACK_AB R60, R60, R61 ;  /* 0x0000003d3c3c723e */ /* 0x000fe200000010ff */
[----:B------:R-:W-:Y:S01]  /*b7a0*/  ULEA UR4, UP1, UR36, UR4, 0x2 ;  /* 0x0000000424047291 */ /* 0x000fe2000f82103f */
[----:B------:R-:W-:Y:S01]  /*b7b0*/  F2FP.BF16.F32.PACK_AB R10, R9, R10 ;  /* 0x0000000a090a723e */ /* 0x000fe200000010ff */
[----:B------:R-:W-:Y:S01]  /*b7c0*/  UISETP.NE.AND.EX UP0, UPT, UR5, URZ, UPT, UP0 ;  /* 0x0000003f0500728c */ /* 0x000fe2000bf05300 */
[----:B------:R-:W-:Y:S01]  /*b7d0*/  F2FP.BF16.F32.PACK_AB R92, R92, R93 ;  /* 0x0000005d5c5c723e */ /* 0x000fe200000010ff */
[----:B------:R-:W-:Y:S01]  /*b7e0*/  ULEA.HI.X UR5, UR36, UR5, UR37, 0x2, UP1 ;  /* 0x0000000524057291 */ /* 0x000fe200088f1425 */
[----:B------:R-:W-:Y:S01]  /*b7f0*/  F2FP.BF16.F32.PACK_AB R87, R87, R6 ;  /* 0x000000065757723e */ /* 0x000fe200000010ff */
[----:B0-----:R-:W0:Y:S01]  /*b800*/  S2R R4, SR_SWINHI ;  /* 0x0000000000047919 */ /* 0x001e220000002f00 */
[----:B------:R-:W-:-:S02]  /*b810*/  LOP3.LUT P0, R5, R51, 0x3, RZ, 0xc0, !PT ;  /* 0x0000000333057812 */ /* 0x000fc4000780c0ff */
[----:B------:R-:W-:Y:S02]  /*b820*/  F2FP.BF16.F32.PACK_AB R96, R96, R97 ;  /* 0x000000616060723e */ /* 0x000fe400000010ff */
[----:B------:R-:W-:Y:S02]  /*b830*/  ISETP.EQ.OR P0, PT, R5, 0x3, !P0 ;  /* 0x000000030500780c */ /* 0x000fe40004702670 */
[----:B------:R-:W-:Y:S02]  /*b840*/  F2FP.BF16.F32.PACK_AB R52, R52, R89 ;  /* 0x000000593434723e */ /* 0x000fe400000010ff */
[----:B------:R-:W-:Y:S02]  /*b850*/  SEL R61, R11, R8, P0 ;  /* 0x000000080b3d7207 */ /* 0x000fe40000000000 */
[----:B------:R-:W-:Y:S02]  /*b860*/  SEL R63, R8, R11, P0 ;  /* 0x0000000b083f7207 */ /* 0x000fe40000000000 */
[----:B------:R-:W-:-:S02]  /*b870*/  SEL R89, R10, R87, P0 ;  /* 0x000000570a597207 */ /* 0x000fc40000000000 */
[----:B------:R-:W-:Y:S02]  /*b880*/  SEL R87, R87, R10, P0 ;  /* 0x0000000a57577207 */ /* 0x000fe40000000000 */
[----:B------:R-:W-:Y:S02]  /*b890*/  F2FP.BF16.F32.PACK_AB R100, R100, R101 ;  /* 0x000000656464723e */ /* 0x000fe400000010ff */
[----:B------:R-:W-:Y:S02]  /*b8a0*/  F2FP.BF16.F32.PACK_AB R27, R26, R27 ;  /* 0x0000001b1a1b723e */ /* 0x000fe400000010ff */
[----:B------:R-:W-:Y:S02]  /*b8b0*/  F2FP.BF16.F32.PACK_AB R21, R21, R24 ;  /* 0x000000181515723e */ /* 0x000fe400000010ff */
[----:B------:R-:W-:Y:S02]  /*b8c0*/  F2FP.BF16.F32.PACK_AB R25, R25, R28 ;  /* 0x0000001c1919723e */ /* 0x000fe400000010ff */
[----:B------:R-:W-:-:S02]  /*b8d0*/  F2FP.BF16.F32.PACK_AB R14, R13, R14 ;  /* 0x0000000e0d0e723e */ /* 0x000fc400000010ff */
[----:B------:R-:W-:Y:S02]  /*b8e0*/  F2FP.BF16.F32.PACK_AB R20, R15, R20 ;  /* 0x000000140f14723e */ /* 0x000fe400000010ff */
[----:B------:R-:W-:Y:S02]  /*b8f0*/  F2FP.BF16.F32.PACK_AB R57, R56, R57 ;  /* 0x000000393839723e */ /* 0x000fe400000010ff */
[----:B------:R-:W-:Y:S02]  /*b900*/  SEL R83, R21, R14, P0 ;  /* 0x0000000e15537207 */ /* 0x000fe40000000000 */
[----:B------:R-:W-:Y:S02]  /*b910*/  MOV R8, R3 ;  /* 0x0000000300087202 */ /* 0x000fe40000000f00 */
[----:B0-----:R-:W-:Y:S02]  /*b920*/  MOV R9, R4 ;  /* 0x0000000400097202 */ /* 0x001fe40000000f00 */
[----:B------:R-:W-:-:S02]  /*b930*/  SEL R85, R14, R21, P0 ;  /* 0x000000150e557207 */ /* 0x000fc40000000000 */
[----:B------:R-:W-:Y:S01]  /*b940*/  F2FP.BF16.F32.PACK_AB R99, R98, R99 ;  /* 0x000000636263723e */ /* 0x000fe200000010ff */
[----:B------:R-:W-:Y:S01]  /*b950*/  IMAD.WIDE R4, R231, 0x2, R8 ;  /* 0x00000002e7047825 */ /* 0x000fe200078e0208 */
[----:B------:R-:W-:Y:S02]  /*b960*/  SEL R55, R25, R20, P0 ;  /* 0x0000001419377207 */ /* 0x000fe40000000000 */
[----:B------:R-:W-:Y:S02]  /*b970*/  SEL R59, R20, R25, P0 ;  /* 0x00000019143b7207 */ /* 0x000fe40000000000 */
[C---:B------:R-:W-:Y:S02]  /*b980*/  IADD3 R93, P6, R4.reuse, 0x20, RZ ;  /* 0x00000020045d7810 */ /* 0x040fe40007fde0ff */
[----:B------:R-:W-:Y:S02]  /*b990*/  IADD3 R97, P1, R4, 0x40, RZ ;  /* 0x0000004004617810 */ /* 0x000fe40007f3e0ff */
[----:B------:R-:W-:-:S02]  /*b9a0*/  LOP3.LUT R6, R93, 0x380, RZ, 0xc0, !PT ;  /* 0x000003805d067812 */ /* 0x000fc400078ec0ff */
[----:B------:R-:W-:Y:S01]  /*b9b0*/  LOP3.LUT R10, R97, 0x380, RZ, 0xc0, !PT ;  /* 0x00000380610a7812 */ /* 0x000fe200078ec0ff */
[--C-:B------:R-:W-:Y:S01]  /*b9c0*/  IMAD.X R25, RZ, RZ, R5.reuse, P1 ;  /* 0x000000ffff197224 */ /* 0x100fe200008e0605 */
[----:B------:R-:W-:Y:S02]  /*b9d0*/  SHF.R.U64 R6, R6, 0x3, RZ ;  /* 0x0000000306067819 */ /* 0x000fe400000012ff */
[C---:B------:R-:W-:Y:S02]  /*b9e0*/  IADD3 R103, P3, R4.reuse, 0x4000, RZ ;  /* 0x0000400004677810 */ /* 0x040fe40007f7e0ff */
[----:B------:R-:W-:Y:S02]  /*b9f0*/  IADD3 R101, P2, R4, 0x60, RZ ;  /* 0x0000006004657810 */ /* 0x000fe40007f5e0ff */
[----:B------:R-:W-:Y:S01]  /*ba00*/  SHF.R.U64 R10, R10, 0x3, RZ ;  /* 0x000000030a0a7819 */ /* 0x000fe200000012ff */
[--C-:B------:R-:W-:Y:S01]  /*ba10*/  IMAD.X R15, RZ, RZ, R5.reuse, P3 ;  /* 0x000000ffff0f7224 */ /* 0x100fe200018e0605 */
[----:B------:R-:W-:Y:S01]  /*ba20*/  IADD3 R105, P4, R4, 0x4020, RZ ;  /* 0x0000402004697810 */ /* 0x000fe20007f9e0ff */
[----:B------:R-:W-:Y:S01]  /*ba30*/  IMAD.X R21, RZ, RZ, R5, P2 ;  /* 0x000000ffff157224 */ /* 0x000fe200010e0605 */
[----:B------:R-:W-:-:S02]  /*ba40*/  LOP3.LUT R26, R6, R93, RZ, 0x3c, !PT ;  /* 0x0000005d061a7212 */ /* 0x000fc400078e3cff */
[----:B------:R-:W-:Y:S01]  /*ba50*/  IADD3 R107, P5, R4, 0x4040, RZ ;  /* 0x00004040046b7810 */ /* 0x000fe20007fbe0ff */
[--C-:B------:R-:W-:Y:S01]  /*ba60*/  IMAD.X R13, RZ, RZ, R5.reuse, P4 ;  /* 0x000000ffff0d7224 */ /* 0x100fe200020e0605 */
[----:B------:R-:W-:Y:S02]  /*ba70*/  LOP3.LUT R6, R103, 0x380, RZ, 0xc0, !PT ;  /* 0x0000038067067812 */ /* 0x000fe400078ec0ff */
[----:B------:R-:W-:Y:S01]  /*ba80*/  LOP3.LUT R12, R101, 0x380, RZ, 0xc0, !PT ;  /* 0x00000380650c7812 */ /* 0x000fe200078ec0ff */
[----:B------:R-:W-:Y:S01]  /*ba90*/  IMAD.X R11, RZ, RZ, R5, P5 ;  /* 0x000000ffff0b7224 */ /* 0x000fe200028e0605 */
[----:B------:R-:W-:Y:S02]  /*baa0*/  LOP3.LUT R24, R10, R97, RZ, 0x3c, !PT ;  /* 0x000000610a187212 */ /* 0x000fe400078e3cff */
[----:B------:R-:W-:Y:S02]  /*bab0*/  LOP3.LUT R10, R105, 0x380, RZ, 0xc0, !PT ;  /* 0x00000380690a7812 */ /* 0x000fe400078ec0ff */
[----:B------:R-:W-:-:S02]  /*bac0*/  LOP3.LUT R28, R107, 0x380, RZ, 0xc0, !PT ;  /* 0x000003806b1c7812 */ /* 0x000fc400078ec0ff */
[----:B------:R-:W-:Y:S02]  /*bad0*/  SHF.R.U64 R6, R6, 0x3, RZ ;  /* 0x0000000306067819 */ /* 0x000fe400000012ff */
[----:B------:R-:W-:Y:S02]  /*bae0*/  SHF.R.U64 R12, R12, 0x3, RZ ;  /* 0x000000030c0c7819 */ /* 0x000fe400000012ff */
[----:B------:R-:W-:Y:S02]  /*baf0*/  SHF.R.U64 R10, R10, 0x3, RZ ;  /* 0x000000030a0a7819 */ /* 0x000fe400000012ff */
[----:B------:R-:W-:Y:S02]  /*bb00*/  SHF.R.U64 R28, R28, 0x3, RZ ;  /* 0x000000031c1c7819 */ /* 0x000fe400000012ff */
[----:B------:R-:W-:Y:S02]  /*bb10*/  LOP3.LUT R14, R6, R103, RZ, 0x3c, !PT ;  /* 0x00000067060e7212 */ /* 0x000fe400078e3cff */
[----:B------:R-:W-:-:S02]  /*bb20*/  SEL R71, R60, R57, P0 ;  /* 0x000000393c477207 */ /* 0x000fc40000000000 */
[----:B------:R-:W-:Y:S02]  /*bb30*/  LOP3.LUT R20, R12, R101, RZ, 0x3c, !PT ;  /* 0x000000650c147212 */ /* 0x000fe400078e3cff */
[----:B------:R-:W-:Y:S02]  /*bb40*/  F2FP.BF16.F32.PACK_AB R32, R29, R32 ;  /* 0x000000201d20723e */ /* 0x000fe400000010ff */
[----:B------:R-:W-:Y:S02]  /*bb50*/  SEL R57, R57, R60, P0 ;  /* 0x0000003c39397207 */ /* 0x000fe40000000000 */
[----:B------:R-:W-:Y:S02]  /*bb60*/  LOP3.LUT R12, R10, R105, RZ, 0x3c, !PT ;  /* 0x000000690a0c7212 */ /* 0x000fe400078e3cff */
[----:B------:R-:W-:Y:S02]  /*bb70*/  SEL R29, R100, R99, P0 ;  /* 0x00000063641d7207 */ /* 0x000fe40000000000 */
[----:B------:R-:W-:-:S02]  /*bb80*/  LOP3.LUT R10, R28, R107, RZ, 0x3c, !PT ;  /* 0x0000006b1c0a7212 */ /* 0x000fc400078e3cff */
[----:B------:R-:W-:Y:S02]  /*bb90*/  MOV R60, R14 ;  /* 0x0000000e003c7202 */ /* 0x000fe40000000f00 */
[----:B------:R-:W-:Y:S02]  /*bba0*/  SEL R99, R99, R100, P0 ;  /* 0x0000006463637207 */ /* 0x000fe40000000000 */
[----:B------:R-:W-:Y:S02]  /*bbb0*/  MOV R62, R20 ;  /* 0x00000014003e7202 */ /* 0x000fe40000000f00 */
[----:B------:R-:W-:Y:S02]  /*bbc0*/  MOV R21, R10 ;  /* 0x0000000a00157202 */ /* 0x000fe40000000f00 */
[----:B------:R-:W-:Y:S02]  /*bbd0*/  F2FP.BF16.F32.PACK_AB R30, R30, R31 ;  /* 0x0000001f1e1e723e */ /* 0x000fe400000010ff */
[----:B------:R-:W-:-:S02]  /*bbe0*/  LOP3.LUT R7, R4, 0x380, RZ, 0xc0, !PT ;  /* 0x0000038004077812 */ /* 0x000fc400078ec0ff */
[----:B------:R-:W-:Y:S02]  /*bbf0*/  SEL R79, R30, R27, P0 ;  /* 0x0000001b1e4f7207 */ /* 0x000fe40000000000 */
[----:B------:R-:W-:Y:S01]  /*bc00*/  SEL R81, R27, R30, P0 ;  /* 0x0000001e1b517207 */ /* 0x000fe20000000000 */
[----:B------:R-:W-:Y:S01]  /*bc10*/  IMAD.X R27, RZ, RZ, R5, P6 ;  /* 0x000000ffff1b7224 */ /* 0x000fe200030e0605 */
[----:B------:R-:W-:Y:S02]  /*bc20*/  IADD3 R109, P6, R4, 0x4060, RZ ;  /* 0x00004060046d7810 */ /* 0x000fe40007fde0ff */
[----:B------:R-:W-:Y:S02]  /*bc30*/  F2FP.BF16.F32.PACK_AB R76, R76, R77 ;  /* 0x0000004d4c4c723e */ /* 0x000fe400000010ff */
[----:B------:R-:W-:Y:S02]  /*bc40*/  F2FP.BF16.F32.PACK_AB R73, R72, R73 ;  /* 0x000000494849723e */ /* 0x000fe400000010ff */
[----:B------:R-:W-:-:S02]  /*bc50*/  LOP3.LUT R30, R109, 0x380, RZ, 0xc0, !PT ;  /* 0x000003806d1e7812 */ /* 0x000fc400078ec0ff */
[----:B------:R-:W-:Y:S02]  /*bc60*/  F2FP.BF16.F32.PACK_AB R68, R68, R69 ;  /* 0x000000454444723e */ /* 0x000fe400000010ff */
[----:B------:R-:W-:Y:S02]  /*bc70*/  F2FP.BF16.F32.PACK_AB R95, R94, R95 ;  /* 0x0000005f5e5f723e */ /* 0x000fe400000010ff */
[----:B------:R-:W-:Y:S02]  /*bc80*/  F2FP.BF16.F32.PACK_AB R65, R64, R65 ;  /* 0x000000414041723e */ /* 0x000fe400000010ff */
[----:B------:R-:W-:Y:S02]  /*bc90*/  F2FP.BF16.F32.PACK_AB R91, R90, R91 ;  /* 0x0000005b5a5b723e */ /* 0x000fe400000010ff */
[----:B------:R-:W-:Y:S02]  /*bca0*/  F2FP.BF16.F32.PACK_AB R49, R49, R88 ;  /* 0x000000583131723e */ /* 0x000fe400000010ff */
[----:B------:R-:W-:-:S02]  /*bcb0*/  F2FP.BF16.F32.PACK_AB R50, R50, R53 ;  /* 0x000000353232723e */ /* 0x000fc400000010ff */
[----:B------:R-:W-:Y:S02]  /*bcc0*/  F2FP.BF16.F32.PACK_AB R43, R42, R43 ;  /* 0x0000002b2a2b723e */ /* 0x000fe400000010ff */
[----:B------:R-:W-:Y:S02]  /*bcd0*/  F2FP.BF16.F32.PACK_AB R41, R41, R48 ;  /* 0x000000302929723e */ /* 0x000fe400000010ff */
[----:B------:R-:W-:Y:S02]  /*bce0*/  F2FP.BF16.F32.PACK_AB R38, R38, R39 ;  /* 0x000000272626723e */ /* 0x000fe400000010ff */
[----:B------:R-:W-:Y:S02]  /*bcf0*/  F2FP.BF16.F32.PACK_AB R40, R37, R40 ;  /* 0x000000282528723e */ /* 0x000fe400000010ff */
[----:B------:R-:W-:Y:S02]  /*bd00*/  F2FP.BF16.F32.PACK_AB R35, R34, R35 ;  /* 0x000000232223723e */ /* 0x000fe400000010ff */
[----:B------:R-:W-:-:S02]  /*bd10*/  F2FP.BF16.F32.PACK_AB R33, R33, R36 ;  /* 0x000000242121723e */ /* 0x000fc400000010ff */
[----:B------:R-:W-:Y:S02]  /*bd20*/  SHF.R.U64 R7, R7, 0x3, RZ ;  /* 0x0000000307077819 */ /* 0x000fe400000012ff */
[----:B------:R-:W-:Y:S02]  /*bd30*/  SEL R67, R76, R73, P0 ;  /* 0x000000494c437207 */ /* 0x000fe40000000000 */
[----:B------:R-:W-:Y:S02]  /*bd40*/  SHF.R.U64 R30, R30, 0x3, RZ ;  /* 0x000000031e1e7819 */ /* 0x000fe400000012ff */
[----:B------:R-:W-:Y:S02]  /*bd50*/  SEL R31, R96, R95, P0 ;  /* 0x0000005f601f7207 */ /* 0x000fe40000000000 */
[----:B------:R-:W-:Y:S02]  /*bd60*/  SEL R73, R73, R76, P0 ;  /* 0x0000004c49497207 */ /* 0x000fe40000000000 */
[----:B------:R-:W-:-:S02]  /*bd70*/  SEL R69, R68, R65, P0 ;  /* 0x0000004144457207 */ /* 0x000fc40000000000 */
[----:B------:R-:W-:Y:S02]  /*bd80*/  SEL R95, R95, R96, P0 ;  /* 0x000000605f5f7207 */ /* 0x000fe40000000000 */
[----:B------:R-:W-:Y:S02]  /*bd90*/  SEL R37, R92, R91, P0 ;  /* 0x0000005b5c257207 */ /* 0x000fe40000000000 */
[----:B------:R-:W-:Y:S02]  /*bda0*/  SEL R39, R52, R49, P0 ;  /* 0x0000003134277207 */ /* 0x000fe40000000000 */
[----:B------:R-:W-:Y:S02]  /*bdb0*/  SEL R65, R65, R68, P0 ;  /* 0x0000004441417207 */ /* 0x000fe40000000000 */
[----:B------:R-:W-:Y:S02]  /*bdc0*/  SEL R91, R91, R92, P0 ;  /* 0x0000005c5b5b7207 */ /* 0x000fe40000000000 */
[----:B------:R-:W-:-:S02]  /*bdd0*/  SEL R49, R49, R52, P0 ;  /* 0x0000003431317207 */ /* 0x000fc40000000000 */
[----:B------:R-:W-:Y:S02]  /*bde0*/  SEL R51, R41, R40, P0 ;  /* 0x0000002829337207 */ /* 0x000fe40000000000 */
[----:B------:R-:W-:Y:S02]  /*bdf0*/  SEL R53, R33, R32, P0 ;  /* 0x0000002021357207 */ /* 0x000fe40000000000 */
[----:B------:R-:W-:Y:S02]  /*be00*/  SEL R75, R50, R43, P0 ;  /* 0x0000002b324b7207 */ /* 0x000fe40000000000 */
[----:B------:R-:W-:Y:S02]  /*be10*/  SEL R77, R38, R35, P0 ;  /* 0x00000023264d7207 */ /* 0x000fe40000000000 */
[----:B------:R-:W-:Y:S02]  /*be20*/  LOP3.LUT R4, R7, R4, RZ, 0x3c, !PT ;  /* 0x0000000407047212 */ /* 0x000fe400078e3cff */
[----:B------:R-:W-:-:S02]  /*be30*/  SEL R43, R43, R50, P0 ;  /* 0x000000322b2b7207 */ /* 0x000fc40000000000 */
[----:B------:R-:W-:Y:S02]  /*be40*/  IADD3.X R7, RZ, R5, RZ, P6, !PT ;  /* 0x00000005ff077210 */ /* 0x000fe400037fe4ff */
[----:B------:R-:W-:Y:S02]  /*be50*/  LOP3.LUT R6, R30, R109, RZ, 0x3c, !PT ;  /* 0x0000006d1e067212 */ /* 0x000fe400078e3cff */
[----:B------:R-:W-:Y:S02]  /*be60*/  SEL R41, R40, R41, P0 ;  /* 0x0000002928297207 */ /* 0x000fe40000000000 */
[----:B------:R-:W-:Y:S02]  /*be70*/  SEL R33, R32, R33, P0 ;  /* 0x0000002120217207 */ /* 0x000fe40000000000 */
[----:B------:R-:W-:Y:S02]  /*be80*/  SEL R35, R35, R38, P0 ;  /* 0x0000002623237207 */ /* 0x000fe40000000000 */
[----:B------:R-:W-:-:S02]  /*be90*/  MOV R64, R24 ;  /* 0x0000001800407202 */ /* 0x000fc40000000f00 */
[----:B------:R-:W-:Y:S02]  /*bea0*/  MOV R58, R12 ;  /* 0x0000000c003a7202 */ /* 0x000fe40000000f00 */
[----:B------:R-:W-:Y:S02]  /*beb0*/  MOV R68, R4 ;  /* 0x0000000400447202 */ /* 0x000fe40000000f00 */
[----:B------:R-:W-:Y:S02]  /*bec0*/  MOV R11, R6 ;  /* 0x00000006000b7202 */ /* 0x000fe40000000f00 */
[----:B------:R-:W-:Y:S02]  /*bed0*/  MOV R66, R26 ;  /* 0x0000001a00427202 */ /* 0x000fe40000000f00 */
[----:B------:R-:W-:Y:S02]  /*bee0*/  PLOP3.LUT P2, PT, PT, PT, UP0, 0x80, 0x0 ;  /* 0x000000000000781c */ /* 0x000fe40003f4f008 */
[----:B--2---:R-:W-:Y:S01]  /*bef0*/  LOP3.LUT R14, R44, 0x2, RZ, 0x3c, !PT ;  /* 0x000000022c0e7812 */ /* 0x004fe200078e3cff */
[----:B------:R-:W-:Y:S04]  /*bf00*/  SHFL.IDX PT, R29, R29, R44, 0x1c1f ;  /* 0x001c1f2c1d1d7589 */ /* 0x000fe800000e0000 */
[----:B------:R-:W0:Y:S04]  /*bf10*/  SHFL.IDX PT, R10, R99, R14, 0x1c1f ;  /* 0x001c1f0e630a7589 */ /* 0x000e2800000e0000 */
[----:B------:R-:W-:Y:S04]  /*bf20*/  SHFL.IDX PT, R67, R67, R44, 0x1c1f ;  /* 0x001c1f2c43437589 */ /* 0x000fe800000e0000 */
[----:B------:R-:W1:Y:S04]  /*bf30*/  SHFL.IDX PT, R24, R73, R14, 0x1c1f ;  /* 0x001c1f0e49187589 */ /* 0x000e6800000e0000 */
[----:B------:R-:W-:Y:S04]  /*bf40*/  SHFL.IDX PT, R31, R31, R44, 0x1c1f ;  /* 0x001c1f2c1f1f7589 */ /* 0x000fe800000e0000 */
[----:B------:R-:W-:Y:S04]  /*bf50*/  SHFL.IDX PT, R69, R69, R44, 0x1c1f ;  /* 0x001c1f2c45457589 */ /* 0x000fe800000e0000 */
[----:B------:R-:W2:Y:S04]  /*bf60*/  SHFL.IDX PT, R12, R95, R14, 0x1c1f ;  /* 0x001c1f0e5f0c7589 */ /* 0x000ea800000e0000 */
[----:B------:R-:W3:Y:S01]  /*bf70*/  SHFL.IDX PT, R46, R65, R14, 0x1c1f ;  /* 0x001c1f0e412e7589 */ /* 0x000ee200000e0000 */
[----:B0-----:R-:W-:-:S02]  /*bf80*/  SEL R4, R29, R10, P0 ;  /* 0x0000000a1d047207 */ /* 0x001fc40000000000 */
[----:B------:R-:W-:Y:S01]  /*bf90*/  SEL R6, R10, R29, P0 ;  /* 0x0000001d0a067207 */ /* 0x000fe20000000000 */
[----:B------:R-:W-:Y:S04]  /*bfa0*/  SHFL.IDX PT, R37, R37, R44, 0x1c1f ;  /* 0x001c1f2c25257589 */ /* 0x000fe800000e0000 */
[----:B------:R-:W-:Y:S01]  /*bfb0*/  SHFL.IDX PT, R39, R39, R44, 0x1c1f ;  /* 0x001c1f2c27277589 */ /* 0x000fe200000e0000 */
[----:B-1----:R-:W-:Y:S02]  /*bfc0*/  SEL R5, R67, R24, P0 ;  /* 0x0000001843057207 */ /* 0x002fe40000000000 */
[----:B------:R-:W-:Y:S01]  /*bfd0*/  SEL R7, R24, R67, P0 ;  /* 0x0000004318077207 */ /* 0x000fe20000000000 */
[----:B------:R-:W-:Y:S04]  /*bfe0*/  SHFL.IDX PT, R71, R71, R44, 0x1c1f ;  /* 0x001c1f2c47477589 */ /* 0x000fe800000e0000 */
[----:B------:R-:W0:Y:S04]  /*bff0*/  SHFL.IDX PT, R20, R91, R14, 0x1c1f ;  /* 0x001c1f0e5b147589 */ /* 0x000e2800000e0000 */
[----:B------:R-:W1:Y:S01]  /*c000*/  SHFL.IDX PT, R32, R49, R14, 0x1c1f ;  /* 0x001c1f0e31207589 */ /* 0x000e6200000e0000 */
[----:B--2---:R-:W-:-:S02]  /*c010*/  SEL R24, R31, R12, P0 ;  /* 0x0000000c1f187207 */ /* 0x004fc40000000000 */
[----:B------:R-:W-:Y:S01]  /*c020*/  SEL R26, R12, R31, P0 ;  /* 0x0000001f0c1a7207 */ /* 0x000fe20000000000 */
[----:B------:R-:W2:Y:S01]  /*c030*/  SHFL.IDX PT, R48, R57, R14, 0x1c1f ;  /* 0x001c1f0e39307589 */ /* 0x000ea200000e0000 */
[----:B---3--:R-:W-:Y:S02]  /*c040*/  SEL R25, R69, R46, P0 ;  /* 0x0000002e45197207 */ /* 0x008fe40000000000 */
[----:B------:R-:W-:Y:S01]  /*c050*/  SEL R27, R46, R69, P0 ;  /* 0x000000452e1b7207 */ /* 0x000fe20000000000 */
[----:B------:R-:W-:Y:S04]  /*c060*/  SHFL.IDX PT, R51, R51, R44, 0x1c1f ;  /* 0x001c1f2c33337589 */ /* 0x000fe800000e0000 */
[----:B------:R-:W-:Y:S04]  /*c070*/  SHFL.IDX PT, R53, R53, R44, 0x1c1f ;  /* 0x001c1f2c35357589 */ /* 0x000fe800000e0000 */
[----:B------:R-:W-:Y:S04]  /*c080*/  SHFL.IDX PT, R55, R55, R44, 0x1c1f ;  /* 0x001c1f2c37377589 */ /* 0x000fe800000e0000 */
[----:B------:R-:W-:Y:S01]  /*c090*/  SHFL.IDX PT, R61, R61, R44, 0x1c1f ;  /* 0x001c1f2c3d3d7589 */ /* 0x000fe200000e0000 */
[----:B0-----:R-:W-:-:S02]  /*c0a0*/  SEL R28, R37, R20, P0 ;  /* 0x00000014251c7207 */ /* 0x001fc40000000000 */
[----:B------:R-:W-:Y:S01]  /*c0b0*/  SEL R30, R20, R37, P0 ;  /* 0x00000025141e7207 */ /* 0x000fe20000000000 */
[----:B------:R-:W-:Y:S01]  /*c0c0*/  SHFL.IDX PT, R75, R75, R44, 0x1c1f ;  /* 0x001c1f2c4b4b7589 */ /* 0x000fe200000e0000 */
[----:B-1----:R-:W-:Y:S02]  /*c0d0*/  SEL R36, R39, R32, P0 ;  /* 0x0000002027247207 */ /* 0x002fe40000000000 */
[----:B------:R-:W-:Y:S01]  /*c0e0*/  SEL R38, R32, R39, P0 ;  /* 0x0000002720267207 */ /* 0x000fe20000000000 */
[----:B------:R-:W-:Y:S01]  /*c0f0*/  SHFL.IDX PT, R77, R77, R44, 0x1c1f ;  /* 0x001c1f2c4d4d7589 */ /* 0x000fe200000e0000 */
[----:B--2---:R-:W-:Y:S02]  /*c100*/  SEL R29, R71, R48, P0 ;  /* 0x00000030471d7207 */ /* 0x004fe40000000000 */
[----:B------:R-:W-:Y:S01]  /*c110*/  SEL R31, R48, R71, P0 ;  /* 0x00000047301f7207 */ /* 0x000fe20000000000 */
[----:B------:R-:W-:Y:S04]  /*c120*/  SHFL.IDX PT, R79, R79, R44, 0x1c1f ;  /* 0x001c1f2c4f4f7589 */ /* 0x000fe800000e0000 */
[----:B------:R-:W-:Y:S04]  /*c130*/  SHFL.IDX PT, R83, R83, R44, 0x1c1f ;  /* 0x001c1f2c53537589 */ /* 0x000fe800000e0000 */
[----:B------:R-:W-:Y:S04]  /*c140*/  SHFL.IDX PT, R89, R89, R44, 0x1c1f ;  /* 0x001c1f2c59597589 */ /* 0x000fe800000e0000 */
[----:B------:R-:W0:Y:S04]  /*c150*/  SHFL.IDX PT, R50, R43, R14, 0x1c1f ;  /* 0x001c1f0e2b327589 */ /* 0x000e2800000e0000 */
[----:B------:R-:W1:Y:S04]  /*c160*/  SHFL.IDX PT, R10, R41, R14, 0x1c1f ;  /* 0x001c1f0e290a7589 */ /* 0x000e6800000e0000 */
[----:B------:R-:W2:Y:S04]  /*c170*/  SHFL.IDX PT, R34, R33, R14, 0x1c1f ;  /* 0x001c1f0e21227589 */ /* 0x000ea800000e0000 */
[----:B------:R-:W3:Y:S04]  /*c180*/  SHFL.IDX PT, R44, R35, R14, 0x1c1f ;  /* 0x001c1f0e232c7589 */ /* 0x000ee800000e0000 */
[----:B------:R-:W4:Y:S04]  /*c190*/  SHFL.IDX PT, R40, R59, R14, 0x1c1f ;  /* 0x001c1f0e3b287589 */ /* 0x000f2800000e0000 */
[----:B------:R-:W4:Y:S01]  /*c1a0*/  SHFL.IDX PT, R52, R81, R14, 0x1c1f ;  /* 0x001c1f0e51347589 */ /* 0x000f2200000e0000 */
[----:B------:R-:W-:Y:S01]  /*c1b0*/  BAR.SYNC.DEFER_BLOCKING 0x1, 0x100 ;  /* 0x0044000000007b1d */ /* 0x000fe20000010000 */
[----:B0-----:R-:W-:-:S02]  /*c1c0*/  SEL R37, R75, R50, P0 ;  /* 0x000000324b257207 */ /* 0x001fc40000000000 */
[----:B------:R-:W-:Y:S02]  /*c1d0*/  SEL R39, R50, R75, P0 ;  /* 0x0000004b32277207 */ /* 0x000fe40000000000 */
[----:B-1----:R-:W-:Y:S01]  /*c1e0*/  SEL R12, R51, R10, P0 ;  /* 0x0000000a330c7207 */ /* 0x002fe20000000000 */
[----:B------:R-:W0:Y:S01]  /*c1f0*/  SHFL.IDX PT, R42, R63, R14, 0x1c1f ;  /* 0x001c1f0e3f2a7589 */ /* 0x000e2200000e0000 */
[----:B--2---:R-:W-:Y:S02]  /*c200*/  SEL R32, R53, R34, P0 ;  /* 0x0000002235207207 */ /* 0x004fe40000000000 */
[----:B------:R-:W-:Y:S01]  /*c210*/  SEL R34, R34, R53, P0 ;  /* 0x0000003522227207 */ /* 0x000fe20000000000 */
[----:B------:R-:W1:Y:S01]  /*c220*/  SHFL.IDX PT, R54, R85, R14, 0x1c1f ;  /* 0x001c1f0e55367589 */ /* 0x000e6200000e0000 */
[----:B---3--:R-:W-:Y:S02]  /*c230*/  SEL R13, R77, R44, P0 ;  /* 0x0000002c4d0d7207 */ /* 0x008fe40000000000 */
[----:B------:R-:W-:Y:S01]  /*c240*/  SEL R15, R44, R77, P0 ;  /* 0x0000004d2c0f7207 */ /* 0x000fe20000000000 */
[----:B------:R2:W3:Y:S01]  /*c250*/  SHFL.IDX PT, R56, R87, R14, 0x1c1f ;  /* 0x001c1f0e57387589 */ /* 0x0004e200000e0000 */
[----:B----4-:R-:W-:-:S02]  /*c260*/  SEL R48, R55, R40, P0 ;  /* 0x0000002837307207 */ /* 0x010fc40000000000 */
[----:B------:R-:W-:Y:S02]  /*c270*/  SEL R50, R40, R55, P0 ;  /* 0x0000003728327207 */ /* 0x000fe40000000000 */
[----:B------:R-:W-:Y:S02]  /*c280*/  SEL R33, R79, R52, P0 ;  /* 0x000000344f217207 */ /* 0x000fe40000000000 */
[----:B------:R-:W-:Y:S01]  /*c290*/  SEL R35, R52, R79, P0 ;  /* 0x0000004f34237207 */ /* 0x000fe20000000000 */
[----:B------:R4:W-:Y:S01]  /*c2a0*/  STSM.16.M88.4 [R68], R4 ;  /* 0x0000000444007844 */ /* 0x0009e20000000200 */
[----:B--2---:R-:W-:-:S03]  /*c2b0*/  SEL R14, R10, R51, P0 ;  /* 0x000000330a0e7207 */ /* 0x004fc60000000000 */
[----:B------:R-:W-:Y:S01]  /*c2c0*/  STSM.16.M88.4 [R66], R24 ;  /* 0x0000001842007844 */ /* 0x000fe20000000200 */
[----:B0-----:R-:W-:-:S03]  /*c2d0*/  SEL R40, R61, R42, P0 ;  /* 0x0000002a3d287207 */ /* 0x001fc60000000000 */
[----:B------:R0:W-:Y:S01]  /*c2e0*/  STSM.16.M88.4 [R64], R28 ;  /* 0x0000001c40007844 */ /* 0x0001e20000000200 */
[----:B------:R-:W-:Y:S02]  /*c2f0*/  SEL R42, R42, R61, P0 ;  /* 0x0000003d2a2a7207 */ /* 0x000fe40000000000 */
[----:B-1----:R-:W-:Y:S01]  /*c300*/  SEL R49, R83, R54, P0 ;  /* 0x0000003653317207 */ /* 0x002fe20000000000 */
[----:B------:R1:W-:Y:S01]  /*c310*/  STSM.16.M88.4 [R62], R36 ;  /* 0x000000243e007844 */ /* 0x0003e20000000200 */
[----:B------:R-:W-:Y:S02]  /*c320*/  SEL R51, R54, R83, P0 ;  /* 0x0000005336337207 */ /* 0x000fe40000000000 */
[----:B---3--:R-:W-:Y:S01]  /*c330*/  SEL R41, R89, R56, P0 ;  /* 0x0000003859297207 */ /* 0x008fe20000000000 */
[----:B------:R1:W-:Y:S01]  /*c340*/  STSM.16.M88.4 [R60], R12 ;  /* 0x0000000c3c007844 */ /* 0x0003e20000000200 */
[----:B------:R-:W-:Y:S01]  /*c350*/  SEL R43, R56, R89, P0 ;  /* 0x00000059382b7207 */ /* 0x000fe20000000000 */
[----:B----4-:R-:W-:-:S02]  /*c360*/  IMAD.U32 R4, RZ, RZ, UR4 ;  /* 0x00000004ff047e24 */ /* 0x010fc4000f8e00ff */
[----:B------:R1:W-:Y:S01]  /*c370*/  STSM.16.M88.4 [R58], R32 ;  /* 0x000000203a007844 */ /* 0x0003e20000000200 */
[----:B------:R-:W-:Y:S01]  /*c380*/  IMAD.U32 R5, RZ, RZ, UR5 ;  /* 0x00000005ff057e24 */ /* 0x000fe2000f8e00ff */
[----:B------:R-:W-:Y:S02]  /*c390*/  ULDC.64 UR4, c[0x0][0xbe0] ;  /* 0x0002f80000047ab9 */ /* 0x000fe40000000a00 */
[----:B------:R1:W-:Y:S04]  /*c3a0*/  STSM.16.M88.4 [R21], R48 ;  /* 0x0000003015007844 */ /* 0x0003e80000000200 */
[----:B------:R1:W-:Y:S01]  /*c3b0*/  STSM.16.M88.4 [R11], R40 ;  /* 0x000000280b007844 */ /* 0x0003e20000000200 */
[----:B------:R-:W-:Y:S06]  /*c3c0*/  BAR.SYNC.DEFER_BLOCKING 0x1, 0x100 ;  /* 0x0044000000007b1d */ /* 0x000fec0000010000 */
[----:B------:R-:W2:Y:S01]  /*c3d0*/  @P2 LDG.E R6, desc[UR50][R4.64] ;  /* 0x0000003204062981 */ /* 0x000ea2000c1e1900 */
[----:B------:R-:W-:Y:S01]  /*c3e0*/  UISETP.NE.U32.AND UP1, UPT, UR4, URZ, UPT ;  /* 0x0000003f0400728c */ /* 0x000fe2000bf25070 */
[----:B------:R-:W3:Y:S01]  /*c3f0*/  LDC R44, c[0x0][0xa88] ;  /* 0x0002a200ff2c7b82 */ /* 0x000ee20000000800 */
[----:B------:R-:W-:Y:S01]  /*c400*/  IMAD R7, R18, 0x40, R16 ;  /* 0x0000004012077824 */ /* 0x000fe200078e0210 */
[----:B------:R-:W-:Y:S01]  /*c410*/  UMOV UR4, URZ ;  /* 0x0000003f00047c82 */ /* 0x000fe20008000000 */
[----:B------:R-:W-:-:S02]  /*c420*/  UISETP.NE.AND.EX UP1, UPT, UR5, URZ, UPT, UP1 ;  /* 0x0000003f0500728c */ /* 0x000fc4000bf25310 */
[----:B------:R-:W-:-:S04]  /*c430*/  IMAD.WIDE R8, R7, 0x2, R8 ;  /* 0x0000000207087825 */ /* 0x000fc800078e0208 */
[----:B------:R-:W-:Y:S02]  /*c440*/  PLOP3.LUT P0, PT, PT, PT, UP1, 0x80, 0x0 ;  /* 0x000000000000781c */ /* 0x000fe40003f0f018 */
[----:B0-----:R-:W-:-:S03]  /*c450*/  IADD3 R29, P1, R8, 0x1000, RZ ;  /* 0x00001000081d7810 */ /* 0x001fc60007f3e0ff */
[----:B------:R-:W-:Y:S02]  /*c460*/  @UP1 ULDC.64 UR8, c[0x0][0xbe0] ;  /* 0x0002f80000081ab9 */ /* 0x000fe40000000a00 */
[----:B------:R-:W-:-:S06]  /*c470*/  @UP1 UIMAD.WIDE UR8, UR36, 0x4, UR8 ;  /* 0x00000004240818a5 */ /* 0x000fcc000f8e0208 */
[----:B------:R-:W-:Y:S01]  /*c480*/  IMAD.U32 R7, RZ, RZ, UR9 ;  /* 0x00000009ff077e24 */ /* 0x000fe2000f8e00ff */
[----:B--2---:R-:W-:Y:S01]  /*c490*/  @P2 R2UR UR4, R6 ;  /* 0x00000000060422ca */ /* 0x004fe200000e0000 */
[----:B------:R-:W-:-:S05]  /*c4a0*/  IMAD.U32 R6, RZ, RZ, UR8 ;  /* 0x00000008ff067e24 */ /* 0x000fca000f8e00ff */
[----:B---3--:R1:W5:Y:S01]  /*c4b0*/  @P0 LDG.E R44, desc[UR50][R6.64] ;  /* 0x00000032062c0981 */ /* 0x008362000c1e1900 */
[----:B------:R-:W-:Y:S08]  /*c4c0*/  @P0 BRA `(.L_x_146) ;  /* 0x0000000000100947 */ /* 0x000ff00003800000 */
[----:B------:R-:W-:Y:S05]  /*c4d0*/  @!P2 BRA `(.L_x_146) ;  /* 0x00000000000ca947 */ /* 0x000fea0003800000 */
[----:B-1----:R-:W2:Y:S04]  /*c4e0*/  LDG.E R7, desc[UR50][R4.64] ;  /* 0x0000003204077981 */ /* 0x002ea8000c1e1900 */
[----:B-----5:R-:W2:Y:S02]  /*c4f0*/  LDG.E R44, desc[UR50][R4.64+0x4] ;  /* 0x00000432042c7981 */ /* 0x020ea4000c1e1900 */
[----:B--2---:R-:W-:-:S07]  /*c500*/  IMAD.IADD R44, R44, 0x1, -R7 ;  /* 0x000000012c2c7824 */ /* 0x004fce00078e0a07 */
.L_x_146:
[----:B------:R-:W-:Y:S01]  /*c510*/  USHF.R.S32.HI UR12, URZ, 0x1f, UR39 ;  /* 0x0000001f3f0c7899 */ /* 0x000fe20008011427 */
[----:B-1----:R-:W-:Y:S01]  /*c520*/  IMAD R11, R17, 0x80, R230 ;  /* 0x00000080110b7824 */ /* 0x002fe200078e02e6 */
[----:B------:R-:W-:Y:S01]  /*c530*/  ULDC.64 UR10, c[0x0][0xb70] ;  /* 0x0002dc00000a7ab9 */ /* 0x000fe20000000a00 */
[----:B------:R-:W-:Y:S01]  /*c540*/  USHF.R.S32.HI UR5, URZ, 0x1f, UR4 ;  /* 0x0000001f3f057899 */ /* 0x000fe20008011404 */
[C---:B------:R-:W-:Y:S01]  /*c550*/  IADD3 R13, P2, R8.reuse, 0x2000, RZ ;  /* 0x00002000080d7810 */ /* 0x040fe20007f5e0ff */
[----:B------:R-:W-:Y:S01]  /*c560*/  UIMAD UR7, UR12, UR10, URZ ;  /* 0x0000000a0c0772a4 */ /* 0x000fe2000f8e023f */
[----:B------:R-:W-:Y:S01]  /*c570*/  IADD3 R7, P6, R8, 0x3000, RZ ;  /* 0x0000300008077810 */ /* 0x000fe20007fde0ff */
[----:B------:R-:W-:Y:S01]  /*c580*/  UIMAD.WIDE.U32 UR8, UR39, UR10, UR4 ;  /* 0x0000000a270872a5 */ /* 0x000fe2000f8e0004 */
[----:B------:R-:W-:Y:S01]  /*c590*/  SHF.R.S32.HI R5, RZ, 0x1f, R11 ;  /* 0x0000001fff057819 */ /* 0x000fe2000001140b */
[----:B------:R-:W-:Y:S01]  /*c5a0*/  UIMAD UR7, UR39, UR11, UR7 ;  /* 0x0000000b270772a4 */ /* 0x000fe2000f8e0207 */
[----:B------:R-:W-:Y:S01]  /*c5b0*/  LOP3.LUT R12, R13, 0x380, RZ, 0xc0, !PT ;  /* 0x000003800d0c7812 */ /* 0x000fe200078ec0ff */
[----:B------:R-:W-:Y:S01]  /*c5c0*/  USEL UR37, UR37, URZ, !UP0 ;  /* 0x0000003f25257287 */ /* 0x000fe2000c000000 */
[----:B------:R-:W-:Y:S01]  /*c5d0*/  LOP3.LUT R4, R7, 0x380, RZ, 0xc0, !PT ;  /* 0x0000038007047812 */ /* 0x000fe200078ec0ff */
[----:B------:R-:W-:Y:S01]  /*c5e0*/  ULDC.64 UR10, c[0x0][0xb78] ;  /* 0x0002de00000a7ab9 */ /* 0x000fe20000000a00 */
[----:B------:R-:W-:Y:S01]  /*c5f0*/  UIADD3 UR9, UR9, UR7, URZ ;  /* 0x0000000709097290 */ /* 0x000fe2000fffe03f */
[----:B------:R-:W-:Y:S01]  /*c600*/  LOP3.LUT R28, R29, 0x380, RZ, 0xc0, !PT ;  /* 0x000003801d1c7812 */ /* 0x000fe200078ec0ff */
[----:B------:R-:W-:Y:S01]  /*c610*/  USEL UR36, UR36, URZ, !UP0 ;  /* 0x0000003f24247287 */ /* 0x000fe2000c000000 */
[----:B------:R-:W-:Y:S01]  /*c620*/  SHF.R.U64 R12, R12, 0x3, RZ ;  /* 0x000000030c0c7819 */ /* 0x000fe200000012ff */
[----:B------:R-:W-:Y:S01]  /*c630*/  UIMAD UR7, UR37, UR10, URZ ;  /* 0x0000000a250772a4 */ /* 0x000fe2000f8e023f */
[----:B------:R-:W-:Y:S01]  /*c640*/  SHF.R.U64 R4, R4, 0x3, RZ ;  /* 0x0000000304047819 */ /* 0x000fe200000012ff */
[----:B------:R-:W-:Y:S01]  /*c650*/  UIMAD.WIDE.U32 UR8, UR36, UR10, UR8 ;  /* 0x0000000a240872a5 */ /* 0x000fe2000f8e0008 */
[----:B------:R-:W-:Y:S01]  /*c660*/  SHF.R.U64 R28, R28, 0x3, RZ ;  /* 0x000000031c1c7819 */ /* 0x000fe200000012ff */
[----:B------:R-:W-:Y:S01]  /*c670*/  UIMAD UR7, UR36, UR11, UR7 ;  /* 0x0000000b240772a4 */ /* 0x000fe2000f8e0207 */
[----:B------:R-:W-:Y:S01]  /*c680*/  LOP3.LUT R12, R12, R13, RZ, 0x3c, !PT ;  /* 0x0000000d0c0c7212 */ /* 0x000fe200078e3cff */
[----:B------:R-:W-:Y:S01]  /*c690*/  IMAD.X R13, RZ, RZ, R9, P2 ;  /* 0x000000ffff0d7224 */ /* 0x000fe200010e0609 */
[----:B------:R-:W-:-:S02]  /*c6a0*/  IADD3 R37, P5, R8, 0x4000, RZ ;  /* 0x0000400008257810 */ /* 0x000fc40007fbe0ff */
[----:B------:R-:W-:Y:S01]  /*c6b0*/  IADD3 R6, P0, R11, UR8, RZ ;  /* 0x000000080b067c10 */ /* 0x000fe2000ff1e0ff */
[----:B------:R-:W-:Y:S01]  /*c6c0*/  IMAD.U32 R10, RZ, RZ, UR7 ;  /* 0x00000007ff0a7e24 */ /* 0x000fe2000f8e00ff */
[----:B------:R-:W-:Y:S02]  /*c6d0*/  LOP3.LUT R4, R4, R7, RZ, 0x3c, !PT ;  /* 0x0000000704047212 */ /* 0x000fe400078e3cff */
[C---:B------:R-:W-:Y:S02]  /*c6e0*/  IADD3 R41, P4, R8.reuse, 0x5000, RZ ;  /* 0x0000500008297810 */ /* 0x040fe40007f9e0ff */
[----:B------:R-:W-:Y:S01]  /*c6f0*/  IADD3.X R5, R5, UR9, R10, P0, !PT ;  /* 0x0000000905057c10 */ /* 0x000fe200087fe40a */
[----:B------:R-:W-:Y:S01]  /*c700*/  ULDC.64 UR8, c[0x0][0xb40] ;  /* 0x0002d00000087ab9 */ /* 0x000fe20000000a00 */
[----:B------:R-:W-:Y:S02]  /*c710*/  IADD3 R25, P3, R8, 0x6000, RZ ;  /* 0x0000600008197810 */ /* 0x000fe40007f7e0ff */
[----:B------:R-:W-:-:S02]  /*c720*/  LEA R48, P0, R6, UR8, 0x2 ;  /* 0x0000000806307c11 */ /* 0x000fc4000f8010ff */
[----:B------:R-:W-:Y:S02]  /*c730*/  IADD3 R7, P2, R8, 0x7000, RZ ;  /* 0x0000700008077810 */ /* 0x000fe40007f5e0ff */
[----:B------:R-:W-:Y:S01]  /*c740*/  LEA.HI.X R49, R6, UR9, R5, 0x2, P0 ;  /* 0x0000000906317c11 */ /* 0x000fe200080f1405 */
[----:B------:R-:W-:Y:S01]  /*c750*/  VIADD R5, R11, 0x8 ;  /* 0x000000080b057836 */ /* 0x000fe20000000000 */
[----:B------:R-:W-:Y:S01]  /*c760*/  LOP3.LUT P0, RZ, R22, 0x3, RZ, 0xc0, !PT ;  /* 0x0000000316ff7812 */ /* 0x000fe2000780c0ff */
[----:B------:R-:W-:Y:S01]  /*c770*/  ULDC.64 UR8, c[0x0][0xaa0] ;  /* 0x0002a80000087ab9 */ /* 0x000fe20000000a00 */
[----:B------:R-:W-:Y:S01]  /*c780*/  LOP3.LUT R28, R28, R29, RZ, 0x3c, !PT ;  /* 0x0000001d1c1c7212 */ /* 0x000fe200078e3cff */
[----:B------:R-:W-:Y:S01]  /*c790*/  IMAD.X R29, RZ, RZ, R9, P1 ;  /* 0x000000ffff1d7224 */ /* 0x000fe200008e0609 */
[----:B------:R-:W-:Y:S02]  /*c7a0*/  LOP3.LUT R36, R37, 0x380, RZ, 0xc0, !PT ;  /* 0x0000038025247812 */ /* 0x000fe400078ec0ff */
[----:B------:R-:W-:-:S02]  /*c7b0*/  LOP3.LUT R40, R41, 0x380, RZ, 0xc0, !PT ;  /* 0x0000038029287812 */ /* 0x000fc400078ec0ff */
[----:B------:R-:W-:Y:S02]  /*c7c0*/  LOP3.LUT R24, R25, 0x380, RZ, 0xc0, !PT ;  /* 0x0000038019187812 */ /* 0x000fe400078ec0ff */
[-C--:B-----5:R-:W-:Y:S01]  /*c7d0*/  ISETP.GE.OR P1, PT, R11, R44.reuse, P0 ;  /* 0x0000002c0b00720c */ /* 0x0a0fe20000726670 */
[--C-:B------:R-:W-:Y:S01]  /*c7e0*/  IMAD.X R11, RZ, RZ, R9.reuse, P2 ;  /* 0x000000ffff0b7224 */ /* 0x100fe200010e0609 */
[----:B------:R-:W-:Y:S02]  /*c7f0*/  LOP3.LUT R33, R8, 0x380, RZ, 0xc0, !PT ;  /* 0x0000038008217812 */ /* 0x000fe400078ec0ff */
[----:B------:R-:W-:Y:S01]  /*c800*/  ISETP.GE.OR P0, PT, R5, R44, P0 ;  /* 0x0000002c0500720c */ /* 0x000fe20000706670 */
[----:B------:R-:W-:Y:S01]  /*c810*/  IMAD.X R5, RZ, RZ, R9, P6 ;  /* 0x000000ffff057224 */ /* 0x000fe200030e0609 */
[----:B------:R-:W-:Y:S02]  /*c820*/  LOP3.LUT R6, R7, 0x380, RZ, 0xc0, !PT ;  /* 0x0000038007067812 */ /* 0x000fe400078ec0ff */
[----:B------:R-:W-:-:S02]  /*c830*/  SHF.R.U64 R36, R36, 0x3, RZ ;  /* 0x0000000324247819 */ /* 0x000fc400000012ff */
[----:B------:R-:W-:Y:S02]  /*c840*/  SHF.R.U64 R40, R40, 0x3, RZ ;  /* 0x0000000328287819 */ /* 0x000fe400000012ff */
[----:B------:R-:W-:Y:S01]  /*c850*/  SHF.R.U64 R24, R24, 0x3, RZ ;  /* 0x0000000318187819 */ /* 0x000fe200000012ff */
[----:B------:R-:W-:Y:S01]  /*c860*/  UIMAD UR5, UR5, UR8, URZ ;  /* 0x00000008050572a4 */ /* 0x000fe2000f8e023f */
[----:B------:R-:W-:Y:S01]  /*c870*/  SHF.R.U64 R33, R33, 0x3, RZ ;  /* 0x0000000321217819 */ /* 0x000fe200000012ff */
[--C-:B------:R-:W-:Y:S01]  /*c880*/  IMAD.MOV.U32 R20, RZ, RZ, R16.reuse ;  /* 0x000000ffff147224 */ /* 0x100fe200078e0010 */
[----:B------:R-:W-:Y:S01]  /*c890*/  SHF.R.U64 R6, R6, 0x3, RZ ;  /* 0x0000000306067819 */ /* 0x000fe200000012ff */
[----:B------:R-:W-:Y:S01]  /*c8a0*/  @!P1 STG.E desc[UR50][R48.64], R2 ;  /* 0x0000000230009986 */ /* 0x000fe2000c101932 */
[----:B------:R-:W-:Y:S01]  /*c8b0*/  LOP3.LUT R36, R36, R37, RZ, 0x3c, !PT ;  /* 0x0000002524247212 */ /* 0x000fe200078e3cff */
[--C-:B------:R-:W-:Y:S01]  /*c8c0*/  IMAD.X R37, RZ, RZ, R9.reuse, P5 ;  /* 0x000000ffff257224 */ /* 0x100fe200028e0609 */
[----:B------:R-:W-:Y:S01]  /*c8d0*/  LOP3.LUT R40, R40, R41, RZ, 0x3c, !PT ;  /* 0x0000002928287212 */ /* 0x000fe200078e3cff */
[--C-:B------:R-:W-:Y:S01]  /*c8e0*/  IMAD.X R41, RZ, RZ, R9.reuse, P4 ;  /* 0x000000ffff297224 */ /* 0x100fe200020e0609 */
[----:B------:R-:W-:Y:S01]  /*c8f0*/  LOP3.LUT R24, R24, R25, RZ, 0x3c, !PT ;  /* 0x0000001918187212 */ /* 0x000fe200078e3cff */
[--C-:B------:R-:W-:Y:S01]  /*c900*/  IMAD.X R25, RZ, RZ, R9.reuse, P3 ;  /* 0x000000ffff197224 */ /* 0x100fe200018e0609 */
[----:B------:R-:W-:Y:S01]  /*c910*/  LOP3.LUT R32, R33, R8, RZ, 0x3c, !PT ;  /* 0x0000000821207212 */ /* 0x000fe200078e3cff */
[----:B------:R-:W-:Y:S01]  /*c920*/  IMAD.MOV.U32 R33, RZ, RZ, R9 ;  /* 0x000000ffff217224 */ /* 0x000fe200078e0009 */
[----:B------:R-:W-:Y:S01]  /*c930*/  LOP3.LUT R10, R6, R7, RZ, 0x3c, !PT ;  /* 0x00000007060a7212 */ /* 0x000fe200078e3cff */
[----:B------:R0:W-:Y:S01]  /*c940*/  @!P0 STG.E desc[UR50][R48.64+0x20], R0 ;  /* 0x0000200030008986 */ /* 0x0001e2000c101932 */
[----:B------:R-:W-:-:S02]  /*c950*/  SHF.R.S32.HI R21, RZ, 0x1f, R16 ;  /* 0x0000001fff157819 */ /* 0x000fc40000011410 */
[----:B------:R-:W-:Y:S01]  /*c960*/  MOV R19, UR8 ;  /* 0x0000000800137c02 */ /* 0x000fe20008000f00 */
[----:B------:R-:W5:Y:S01]  /*c970*/  LD.E.128 R32, desc[UR50][R32.64] ;  /* 0x0000003220207980 */ /* 0x000f62000c101d00 */
[----:B------:R-:W-:-:S03]  /*c980*/  UIMAD UR5, UR4, UR9, UR5 ;  /* 0x00000009040572a4 */ /* 0x000fc6000f8e0205 */
[----:B------:R-:W5:Y:S01]  /*c990*/  LD.E.128 R28, desc[UR50][R28.64] ;  /* 0x000000321c1c7980 */ /* 0x000f62000c101d00 */
[----:B------:R-:W-:Y:S01]  /*c9a0*/  IMAD.WIDE.U32 R20, R19, UR4, R20 ;  /* 0x0000000413147c25 */ /* 0x000fe2000f8e0014 */
[----:B------:R-:W-:Y:S02]  /*c9b0*/  ULDC.64 UR8, c[0x0][0xae0] ;  /* 0x0002b80000087ab9 */ /* 0x000fe40000000a00 */
[----:B------:R-:W5:Y:S04]  /*c9c0*/  LD.E.128 R12, desc[UR50][R12.64] ;  /* 0x000000320c0c7980 */ /* 0x000f68000c101d00 */
[----:B------:R-:W5:Y:S04]  /*c9d0*/  LD.E.128 R4, desc[UR50][R4.64] ;  /* 0x0000003204047980 */ /* 0x000f68000c101d00 */
[----:B------:R-:W5:Y:S04]  /*c9e0*/  LD.E.128 R36, desc[UR50][R36.64] ;  /* 0x0000003224247980 */ /* 0x000f68000c101d00 */
[----:B------:R-:W5:Y:S04]  /*c9f0*/  LD.E.128 R40, desc[UR50][R40.64] ;  /* 0x0000003228287980 */ /* 0x000f68000c101d00 */
[----:B------:R-:W5:Y:S04]  /*ca00*/  LD.E.128 R24, desc[UR50][R24.64] ;  /* 0x0000003218187980 */ /* 0x000f68000c101d00 */
[----:B------:R-:W5:Y:S01]  /*ca10*/  LD.E.128 R8, desc[UR50][R10.64] ;  /* 0x000000320a087980 */ /* 0x000f62000c101d00 */
[----:B------:R-:W-:Y:S01]  /*ca20*/  UIMAD UR4, UR12, UR8, URZ ;  /* 0x000000080c0472a4 */ /* 0x000fe2000f8e023f */
[----:B------:R-:W-:Y:S01]  /*ca30*/  VIADD R21, R21, UR5 ;  /* 0x0000000515157c36 */ /* 0x000fe20008000000 */
[----:B------:R-:W-:Y:S01]  /*ca40*/  BSSY B1, `(.L_x_147) ;  /* 0x000002f000017945 */ /* 0x000fe20003800000 */
[----:B------:R-:W-:Y:S01]  /*ca50*/  @!PT LDS RZ, [RZ] ;  /* 0x00000000fffff984 */ /* 0x000fe20000000800 */
[----:B------:R-:W-:Y:S01]  /*ca60*/  @!PT LDS RZ, [RZ] ;  /* 0x00000000fffff984 */ /* 0x000fe20000000800 */
[----:B------:R-:W-:Y:S01]  /*ca70*/  @!PT LDS RZ, [RZ] ;  /* 0x00000000fffff984 */ /* 0x000fe20000000800 */
[----:B------:R-:W-:Y:S01]  /*ca80*/  @!PT LDS RZ, [RZ] ;  /* 0x00000000fffff984 */ /* 0x000fe20000000800 */
[----:B------:R1:W-:Y:S06]  /*ca90*/  MEMBAR.ALL.CTA ;  /* 0x0000000000007992 */ /* 0x0003ec0000008000 */
[----:B-1----:R-:W1:Y:S01]  /*caa0*/  FENCE.VIEW.ASYNC.S ;  /* 0x00000000000073c6 */ /* 0x002e620000000000 */
[----:B0-----:R-:W-:Y:S01]  /*cab0*/  IMAD.U32 R49, RZ, RZ, UR8 ;  /* 0x00000008ff317e24 */ /* 0x001fe2000f8e00ff */
[----:B------:R-:W-:Y:S01]  /*cac0*/  UIMAD UR4, UR39, UR9, UR4 ;  /* 0x00000009270472a4 */ /* 0x000fe2000f8e0204 */
[----:B------:R-:W-:-:S02]  /*cad0*/  IMAD R19, R17, -0x80, R44 ;  /* 0xffffff8011137824 */ /* 0x000fc400078e022c */
[----:B------:R-:W-:Y:S01]  /*cae0*/  IMAD.WIDE.U32 R20, R49, UR39, R20 ;  /* 0x0000002731147c25 */ /* 0x000fe2000f8e0014 */
[----:B------:R-:W-:Y:S02]  /*caf0*/  ULDC.64 UR8, c[0x0][0xae8] ;  /* 0x0002ba0000087ab9 */ /* 0x000fe40000000a00 */
[CC--:B------:R-:W-:Y:S01]  /*cb00*/  ISETP.GE.AND P2, PT, R18.reuse, R19.reuse, PT ;  /* 0x000000131200720c */ /* 0x0c0fe20003f46270 */
[----:B------:R-:W-:Y:S02]  /*cb10*/  VIADD R0, R18, 0x20 ;  /* 0x0000002012007836 */ /* 0x000fe40000000000 */
[----:B------:R-:W-:Y:S01]  /*cb20*/  VIADD R21, R21, UR4 ;  /* 0x0000000415157c36 */ /* 0x000fe20008000000 */
[----:B------:R-:W-:Y:S01]  /*cb30*/  UIMAD UR4, UR37, UR8, URZ ;  /* 0x00000008250472a4 */ /* 0x000fe2000f8e023f */
[----:B------:R-:W-:Y:S01]  /*cb40*/  VIADD R3, R3, 0x2e820 ;  /* 0x0002e82003037836 */ /* 0x000fe20000000000 */
[-C--:B------:R-:W-:Y:S01]  /*cb50*/  ISETP.GE.AND P4, PT, R0, R19.reuse, PT ;  /* 0x000000130000720c */ /* 0x080fe20003f86270 */
[C---:B------:R-:W-:Y:S01]  /*cb60*/  VIADD R0, R18.reuse, 0x40 ;  /* 0x0000004012007836 */ /* 0x040fe20000000000 */
[----:B------:R-:W-:Y:S01]  /*cb70*/  UIMAD UR4, UR36, UR9, UR4 ;  /* 0x00000009240472a4 */ /* 0x000fe2000f8e0204 */
[----:B------:R-:W-:Y:S01]  /*cb80*/  VIADD R2, R18, 0x60 ;  /* 0x0000006012027836 */ /* 0x000fe20000000000 */
[----:B------:R-:W-:Y:S01]  /*cb90*/  PRMT R3, RZ, 0x654, R3 ;  /* 0x00000654ff037816 */ /* 0x000fe20000000003 */
[----:B------:R-:W-:Y:S01]  /*cba0*/  IMAD.U32 R49, RZ, RZ, UR8 ;  /* 0x00000008ff317e24 */ /* 0x000fe2000f8e00ff */
[----:B------:R-:W-:-:S02]  /*cbb0*/  ISETP.GE.AND P0, PT, R0, R19, PT ;  /* 0x000000130000720c */ /* 0x000fc40003f06270 */
[----:B------:R-:W-:Y:S01]  /*cbc0*/  ISETP.GE.AND P1, PT, R2, R19, PT ;  /* 0x000000130200720c */ /* 0x000fe20003f26270 */
[----:B------:R-:W-:Y:S01]  /*cbd0*/  IMAD.WIDE.U32 R48, R49, UR36, R20 ;  /* 0x0000002431307c25 */ /* 0x000fe2000f8e0014 */
[--C-:B------:R-:W-:Y:S01]  /*cbe0*/  SHF.R.S32.HI R19, RZ, 0x1f, R18.reuse ;  /* 0x0000001fff137819 */ /* 0x100fe20000011412 */
[----:B-1----:R0:W-:Y:S02]  /*cbf0*/  SYNCS.ARRIVE.TRANS64.RED.A1T0 RZ, [R3+URZ], RZ ;  /* 0x000000ff03ff79a7 */ /* 0x0021e4000810043f */
[----:B------:R-:W-:Y:S02]  /*cc00*/  VIADD R53, R49, UR4 ;  /* 0x0000000431357c36 */ /* 0x000fe40008000000 */
[----:B------:R-:W-:Y:S01]  /*cc10*/  IMAD.WIDE R20, R17, 0x80, R18 ;  /* 0x0000008011147825 */ /* 0x000fe200078e0212 */
[----:B------:R-:W-:Y:S06]  /*cc20*/  @P2 BRA `(.L_x_148) ;  /* 0x0000000000402947 */ /* 0x000fec0003800000 */
[----:B------:R-:W-:Y:S01]  /*cc30*/  ULDC.64 UR4, c[0x0][0xad8] ;  /* 0x0002b60000047ab9 */ /* 0x000fe20000000a00 */
[----:B------:R-:W-:Y:S01]  /*cc40*/  IMAD.MOV.U32 R2, RZ, RZ, R48 ;  /* 0x000000ffff027224 */ /* 0x000fe200078e0030 */
[----:B------:R-:W-:Y:S01]  /*cc50*/  ULDC.64 UR8, c[0x0][0xa80] ;  /* 0x0002a00000087ab9 */ /* 0x000fe20000000a00 */
[----:B0-----:R-:W-:Y:S02]  /*cc60*/  IMAD.MOV.U32 R3, RZ, RZ, R53 ;  /* 0x000000ffff037224 */ /* 0x001fe400078e0035 */
[----:B------:R-:W-:Y:S02]  /*cc70*/  IMAD R17, R21, UR4, RZ ;  /* 0x0000000415117c24 */ /* 0x000fe4000f8e02ff */
[----:B------:R-:W-:Y:S02]  /*cc80*/  VIADD R0, R16, 0x40 ;  /* 0x0000004010007836 */ /* 0x000fe40000000000 */
[----:B------:R-:W-:Y:S01]  /*cc90*/  IMAD.WIDE.U32 R2, R20, UR4, R2 ;  /* 0x0000000414027c25 */ /* 0x000fe2000f8e0002 */
[----:B------:R-:W-:-:S02]  /*cca0*/  ULDC UR4, c[0x0][0xa8c] ;  /* 0x0002a30000047ab9 */ /* 0x000fc40000000800 */
[----:B------:R-:W-:Y:S01]  /*ccb0*/  ISETP.GE.AND P2, PT, R16, UR4, PT ;  /* 0x0000000410007c0c */ /* 0x000fe2000bf46270 */
[----:B------:R-:W-:Y:S01]  /*ccc0*/  IMAD R17, R20, UR5, R17 ;  /* 0x0000000514117c24 */ /* 0x000fe2000f8e0211 */
[----:B------:R-:W-:Y:S02]  /*ccd0*/  ISETP.GE.AND P3, PT, R0, UR4, PT ;  /* 0x0000000400007c0c */ /* 0x000fe4000bf66270 */
[----:B------:R-:W-:Y:S01]  /*cce0*/  LEA R50, P5, R2, UR8, 0x1 ;  /* 0x0000000802327c11 */ /* 0x000fe2000f8a08ff */
[----:B------:R-:W-:-:S05]  /*ccf0*/  IMAD.IADD R3, R3, 0x1, R17 ;  /* 0x0000000103037824 */ /* 0x000fca00078e0211 */
[----:B------:R-:W-:-:S05]  /*cd00*/  LEA.HI.X R51, R2, UR9, R3, 0x1, P5 ;  /* 0x0000000902337c11 */ /* 0x000fca000a8f0c03 */
[----:B-----5:R1:W-:Y:S04]  /*cd10*/  @!P2 STG.E.128 desc[UR50][R50.64], R32 ;  /* 0x000000203200a986 */ /* 0x0203e8000c101d32 */
[----:B------:R1:W-:Y:S02]  /*cd20*/  @!P3 STG.E.128 desc[UR50][R50.64+0x80], R36 ;  /* 0x000080243200b986 */ /* 0x0003e4000c101d32 */
.L_x_148:
[----:B------:R-:W-:Y:S05]  /*cd30*/  BSYNC B1 ;  /* 0x0000000000017941 */ /* 0x000fea0003800000 */
.L_x_147:
[----:B------:R-:W-:Y:S04]  /*cd40*/  BSSY B1, `(.L_x_149) ;  /* 0x0000014000017945 */ /* 0x000fe80003800000 */
[----:B------:R-:W-:Y:S05]  /*cd50*/  @P4 BRA `(.L_x_150) ;  /* 0x0000000000484947 */ /* 0x000fea0003800000 */
[----:B------:R-:W-:Y:S01]  /*cd60*/  IADD3 R17, P2, R20, 0x20, RZ ;  /* 0x0000002014117810 */ /* 0x000fe20007f5e0ff */
[----:B------:R-:W-:Y:S01]  /*cd70*/  ULDC.64 UR4, c[0x0][0xad8] ;  /* 0x0002b60000047ab9 */ /* 0x000fe20000000a00 */
[----:B0-----:R-:W-:Y:S01]  /*cd80*/  MOV R3, R53 ;  /* 0x0000003500037202 */ /* 0x001fe20000000f00 */
[----:B------:R-:W-:Y:S01]  /*cd90*/  IMAD.MOV.U32 R2, RZ, RZ, R48 ;  /* 0x000000ffff027224 */ /* 0x000fe200078e0030 */
[----:B------:R-:W-:Y:S01]  /*cda0*/  ULDC.64 UR8, c[0x0][0xa80] ;  /* 0x0002a00000087ab9 */ /* 0x000fe20000000a00 */
[----:B------:R-:W-:Y:S02]  /*cdb0*/  IMAD.X R0, RZ, RZ, R21, P2 ;  /* 0x000000ffff007224 */ /* 0x000fe400010e0615 */
[----:B-1---5:R-:W-:Y:S02]  /*cdc0*/  VIADD R32, R16, 0x40 ;  /* 0x0000004010207836 */ /* 0x022fe40000000000 */
[----:B------:R-:W-:Y:S02]  /*cdd0*/  IMAD R0, R0, UR4, RZ ;  /* 0x0000000400007c24 */ /* 0x000fe4000f8e02ff */
        /* <DEDUP_REMOVED lines=8> */
[----:B------:R2:W-:Y:S04]  /*ce60*/  @!P3 STG.E.128 desc[UR50][R32.64], R28 ;  /* 0x0000001c2000b986 */ /* 0x0005e8000c101d32 */
[----:B------:R2:W-:Y:S02]  /*ce70*/  @!P4 STG.E.128 desc[UR50][R32.64+0x80], R40 ;  /* 0x000080282000c986 */ /* 0x0005e4000c101d32 */
.L_x_150:
[----:B------:R-:W-:Y:S05]  /*ce80*/  BSYNC B1 ;  /* 0x0000000000017941 */ /* 0x000fea0003800000 */
.L_x_149:
[----:B------:R-:W-:Y:S04]  /*ce90*/  BSSY B1, `(.L_x_151) ;  /* 0x0000014000017945 */ /* 0x000fe80003800000 */
[----:B------:R-:W-:Y:S05]  /*cea0*/  @P0 BRA `(.L_x_152) ;  /* 0x0000000000480947 */ /* 0x000fea0003800000 */
[----:B------:R-:W-:Y:S01]  /*ceb0*/  IADD3 R17, P0, R20, 0x40, RZ ;  /* 0x0000004014117810 */ /* 0x000fe20007f1e0ff */
[----:B------:R-:W-:Y:S01]  /*cec0*/  ULDC.64 UR4, c[0x0][0xad8] ;  /* 0x0002b60000047ab9 */ /* 0x000fe20000000a00 */
[----:B------:R-:W-:Y:S01]  /*ced0*/  IMAD.MOV.U32 R2, RZ, RZ, R48 ;  /* 0x000000ffff027224 */ /* 0x000fe200078e0030 */
[----:B------:R-:W-:Y:S01]  /*cee0*/  ULDC.64 UR8, c[0x0][0xa80] ;  /* 0x0002a00000087ab9 */ /* 0x000fe20000000a00 */
[----:B0-----:R-:W-:Y:S02]  /*cef0*/  IMAD.MOV.U32 R3, RZ, RZ, R53 ;  /* 0x000000ffff037224 */ /* 0x001fe400078e0035 */
[----:B------:R-:W-:Y:S02]  /*cf00*/  IMAD.X R0, RZ, RZ, R21, P0 ;  /* 0x000000ffff007224 */ /* 0x000fe400000e0615 */
[----:B--2--5:R-:W-:Y:S02]  /*cf10*/  VIADD R28, R16, 0x40 ;  /* 0x00000040101c7836 */ /* 0x024fe40000000000 */
[----:B------:R-:W-:-:S02]  /*cf20*/  IMAD R0, R0, UR4, RZ ;  /* 0x0000000400007c24 */ /* 0x000fc4000f8e02ff */
[C---:B------:R-:W-:Y:S01]  /*cf30*/  IMAD.WIDE.U32 R2, R17.reuse, UR4, R2 ;  /* 0x0000000411027c25 */ /* 0x040fe2000f8e0002 */
[----:B------:R-:W-:Y:S02]  /*cf40*/  ULDC UR4, c[0x0][0xa8c] ;  /* 0x0002a30000047ab9 */ /* 0x000fe40000000800 */
        /* <DEDUP_REMOVED lines=8> */
.L_x_152:
[----:B------:R-:W-:Y:S05]  /*cfd0*/  BSYNC B1 ;  /* 0x0000000000017941 */ /* 0x000fea0003800000 */
.L_x_151:
[----:B------:R-:W-:Y:S05]  /*cfe0*/  @P1 BRA `(.L_x_153) ;  /* 0x0000000800f01947 */ /* 0x000fea0003800000 */
[----:B---3-5:R-:W-:Y:S01]  /*cff0*/  IADD3 R13, P0, R20, 0x60, RZ ;  /* 0x00000060140d7810 */ /* 0x028fe20007f1e0ff */
[----:B------:R-:W-:Y:S01]  /*d000*/  ULDC.64 UR8, c[0x0][0xad8] ;  /* 0x0002b60000087ab9 */ /* 0x000fe20000000a00 */
[----:B------:R-:W-:Y:S01]  /*d010*/  IMAD.MOV.U32 R2, RZ, RZ, R48 ;  /* 0x000000ffff027224 */ /* 0x000fe200078e0030 */
[----:B------:R-:W-:Y:S01]  /*d020*/  ULDC UR4, c[0x0][0xa8c] ;  /* 0x0002a30000047ab9 */ /* 0x000fe20000000800 */
[----:B0-----:R-:W-:Y:S01]  /*d030*/  IMAD.MOV.U32 R3, RZ, RZ, R53 ;  /* 0x000000ffff037224 */ /* 0x001fe200078e0035 */
[----:B------:R-:W-:Y:S01]  /*d040*/  ISETP.GE.AND P1, PT, R16, UR4, PT ;  /* 0x0000000410007c0c */ /* 0x000fe2000bf26270 */
[----:B------:R-:W-:Y:S02]  /*d050*/  IMAD.X R20, RZ, RZ, R21, P0 ;  /* 0x000000ffff147224 */ /* 0x000fe400000e0615 */
[----:B------:R-:W-:-:S04]  /*d060*/  IMAD.WIDE.U32 R2, R13, UR8, R2 ;  /* 0x000000080d027c25 */ /* 0x000fc8000f8e0002 */
[----:B------:R-:W-:Y:S02]  /*d070*/  IMAD R20, R20, UR8, RZ ;  /* 0x0000000814147c24 */ /* 0x000fe4000f8e02ff */
[----:B------:R-:W-:Y:S02]  /*d080*/  VIADD R0, R16, 0x40 ;  /* 0x0000004010007836 */ /* 0x000fe40000000000 */
[----:B------:R-:W-:Y:S01]  /*d090*/  IMAD R13, R13, UR9, R20 ;  /* 0x000000090d0d7c24 */ /* 0x000fe2000f8e0214 */
[----:B------:R-:W-:Y:S02]  /*d0a0*/  ULDC.64 UR8, c[0x0][0xa80] ;  /* 0x0002a00000087ab9 */ /* 0x000fe40000000a00 */
[----:B------:R-:W-:Y:S01]  /*d0b0*/  LEA R12, P0, R2, UR8, 0x1 ;  /* 0x00000008020c7c11 */ /* 0x000fe2000f8008ff */
[----:B------:R-:W-:-:S05]  /*d0c0*/  IMAD.IADD R3, R3, 0x1, R13 ;  /* 0x0000000103037824 */ /* 0x000fca00078e020d */
[----:B------:R-:W-:Y:S02]  /*d0d0*/  LEA.HI.X R13, R2, UR9, R3, 0x1, P0 ;  /* 0x00000009020d7c11 */ /* 0x000fe400080f0c03 */
[----:B------:R-:W-:-:S03]  /*d0e0*/  ISETP.GE.AND P0, PT, R0, UR4, PT ;  /* 0x0000000400007c0c */ /* 0x000fc6000bf06270 */
[----:B------:R4:W-:Y:S10]  /*d0f0*/  @!P1 STG.E.128 desc[UR50][R12.64], R4 ;  /* 0x000000040c009986 */ /* 0x0009f4000c101d32 */
[----:B------:R-:W-:Y:S05]  /*d100*/  @P0 BRA `(.L_x_153) ;  /* 0x0000000800a80947 */ /* 0x000fea0003800000 */
[----:B------:R0:W-:Y:S01]  /*d110*/  STG.E.128 desc[UR50][R12.64+0x80], R8 ;  /* 0x000080080c007986 */ /* 0x0001e2000c101d32 */
[----:B------:R-:W-:Y:S05]  /*d120*/  BRA `(.L_x_153) ;  /* 0x0000000800a07947 */ /* 0x000fea0003800000 */
.L_x_145:
[----:B------:R-:W-:Y:S01]  /*d130*/  ULDC.64 UR4, c[0x0][0xbd8] ;  /* 0x0002f60000047ab9 */ /* 0x000fe20000000a00 */
[----:B------:R-:W-:Y:S01]  /*d140*/  IMAD.MOV.U32 R7, RZ, RZ, RZ ;  /* 0x000000ffff077224 */ /* 0x000fe200078e00ff */
[----:B------:R-:W-:Y:S02]  /*d150*/  UISETP.NE.U32.AND UP0, UPT, UR4, URZ, UPT ;  /* 0x0000003f0400728c */ /* 0x000fe4000bf05070 */
[----:B------:R-:W-:Y:S02]  /*d160*/  ULEA UR4, UP1, UR36, UR4, 0x2 ;  /* 0x0000000424047291 */ /* 0x000fe4000f82103f */
[----:B------:R-:W-:Y:S02]  /*d170*/  UISETP.NE.AND.EX UP0, UPT, UR5, URZ, UPT, UP0 ;  /* 0x0000003f0500728c */ /* 0x000fe4000bf05300 */
[----:B------:R-:W-:Y:S02]  /*d180*/  ULEA.HI.X UR5, UR36, UR5, UR37, 0x2, UP1 ;  /* 0x0000000524057291 */ /* 0x000fe400088f1425 */
[----:B------:R-:W-:Y:S01]  /*d190*/  IMAD.U32 R2, RZ, RZ, UR4 ;  /* 0x00000004ff027e24 */ /* 0x000fe2000f8e00ff */
[----:B------:R-:W0:Y:S01]  /*d1a0*/  LDC R0, c[0x0][0xa88] ;  /* 0x0002a200ff007b82 */ /* 0x000e220000000800 */
[----:B------:R-:W-:-:S02]  /*d1b0*/  PLOP3.LUT P1, PT, PT, PT, UP0, 0x80, 0x0 ;  /* 0x000000000000781c */ /* 0x000fc40003f2f008 */
[----:B------:R-:W-:Y:S01]  /*d1c0*/  IMAD.U32 R3, RZ, RZ, UR5 ;  /* 0x00000005ff037e24 */ /* 0x000fe2000f8e00ff */
[----:B------:R-:W-:Y:S02]  /*d1d0*/  ULDC.64 UR4, c[0x0][0xbe0] ;  /* 0x0002f80000047ab9 */ /* 0x000fe40000000a00 */
[----:B------:R-:W-:-:S04]  /*d1e0*/  UISETP.NE.U32.AND UP1, UPT, UR4, URZ, UPT ;  /* 0x0000003f0400728c */ /* 0x000fc8000bf25070 */
[----:B------:R-:W-:-:S04]  /*d1f0*/  UISETP.NE.AND.EX UP1, UPT, UR5, URZ, UPT, UP1 ;  /* 0x0000003f0500728c */ /* 0x000fc8000bf25310 */
[----:B------:R1:W5:Y:S02]  /*d200*/  @P1 LDG.E R7, desc[UR50][R2.64] ;  /* 0x0000003202071981 */ /* 0x000364000c1e1900 */
[----:B------:R-:W-:-:S05]  /*d210*/  PLOP3.LUT P2, PT, PT, PT, UP1, 0x80, 0x0 ;  /* 0x000000000000781c */ /* 0x000fca0003f4f018 */
[----:B------:R-:W-:Y:S02]  /*d220*/  @UP1 ULDC.64 UR4, c[0x0][0xbe0] ;  /* 0x0002f80000041ab9 */ /* 0x000fe40000000a00 */
[----:B------:R-:W-:-:S06]  /*d230*/  @UP1 UIMAD.WIDE UR4, UR36, 0x4, UR4 ;  /* 0x00000004240418a5 */ /* 0x000fcc000f8e0204 */
[----:B------:R-:W-:Y:S02]  /*d240*/  IMAD.U32 R4, RZ, RZ, UR4 ;  /* 0x00000004ff047e24 */ /* 0x000fe4000f8e00ff */
[----:B------:R-:W-:-:S05]  /*d250*/  IMAD.U32 R5, RZ, RZ, UR5 ;  /* 0x00000005ff057e24 */ /* 0x000fca000f8e00ff */
[----:B0-----:R1:W5:Y:S01]  /*d260*/  @P2 LDG.E R0, desc[UR50][R4.64] ;  /* 0x0000003204002981 */ /* 0x001362000c1e1900 */
[----:B------:R-:W-:Y:S01]  /*d270*/  ISETP.GE.AND P0, PT, R232, 0x80, PT ;  /* 0x00000080e800780c */ /* 0x000fe20003f06270 */
[----:B------:R-:W-:-:S12]  /*d280*/  @P2 BRA `(.L_x_154) ;  /* 0x0000000000102947 */ /* 0x000fd80003800000 */
[----:B------:R-:W-:Y:S05]  /*d290*/  @!P1 BRA `(.L_x_154) ;  /* 0x00000000000c9947 */ /* 0x000fea0003800000 */
[----:B-1----:R-:W2:Y:S04]  /*d2a0*/  LDG.E R5, desc[UR50][R2.64] ;  /* 0x0000003202057981 */ /* 0x002ea8000c1e1900 */
[----:B-----5:R-:W2:Y:S02]  /*d2b0*/  LDG.E R0, desc[UR50][R2.64+0x4] ;  /* 0x0000043202007981 */ /* 0x020ea4000c1e1900 */
[----:B--2---:R-:W-:-:S07]  /*d2c0*/  IMAD.IADD R0, R0, 0x1, -R5 ;  /* 0x0000000100007824 */ /* 0x004fce00078e0a05 */
.L_x_154:
[----:B------:R-:W-:Y:S01]  /*d2d0*/  USHF.R.S32.HI UR7, URZ, 0x1f, UR39 ;  /* 0x0000001f3f077899 */ /* 0x000fe20008011427 */
[----:B------:R-:W-:Y:S01]  /*d2e0*/  BSSY B1, `(.L_x_155) ;  /* 0x000001e000017945 */ /* 0x000fe20003800000 */
[----:B------:R-:W-:Y:S01]  /*d2f0*/  USEL UR36, UR36, URZ, !UP0 ;  /* 0x0000003f24247287 */ /* 0x000fe2000c000000 */
[----:B------:R-:W-:Y:S01]  /*d300*/  SHF.R.S32.HI R9, RZ, 0x1f, R16 ;  /* 0x0000001fff097819 */ /* 0x000fe20000011410 */
[----:B------:R-:W-:Y:S01]  /*d310*/  USEL UR37, UR37, URZ, !UP0 ;  /* 0x0000003f25257287 */ /* 0x000fe2000c000000 */
[----:B-----5:R-:W-:Y:S01]  /*d320*/  SHF.R.S32.HI R6, RZ, 0x1f, R7 ;  /* 0x0000001fff067819 */ /* 0x020fe20000011407 */
[----:B------:R-:W-:Y:S10]  /*d330*/  @P0 BRA `(.L_x_156) ;  /* 0x0000000000600947 */ /* 0x000ff40003800000 */
[----:B-1----:R-:W0:Y:S02]  /*d340*/  S2R R2, SR_TID.X ;  /* 0x0000000000027919 */ /* 0x002e240000002100 */
[----:B0-----:R-:W-:-:S05]  /*d350*/  LEA R2, R17, R2, 0x7 ;  /* 0x0000000211027211 */ /* 0x001fca00078e38ff */
[----:B------:R-:W-:-:S05]  /*d360*/  VIADD R3, R2, 0xffffff80 ;  /* 0xffffff8002037836 */ /* 0x000fca0000000000 */
[----:B------:R-:W-:-:S13]  /*d370*/  ISETP.GE.AND P0, PT, R3, R0, PT ;  /* 0x000000000300720c */ /* 0x000fda0003f06270 */
[----:B------:R-:W-:Y:S05]  /*d380*/  @P0 BRA `(.L_x_156) ;  /* 0x00000000004c0947 */ /* 0x000fea0003800000 */
[C---:B------:R-:W-:Y:S01]  /*d390*/  IADD3 R2, P0, R3.reuse, R7, RZ ;  /* 0x0000000703027210 */ /* 0x040fe20007f1e0ff */
[----:B------:R-:W-:Y:S02]  /*d3a0*/  ULDC.64 UR8, c[0x0][0xb70] ;  /* 0x0002dc0000087ab9 */ /* 0x000fe40000000a00 */
[----:B------:R-:W-:Y:S01]  /*d3b0*/  UIMAD UR4, UR7, UR8, URZ ;  /* 0x00000008070472a4 */ /* 0x000fe2000f8e023f */
[----:B------:R-:W-:Y:S01]  /*d3c0*/  LEA.HI.X.SX32 R3, R3, R6, 0x1, P0 ;  /* 0x0000000603037211 */ /* 0x000fe200000f0eff */
[----:B------:R-:W-:Y:S02]  /*d3d0*/  IMAD.U32 R5, RZ, RZ, UR8 ;  /* 0x00000008ff057e24 */ /* 0x000fe4000f8e00ff */
[----:B------:R-:W-:Y:S02]  /*d3e0*/  UIMAD UR4, UR39, UR9, UR4 ;  /* 0x00000009270472a4 */ /* 0x000fe4000f8e0204 */
[----:B------:R-:W-:Y:S01]  /*d3f0*/  IMAD.WIDE.U32 R2, R5, UR39, R2 ;  /* 0x0000002705027c25 */ /* 0x000fe2000f8e0002 */
[----:B------:R-:W-:-:S02]  /*d400*/  ULDC.64 UR8, c[0x0][0xb78] ;  /* 0x0002de0000087ab9 */ /* 0x000fc40000000a00 */
[----:B------:R-:W-:Y:S01]  /*d410*/  UIMAD UR5, UR37, UR8, URZ ;  /* 0x00000008250572a4 */ /* 0x000fe2000f8e023f */
[----:B------:R-:W-:Y:S02]  /*d420*/  VIADD R3, R3, UR4 ;  /* 0x0000000403037c36 */ /* 0x000fe40008000000 */
[----:B------:R-:W-:Y:S01]  /*d430*/  IMAD.U32 R5, RZ, RZ, UR8 ;  /* 0x00000008ff057e24 */ /* 0x000fe2000f8e00ff */
[----:B------:R-:W-:-:S03]  /*d440*/  UIMAD UR5, UR36, UR9, UR5 ;  /* 0x00000009240572a4 */ /* 0x000fc6000f8e0205 */
[----:B------:R-:W-:Y:S01]  /*d450*/  IMAD.WIDE.U32 R2, R5, UR36, R2 ;  /* 0x0000002405027c25 */ /* 0x000fe2000f8e0002 */
[----:B------:R-:W-:-:S03]  /*d460*/  ULDC.64 UR8, c[0x0][0xb40] ;  /* 0x0002d00000087ab9 */ /* 0x000fc60000000a00 */
[----:B------:R-:W-:Y:S01]  /*d470*/  VIADD R3, R3, UR5 ;  /* 0x0000000503037c36 */ /* 0x000fe20008000000 */
[----:B------:R-:W-:-:S04]  /*d480*/  LEA R4, P0, R2, UR8, 0x2 ;  /* 0x0000000802047c11 */ /* 0x000fc8000f8010ff */
[----:B------:R-:W-:Y:S01]  /*d490*/  LEA.HI.X R5, R2, UR9, R3, 0x2, P0 ;  /* 0x0000000902057c11 */ /* 0x000fe200080f1403 */
[----:B------:R-:W-:-:S05]  /*d4a0*/  IMAD.MOV.U32 R3, RZ, RZ, -0x800000 ;  /* 0xff800000ff037424 */ /* 0x000fca00078e00ff */
[----:B------:R0:W-:Y:S03]  /*d4b0*/  STG.E desc[UR50][R4.64], R3 ;  /* 0x0000000304007986 */ /* 0x0001e6000c101932 */
.L_x_156:
[----:B------:R-:W-:Y:S05]  /*d4c0*/  BSYNC B1 ;  /* 0x0000000000017941 */ /* 0x000fea0003800000 */
.L_x_155:
[----:B------:R-:W-:Y:S01]  /*d4d0*/  ULDC.64 UR4, c[0x0][0xaa0] ;  /* 0x0002a80000047ab9 */ /* 0x000fe20000000a00 */
[----:B-1----:R-:W-:Y:S01]  /*d4e0*/  IMAD.MOV.U32 R2, RZ, RZ, R16 ;  /* 0x000000ffff027224 */ /* 0x002fe200078e0010 */
[----:B------:R-:W-:Y:S01]  /*d4f0*/  ULDC.64 UR8, c[0x0][0xae0] ;  /* 0x0002b80000087ab9 */ /* 0x000fe20000000a00 */
[----:B0-----:R-:W-:Y:S01]  /*d500*/  IMAD.MOV.U32 R3, RZ, RZ, R9 ;  /* 0x000000ffff037224 */ /* 0x001fe200078e0009 */
[----:B------:R-:W-:Y:S01]  /*d510*/  BSSY B1, `(.L_x_157) ;  /* 0x000002c000017945 */ /* 0x000fe20003800000 */
[----:B------:R-:W-:Y:S02]  /*d520*/  IMAD R4, R6, UR4, RZ ;  /* 0x0000000406047c24 */ /* 0x000fe4000f8e02ff */
[----:B------:R-:W-:Y:S01]  /*d530*/  IMAD.WIDE.U32 R2, R7, UR4, R2 ;  /* 0x0000000407027c25 */ /* 0x000fe2000f8e0002 */
[----:B------:R-:W-:-:S03]  /*d540*/  UIMAD UR4, UR7, UR8, URZ ;  /* 0x00000008070472a4 */ /* 0x000fc6000f8e023f */
[----:B------:R-:W-:Y:S01]  /*d550*/  IMAD R7, R7, UR5, R4 ;  /* 0x0000000507077c24 */ /* 0x000fe2000f8e0204 */
[----:B------:R-:W-:Y:S01]  /*d560*/  UIMAD UR4, UR39, UR9, UR4 ;  /* 0x00000009270472a4 */ /* 0x000fe2000f8e0204 */
[----:B------:R-:W-:Y:S02]  /*d570*/  IMAD R5, R17, -0x80, R0 ;  /* 0xffffff8011057824 */ /* 0x000fe400078e0200 */
[----:B------:R-:W-:Y:S02]  /*d580*/  IMAD.IADD R3, R3, 0x1, R7 ;  /* 0x0000000103037824 */ /* 0x000fe400078e0207 */
[----:B------:R-:W-:Y:S01]  /*d590*/  IMAD.U32 R7, RZ, RZ, UR8 ;  /* 0x00000008ff077e24 */ /* 0x000fe2000f8e00ff */
[----:B------:R-:W-:Y:S01]  /*d5a0*/  ULDC.64 UR8, c[0x0][0xae8] ;  /* 0x0002ba0000087ab9 */ /* 0x000fe20000000a00 */
[C---:B------:R-:W-:Y:S01]  /*d5b0*/  VIADD R0, R18.reuse, 0x20 ;  /* 0x0000002012007836 */ /* 0x040fe20000000000 */
[----:B------:R-:W-:Y:S01]  /*d5c0*/  ISETP.GE.AND P2, PT, R18, R5, PT ;  /* 0x000000051200720c */ /* 0x000fe20003f46270 */
[----:B------:R-:W-:Y:S01]  /*d5d0*/  IMAD.WIDE.U32 R2, R7, UR39, R2 ;  /* 0x0000002707027c25 */ /* 0x000fe2000f8e0002 */
[----:B------:R-:W-:-:S02]  /*d5e0*/  SHF.R.S32.HI R7, RZ, 0x1f, R18 ;  /* 0x0000001fff077819 */ /* 0x000fc40000011412 */
[-C--:B------:R-:W-:Y:S01]  /*d5f0*/  ISETP.GE.AND P3, PT, R0, R5.reuse, PT ;  /* 0x000000050000720c */ /* 0x080fe20003f66270 */
[----:B------:R-:W-:Y:S01]  /*d600*/  VIADD R3, R3, UR4 ;  /* 0x0000000403037c36 */ /* 0x000fe20008000000 */
[----:B------:R-:W-:Y:S01]  /*d610*/  UIMAD UR4, UR37, UR8, URZ ;  /* 0x00000008250472a4 */ /* 0x000fe2000f8e023f */
[C---:B------:R-:W-:Y:S02]  /*d620*/  VIADD R4, R18.reuse, 0x40 ;  /* 0x0000004012047836 */ /* 0x040fe40000000000 */
[----:B------:R-:W-:Y:S01]  /*d630*/  VIADD R0, R18, 0x60 ;  /* 0x0000006012007836 */ /* 0x000fe20000000000 */
[----:B------:R-:W-:Y:S01]  /*d640*/  UIMAD UR4, UR36, UR9, UR4 ;  /* 0x00000009240472a4 */ /* 0x000fe2000f8e0204 */
[----:B------:R-:W-:Y:S01]  /*d650*/  IMAD.U32 R9, RZ, RZ, UR8 ;  /* 0x00000008ff097e24 */ /* 0x000fe2000f8e00ff */
[-C--:B------:R-:W-:Y:S01]  /*d660*/  ISETP.GE.AND P1, PT, R4, R5.reuse, PT ;  /* 0x000000050400720c */ /* 0x080fe20003f26270 */
[----:B------:R-:W-:Y:S01]  /*d670*/  IMAD.MOV.U32 R6, RZ, RZ, R18 ;  /* 0x000000ffff067224 */ /* 0x000fe200078e0012 */
[----:B------:R-:W-:Y:S01]  /*d680*/  ISETP.GE.AND P0, PT, R0, R5, PT ;  /* 0x000000050000720c */ /* 0x000fe20003f06270 */
[----:B------:R-:W-:-:S04]  /*d690*/  IMAD.WIDE.U32 R4, R9, UR36, R2 ;  /* 0x0000002409047c25 */ /* 0x000fc8000f8e0002 */
[----:B------:R-:W-:Y:S02]  /*d6a0*/  VIADD R11, R5, UR4 ;  /* 0x00000004050b7c36 */ /* 0x000fe40008000000 */
[----:B------:R-:W-:Y:S01]  /*d6b0*/  IMAD.WIDE R6, R17, 0x80, R6 ;  /* 0x0000008011067825 */ /* 0x000fe200078e0206 */
[----:B------:R-:W-:Y:S06]  /*d6c0*/  @P2 BRA `(.L_x_158) ;  /* 0x0000000000402947 */ /* 0x000fec0003800000 */
[----:B------:R-:W-:Y:S01]  /*d6d0*/  ULDC.64 UR4, c[0x0][0xad8] ;  /* 0x0002b60000047ab9 */ /* 0x000fe20000000a00 */
[----:B------:R-:W-:Y:S01]  /*d6e0*/  IMAD.MOV.U32 R2, RZ, RZ, R4 ;  /* 0x000000ffff027224 */ /* 0x000fe200078e0004 */
[----:B------:R-:W-:Y:S01]  /*d6f0*/  IADD3 R0, R16, 0x40, RZ ;  /* 0x0000004010007810 */ /* 0x000fe20007ffe0ff */
[----:B------:R-:W-:Y:S01]  /*d700*/  IMAD.MOV.U32 R3, RZ, RZ, R11 ;  /* 0x000000ffff037224 */ /* 0x000fe200078e000b */
[----:B------:R-:W-:Y:S01]  /*d710*/  ULDC.64 UR8, c[0x0][0xa80] ;  /* 0x0002a00000087ab9 */ /* 0x000fe20000000a00 */
[----:B------:R-:W-:Y:S02]  /*d720*/  IMAD R9, R7, UR4, RZ ;  /* 0x0000000407097c24 */ /* 0x000fe4000f8e02ff */
[----:B------:R-:W-:Y:S01]  /*d730*/  IMAD.WIDE.U32 R2, R6, UR4, R2 ;  /* 0x0000000406027c25 */ /* 0x000fe2000f8e0002 */
[----:B------:R-:W-:Y:S02]  /*d740*/  ULDC UR4, c[0x0][0xa8c] ;  /* 0x0002a30000047ab9 */ /* 0x000fe40000000800 */
[----:B------:R-:W-:Y:S01]  /*d750*/  ISETP.GE.AND P4, PT, R16, UR4, PT ;  /* 0x0000000410007c0c */ /* 0x000fe2000bf86270 */
[----:B------:R-:W-:Y:S01]  /*d760*/  IMAD R9, R6, UR5, R9 ;  /* 0x0000000506097c24 */ /* 0x000fe2000f8e0209 */
[----:B------:R-:W-:-:S02]  /*d770*/  ISETP.GE.AND P5, PT, R0, UR4, PT ;  /* 0x0000000400007c0c */ /* 0x000fc4000bfa6270 */
[----:B------:R-:W-:Y:S01]  /*d780*/  LEA R8, P2, R2, UR8, 0x1 ;  /* 0x0000000802087c11 */ /* 0x000fe2000f8408ff */
[----:B------:R-:W-:-:S05]  /*d790*/  IMAD.IADD R3, R3, 0x1, R9 ;  /* 0x0000000103037824 */ /* 0x000fca00078e0209 */
[----:B------:R-:W-:-:S05]  /*d7a0*/  LEA.HI.X R9, R2, UR9, R3, 0x1, P2 ;  /* 0x0000000902097c11 */ /* 0x000fca00090f0c03 */
[----:B------:R0:W-:Y:S04]  /*d7b0*/  @!P4 STG.E.128 desc[UR50][R8.64], RZ ;  /* 0x000000ff0800c986 */ /* 0x0001e8000c101d32 */
[----:B------:R0:W-:Y:S02]  /*d7c0*/  @!P5 STG.E.128 desc[UR50][R8.64+0x80], RZ ;  /* 0x000080ff0800d986 */ /* 0x0001e4000c101d32 */
.L_x_158:
[----:B------:R-:W-:Y:S05]  /*d7d0*/  BSYNC B1 ;  /* 0x0000000000017941 */ /* 0x000fea0003800000 */
.L_x_157:
[----:B------:R-:W-:Y:S04]  /*d7e0*/  BSSY B1, `(.L_x_159) ;  /* 0x0000014000017945 */ /* 0x000fe80003800000 */
[----:B------:R-:W-:Y:S05]  /*d7f0*/  @P3 BRA `(.L_x_160) ;  /* 0x0000000000483947 */ /* 0x000fea0003800000 */
[----:B0-----:R-:W-:Y:S01]  /*d800*/  IADD3 R9, P2, R6, 0x20, RZ ;  /* 0x0000002006097810 */ /* 0x001fe20007f5e0ff */
[----:B------:R-:W-:Y:S01]  /*d810*/  ULDC.64 UR4, c[0x0][0xad8] ;  /* 0x0002b60000047ab9 */ /* 0x000fe20000000a00 */
[----:B------:R-:W-:Y:S01]  /*d820*/  IMAD.MOV.U32 R2, RZ, RZ, R4 ;  /* 0x000000ffff027224 */ /* 0x000fe200078e0004 */
[----:B------:R-:W-:Y:S01]  /*d830*/  ULDC.64 UR8, c[0x0][0xa80] ;  /* 0x0002a00000087ab9 */ /* 0x000fe20000000a00 */
[----:B------:R-:W-:Y:S02]  /*d840*/  IMAD.MOV.U32 R3, RZ, RZ, R11 ;  /* 0x000000ffff037224 */ /* 0x000fe400078e000b */
[----:B------:R-:W-:Y:S02]  /*d850*/  IMAD.X R0, RZ, RZ, R7, P2 ;  /* 0x000000ffff007224 */ /* 0x000fe400010e0607 */
[----:B------:R-:W-:Y:S02]  /*d860*/  VIADD R8, R16, 0x40 ;  /* 0x0000004010087836 */ /* 0x000fe40000000000 */
        /* <DEDUP_REMOVED lines=9> */
[----:B------:R1:W-:Y:S04]  /*d900*/  @!P3 STG.E.128 desc[UR50][R8.64], RZ ;  /* 0x000000ff0800b986 */ /* 0x0003e8000c101d32 */
[----:B------:R1:W-:Y:S02]  /*d910*/  @!P4 STG.E.128 desc[UR50][R8.64+0x80], RZ ;  /* 0x000080ff0800c986 */ /* 0x0003e4000c101d32 */
.L_x_160:
[----:B------:R-:W-:Y:S05]  /*d920*/  BSYNC B1 ;  /* 0x0000000000017941 */ /* 0x000fea0003800000 */
.L_x_159:
[----:B------:R-:W-:Y:S04]  /*d930*/  BSSY B1, `(.L_x_161) ;  /* 0x0000014000017945 */ /* 0x000fe80003800000 */
[----:B------:R-:W-:Y:S05]  /*d940*/  @P1 BRA `(.L_x_162) ;  /* 0x0000000000481947 */ /* 0x000fea0003800000 */
[----:B01----:R-:W-:Y:S01]  /*d950*/  IADD3 R9, P1, R6, 0x40, RZ ;  /* 0x0000004006097810 */ /* 0x003fe20007f3e0ff */
        /* <DEDUP_REMOVED lines=17> */
.L_x_162:
[----:B------:R-:W-:Y:S05]  /*da70*/  BSYNC B1 ;  /* 0x0000000000017941 */ /* 0x000fea0003800000 */
.L_x_161:
[----:B------:R-:W-:Y:S05]  /*da80*/  @P0 BRA `(.L_x_153) ;  /* 0x0000000000480947 */ /* 0x000fea0003800000 */
[----:B------:R-:W-:Y:S01]  /*da90*/  IADD3 R5, P0, R6, 0x60, RZ ;  /* 0x0000006006057810 */ /* 0x000fe20007f1e0ff */
        /* <DEDUP_REMOVED lines=12> */
[----:B------:R-:W-:Y:S02]  /*db60*/  LEA R4, P0, R2, UR8, 0x1 ;  /* 0x0000000802047c11 */ /* 0x000fe4000f8008ff */
[----:B------:R-:W-:-:S04]  /*db70*/  IADD3 R3, R3, R5, RZ ;  /* 0x0000000503037210 */ /* 0x000fc80007ffe0ff */
[----:B------:R-:W-:-:S05]  /*db80*/  LEA.HI.X R5, R2, UR9, R3, 0x1, P0 ;  /* 0x0000000902057c11 */ /* 0x000fca00080f0c03 */
[----:B------:R3:W-:Y:S04]  /*db90*/  @!P1 STG.E.128 desc[UR50][R4.64], RZ ;  /* 0x000000ff04009986 */ /* 0x0007e8000c101d32 */
[----:B------:R3:W-:Y:S02]  /*dba0*/  @!P2 STG.E.128 desc[UR50][R4.64+0x80], RZ ;  /* 0x000080ff0400a986 */ /* 0x0007e4000c101d32 */
.L_x_153:
[----:B------:R-:W-:Y:S05]  /*dbb0*/  BSYNC B0 ;  /* 0x0000000000007941 */ /* 0x000fea0003800000 */
.L_x_144:
[----:B------:R-:W-:Y:S02]  /*dbc0*/  ULDC UR4, c[0x0][0xc14] ;  /* 0x0003050000047ab9 */ /* 0x000fe40000000800 */
[----:B------:R-:W-:-:S13]  /*dbd0*/  ISETP.GE.AND P0, PT, R47, UR4, PT ;  /* 0x000000042f007c0c */ /* 0x000fda000bf06270 */
[----:B------:R-:W-:Y:S05]  /*dbe0*/  @!P0 BRA `(.L_x_163) ;  /* 0xffffff30006c8947 */ /* 0x000fea000383ffff */
[----:B------:R-:W-:Y:S05]  /*dbf0*/  EXIT ;  /* 0x000000000000794d */ /* 0x000fea0003800000 */
.L_x_118:
[----:B------:R-:W-:-:S08]  /*dc00*/  NOP ;  /* 0x0000000000007918 */ /* 0x000fd00000000000 */
[----:B------:R-:W0:-:S00]  /*dc10*/  USETMAXREG.DEALLOC.CTAPOOL 0x18 ;  /* 0x00000018000079c8 */ /* 0x000e0000080e0500 */
[----:B0-----:R-:W-:-:S06]  /*dc20*/  LOP3.LUT R0, R0, 0x3, RZ, 0xc0, !PT ;  /* 0x0000000300007812 */ /* 0x001fcc00078ec0ff */
[----:B------:R-:W0:Y:S02]  /*dc30*/  SHFL.IDX PT, R0, R0, RZ, 0x1f ;  /* 0x00001fff00007589 */ /* 0x000e2400000e0000 */
[----:B0-----:R-:W-:Y:S01]  /*dc40*/  ISETP.NE.AND P0, PT, R0, RZ, PT ;  /* 0x000000ff0000720c */ /* 0x001fe20003f05270 */
[----:B------:R-:W-:-:S03]  /*dc50*/  IMAD.MOV.U32 R0, RZ, RZ, RZ ;  /* 0x000000ffff007224 */ /* 0x000fc600078e00ff */
[----:B------:R-:W-:-:S05]  /*dc60*/  P2R R2, PR, RZ, 0x1 ;  /* 0x00000001ff027803 */ /* 0x000fca0000000000 */
[----:B------:R0:W-:Y:S04]  /*dc70*/  STL [R1+0x30], R2 ;  /* 0x0000300201007387 */ /* 0x0001e80000100800 */
[----:B------:R-:W-:Y:S05]  /*dc80*/  @!P0 BRA `(.L_x_164) ;  /* 0x00000000002c8947 */ /* 0x000fea0003800000 */
[----:B------:R-:W1:Y:S08]  /*dc90*/  S2UR UR5, SR_CgaCtaId ;  /* 0x00000000000579c3 */ /* 0x000e700000008800 */
[----:B------:R-:W-:Y:S06]  /*dca0*/  BAR.SYNC.DEFER_BLOCKING 0x5, 0x180 ;  /* 0x0146000000007b1d */ /* 0x000fec0000010000 */
[----:B------:R-:W-:-:S02]  /*dcb0*/  UMOV UR4, 0x400 ;  /* 0x0000040000047882 */ /* 0x000fc40000000000 */
[----:B-1----:R-:W-:-:S09]  /*dcc0*/  ULEA UR4, UR5, UR4, 0x18 ;  /* 0x0000000405047291 */ /* 0x002fd2000f8ec03f */
[----:B------:R-:W1:Y:S04]  /*dcd0*/  LDS.128 R4, [UR4+0x2e8d0] ;  /* 0x02e8d004ff047984 */ /* 0x000e680008000c00 */
[----:B-1----:R1:W-:Y:S01]  /*dce0*/  STL [R1+0x24], R5 ;  /* 0x0000240501007387 */ /* 0x0023e20000100800 */
[----:B------:R-:W-:Y:S02]  /*dcf0*/  R2UR UR52, R7 ;  /* 0x00000000073472ca */ /* 0x000fe400000e0000 */
[----:B------:R-:W-:Y:S01]  /*dd00*/  R2UR UR38, R6 ;  /* 0x00000000062672ca */ /* 0x000fe200000e0000 */
[----:B------:R1:W-:Y:S01]  /*dd10*/  STL [R1+0x20], R4 ;  /* 0x0000200401007387 */ /* 0x0003e20000100800 */
[----:B------:R-:W-:Y:S06]  /*dd20*/  BAR.ARV 0x4, 0x180 ;  /* 0x0106000000007b1d */ /* 0x000fec0000002000 */
[----:B------:R-:W-:Y:S07]  /*dd30*/  BRA `(.L_x_165) ;  /* 0x0000000800247947 */ /* 0x000fee0003800000 */
.L_x_164:
[----:B0-----:R-:W0:Y:S01]  /*dd40*/  S2R R2, SR_TID.X ;  /* 0x0000000000027919 */ /* 0x001e220000002100 */
[----:B------:R-:W-:Y:S01]  /*dd50*/  ULDC UR4, c[0x0][0xc14] ;  /* 0x0003050000047ab9 */ /* 0x000fe20000000800 */
[----:B------:R-:W1:Y:S01]  /*dd60*/  LDC R9, c[0x0][0xc10] ;  /* 0x00030400ff097b82 */ /* 0x000e620000000800 */
[----:B0-----:R-:W-:-:S04]  /*dd70*/  LOP3.LUT R5, R2, 0x1f, RZ, 0xc0, !PT ;  /* 0x0000001f02057812 */ /* 0x001fc800078ec0ff */
[----:B------:R-:W-:-:S04]  /*dd80*/  ISETP.NE.AND P0, PT, R5, 0x1f, PT ;  /* 0x0000001f0500780c */ /* 0x000fc80003f05270 */
[----:B------:R-:W-:-:S13]  /*dd90*/  ISETP.GE.OR P1, PT, R5, UR4, !P0 ;  /* 0x0000000405007c0c */ /* 0x000fda000c726670 */
[----:B------:R-:W0:Y:S02]  /*dda0*/  @!P1 LDC.64 R2, c[0x0][0xc58] ;  /* 0x00031600ff029b82 */ /* 0x000e240000000a00 */
[----:B0-----:R-:W-:-:S05]  /*ddb0*/  @!P1 IMAD.WIDE.U32 R2, R5, 0x4, R2 ;  /* 0x0000000405029825 */ /* 0x001fca00078e0002 */
[----:B------:R-:W2:Y:S01]  /*ddc0*/  @!P1 LDG.E R0, desc[UR50][R2.64] ;  /* 0x0000003202009981 */ /* 0x000ea2000c1e1900 */
[C---:B------:R-:W-:Y:S01]  /*ddd0*/  ISETP.NE.AND P1, PT, R5.reuse, RZ, PT ;  /* 0x000000ff0500720c */ /* 0x040fe20003f25270 */
[----:B------:R-:W-:Y:S01]  /*dde0*/  UMOV UR52, URZ ;  /* 0x0000003f00347c82 */ /* 0x000fe20008000000 */
[C---:B------:R-:W-:Y:S02]  /*ddf0*/  ISETP.GE.U32.AND P2, PT, R5.reuse, 0x2, PT ;  /* 0x000000020500780c */ /* 0x040fe40003f46070 */
[C---:B------:R-:W-:Y:S02]  /*de00*/  ISETP.GE.U32.AND P3, PT, R5.reuse, 0x4, PT ;  /* 0x000000040500780c */ /* 0x040fe40003f66070 */
[C---:B------:R-:W-:Y:S02]  /*de10*/  ISETP.GE.U32.AND P4, PT, R5.reuse, 0x8, PT ;  /* 0x000000080500780c */ /* 0x040fe40003f86070 */
[----:B------:R-:W-:Y:S01]  /*de20*/  ISETP.GE.U32.AND P5, PT, R5, 0x10, PT ;  /* 0x000000100500780c */ /* 0x000fe20003fa6070 */
[----:B--2---:R-:W0:Y:S02]  /*de30*/  SHFL.UP PT, R4, R0, 0x1, RZ ;  /* 0x0420000000047989 */ /* 0x004e2400000e00ff */
[----:B0-----:R-:W-:-:S05]  /*de40*/  SEL R7, R4, RZ, P1 ;  /* 0x000000ff04077207 */ /* 0x001fca0000800000 */
[----:B------:R-:W-:-:S05]  /*de50*/  IMAD.IADD R7, R0, 0x1, R7 ;  /* 0x0000000100077824 */ /* 0x000fca00078e0207 */
[----:B------:R-:W0:Y:S02]  /*de60*/  SHFL.UP PT, R4, R7, 0x2, RZ ;  /* 0x0440000007047989 */ /* 0x000e2400000e00ff */
[----:B0-----:R-:W-:-:S05]  /*de70*/  SEL R4, R4, RZ, P2 ;  /* 0x000000ff04047207 */ /* 0x001fca0001000000 */
[----:B------:R-:W-:-:S05]  /*de80*/  IMAD.IADD R4, R7, 0x1, R4 ;  /* 0x0000000107047824 */ /* 0x000fca00078e0204 */
[----:B------:R-:W0:Y:S02]  /*de90*/  SHFL.UP PT, R6, R4, 0x4, RZ ;  /* 0x0480000004067989 */ /* 0x000e2400000e00ff */
[----:B0-----:R-:W-:-:S05]  /*dea0*/  SEL R3, R6, RZ, P3 ;  /* 0x000000ff06037207 */ /* 0x001fca0001800000 */
[----:B------:R-:W-:Y:S02]  /*deb0*/  IMAD.IADD R3, R4, 0x1, R3 ;  /* 0x0000000104037824 */ /* 0x000fe400078e0203 */
[----:B------:R-:W0:Y:S03]  /*dec0*/  S2R R4, SR_CTAID.X ;  /* 0x0000000000047919 */ /* 0x000e260000002500 */
[----:B------:R-:W2:Y:S02]  /*ded0*/  SHFL.UP PT, R2, R3, 0x8, RZ ;  /* 0x0500000003027989 */ /* 0x000ea400000e00ff */
[----:B--2---:R-:W-:-:S05]  /*dee0*/  SEL R2, R2, RZ, P4 ;  /* 0x000000ff02027207 */ /* 0x004fca0002000000 */
[----:B------:R-:W-:-:S05]  /*def0*/  IMAD.IADD R8, R3, 0x1, R2 ;  /* 0x0000000103087824 */ /* 0x000fca00078e0202 */
[----:B------:R-:W2:Y:S02]  /*df00*/  SHFL.UP PT, R2, R8, 0x10, RZ ;  /* 0x0600000008027989 */ /* 0x000ea400000e00ff */
[----:B--2---:R-:W-:-:S05]  /*df10*/  SEL R7, R2, RZ, P5 ;  /* 0x000000ff02077207 */ /* 0x004fca0002800000 */
[----:B------:R-:W-:-:S05]  /*df20*/  IMAD.IADD R2, R8, 0x1, R7 ;  /* 0x0000000108027824 */ /* 0x000fca00078e0207 */
[----:B------:R-:W1:Y:S02]  /*df30*/  SHFL.IDX PT, R6, R2, 0x1f, 0x1f ;  /* 0x03e01f0002067f89 */ /* 0x000e6400000e0000 */
[----:B-1----:R-:W-:Y:S02]  /*df40*/  IMAD R7, R6, R9, RZ ;  /* 0x0000000906077224 */ /* 0x002fe400078e02ff */
[----:B------:R-:W-:Y:S02]  /*df50*/  IMAD.MOV.U32 R6, RZ, RZ, RZ ;  /* 0x000000ffff067224 */ /* 0x000fe400078e00ff */
[----:B------:R-:W-:Y:S01]  /*df60*/  IMAD.MOV.U32 R10, RZ, RZ, R7 ;  /* 0x000000ffff0a7224 */ /* 0x000fe200078e0007 */
[----:B0-----:R-:W-:-:S13]  /*df70*/  ISETP.GT.AND P6, PT, R7, R4, PT ;  /* 0x000000040700720c */ /* 0x001fda0003fc4270 */
[----:B------:R-:W-:Y:S05]  /*df80*/  @P6 BRA `(.L_x_166) ;  /* 0x0000000000a46947 */ /* 0x000fea0003800000 */
[----:B------:R-:W-:Y:S01]  /*df90*/  IMAD.MOV.U32 R7, RZ, RZ, R10 ;  /* 0x000000ffff077224 */ /* 0x000fe200078e000a */
[----:B------:R-:W-:Y:S01]  /*dfa0*/  UMOV UR52, URZ ;  /* 0x0000003f00347c82 */ /* 0x000fe20008000000 */
[----:B------:R-:W-:Y:S01]  /*dfb0*/  ULDC UR6, c[0x0][0xc14] ;  /* 0x0003050000067ab9 */ /* 0x000fe20000000800 */
[----:B------:R-:W-:-:S05]  /*dfc0*/  ULDC UR5, c[0x0][0xc14] ;  /* 0x0003050000057ab9 */ /* 0x000fca0000000800 */
.L_x_170:
[----:B------:R-:W-:-:S03]  /*dfd0*/  UIADD3 UR4, UR52, 0x1f, URZ ;  /* 0x0000001f34047890 */ /* 0x000fc6000fffe03f */
[----:B------:R-:W-:Y:S01]  /*dfe0*/  UMOV UR52, UR5 ;  /* 0x0000000500347c82 */ /* 0x000fe20008000000 */
[----:B------:R-:W-:-:S06]  /*dff0*/  UISETP.GE.AND UP0, UPT, UR4, UR6, UPT ;  /* 0x000000060400728c */ /* 0x000fcc000bf06270 */
[----:B------:R-:W-:-:S13]  /*e000*/  PLOP3.LUT P6, PT, PT, PT, UP0, 0x40, 0x0 ;  /* 0x000000000000781c */ /* 0x000fda0003fce808 */
[----:B------:R-:W-:Y:S05]  /*e010*/  @!P6 BRA `(.L_x_167) ;  /* 0x000000040034e947 */ /* 0x000fea0003800000 */
[----:B------:R-:W-:Y:S01]  /*e020*/  UMOV UR52, UR4 ;  /* 0x0000000400347c82 */ /* 0x000fe20008000000 */
[----:B------:R-:W-:Y:S01]  /*e030*/  BSSY B0, `(.L_x_168) ;  /* 0x0000008000007945 */ /* 0x000fe20003800000 */
[----:B------:R-:W-:Y:S02]  /*e040*/  VIADD R9, R5, UR52 ;  /* 0x0000003405097c36 */ /* 0x000fe40008000000 */
[----:B------:R-:W-:-:S03]  /*e050*/  IMAD.MOV.U32 R0, RZ, RZ, RZ ;  /* 0x000000ffff007224 */ /* 0x000fc600078e00ff */
[----:B------:R-:W-:-:S13]  /*e060*/  ISETP.GE.OR P6, PT, R9, UR6, !P0 ;  /* 0x0000000609007c0c */ /* 0x000fda000c7c6670 */
[----:B------:R-:W-:Y:S05]  /*e070*/  @P6 BRA `(.L_x_169) ;  /* 0x00000000000c6947 */ /* 0x000fea0003800000 */
[----:B------:R-:W0:Y:S02]  /*e080*/  LDC.64 R2, c[0x0][0xc58] ;  /* 0x00031600ff027b82 */ /* 0x000e240000000a00 */
[----:B0-----:R-:W-:-:S05]  /*e090*/  IMAD.WIDE R2, R9, 0x4, R2 ;  /* 0x0000000409027825 */ /* 0x001fca00078e0202 */
[----:B------:R0:W5:Y:S02]  /*e0a0*/  LDG.E R0, desc[UR50][R2.64] ;  /* 0x0000003202007981 */ /* 0x000164000c1e1900 */
.L_x_169:
[----:B------:R-:W-:Y:S05]  /*e0b0*/  BSYNC B0 ;  /* 0x0000000000007941 */ /* 0x000fea0003800000 */
.L_x_168:
[----:B0----5:R-:W0:Y:S02]  /*e0c0*/  SHFL.UP PT, R2, R0, 0x1, RZ ;  /* 0x0420000000027989 */ /* 0x021e2400000e00ff */
[----:B0-----:R-:W-:-:S05]  /*e0d0*/  SEL R3, R2, RZ, P1 ;  /* 0x000000ff02037207 */ /* 0x001fca0000800000 */
[----:B------:R-:W-:-:S05]  /*e0e0*/  IMAD.IADD R3, R0, 0x1, R3 ;  /* 0x0000000100037824 */ /* 0x000fca00078e0203 */
[----:B------:R-:W0:Y:S02]  /*e0f0*/  SHFL.UP PT, R2, R3, 0x2, RZ ;  /* 0x0440000003027989 */ /* 0x000e2400000e00ff */
        /* <DEDUP_REMOVED lines=11> */
[----:B------:R-:W0:Y:S03]  /*e1b0*/  LDC R9, c[0x0][0xc10] ;  /* 0x00030400ff097b82 */ /* 0x000e260000000800 */
[----:B------:R-:W0:Y:S02]  /*e1c0*/  SHFL.IDX PT, R12, R2, 0x1f, 0x1f ;  /* 0x03e01f00020c7f89 */ /* 0x000e2400000e0000 */
[----:B0-----:R-:W-:-:S04]  /*e1d0*/  IMAD R12, R12, R9, RZ ;  /* 0x000000090c0c7224 */ /* 0x001fc800078e02ff */
[----:B------:R-:W-:-:S05]  /*e1e0*/  IMAD.IADD R7, R12, 0x1, R7 ;  /* 0x000000010c077824 */ /* 0x000fca00078e0207 */
[----:B------:R-:W-:-:S13]  /*e1f0*/  ISETP.GT.AND P6, PT, R7, R4, PT ;  /* 0x000000040700720c */ /* 0x000fda0003fc4270 */
[----:B------:R-:W-:Y:S05]  /*e200*/  @!P6 BRA `(.L_x_170) ;  /* 0xfffffffc0070e947 */ /* 0x000fea000383ffff */
[----:B------:R-:W-:-:S07]  /*e210*/  MOV R10, R12 ;  /* 0x0000000c000a7202 */ /* 0x000fce0000000f00 */
.L_x_166:
[----:B------:R-:W-:-:S04]  /*e220*/  IMAD.IADD R8, R7, 0x1, -R10 ;  /* 0x0000000107087824 */ /* 0x000fc800078e0a0a */
[----:B------:R-:W-:-:S05]  /*e230*/  IMAD R3, R2, R9, R8 ;  /* 0x0000000902037224 */ /* 0x000fca00078e0208 */
[----:B------:R-:W-:-:S13]  /*e240*/  ISETP.GT.AND P0, PT, R3, R4, PT ;  /* 0x000000040300720c */ /* 0x000fda0003f04270 */
[----:B------:R-:W-:Y:S02]  /*e250*/  VOTEU.ANY UR5, UPT, !P0 ;  /* 0x0000000000057886 */ /* 0x000fe400040e0100 */
[----:B------:R-:W-:Y:S02]  /*e260*/  UPOPC UR4, UR5 ;  /* 0x00000005000472bf */ /* 0x000fe40008000000 */
[----:B------:R-:W-:-:S04]  /*e270*/  ISETP.NE.AND P0, PT, RZ, UR5, PT ;  /* 0x00000005ff007c0c */ /* 0x000fc8000bf05270 */
[----:B------:R-:W-:-:S05]  /*e280*/  IMAD.U32 R11, RZ, RZ, UR4 ;  /* 0x00000004ff0b7e24 */ /* 0x000fca000f8e00ff */
[----:B------:R-:W0:Y:S02]  /*e290*/  SHFL.IDX PT, R0, R0, R11, 0x1f ;  /* 0x00001f0b00007589 */ /* 0x000e2400000e0000 */
[----:B0-----:R-:W-:-:S04]  /*e2a0*/  IABS R7, R0 ;  /* 0x0000000000077213 */ /* 0x001fc80000000000 */
[----:B------:R-:W0:Y:S08]  /*e2b0*/  I2F.RP R10, R7 ;  /* 0x00000007000a7306 */ /* 0x000e300000209400 */
[----:B0-----:R-:W0:Y:S02]  /*e2c0*/  MUFU.RCP R10, R10 ;  /* 0x0000000a000a7308 */ /* 0x001e240000001000 */
[----:B0-----:R-:W-:-:S06]  /*e2d0*/  VIADD R3, R10, 0xffffffe ;  /* 0x0ffffffe0a037836 */ /* 0x001fcc0000000000 */
[----:B------:R-:W0:Y:S01]  /*e2e0*/  F2I.FTZ.U32.TRUNC.NTZ R3, R3 ;  /* 0x0000000300037305 */ /* 0x000e22000021f000 */
[----:B------:R-:W-:Y:S05]  /*e2f0*/  @!P0 BRA `(.L_x_171) ;  /* 0x00000000000c8947 */ /* 0x000fea0003800000 */
[----:B------:R-:W-:-:S06]  /*e300*/  UIADD3 UR5, UR4, -0x1, URZ ;  /* 0xffffffff04057890 */ /* 0x000fcc000fffe03f */
[----:B------:R-:W-:-:S05]  /*e310*/  IMAD.U32 R11, RZ, RZ, UR5 ;  /* 0x00000005ff0b7e24 */ /* 0x000fca000f8e00ff */
[----:B------:R1:W2:Y:S02]  /*e320*/  SHFL.IDX PT, R6, R2, R11, 0x1f ;  /* 0x00001f0b02067589 */ /* 0x0002a400000e0000 */
.L_x_171:
[--C-:B01----:R-:W-:Y:S01]  /*e330*/  IMAD.MOV R2, RZ, RZ, -R3.reuse ;  /* 0x000000ffff027224 */ /* 0x103fe200078e0a03 */
[----:B------:R-:W-:Y:S01]  /*e340*/  UIADD3 UR52, UR4, UR52, URZ ;  /* 0x0000003404347290 */ /* 0x000fe2000fffe03f */
[----:B--2---:R-:W-:Y:S02]  /*e350*/  IMAD R6, R6, R9, R8 ;  /* 0x0000000906067224 */ /* 0x004fe400078e0208 */
[----:B------:R-:W-:Y:S02]  /*e360*/  IMAD R9, R2, R7, RZ ;  /* 0x0000000702097224 */ /* 0x000fe400078e02ff */
[----:B------:R-:W-:Y:S01]  /*e370*/  IMAD.MOV.U32 R2, RZ, RZ, RZ ;  /* 0x000000ffff027224 */ /* 0x000fe200078e00ff */
[----:B------:R1:W-:Y:S03]  /*e380*/  STL [R1+0x20], R6 ;  /* 0x0000200601007387 */ /* 0x0003e60000100800 */
[----:B------:R-:W-:-:S04]  /*e390*/  IMAD.HI.U32 R2, R3, R9, R2 ;  /* 0x0000000903027227 */ /* 0x000fc800078e0002 */
[----:B------:R-:W-:Y:S01]  /*e3a0*/  IMAD.IADD R9, R4, 0x1, -R6 ;  /* 0x0000000104097824 */ /* 0x000fe200078e0a06 */
[----:B------:R-:W-:-:S04]  /*e3b0*/  IABS R4, R0 ;  /* 0x0000000000047213 */ /* 0x000fc80000000000 */
[----:B------:R-:W-:Y:S01]  /*e3c0*/  IABS R3, R9 ;  /* 0x0000000900037213 */ /* 0x000fe20000000000 */
[----:B------:R-:W-:-:S04]  /*e3d0*/  IMAD.MOV R4, RZ, RZ, -R4 ;  /* 0x000000ffff047224 */ /* 0x000fc800078e0a04 */
[----:B------:R-:W-:-:S04]  /*e3e0*/  IMAD.HI.U32 R2, R2, R3, RZ ;  /* 0x0000000302027227 */ /* 0x000fc800078e00ff */
[----:B------:R-:W-:Y:S01]  /*e3f0*/  IMAD R4, R2, R4, R3 ;  /* 0x0000000402047224 */ /* 0x000fe200078e0203 */
[----:B------:R-:W-:-:S04]  /*e400*/  LOP3.LUT R3, R9, R0, RZ, 0x3c, !PT ;  /* 0x0000000009037212 */ /* 0x000fc800078e3cff */
[----:B------:R-:W-:Y:S02]  /*e410*/  ISETP.GT.U32.AND P1, PT, R7, R4, PT ;  /* 0x000000040700720c */ /* 0x000fe40003f24070 */
[----:B------:R-:W-:-:S11]  /*e420*/  ISETP.GE.AND P2, PT, R3, RZ, PT ;  /* 0x000000ff0300720c */ /* 0x000fd60003f46270 */
[----:B------:R-:W-:Y:S02]  /*e430*/  @!P1 IMAD.IADD R4, R4, 0x1, -R7 ;  /* 0x0000000104049824 */ /* 0x000fe400078e0a07 */
[----:B------:R-:W-:Y:S01]  /*e440*/  @!P1 VIADD R2, R2, 0x1 ;  /* 0x0000000102029836 */ /* 0x000fe20000000000 */
[----:B------:R-:W-:Y:S02]  /*e450*/  ISETP.NE.AND P1, PT, R0, RZ, PT ;  /* 0x000000ff0000720c */ /* 0x000fe40003f25270 */
[----:B------:R-:W-:-:S13]  /*e460*/  ISETP.GE.U32.AND P0, PT, R4, R7, PT ;  /* 0x000000070400720c */ /* 0x000fda0003f06070 */
[----:B------:R-:W-:-:S04]  /*e470*/  @P0 VIADD R2, R2, 0x1 ;  /* 0x0000000102020836 */ /* 0x000fc80000000000 */
[----:B------:R-:W-:Y:S01]  /*e480*/  @!P2 IMAD.MOV R2, RZ, RZ, -R2 ;  /* 0x000000ffff02a224 */ /* 0x000fe200078e0a02 */
[----:B------:R-:W-:-:S04]  /*e490*/  @!P1 LOP3.LUT R2, RZ, R0, RZ, 0x33, !PT ;  /* 0x00000000ff029212 */ /* 0x000fc800078e33ff */
[----:B------:R-:W-:Y:S01]  /*e4a0*/  R2UR UR38, R2 ;  /* 0x00000000022672ca */ /* 0x000fe200000e0000 */
[----:B------:R-:W-:-:S04]  /*e4b0*/  IMAD.MOV R3, RZ, RZ, -R2 ;  /* 0x000000ffff037224 */ /* 0x000fc800078e0a02 */
[----:B------:R-:W-:-:S05]  /*e4c0*/  IMAD R0, R0, R3, R9 ;  /* 0x0000000300007224 */ /* 0x000fca00078e0209 */
[----:B------:R1:W-:Y:S01]  /*e4d0*/  STL [R1+0x24], R0 ;  /* 0x0000240001007387 */ /* 0x0003e20000100800 */
[----:B------:R-:W-:Y:S05]  /*e4e0*/  BRA `(.L_x_172) ;  /* 0x00000000000c7947 */ /* 0x000fea0003800000 */
.L_x_167:
[----:B------:R0:W-:Y:S01]  /*e4f0*/  STL [R1+0x20], R4 ;  /* 0x0000200401007387 */ /* 0x0001e20000100800 */
[----:B------:R-:W-:-:S03]  /*e500*/  UMOV UR38, URZ ;  /* 0x0000003f00267c82 */ /* 0x000fc60008000000 */
[----:B------:R0:W-:Y:S02]  /*e510*/  STL [R1+0x24], RZ ;  /* 0x000024ff01007387 */ /* 0x0001e40000100800 */
.L_x_172:
[----:B------:R-:W2:Y:S04]  /*e520*/  LDL R2, [R1+0x24] ;  /* 0x0000240001027983 */ /* 0x000ea80000100800 */
[----:B0-----:R-:W3:Y:S01]  /*e530*/  LDL R4, [R1+0x20] ;  /* 0x0000200001047983 */ /* 0x001ee20000100800 */
[----:B------:R-:W-:-:S13]  /*e540*/  ISETP.NE.AND P0, PT, R5, RZ, PT ;  /* 0x000000ff0500720c */ /* 0x000fda0003f05270 */
[----:B------:R-:W0:Y:S01]  /*e550*/  @!P0 S2R R3, SR_CgaCtaId ;  /* 0x0000000000038919 */ /* 0x000e220000008800 */
[----:B-1----:R-:W-:Y:S01]  /*e560*/  @!P0 MOV R0, 0x400 ;  /* 0x0000040000008802 */ /* 0x002fe20000000f00 */
[----:B------:R-:W-:Y:S02]  /*e570*/  IMAD.U32 R6, RZ, RZ, UR38 ;  /* 0x00000026ff067e24 */ /* 0x000fe4000f8e00ff */
[----:B------:R-:W-:Y:S01]  /*e580*/  IMAD.U32 R7, RZ, RZ, UR52 ;  /* 0x00000034ff077e24 */ /* 0x000fe2000f8e00ff */
[----:B0-----:R-:W-:Y:S01]  /*e590*/  @!P0 LEA R0, R3, R0, 0x18 ;  /* 0x0000000003008211 */ /* 0x001fe200078ec0ff */
[----:B--2---:R-:W-:-:S05]  /*e5a0*/  IMAD.MOV.U32 R5, RZ, RZ, R2 ;  /* 0x000000ffff057224 */ /* 0x004fca00078e0002 */
[----:B---3--:R2:W-:Y:S01]  /*e5b0*/  @!P0 STS.128 [R0+0x2e8d0], R4 ;  /* 0x02e8d00400008388 */ /* 0x0085e20000000c00 */
[----:B------:R-:W-:Y:S06]  /*e5c0*/  BAR.ARV 0x5, 0x180 ;  /* 0x0146000000007b1d */ /* 0x000fec0000002000 */
.L_x_165:
[----:B--2---:R-:W-:Y:S01]  /*e5d0*/  IMAD.MOV.U32 R0, RZ, RZ, 0x1 ;  /* 0x00000001ff007424 */ /* 0x004fe200078e00ff */
[----:B------:R-:W-:Y:S01]  /*e5e0*/  ULDC UR4, c[0x0][0xc14] ;  /* 0x0003050000047ab9 */ /* 0x000fe20000000800 */
[----:B------:R2:W-:Y:S01]  /*e5f0*/  STL [R1+0x2c], RZ ;  /* 0x00002cff01007387 */ /* 0x0005e20000100800 */
[----:B------:R-:W-:-:S03]  /*e600*/  UISETP.GE.AND UP0, UPT, UR52, UR4, UPT ;  /* 0x000000043400728c */ /* 0x000fc6000bf06270 */
[----:B------:R2:W-:Y:S03]  /*e610*/  STL [R1+0x8], R0 ;  /* 0x0000080001007387 */ /* 0x0005e60000100800 */
[----:B------:R-:W-:Y:S01]  /*e620*/  PLOP3.LUT P0, PT, PT, PT, UP0, 0x80, 0x0 ;  /* 0x000000000000781c */ /* 0x000fe20003f0f008 */
[----:B------:R2:W-:-:S12]  /*e630*/  STL [R1+0x4], RZ ;  /* 0x000004ff01007387 */ /* 0x0005d80000100800 */
[----:B--2---:R-:W-:Y:S05]  /*e640*/  @P0 BRA `(.L_x_173) ;  /* 0x0000003800bc0947 */ /* 0x004fea0003800000 */
[----:B------:R-:W0:Y:S01]  /*e650*/  S2R R0, SR_TID.X ;  /* 0x0000000000007919 */ /* 0x000e220000002100 */
[----:B------:R-:W-:Y:S01]  /*e660*/  ULDC UR48, c[0x0][0xc] ;  /* 0x0000030000307ab9 */ /* 0x000fe20000000800 */
[----:B------:R-:W-:Y:S01]  /*e670*/  ULOP3.LUT UR42, UR40, 0x1, URZ, 0xfc, !UPT ;  /* 0x00000001282a7892 */ /* 0x000fe2000f8efc3f */
[----:B------:R-:W1:Y:S01]  /*e680*/  S2R R7, SR_TID.X ;  /* 0x0000000000077919 */ /* 0x000e620000002100 */
[----:B------:R-:W-:Y:S01]  /*e690*/  ULOP3.LUT UR49, UR40, 0x2, URZ, 0xfc, !UPT ;  /* 0x0000000228317892 */ /* 0x000fe2000f8efc3f */
[----:B------:R-:W-:Y:S01]  /*e6a0*/  ULDC.64 UR54, c[0x0][0x198] ;  /* 0x0000660000367ab9 */ /* 0x000fe20000000a00 */
[----:B0-----:R-:W-:Y:S01]  /*e6b0*/  LOP3.LUT R2, R0, 0x7f, RZ, 0xc0, !PT ;  /* 0x0000007f00027812 */ /* 0x001fe200078ec0ff */
[C---:B-1----:R-:W-:Y:S01]  /*e6c0*/  IMAD.SHL.U32 R4, R7.reuse, 0x20, RZ ;  /* 0x0000002007047824 */ /* 0x042fe200078e00ff */
[C---:B------:R-:W-:Y:S01]  /*e6d0*/  SHF.L.U32 R0, R7.reuse, 0x7, RZ ;  /* 0x0000000707007819 */ /* 0x040fe200000006ff */
[----:B------:R-:W-:Y:S01]  /*e6e0*/  IMAD.SHL.U32 R5, R7, 0x4, RZ ;  /* 0x0000000407057824 */ /* 0x000fe200078e00ff */
[----:B------:R-:W-:-:S02]  /*e6f0*/  SHF.R.U32.HI R3, RZ, 0x5, R2 ;  /* 0x00000005ff037819 */ /* 0x000fc40000011602 */
[----:B------:R-:W-:Y:S02]  /*e700*/  LOP3.LUT R2, R0, 0x380, RZ, 0xc0, !PT ;  /* 0x0000038000027812 */ /* 0x000fe400078ec0ff */
[----:B------:R-:W-:Y:S02]  /*e710*/  LOP3.LUT R6, R4, 0x60, RZ, 0xc0, !PT ;  /* 0x0000006004067812 */ /* 0x000fe400078ec0ff */
[----:B------:R-:W-:Y:S01]  /*e720*/  LOP3.LUT P0, RZ, R7, 0x4, RZ, 0xc0, !PT ;  /* 0x0000000407ff7812 */ /* 0x000fe2000780c0ff */
[C---:B------:R-:W-:Y:S02]  /*e730*/  IMAD R2, R3.reuse, 0x10, R2 ;  /* 0x0000001003027824 */ /* 0x040fe400078e0202 */
[----:B------:R-:W-:Y:S02]  /*e740*/  IMAD R6, R3, 0x200, R6 ;  /* 0x0000020003067824 */ /* 0x000fe400078e0206 */
        /* <DEDUP_REMOVED lines=11> */
[----:B0-----:R-:W-:-:S05]  /*e800*/  IMAD.MOV.U32 R0, RZ, RZ, 0x40 ;  /* 0x00000040ff007424 */ /* 0x001fca00078e00ff */
[----:B------:R-:W-:Y:S01]  /*e810*/  SEL R2, R0, 0xffffffc0, !P0 ;  /* 0xffffffc000027807 */ /* 0x000fe20004000000 */
[----:B------:R-:W-:-:S05]  /*e820*/  IMAD.MOV.U32 R0, RZ, RZ, 0x1 ;  /* 0x00000001ff007424 */ /* 0x000fca00078e00ff */
[----:B------:R1:W-:Y:S04]  /*e830*/  STL [R1+0x8], R0 ;  /* 0x0000080001007387 */ /* 0x0003e80000100800 */
[----:B------:R1:W-:Y:S02]  /*e840*/  STL [R1+0x2c], RZ ;  /* 0x00002cff01007387 */ /* 0x0003e40000100800 */
.L_x_231:
[----:B------:R-:W-:Y:S01]  /*e850*/  ULDC.64 UR4, c[0x0][0xc60] ;  /* 0x0003180000047ab9 */ /* 0x000fe20000000a00 */
[----:B------:R-:W-:Y:S01]  /*e860*/  ULDC.64 UR6, c[0x0][0xa28] ;  /* 0x00028a0000067ab9 */ /* 0x000fe20000000a00 */
[----:B------:R-:W-:Y:S01]  /*e870*/  UIMAD.WIDE UR4, UR52, 0x4, UR4 ;  /* 0x00000004340478a5 */ /* 0x000fe2000f8e0204 */
[----:B------:R-:W-:Y:S01]  /*e880*/  ULDC.64 UR10, c[0x0][0xa20] ;  /* 0x00028800000a7ab9 */ /* 0x000fe20000000a00 */
[----:B------:R-:W-:Y:S01]  /*e890*/  IMAD.MOV.U32 R17, RZ, RZ, RZ ;  /* 0x000000ffff117224 */ /* 0x000fe200078e00ff */
[----:B------:R-:W-:-:S03]  /*e8a0*/  ULDC UR44, c[0x0][0x2e0] ;  /* 0x0000b800002c7ab9 */ /* 0x000fc60000000800 */
[----:B------:R-:W-:Y:S02]  /*e8b0*/  IMAD.U32 R2, RZ, RZ, UR4 ;  /* 0x00000004ff027e24 */ /* 0x000fe4000f8e00ff */
[----:B------:R-:W-:Y:S01]  /*e8c0*/  IMAD.U32 R3, RZ, RZ, UR5 ;  /* 0x00000005ff037e24 */ /* 0x000fe2000f8e00ff */
[----:B------:R-:W-:-:S04]  /*e8d0*/  ULDC.64 UR4, c[0x0][0xa00] ;  /* 0x0002800000047ab9 */ /* 0x000fc80000000a00 */
[----:B------:R-:W2:Y:S01]  /*e8e0*/  LDG.E R2, desc[UR50][R2.64] ;  /* 0x0000003202027981 */ /* 0x000ea2000c1e1900 */
[----:B------:R-:W-:Y:S02]  /*e8f0*/  UISETP.NE.U32.AND UP0, UPT, UR4, URZ, UPT ;  /* 0x0000003f0400728c */ /* 0x000fe4000bf05070 */
[----:B------:R-:W-:Y:S02]  /*e900*/  UISETP.NE.U32.AND UP1, UPT, UR6, URZ, UPT ;  /* 0x0000003f0600728c */ /* 0x000fe4000bf25070 */
[----:B------:R-:W-:-:S06]  /*e910*/  UISETP.NE.AND.EX UP0, UPT, UR5, URZ, UPT, UP0 ;  /* 0x0000003f0500728c */ /* 0x000fcc000bf05300 */
[----:B------:R-:W-:Y:S01]  /*e920*/  PLOP3.LUT P0, PT, PT, PT, UP0, 0x80, 0x0 ;  /* 0x000000000000781c */ /* 0x000fe20003f0f008 */
[----:B01----:R-:W-:Y:S01]  /*e930*/  IMAD.MOV.U32 R4, RZ, RZ, RZ ;  /* 0x000000ffff047224 */ /* 0x003fe200078e00ff */
[----:B--2---:R-:W-:-:S13]  /*e940*/  R2UR UR47, R2 ;  /* 0x00000000022f72ca */ /* 0x004fda00000e0000 */
[----:B------:R-:W-:Y:S02]  /*e950*/  USHF.R.S32.HI UR8, URZ, 0x1f, UR47 ;  /* 0x0000001f3f087899 */ /* 0x000fe4000801142f */
[----:B------:R-:W-:-:S04]  /*e960*/  @UP0 ULEA UR4, UP2, UR47, UR4, 0x2 ;  /* 0x000000042f040291 */ /* 0x000fc8000f84103f */
[----:B------:R-:W-:Y:S02]  /*e970*/  @UP0 ULEA.HI.X UR5, UR47, UR5, UR8, 0x2, UP2 ;  /* 0x000000052f050291 */ /* 0x000fe400090f1408 */
[----:B------:R-:W-:Y:S01]  /*e980*/  UISETP.NE.AND.EX UP0, UPT, UR7, URZ, UPT, UP1 ;  /* 0x0000003f0700728c */ /* 0x000fe2000bf05310 */
[----:B------:R-:W-:Y:S01]  /*e990*/  IMAD.U32 R2, RZ, RZ, UR4 ;  /* 0x00000004ff027e24 */ /* 0x000fe2000f8e00ff */
[----:B------:R-:W-:Y:S02]  /*e9a0*/  UISETP.NE.U32.AND UP2, UPT, UR10, URZ, UPT ;  /* 0x0000003f0a00728c */ /* 0x000fe4000bf45070 */
[----:B------:R-:W-:Y:S01]  /*e9b0*/  USHF.L.U32 UR45, UR47, 0x2, URZ ;  /* 0x000000022f2d7899 */ /* 0x000fe2000800063f */
[----:B------:R-:W-:Y:S01]  /*e9c0*/  IMAD.U32 R3, RZ, RZ, UR5 ;  /* 0x00000005ff037e24 */ /* 0x000fe2000f8e00ff */
[----:B------:R-:W-:Y:S01]  /*e9d0*/  UISETP.NE.AND.EX UP2, UPT, UR11, URZ, UPT, UP2 ;  /* 0x0000003f0b00728c */ /* 0x000fe2000bf45320 */
[----:B------:R-:W-:Y:S01]  /*e9e0*/  PLOP3.LUT P1, PT, PT, PT, UP0, 0x80, 0x0 ;  /* 0x000000000000781c */ /* 0x000fe20003f2f008 */
[----:B------:R-:W-:-:S02]  /*e9f0*/  USHF.L.U64.HI UR46, UR47, 0x2, UR8 ;  /* 0x000000022f2e7899 */ /* 0x000fc40008010208 */
[----:B------:R0:W5:Y:S01]  /*ea00*/  @P0 LDG.E R17, desc[UR50][R2.64] ;  /* 0x0000003202110981 */ /* 0x000162000c1e1900 */
[----:B------:R-:W-:Y:S01]  /*ea10*/  @UP0 ULEA UR4, UP1, UR47, UR6, 0x2 ;  /* 0x000000062f040291 */ /* 0x000fe2000f82103f */
[----:B------:R-:W-:-:S03]  /*ea20*/  PLOP3.LUT P2, PT, PT, PT, UP2, 0x80, 0x0 ;  /* 0x000000000000781c */ /* 0x000fc60003f4f028 */
[----:B------:R-:W-:Y:S02]  /*ea30*/  @UP0 ULEA.HI.X UR5, UR47, UR7, UR8, 0x2, UP1 ;  /* 0x000000072f050291 */ /* 0x000fe400088f1408 */
[----:B------:R-:W-:Y:S01]  /*ea40*/  @UP2 UIADD3 UR6, UP3, UR45, UR10, URZ ;  /* 0x0000000a2d062290 */ /* 0x000fe2000ff7e03f */
[----:B------:R-:W-:Y:S01]  /*ea50*/  ULDC.64 UR8, c[0x0][0xa08] ;  /* 0x0002820000087ab9 */ /* 0x000fe20000000a00 */
[----:B0-----:R-:W-:Y:S02]  /*ea60*/  IMAD.U32 R2, RZ, RZ, UR4 ;  /* 0x00000004ff027e24 */ /* 0x001fe4000f8e00ff */
[----:B------:R-:W-:Y:S01]  /*ea70*/  @UP2 UIADD3.X UR7, UR46, UR11, URZ, UP3, !UPT ;  /* 0x0000000b2e072290 */ /* 0x000fe20009ffe43f */
[----:B------:R-:W-:Y:S01]  /*ea80*/  IMAD.U32 R3, RZ, RZ, UR5 ;  /* 0x00000005ff037e24 */ /* 0x000fe2000f8e00ff */
[----:B------:R-:W-:Y:S01]  /*ea90*/  ISETP.NE.U32.AND P0, PT, RZ, UR8, PT ;  /* 0x00000008ff007c0c */ /* 0x000fe2000bf05070 */
[----:B------:R-:W-:-:S03]  /*eaa0*/  UIADD3 UR8, UP0, UR45, UR8, URZ ;  /* 0x000000082d087290 */ /* 0x000fc6000ff1e03f */
[----:B-1----:R0:W2:Y:S01]  /*eab0*/  @P1 LDG.E R0, desc[UR50][R2.64] ;  /* 0x0000003202001981 */ /* 0x0020a2000c1e1900 */
[----:B------:R-:W-:Y:S01]  /*eac0*/  ISETP.NE.AND.EX P0, PT, RZ, UR9, PT, P0 ;  /* 0x00000009ff007c0c */ /* 0x000fe2000bf05300 */
[----:B------:R-:W-:Y:S01]  /*ead0*/  UIADD3.X UR4, UR46, UR9, URZ, UP0, !UPT ;  /* 0x000000092e047290 */ /* 0x000fe200087fe43f */
[----:B0-----:R-:W-:Y:S02]  /*eae0*/  IMAD.U32 R2, RZ, RZ, UR6 ;  /* 0x00000006ff027e24 */ /* 0x001fe4000f8e00ff */
[----:B------:R-:W-:-:S05]  /*eaf0*/  IMAD.U32 R3, RZ, RZ, UR7 ;  /* 0x00000007ff037e24 */ /* 0x000fca000f8e00ff */
[----:B------:R0:W3:Y:S02]  /*eb00*/  @P2 LDG.E R5, desc[UR50][R2.64] ;  /* 0x0000003202052981 */ /* 0x0000e4000c1e1900 */
[----:B0-----:R-:W-:Y:S01]  /*eb10*/  IMAD.U32 R2, RZ, RZ, UR8 ;  /* 0x00000008ff027e24 */ /* 0x001fe2000f8e00ff */
[----:B------:R-:W-:Y:S01]  /*eb20*/  MOV R3, UR4 ;  /* 0x0000000400037c02 */ /* 0x000fe20008000f00 */
[----:B------:R-:W-:-:S04]  /*eb30*/  ULDC.64 UR4, c[0x0][0x3f8] ;  /* 0x0000fe0000047ab9 */ /* 0x000fc80000000a00 */
[----:B------:R0:W5:Y:S01]  /*eb40*/  @P0 LDG.E R4, desc[UR50][R2.64] ;  /* 0x0000003202040981 */ /* 0x000162000c1e1900 */
[----:B------:R-:W-:-:S03]  /*eb50*/  UISETP.NE.U32.AND UP0, UPT, UR4, URZ, UPT ;  /* 0x0000003f0400728c */ /* 0x000fc6000bf05070 */
[----:B------:R-:W-:Y:S01]  /*eb60*/  UMOV UR4, URZ ;  /* 0x0000003f00047c82 */ /* 0x000fe20008000000 */
[----:B------:R-:W-:-:S03]  /*eb70*/  UISETP.NE.AND.EX UP0, UPT, UR5, URZ, UPT, UP0 ;  /* 0x0000003f0500728c */ /* 0x000fc6000bf05300 */
[----:B------:R-:W-:Y:S02]  /*eb80*/  ULDC UR5, c[0x0][0x404] ;  /* 0x0001010000057ab9 */ /* 0x000fe40000000800 */
[----:B------:R-:W-:-:S04]  /*eb90*/  USEL UR5, UR5, 0x1, UP0 ;  /* 0x0000000105057887 */ /* 0x000fc80008000000 */
[----:B------:R-:W-:Y:S01]  /*eba0*/  UIMAD UR44, UR5, UR44, URZ ;  /* 0x0000002c052c72a4 */ /* 0x000fe2000f8e023f */
[----:B--2---:R-:W-:-:S06]  /*ebb0*/  @P1 R2UR UR4, R0 ;  /* 0x00000000000412ca */ /* 0x004fcc00000e0000 */
[----:B---3--:R-:W-:Y:S01]  /*ebc0*/  @P2 R2UR UR44, R5 ;  /* 0x00000000052c22ca */ /* 0x008fe200000e0000 */
[----:B0-----:R-:W-:-:S14]  /*ebd0*/  @P2 BRA `(.L_x_174) ;  /* 0x0000000000182947 */ /* 0x001fdc0003800000 */
[----:B------:R-:W-:Y:S05]  /*ebe0*/  @!P0 BRA `(.L_x_174) ;  /* 0x0000000000148947 */ /* 0x000fea0003800000 */
[----:B------:R-:W2:Y:S04]  /*ebf0*/  LDG.E R5, desc[UR50][R2.64] ;  /* 0x0000003202057981 */ /* 0x000ea8000c1e1900 */
[----:B------:R-:W3:Y:S01]  /*ec00*/  LDG.E R0, desc[UR50][R2.64+0x4] ;  /* 0x0000043202007981 */ /* 0x000ee2000c1e1900 */
[----:B--2---:R-:W-:Y:S02]  /*ec10*/  R2UR UR5, R5 ;  /* 0x00000000050572ca */ /* 0x004fe400000e0000 */
[----:B---3--:R-:W-:-:S13]  /*ec20*/  R2UR UR44, R0 ;  /* 0x00000000002c72ca */ /* 0x008fda00000e0000 */
[----:B------:R-:W-:-:S12]  /*ec30*/  UIADD3 UR44, -UR5, UR44, URZ ;  /* 0x0000002c052c7290 */ /* 0x000fd8000fffe13f */
.L_x_174:
[----:B-----5:R-:W-:Y:S01]  /*ec40*/  VIADD R0, R4, UR4 ;  /* 0x0000000404007c36 */ /* 0x020fe20008000000 */
[----:B------:R-:W-:Y:S01]  /*ec50*/  UIADD3 UR44, -UR4, UR44, URZ ;  /* 0x0000002c042c7290 */ /* 0x000fe2000fffe13f */
[----:B------:R-:W-:Y:S01]  /*ec60*/  BSSY B6, `(.L_x_175) ;  /* 0x00002ab000067945 */ /* 0x000fe20003800000 */
[----:B------:R-:W-:Y:S02]  /*ec70*/  UMOV UR6, URZ ;  /* 0x0000003f00067c82 */ /* 0x000fe40008000000 */
[----:B------:R0:W-:Y:S01]  /*ec80*/  STL [R1+0x18], R0 ;  /* 0x0000180001007387 */ /* 0x0001e20000100800 */
[----:B------:R-:W-:Y:S02]  /*ec90*/  UIADD3 UR7, UR44, 0xdf, URZ ;  /* 0x000000df2c077890 */ /* 0x000fe4000fffe03f */
[----:B------:R-:W-:Y:S02]  /*eca0*/  ISETP.LT.AND P0, PT, RZ, UR44, PT ;  /* 0x0000002cff007c0c */ /* 0x000fe4000bf01270 */
[----:B------:R-:W-:-:S04]  /*ecb0*/  UIMAD.WIDE UR6, UR7, -0x6db6db6d, UR6 ;  /* 0x92492493070678a5 */ /* 0x000fc8000f8e0206 */
[----:B------:R-:W-:-:S04]  /*ecc0*/  USHF.R.U32.HI UR43, URZ, 0x1f, UR7 ;  /* 0x0000001f3f2b7899 */ /* 0x000fc80008011607 */
[----:B------:R-:W-:-:S03]  /*ecd0*/  ULEA.HI.SX32 UR43, UR7, UR43, 0x19 ;  /* 0x0000002b072b7291 */ /* 0x000fc6000f8fca3f */
[----:B0-----:R-:W-:Y:S09]  /*ece0*/  @P0 BRA `(.L_x_176) ;  /* 0x0000000000480947 */ /* 0x001ff20003800000 */
[----:B------:R-:W0:Y:S02]  /*ecf0*/  S2R R0, SR_TID.X ;  /* 0x0000000000007919 */ /* 0x000e240000002100 */
[----:B0-----:R-:W-:-:S04]  /*ed00*/  LOP3.LUT R0, R0, 0x7f, RZ, 0xc0, !PT ;  /* 0x0000007f00007812 */ /* 0x001fc800078ec0ff */
[----:B------:R-:W-:-:S13]  /*ed10*/  ISETP.NE.AND P0, PT, R0, RZ, PT ;  /* 0x000000ff0000720c */ /* 0x000fda0003f05270 */
[----:B------:R-:W-:Y:S05]  /*ed20*/  @P0 BRA `(.L_x_177) ;  /* 0x0000002800780947 */ /* 0x000fea0003800000 */
[----:B------:R-:W0:Y:S01]  /*ed30*/  S2R R5, SR_LANEID ;  /* 0x0000000000057919 */ /* 0x000e220000000000 */
[----:B------:R-:W-:Y:S01]  /*ed40*/  VOTEU.ANY UR4, UPT, PT ;  /* 0x0000000000047886 */ /* 0x000fe200038e0100 */
[----:B------:R-:W1:Y:S01]  /*ed50*/  LDC.64 R2, c[0x0][0xc38] ;  /* 0x00030e00ff027b82 */ /* 0x000e620000000a00 */
[----:B------:R-:W0:Y:S02]  /*ed60*/  FLO.U32 R0, UR4 ;  /* 0x0000000400007d00 */ /* 0x000e2400080e0000 */
[----:B0-----:R-:W-:-:S06]  /*ed70*/  ISETP.EQ.U32.AND P0, PT, R0, R5, PT ;  /* 0x000000050000720c */ /* 0x001fcc0003f02070 */
[----:B------:R-:W1:Y:S07]  /*ed80*/  POPC R5, UR4 ;  /* 0x0000000400057d09 */ /* 0x000e6e0008000000 */
[----:B-1----:R-:W2:Y:S01]  /*ed90*/  @P0 ATOMG.E.ADD.STRONG.GPU PT, R3, desc[UR50][R2.64], R5 ;  /* 0x00000005020309a8 */ /* 0x002ea200081ee1f2 */
[----:B------:R-:W0:Y:S02]  /*eda0*/  S2R R4, SR_LTMASK ;  /* 0x0000000000047919 */ /* 0x000e240000003900 */
[----:B0-----:R-:W-:-:S04]  /*edb0*/  LOP3.LUT R4, R4, UR4, RZ, 0xc0, !PT ;  /* 0x0000000404047c12 */ /* 0x001fc8000f8ec0ff */
[----:B------:R-:W0:Y:S01]  /*edc0*/  POPC R7, R4 ;  /* 0x0000000400077309 */ /* 0x000e220000000000 */
[----:B--2---:R-:W0:Y:S02]  /*edd0*/  SHFL.IDX PT, R0, R3, R0, 0x1f ;  /* 0x00001f0003007589 */ /* 0x004e2400000e0000 */
[----:B0-----:R-:W-:-:S05]  /*ede0*/  IADD3 R0, R0, UR48, R7 ;  /* 0x0000003000007c10 */ /* 0x001fca000fffe007 */
[----:B------:R1:W-:Y:S01]  /*edf0*/  STL [R1+0x20], R0 ;  /* 0x0000200001007387 */ /* 0x0003e20000100800 */
[----:B------:R-:W-:Y:S05]  /*ee00*/  BRA `(.L_x_177) ;  /* 0x0000002800407947 */ /* 0x000fea0003800000 */
.L_x_176:
[----:B------:R-:W0:Y:S01]  /*ee10*/  S2UR UR4, SR_CgaCtaId ;  /* 0x00000000000479c3 */ /* 0x000e220000008800 */
[----:B------:R-:W-:Y:S02]  /*ee20*/  UMOV UR41, 0x400 ;  /* 0x0000040000297882 */ /* 0x000fe40000000000 */
[----:B0-----:R-:W-:-:S04]  /*ee30*/  ULEA UR41, UR4, UR41, 0x18 ;  /* 0x0000002904297291 */ /* 0x001fc8000f8ec03f */
        /* <DEDUP_REMOVED lines=8> */
[----:B------:R-:W-:Y:S02]  /*eec0*/  IMAD.U32 R4, RZ, RZ, UR6 ;  /* 0x00000006ff047e24 */ /* 0x000fe4000f8e00ff */
[----:B------:R-:W0:Y:S01]  /*eed0*/  LDC.64 R2, c[0x4][R2] ;  /* 0x0100000002027b82 */ /* 0x000e220000000a00 */
[----:B------:R-:W-:Y:S02]  /*eee0*/  IMAD.U32 R5, RZ, RZ, UR7 ;  /* 0x00000007ff057e24 */ /* 0x000fe4000f8e00ff */
[----:B------:R-:W-:Y:S02]  /*eef0*/  IMAD.U32 R6, RZ, RZ, UR8 ;  /* 0x00000008ff067e24 */ /* 0x000fe4000f8e00ff */
[----:B------:R-:W-:-:S02]  /*ef00*/  IMAD.U32 R7, RZ, RZ, UR9 ;  /* 0x00000009ff077e24 */ /* 0x000fc4000f8e00ff */
[----:B------:R-:W-:Y:S02]  /*ef10*/  IMAD.U32 R10, RZ, RZ, UR4 ;  /* 0x00000004ff0a7e24 */ /* 0x000fe4000f8e00ff */
[----:B------:R-:W-:Y:S02]  /*ef20*/  IMAD.U32 R11, RZ, RZ, UR5 ;  /* 0x00000005ff0b7e24 */ /* 0x000fe4000f8e00ff */
[----:B------:R-:W-:Y:S02]  /*ef30*/  IMAD.MOV.U32 R8, RZ, RZ, 0x70 ;  /* 0x00000070ff087424 */ /* 0x000fe400078e00ff */
[----:B------:R-:W-:Y:S02]  /*ef40*/  IMAD.MOV.U32 R12, RZ, RZ, 0x1 ;  /* 0x00000001ff0c7424 */ /* 0x000fe400078e00ff */
[----:B------:R-:W-:-:S07]  /*ef50*/  IMAD.MOV.U32 R13, RZ, RZ, RZ ;  /* 0x000000ffff0d7224 */ /* 0x000fce00078e00ff */
[----:B------:R-:W-:-:S07]  /*ef60*/  LEPC R20, `(.L_x_178) ;  /* 0x000000001014794e */ /* 0x000fce0000000000 */
[----:B0-----:R-:W-:Y:S05]  /*ef70*/  CALL.ABS.NOINC R2 ;  /* 0x0000000002007343 */ /* 0x001fea0003c00000 */
.L_x_178:
        /* <DEDUP_REMOVED lines=10> */
[----:B------:R-:W0:Y:S01]  /*f020*/  LDC.64 R2, c[0x4][R2] ;  /* 0x0100000002027b82 */ /* 0x000e220000000a00 */
        /* <DEDUP_REMOVED lines=8> */
[----:B0-----:R-:W-:Y:S05]  /*f0b0*/  CALL.ABS.NOINC R2 ;  /* 0x0000000002007343 */ /* 0x001fea0003c00000 */
.L_x_179:
        /* <DEDUP_REMOVED lines=20> */
.L_x_180:
        /* <DEDUP_REMOVED lines=18> */
.L_x_181:
[----:B------:R-:W0:Y:S01]  /*f320*/  LDC R0, c[0x0][0x428] ;  /* 0x00010a00ff007b82 */ /* 0x000e220000000800 */
[----:B------:R-:W-:Y:S01]  /*f330*/  ULDC.64 UR4, c[0x0][0x9f8] ;  /* 0x00027e0000047ab9 */ /* 0x000fe20000000a00 */
[----:B------:R-:W-:Y:S01]  /*f340*/  IMAD.U32 R2, RZ, RZ, UR38 ;  /* 0x00000026ff027e24 */ /* 0x000fe2000f8e00ff */
[----:B------:R-:W2:Y:S01]  /*f350*/  LDL.LU R18, [R1+0x24] ;  /* 0x0000240001127983 */ /* 0x000ea20000300800 */
[----:B------:R-:W-:Y:S01]  /*f360*/  UISETP.NE.U32.AND UP0, UPT, UR4, URZ, UPT ;  /* 0x0000003f0400728c */ /* 0x000fe2000bf05070 */
[----:B------:R-:W-:Y:S01]  /*f370*/  IMAD.U32 R10, RZ, RZ, UR47 ;  /* 0x0000002fff0a7e24 */ /* 0x000fe2000f8e00ff */
[----:B------:R-:W-:Y:S01]  /*f380*/  ULDC.64 UR6, c[0x0][0xa08] ;  /* 0x0002820000067ab9 */ /* 0x000fe20000000a00 */
[----:B------:R-:W1:Y:S01]  /*f390*/  S2R R19, SR_TID.X ;  /* 0x0000000000137919 */ /* 0x000e620000002100 */
[----:B------:R-:W-:-:S06]  /*f3a0*/  UISETP.NE.AND.EX UP0, UPT, UR5, URZ, UPT, UP0 ;  /* 0x0000003f0500728c */ /* 0x000fcc000bf05300 */
[----:B------:R-:W-:-:S05]  /*f3b0*/  PLOP3.LUT P1, PT, PT, PT, UP0, 0x80, 0x0 ;  /* 0x000000000000781c */ /* 0x000fca0003f2f008 */
[----:B------:R-:W-:-:S04]  /*f3c0*/  @UP0 UIADD3 UR4, UP1, UR45, UR4, URZ ;  /* 0x000000042d040290 */ /* 0x000fc8000ff3e03f */
[----:B------:R-:W-:Y:S01]  /*f3d0*/  @UP0 UIADD3.X UR5, UR46, UR5, URZ, UP1, !UPT ;  /* 0x000000052e050290 */ /* 0x000fe20008ffe43f */
[----:B0-----:R-:W-:-:S13]  /*f3e0*/  ISETP.NE.AND P0, PT, R0, 0x1, PT ;  /* 0x000000010000780c */ /* 0x001fda0003f05270 */
[----:B------:R-:W0:Y:S01]  /*f3f0*/  @P0 LDC R0, c[0x0][0x42c] ;  /* 0x00010b00ff000b82 */ /* 0x000e220000000800 */
[----:B-1----:R-:W-:-:S07]  /*f400*/  LOP3.LUT R16, R19, 0x7f, RZ, 0xc0, !PT ;  /* 0x0000007f13107812 */ /* 0x002fce00078ec0ff */
[----:B------:R-:W1:Y:S01]  /*f410*/  @P0 LDC R3, c[0x0][0x430] ;  /* 0x00010c00ff030b82 */ /* 0x000e620000000800 */
[----:B0-----:R-:W-:-:S05]  /*f420*/  @P0 IMAD.HI.U32 R0, R0, UR38, RZ ;  /* 0x0000002600000c27 */ /* 0x001fca000f8e00ff */
[----:B-1----:R-:W-:Y:S01]  /*f430*/  @P0 SHF.R.U32.HI R2, RZ, R3, R0 ;  /* 0x00000003ff020219 */ /* 0x002fe20000011600 */
[----:B------:R-:W-:-:S04]  /*f440*/  IMAD.U32 R3, RZ, RZ, UR5 ;  /* 0x00000005ff037e24 */ /* 0x000fc8000f8e00ff */
[----:B------:R0:W-:Y:S02]  /*f450*/  STL [R1+0x10], R2 ;  /* 0x0000100201007387 */ /* 0x0001e40000100800 */
[----:B0-----:R-:W-:Y:S01]  /*f460*/  IMAD.U32 R2, RZ, RZ, UR4 ;  /* 0x00000004ff027e24 */ /* 0x001fe2000f8e00ff */
[----:B------:R-:W-:-:S04]  /*f470*/  ULDC.64 UR4, c[0x0][0xa00] ;  /* 0x0002800000047ab9 */ /* 0x000fc80000000a00 */
[----:B------:R0:W3:Y:S01]  /*f480*/  @P1 LDG.E R10, desc[UR50][R2.64] ;  /* 0x00000032020a1981 */ /* 0x0000e2000c1e1900 */
[----:B------:R-:W-:Y:S01]  /*f490*/  ISETP.NE.AND P1, PT, R16, RZ, PT ;  /* 0x000000ff1000720c */ /* 0x000fe20003f25270 */
[----:B------:R-:W-:Y:S01]  /*f4a0*/  UMOV UR36, URZ ;  /* 0x0000003f00247c82 */ /* 0x000fe20008000000 */
[----:B------:R-:W-:Y:S02]  /*f4b0*/  ISETP.NE.U32.AND P0, PT, RZ, UR4, PT ;  /* 0x00000004ff007c0c */ /* 0x000fe4000bf05070 */
[----:B------:R-:W-:Y:S02]  /*f4c0*/  SHF.R.U32.HI R4, RZ, 0x5, R19 ;  /* 0x00000005ff047819 */ /* 0x000fe40000011613 */
[----:B------:R-:W-:Y:S02]  /*f4d0*/  ISETP.NE.AND.EX P0, PT, RZ, UR5, PT, P0 ;  /* 0x00000005ff007c0c */ /* 0x000fe4000bf05300 */
[----:B------:R-:W-:Y:S01]  /*f4e0*/  LOP3.LUT R4, R4, 0x3, RZ, 0xc0, !PT ;  /* 0x0000000304047812 */ /* 0x000fe200078ec0ff */
[----:B0-----:R-:W0:Y:S01]  /*f4f0*/  LDC.64 R2, c[0x0][0x3f8] ;  /* 0x0000fe00ff027b82 */ /* 0x001e220000000a00 */
[----:B------:R-:W-:-:S03]  /*f500*/  SEL R8, RZ, UR47, P0 ;  /* 0x0000002fff087c07 */ /* 0x000fc60008000000 */
[----:B------:R-:W-:Y:S01]  /*f510*/  VOTEU.ALL UP1, P1 ;  /* 0x00000000003f7886 */ /* 0x000fe20000820000 */
[----:B------:R-:W-:-:S04]  /*f520*/  R2UR UR39, R8 ;  /* 0x00000000082772ca */ /* 0x000fc800000e0000 */
[----:B------:R-:W-:-:S04]  /*f530*/  @!UP1 UIADD3 UR4, UP0, UR54, 0x270, URZ ;  /* 0x0000027036049890 */ /* 0x000fc8000ff1e03f */
[----:B------:R-:W-:Y:S01]  /*f540*/  @!UP1 UIADD3.X UR5, URZ, UR55, URZ, UP0, !UPT ;  /* 0x000000373f059290 */ /* 0x000fe200087fe43f */
[----:B0-----:R-:W-:Y:S01]  /*f550*/  LOP3.LUT P0, RZ, R2, UR6, RZ, 0xfc, !PT ;  /* 0x0000000602ff7c12 */ /* 0x001fe2000f80fcff */
[----:B------:R-:W-:-:S03]  /*f560*/  UMOV UR6, 0xffffffff ;  /* 0xffffffff00067882 */ /* 0x000fc60000000000 */
[----:B------:R-:W-:Y:S01]  /*f570*/  LOP3.LUT P0, RZ, R3, UR7, RZ, 0xfc, P0 ;  /* 0x0000000703ff7c12 */ /* 0x000fe2000800fcff */
[----:B--2---:R-:W-:-:S05]  /*f580*/  IMAD R7, R18, 0x80, R17 ;  /* 0x0000008012077824 */ /* 0x004fca00078e0211 */
[----:B------:R-:W-:-:S13]  /*f590*/  R2UR UR37, R7 ;  /* 0x00000000072572ca */ /* 0x000fda00000e0000 */
[----:B------:R0:W-:Y:S01]  /*f5a0*/  @!UP1 UTMAPF.L2.4D [UR36], [UR4] ;  /* 0x00000024040095b8 */ /* 0x0001e20008018000 */
[----:B---3--:R-:W-:Y:S01]  /*f5b0*/  SHF.R.S32.HI R18, RZ, 0x1f, R10 ;  /* 0x0000001fff127819 */ /* 0x008fe2000001140a */
[----:B------:R0:W-:Y:S01]  /*f5c0*/  STL [R1+0xc], R10 ;  /* 0x00000c0a01007387 */ /* 0x0001e20000100800 */
[----:B------:R-:W-:-:S03]  /*f5d0*/  SEL R0, R10, RZ, !P0 ;  /* 0x000000ff0a007207 */ /* 0x000fc60004000000 */
[----:B------:R0:W-:Y:S01]  /*f5e0*/  STL [R1+0x14], R18 ;  /* 0x0000141201007387 */ /* 0x0001e20000100800 */
[----:B------:R-:W-:Y:S05]  /*f5f0*/  BRA.DIV UR6, `(.L_x_182) ;  /* 0x00000032064c7947 */ /* 0x000fea000b800000 */
[----:B------:R1:W2:Y:S02]  /*f600*/  SHFL.IDX PT, R14, R4, RZ, 0x1f ;  /* 0x00001fff040e7589 */ /* 0x0002a400000e0000 */
.L_x_250:
[----:B--2---:R-:W-:Y:S02]  /*f610*/  ISETP.NE.AND P0, PT, R14, RZ, PT ;  /* 0x000000ff0e00720c */ /* 0x004fe40003f05270 */
[----:B------:R-:W-:-:S11]  /*f620*/  PLOP3.LUT P6, PT, PT, PT, PT, 0x8, 0x0 ;  /* 0x000000000000781c */ /* 0x000fd60003fce170 */
[----:B------:R-:W-:Y:S05]  /*f630*/  @P0 BRA `(.L_x_183) ;  /* 0x0000000400980947 */ /* 0x000fea0003800000 */
[----:B0-----:R-:W-:-:S06]  /*f640*/  UIADD3 UR4, UR43, -0x1, URZ ;  /* 0xffffffff2b047890 */ /* 0x001fcc000fffe03f */
[----:B------:R-:W-:Y:S01]  /*f650*/  IMAD.U32 R6, RZ, RZ, UR4 ;  /* 0x00000004ff067e24 */ /* 0x000fe2000f8e00ff */
[----:B------:R-:W-:-:S03]  /*f660*/  UMOV UR4, 0xffffffff ;  /* 0xffffffff00047882 */ /* 0x000fc60000000000 */
[----:B------:R-:W-:Y:S05]  /*f670*/  BRA.DIV UR4, `(.L_x_184) ;  /* 0x00000032044c7947 */ /* 0x000fea000b800000 */
[----:B------:R-:W-:-:S13]  /*f680*/  ELECT P6, URZ, PT ;  /* 0x00000000003f782f */ /* 0x000fda00038c0000 */
.L_x_253:
[----:B------:R-:W-:Y:S05]  /*f690*/  @!P6 BRA `(.L_x_185) ;  /* 0x00000004003ce947 */ /* 0x000fea0003800000 */
[----:B------:R-:W-:-:S04]  /*f6a0*/  ISETP.NE.U32.AND P0, PT, R2, RZ, PT ;  /* 0x000000ff0200720c */ /* 0x000fc80003f05070 */
[----:B------:R-:W-:-:S13]  /*f6b0*/  ISETP.NE.AND.EX P0, PT, R3, RZ, PT, P0 ;  /* 0x000000ff0300720c */ /* 0x000fda0003f05300 */
[----:B------:R-:W-:Y:S05]  /*f6c0*/  @!P0 BRA `(.L_x_186) ;  /* 0x0000000000448947 */ /* 0x000fea0003800000 */
[----:B------:R-:W0:Y:S01]  /*f6d0*/  LDC R9, c[0x0][0x41c] ;  /* 0x00010700ff097b82 */ /* 0x000e220000000800 */
[----:B------:R-:W-:Y:S01]  /*f6e0*/  ULDC.64 UR4, c[0x0][0x408] ;  /* 0x0001020000047ab9 */ /* 0x000fe20000000a00 */
[----:B0-----:R-:W-:-:S13]  /*f6f0*/  ISETP.NE.AND P0, PT, R9, 0x1, PT ;  /* 0x000000010900780c */ /* 0x001fda0003f05270 */
[----:B-1----:R-:W0:Y:S02]  /*f700*/  @P0 LDC.64 R4, c[0x0][0x420] ;  /* 0x00010800ff040b82 */ /* 0x002e240000000a00 */
[----:B0-----:R-:W-:-:S04]  /*f710*/  @P0 IMAD.HI.U32 R0, R6, R4, RZ ;  /* 0x0000000406000227 */ /* 0x001fc800078e00ff */
        /* <DEDUP_REMOVED lines=12> */
.L_x_186:
[----:B0-----:R-:W1:Y:S04]  /*f7e0*/  LDL R3, [R1+0x4] ;  /* 0x0000040001037983 */ /* 0x001e680000100800 */
[----:B------:R-:W2:Y:S01]  /*f7f0*/  LDL R2, [R1+0x8] ;  /* 0x0000080001027983 */ /* 0x000ea20000100800 */
[----:B------:R-:W-:Y:S02]  /*f800*/  ISETP.NE.AND P0, PT, R16, RZ, PT ;  /* 0x000000ff1000720c */ /* 0x000fe40003f05270 */
[----:B-1----:R-:W-:Y:S02]  /*f810*/  LEA R4, R3, UR41, 0x3 ;  /* 0x0000002903047c11 */ /* 0x002fe4000f8e18ff */
[----:B--2---:R-:W-:-:S04]  /*f820*/  SHF.L.U32 R3, R2, 0x1f, RZ ;  /* 0x0000001f02037819 */ /* 0x004fc800000006ff */
[----:B------:R-:W0:Y:S02]  /*f830*/  SYNCS.PHASECHK.TRANS64.TRYWAIT P2, [R4+URZ+0x2e880], R3 ;  /* 0x02e88003040075a7 */ /* 0x000e24000804017f */
[----:B0-----:R-:W-:Y:S05]  /*f840*/  @!P2 BRA `(.L_x_187) ;  /* 0x0000002c00f8a947 */ /* 0x001fea0003800000 */
.L_x_254:
[----:B------:R-:W-:Y:S05]  /*f850*/  @P0 BRA `(.L_x_188) ;  /* 0x00000000001c0947 */ /* 0x000fea0003800000 */
[----:B------:R-:W1:Y:S01]  /*f860*/  S2R R2, SR_TID.X ;  /* 0x0000000000027919 */ /* 0x000e620000002100 */
[----:B------:R-:W-:-:S04]  /*f870*/  IMAD.MOV.U32 R5, RZ, RZ, 0x7000 ;  /* 0x00007000ff057424 */ /* 0x000fc800078e00ff */
[----:B------:R2:W-:Y:S01]  /*f880*/  SYNCS.ARRIVE.TRANS64 RZ, [R4+URZ+0x2e870], R5 ;  /* 0x02e8700504ff79a7 */ /* 0x0005e2000800003f */
[----:B-1----:R-:W-:-:S04]  /*f890*/  LOP3.LUT R2, R2, 0x1f, RZ, 0xc0, !PT ;  /* 0x0000001f02027812 */ /* 0x002fc800078ec0ff */
[----:B------:R-:W-:-:S13]  /*f8a0*/  ISETP.NE.AND P2, PT, R2, RZ, PT ;  /* 0x000000ff0200720c */ /* 0x000fda0003f45270 */
[----:B--2---:R-:W-:Y:S05]  /*f8b0*/  @!P2 BRA `(.L_x_188) ;  /* 0x000000000004a947 */ /* 0x004fea0003800000 */
[----:B------:R-:W-:Y:S01]  /*f8c0*/  BPT.TRAP 0x1 ;  /* 0x000000040000795c */ /* 0x000fe20000300000 */
.L_x_188:
[----:B------:R-:W2:Y:S04]  /*f8d0*/  LDL R10, [R1+0x4] ;  /* 0x00000400010a7983 */ /* 0x000ea80000100800 */
[----:B------:R-:W3:Y:S04]  /*f8e0*/  LDL R9, [R1+0x18] ;  /* 0x0000180001097983 */ /* 0x000ee80000100800 */
[----:B------:R-:W4:Y:S01]  /*f8f0*/  LDL R5, [R1+0x10] ;  /* 0x0000100001057983 */ /* 0x000f220000100800 */
[----:B------:R-:W-:Y:S01]  /*f900*/  IMAD.U32 R2, RZ, RZ, UR41 ;  /* 0x00000029ff027e24 */ /* 0x000fe2000f8e00ff */
[----:B------:R-:W-:Y:S01]  /*f910*/  R2UR UR9, R4 ;  /* 0x00000000040972ca */ /* 0x000fe200000e0000 */
[----:B------:R-:W-:Y:S01]  /*f920*/  UIADD3 UR4, UP0, UR54, 0x470, URZ ;  /* 0x0000047036047890 */ /* 0x000fe2000ff1e03f */
[----:B-----5:R-:W-:Y:S01]  /*f930*/  R2UR UR13, R0 ;  /* 0x00000000000d72ca */ /* 0x020fe200000e0000 */
[----:B------:R-:W-:Y:S01]  /*f940*/  UMOV UR6, 0x0 ;  /* 0x0000000000067882 */ /* 0x000fe20000000000 */
[----:B------:R-:W-:Y:S01]  /*f950*/  UMOV UR7, 0x14f00000 ;  /* 0x14f0000000077882 */ /* 0x000fe20000000000 */
[----:B------:R-:W-:Y:S01]  /*f960*/  UIADD3.X UR5, URZ, UR55, URZ, UP0, !UPT ;  /* 0x000000373f057290 */ /* 0x000fe200087fe43f */
[----:B------:R-:W-:-:S07]  /*f970*/  UMOV UR10, URZ ;  /* 0x0000003f000a7c82 */ /* 0x000fce0008000000 */
[----:B------:R-:W-:Y:S01]  /*f980*/  UIADD3 UR9, UR9, 0x2e870, URZ ;  /* 0x0002e87009097890 */ /* 0x000fe2000fffe03f */
[----:B--2---:R-:W-:Y:S02]  /*f990*/  IMAD R2, R10, 0x7000, R2 ;  /* 0x000070000a027824 */ /* 0x004fe400078e0202 */
[----:B---3--:R-:W-:-:S03]  /*f9a0*/  IMAD R6, R6, 0xe0, R9 ;  /* 0x000000e006067824 */ /* 0x008fc600078e0209 */
[----:B------:R-:W-:Y:S02]  /*f9b0*/  R2UR UR8, R2 ;  /* 0x00000000020872ca */ /* 0x000fe400000e0000 */
[----:B----4-:R-:W-:Y:S02]  /*f9c0*/  R2UR UR12, R5 ;  /* 0x00000000050c72ca */ /* 0x010fe400000e0000 */
[----:B------:R-:W-:-:S09]  /*f9d0*/  R2UR UR11, R6 ;  /* 0x00000000060b72ca */ /* 0x000fd200000e0000 */
[----:B------:R-:W-:-:S09]  /*f9e0*/  UIADD3 UR8, UR8, 0xe400, URZ ;  /* 0x0000e40008087890 */ /* 0x000fd2000fffe03f */
[----:B------:R1:W-:Y:S01]  /*f9f0*/  UTMALDG.4D [UR8], [UR4], desc[UR6] ;  /* 0x00000608040075b4 */ /* 0x0003e20008019000 */
[----:B------:R-:W2:Y:S02]  /*fa00*/  SYNCS.PHASECHK.TRANS64.TRYWAIT P2, [R4+URZ+0x2e840], R3 ;  /* 0x02e84003040075a7 */ /* 0x000ea4000804017f */
[----:B-12---:R-:W-:Y:S05]  /*fa10*/  @!P2 BRA `(.L_x_189) ;  /* 0x0000002c0098a947 */ /* 0x006fea0003800000 */
.L_x_255:
[----:B------:R-:W-:Y:S05]  /*fa20*/  @P0 BRA `(.L_x_190) ;  /* 0x00000000001c0947 */ /* 0x000fea0003800000 */
[----:B------:R-:W2:Y:S01]  /*fa30*/  S2R R5, SR_TID.X ;  /* 0x0000000000057919 */ /* 0x000ea20000002100 */
[----:B01----:R-:W-:-:S04]  /*fa40*/  IMAD.MOV.U32 R3, RZ, RZ, 0x7000 ;  /* 0x00007000ff037424 */ /* 0x003fc800078e00ff */
[----:B------:R3:W-:Y:S01]  /*fa50*/  SYNCS.ARRIVE.TRANS64 RZ, [R4+URZ+0x2e830], R3 ;  /* 0x02e8300304ff79a7 */ /* 0x0007e2000800003f */
[----:B--2---:R-:W-:-:S04]  /*fa60*/  LOP3.LUT R5, R5, 0x1f, RZ, 0xc0, !PT ;  /* 0x0000001f05057812 */ /* 0x004fc800078ec0ff */
[----:B------:R-:W-:-:S13]  /*fa70*/  ISETP.NE.AND P0, PT, R5, RZ, PT ;  /* 0x000000ff0500720c */ /* 0x000fda0003f05270 */
[----:B---3--:R-:W-:Y:S05]  /*fa80*/  @!P0 BRA `(.L_x_190) ;  /* 0x0000000000048947 */ /* 0x008fea0003800000 */
[----:B------:R-:W-:Y:S01]  /*fa90*/  BPT.TRAP 0x1 ;  /* 0x000000040000795c */ /* 0x000fe20000300000 */
.L_x_190:
[----:B01----:R-:W2:Y:S01]  /*faa0*/  LDL R3, [R1+0x10] ;  /* 0x0000100001037983 */ /* 0x003ea20000100800 */
        /* <DEDUP_REMOVED lines=11> */
[----:B--2---:R-:W-:-:S13]  /*fb60*/  R2UR UR12, R3 ;  /* 0x00000000030c72ca */ /* 0x004fda00000e0000 */
[----:B------:R0:W-:Y:S02]  /*fb70*/  UTMALDG.4D [UR8], [UR4], desc[UR6] ;  /* 0x00000608040075b4 */ /* 0x0001e40008019000 */
[----:B0-----:R-:W-:Y:S01]  /*fb80*/  NOP ;  /* 0x0000000000007918 */ /* 0x001fe20000000000 */
.L_x_185:
        /* <DEDUP_REMOVED lines=11> */
[----:B------:R-:W-:Y:S01]  /*fc40*/  @P0 IMAD.MOV.U32 R2, RZ, RZ, 0x4000 ;  /* 0x00004000ff020424 */ /* 0x000fe200078e00ff */
[----:B------:R-:W-:Y:S01]  /*fc50*/  @P0 R2UR UR13, R8 ;  /* 0x00000000080d02ca */ /* 0x000fe200000e0000 */
[----:B------:R-:W-:Y:S02]  /*fc60*/  UMOV UR12, UR38 ;  /* 0x00000026000c7c82 */ /* 0x000fe40008000000 */
[----:B------:R2:W-:Y:S10]  /*fc70*/  @P0 SYNCS.ARRIVE.TRANS64 RZ, [UR41+0x2e800], R2 ;  /* 0x02e80002ffff09a7 */ /* 0x0005f40008000029 */
[----:B------:R2:W-:Y:S02]  /*fc80*/  UTMALDG.4D [UR8], [UR4], desc[UR6] ;  /* 0x00000608040075b4 */ /* 0x0005e40008019000 */
[----:B--2---:R-:W-:Y:S01]  /*fc90*/  NOP ;  /* 0x0000000000007918 */ /* 0x004fe20000000000 */
.L_x_183:
[----:B------:R-:W2:Y:S01]  /*fca0*/  LDL.LU R3, [R1+0x2c] ;  /* 0x00002c0001037983 */ /* 0x000ea20000300800 */
[----:B------:R-:W-:Y:S01]  /*fcb0*/  BSSY B0, `(.L_x_191) ;  /* 0x0000009000007945 */ /* 0x000fe20003800000 */
[----:B--2---:R-:W-:-:S05]  /*fcc0*/  VIADD R3, R3, 0x1 ;  /* 0x0000000103037836 */ /* 0x004fca0000000000 */
[----:B------:R-:W-:Y:S01]  /*fcd0*/  LEA.HI R2, R3, R3, RZ, 0x1 ;  /* 0x0000000303027211 */ /* 0x000fe200078f08ff */
[----:B------:R2:W-:Y:S03]  /*fce0*/  STL [R1+0x2c], R3 ;  /* 0x00002c0301007387 */ /* 0x0005e60000100800 */
[----:B------:R-:W-:-:S04]  /*fcf0*/  LOP3.LUT R2, R2, 0xfffffffe, RZ, 0xc0, !PT ;  /* 0xfffffffe02027812 */ /* 0x000fc800078ec0ff */
[----:B------:R-:W-:-:S04]  /*fd00*/  IADD3 R2, R3, -R2, RZ ;  /* 0x8000000203027210 */ /* 0x000fc80007ffe0ff */
[----:B------:R-:W-:-:S04]  /*fd10*/  SHF.L.U32 R2, R2, 0x1f, RZ ;  /* 0x0000001f02027819 */ /* 0x000fc800000006ff */
[----:B------:R-:W3:Y:S02]  /*fd20*/  SYNCS.PHASECHK.TRANS64.TRYWAIT P0, [UR41+0x2e820], R2 ;  /* 0x02e82002ff0075a7 */ /* 0x000ee40008000169 */
[----:B--23--:R-:W-:Y:S05]  /*fd30*/  @!P0 BRA `(.L_x_192) ;  /* 0x0000002800e48947 */ /* 0x00cfea0003800000 */
.L_x_256:
[----:B0-----:R-:W-:Y:S05]  /*fd40*/  BSYNC B0 ;  /* 0x0000000000007941 */ /* 0x001fea0003800000 */
.L_x_191:
[----:B------:R-:W-:-:S06]  /*fd50*/  UISETP.GE.AND UP0, UPT, UR44, 0xe1, UPT ;  /* 0x000000e12c00788c */ /* 0x000fcc000bf06270 */
[----:B------:R-:W-:-:S13]  /*fd60*/  PLOP3.LUT P0, PT, PT, PT, UP0, 0x80, 0x0 ;  /* 0x000000000000781c */ /* 0x000fda0003f0f008 */
[----:B------:R-:W-:Y:S05]  /*fd70*/  @!P0 BRA `(.L_x_193) ;  /* 0x0000000c00f48947 */ /* 0x000fea0003800000 */
[----:B------:R0:W5:Y:S01]  /*fd80*/  LDL.LU R6, [R1+0x8] ;  /* 0x0000080001067983 */ /* 0x0001620000300800 */
[----:B------:R-:W-:-:S03]  /*fd90*/  UIADD3 UR4, UR43, -0x2, URZ ;  /* 0xfffffffe2b047890 */ /* 0x000fc6000fffe03f */
[----:B------:R0:W5:Y:S03]  /*fda0*/  LDL.LU R7, [R1+0x4] ;  /* 0x0000040001077983 */ /* 0x0001660000300800 */
[----:B------:R-:W-:-:S07]  /*fdb0*/  IMAD.U32 R21, RZ, RZ, UR4 ;  /* 0x00000004ff157e24 */ /* 0x000fce000f8e00ff */
.L_x_213:
[----:B--23-5:R-:W-:Y:S01]  /*fdc0*/  VIADD R2, R7, 0x1 ;  /* 0x0000000107027836 */ /* 0x02cfe20000000000 */
[----:B------:R-:W-:Y:S05]  /*fdd0*/  YIELD ;  /* 0x0000000000007946 */ /* 0x000fea0003800000 */
[----:B------:R-:W-:Y:S01]  /*fde0*/  ISETP.NE.AND P0, PT, R2, 0x2, PT ;  /* 0x000000020200780c */ /* 0x000fe20003f05270 */
[----:B------:R-:W-:Y:S03]  /*fdf0*/  BSSY B0, `(.L_x_194) ;  /* 0x000006e000007945 */ /* 0x000fe60003800000 */
[----:B------:R-:W-:-:S02]  /*fe00*/  SEL R3, RZ, 0x1, P0 ;  /* 0x00000001ff037807 */ /* 0x000fc40000000000 */
[----:B------:R-:W-:Y:S02]  /*fe10*/  SEL R10, R2, RZ, P0 ;  /* 0x000000ff020a7207 */ /* 0x000fe40000000000 */
[----:B------:R-:W-:-:S05]  /*fe20*/  LOP3.LUT R9, R6, R3, RZ, 0x3c, !PT ;  /* 0x0000000306097212 */ /* 0x000fca00078e3cff */
[----:B------:R2:W-:Y:S04]  /*fe30*/  STL [R1+0x8], R9 ;  /* 0x0000080901007387 */ /* 0x0005e80000100800 */
[----:B------:R2:W-:Y:S01]  /*fe40*/  STL [R1+0x4], R10 ;  /* 0x0000040a01007387 */ /* 0x0005e20000100800 */
[----:B------:R-:W-:Y:S05]  /*fe50*/  @!P6 BRA `(.L_x_195) ;  /* 0x00000004009ce947 */ /* 0x000fea0003800000 */
[----:B------:R-:W-:Y:S01]  /*fe60*/  ULDC.64 UR4, c[0x0][0x3f8] ;  /* 0x0000fe0000047ab9 */ /* 0x000fe20000000a00 */
[----:B------:R-:W-:Y:S01]  /*fe70*/  IMAD.MOV.U32 R8, RZ, RZ, R21 ;  /* 0x000000ffff087224 */ /* 0x000fe200078e0015 */
[----:B------:R-:W-:-:S04]  /*fe80*/  ISETP.NE.U32.AND P0, PT, RZ, UR4, PT ;  /* 0x00000004ff007c0c */ /* 0x000fc8000bf05070 */
[----:B------:R-:W-:-:S13]  /*fe90*/  ISETP.NE.AND.EX P0, PT, RZ, UR5, PT, P0 ;  /* 0x00000005ff007c0c */ /* 0x000fda000bf05300 */
[----:B------:R-:W-:Y:S05]  /*fea0*/  @!P0 BRA `(.L_x_196) ;  /* 0x00000000004c8947 */ /* 0x000fea0003800000 */
[----:B------:R-:W3:Y:S01]  /*feb0*/  LDL R5, [R1+0x14] ;  /* 0x0000140001057983 */ /* 0x000ee20000100800 */
[----:B------:R-:W4:Y:S01]  /*fec0*/  LDC R8, c[0x0][0x41c] ;  /* 0x00010700ff087b82 */ /* 0x000f220000000800 */
[----:B------:R-:W-:Y:S02]  /*fed0*/  ULDC.64 UR6, c[0x0][0x408] ;  /* 0x0001020000067ab9 */ /* 0x000fe40000000a00 */
[----:B-1----:R-:W2:Y:S01]  /*fee0*/  LDL R4, [R1+0xc] ;  /* 0x00000c0001047983 */ /* 0x002ea20000100800 */
[----:B----4-:R-:W-:-:S13]  /*fef0*/  ISETP.NE.AND P0, PT, R8, 0x1, PT ;  /* 0x000000010800780c */ /* 0x010fda0003f05270 */
[----:B------:R-:W1:Y:S02]  /*ff00*/  @P0 LDC.64 R2, c[0x0][0x420] ;  /* 0x00010800ff020b82 */ /* 0x000e640000000a00 */
[----:B-1----:R-:W-:-:S04]  /*ff10*/  @P0 IMAD.HI.U32 R0, R21, R2, RZ ;  /* 0x0000000215000227 */ /* 0x002fc800078e00ff */
[----:B------:R-:W-:Y:S01]  /*ff20*/  IMAD.MOV.U32 R2, RZ, RZ, R21 ;  /* 0x000000ffff027224 */ /* 0x000fe200078e0015 */
[----:B------:R-:W-:-:S04]  /*ff30*/  @P0 SHF.R.U32.HI R2, RZ, R3, R0 ;  /* 0x00000003ff020219 */ /* 0x000fc80000011600 */
[--C-:B------:R-:W-:Y:S01]  /*ff40*/  SHF.R.S32.HI R3, RZ, 0x1f, R2.reuse ;  /* 0x0000001fff037819 */ /* 0x100fe20000011402 */
[----:B------:R-:W-:-:S04]  /*ff50*/  IMAD.MOV R0, RZ, RZ, -R2 ;  /* 0x000000ffff007224 */ /* 0x000fc800078e0a02 */
[----:B------:R-:W-:Y:S02]  /*ff60*/  IMAD R8, R8, R0, R21 ;  /* 0x0000000008087224 */ /* 0x000fe400078e0215 */
[----:B---3--:R-:W-:-:S04]  /*ff70*/  IMAD R0, R5, UR6, RZ ;  /* 0x0000000605007c24 */ /* 0x008fc8000f8e02ff */
[C---:B--2---:R-:W-:Y:S02]  /*ff80*/  IMAD R0, R4.reuse, UR7, R0 ;  /* 0x0000000704007c24 */ /* 0x044fe4000f8e0200 */
[----:B------:R-:W-:-:S04]  /*ff90*/  IMAD.WIDE.U32 R2, R4, UR6, R2 ;  /* 0x0000000604027c25 */ /* 0x000fc8000f8e0002 */
[----:B------:R-:W-:Y:S01]  /*ffa0*/  IMAD.IADD R0, R0, 0x1, R3 ;  /* 0x0000000100007824 */ /* 0x000fe200078e0203 */
[----:B------:R-:W-:-:S04]  /*ffb0*/  LEA R4, P0, R2, UR4, 0x2 ;  /* 0x0000000402047c11 */ /* 0x000fc8000f8010ff */
[----:B------:R-:W-:-:S05]  /*ffc0*/  LEA.HI.X R5, R2, UR5, R0, 0x2, P0 ;  /* 0x0000000502057c11 */ /* 0x000fca00080f1400 */
[----:B------:R3:W5:Y:S04]  /*ffd0*/  LDG.E R0, desc[UR50][R4.64] ;  /* 0x0000003204007981 */ /* 0x000768000c1e1900 */
.L_x_196:
[----:B-1-3--:R-:W-:Y:S01]  /*ffe0*/  LEA R4, R10, UR41, 0x3 ;  /* 0x000000290a047c11 */ /* 0x00afe2000f8e18ff */
[----:B------:R-:W1:Y:S01]  /*fff0*/  S2R R2, SR_TID.X ;  /* 0x0000000000027919 */ /* 0x000e620000002100 */
[----:B------:R-:W-:Y:S01]  /*10000*/  SHF.L.U32 R3, R9, 0x1f, RZ ;  /* 0x0000001f09037819 */ /* 0x000fe200000006ff */
[----:B------:R-:W-:Y:S03]  /*10010*/  BSSY B1, `(.L_x_197) ;  /* 0x0000005000017945 */ /* 0x000fe60003800000 */
[----:B------:R-:W3:Y:S01]  /*10020*/  SYNCS.PHASECHK.TRANS64.TRYWAIT P0, [R4+URZ+0x2e880], R3 ;  /* 0x02e88003040075a7 */ /* 0x000ee2000800017f */
[----:B-1----:R-:W-:-:S04]  /*10030*/  LOP3.LUT R2, R2, 0x7f, RZ, 0xc0, !PT ;  /* 0x0000007f02027812 */ /* 0x002fc800078ec0ff */
[----:B------:R-:W-:Y:S01]  /*10040*/  ISETP.NE.AND P2, PT, R2, RZ, PT ;  /* 0x000000ff0200720c */ /* 0x000fe20003f45270 */
[----:B---3--:R-:W-:-:S12]  /*10050*/  @!P0 BRA `(.L_x_198) ;  /* 0x0000002800348947 */ /* 0x008fd80003800000 */
.L_x_257:
[----:B------:R-:W-:Y:S05]  /*10060*/  BSYNC B1 ;  /* 0x0000000000017941 */ /* 0x000fea0003800000 */
.L_x_197:
[----:B------:R-:W-:Y:S04]  /*10070*/  BSSY B1, `(.L_x_199) ;  /* 0x0000009000017945 */ /* 0x000fe80003800000 */
        /* <DEDUP_REMOVED lines=8> */
.L_x_200:
[----:B------:R-:W-:Y:S05]  /*10100*/  BSYNC B1 ;  /* 0x0000000000017941 */ /* 0x000fea0003800000 */
.L_x_199:
[----:B------:R-:W3:Y:S04]  /*10110*/  LDL R2, [R1+0x10] ;  /* 0x0000100001027983 */ /* 0x000ee80000100800 */
[----:B--2---:R-:W2:Y:S04]  /*10120*/  LDL R9, [R1+0x4] ;  /* 0x0000040001097983 */ /* 0x004ea80000100800 */
[----:B------:R-:W4:Y:S01]  /*10130*/  LDL R5, [R1+0x18] ;  /* 0x0000180001057983 */ /* 0x000f220000100800 */
[----:B------:R-:W-:Y:S01]  /*10140*/  IMAD.MOV.U32 R10, RZ, RZ, RZ ;  /* 0x000000ffff0a7224 */ /* 0x000fe200078e00ff */
[----:B------:R-:W-:Y:S01]  /*10150*/  UIADD3 UR4, UP0, UR54, 0x470, URZ ;  /* 0x0000047036047890 */ /* 0x000fe2000ff1e03f */
[----:B------:R-:W-:Y:S01]  /*10160*/  PLOP3.LUT P0, PT, PT, PT, PT, 0x80, 0x0 ;  /* 0x000000000000781c */ /* 0x000fe20003f0f070 */
[----:B------:R-:W-:Y:S01]  /*10170*/  UMOV UR6, 0x0 ;  /* 0x0000000000067882 */ /* 0x000fe20000000000 */
[----:B------:R-:W-:Y:S01]  /*10180*/  UMOV UR7, 0x14f00000 ;  /* 0x14f0000000077882 */ /* 0x000fe20000000000 */
[----:B------:R-:W-:Y:S01]  /*10190*/  R2UR UR10, R10 ;  /* 0x000000000a0a72ca */ /* 0x000fe200000e0000 */
[----:B------:R-:W-:Y:S01]  /*101a0*/  UIADD3.X UR5, URZ, UR55, URZ, UP0, !UPT ;  /* 0x000000373f057290 */ /* 0x000fe200087fe43f */
[----:B---3--:R-:W-:Y:S01]  /*101b0*/  R2UR UR12, R2 ;  /* 0x00000000020c72ca */ /* 0x008fe200000e0000 */
[----:B------:R-:W-:-:S04]  /*101c0*/  IMAD.U32 R2, RZ, RZ, UR41 ;  /* 0x00000029ff027e24 */ /* 0x000fc8000f8e00ff */
[----:B--2---:R-:W-:Y:S02]  /*101d0*/  IMAD R2, R9, 0x7000, R2 ;  /* 0x0000700009027824 */ /* 0x004fe400078e0202 */
[----:B----4-:R-:W-:Y:S02]  /*101e0*/  IMAD R5, R8, 0xe0, R5 ;  /* 0x000000e008057824 */ /* 0x010fe400078e0205 */
[----:B------:R-:W-:Y:S02]  /*101f0*/  VIADD R8, R4, 0x2e870 ;  /* 0x0002e87004087836 */ /* 0x000fe40000000000 */
[----:B------:R-:W-:-:S07]  /*10200*/  VIADD R9, R2, 0xe400 ;  /* 0x0000e40002097836 */ /* 0x000fce0000000000 */
.L_x_201:
        /* <DEDUP_REMOVED lines=12> */
.L_x_258:
[----:B------:R-:W-:Y:S05]  /*102d0*/  BSYNC B1 ;  /* 0x0000000000017941 */ /* 0x000fea0003800000 */
.L_x_202:
[----:B------:R-:W-:Y:S01]  /*102e0*/  BSSY B1, `(.L_x_204) ;  /* 0x000000b000017945 */ /* 0x000fe20003800000 */
[----:B------:R-:W-:Y:S02]  /*102f0*/  IMAD.MOV.U32 R8, RZ, RZ, 0x0 ;  /* 0x00000000ff087424 */ /* 0x000fe400078e00ff */
[----:B------:R-:W-:Y:S01]  /*10300*/  IMAD.MOV.U32 R9, RZ, RZ, 0x14f00000 ;  /* 0x14f00000ff097424 */ /* 0x000fe200078e00ff */
[----:B------:R-:W-:Y:S06]  /*10310*/  @P2 BRA `(.L_x_205) ;  /* 0x00000000001c2947 */ /* 0x000fec0003800000 */
[----:B------:R-:W3:Y:S01]  /*10320*/  S2R R11, SR_TID.X ;  /* 0x00000000000b7919 */ /* 0x000ee20000002100 */
[----:B-12---:R-:W-:-:S04]  /*10330*/  IMAD.MOV.U32 R3, RZ, RZ, 0x7000 ;  /* 0x00007000ff037424 */ /* 0x006fc800078e00ff */
[----:B------:R4:W-:Y:S01]  /*10340*/  SYNCS.ARRIVE.TRANS64 RZ, [R4+URZ+0x2e830], R3 ;  /* 0x02e8300304ff79a7 */ /* 0x0009e2000800003f */
[----:B---3--:R-:W-:-:S04]  /*10350*/  LOP3.LUT R11, R11, 0x1f, RZ, 0xc0, !PT ;  /* 0x0000001f0b0b7812 */ /* 0x008fc800078ec0ff */
[----:B------:R-:W-:-:S13]  /*10360*/  ISETP.NE.AND P0, PT, R11, RZ, PT ;  /* 0x000000ff0b00720c */ /* 0x000fda0003f05270 */
[----:B----4-:R-:W-:Y:S05]  /*10370*/  @!P0 BRA `(.L_x_205) ;  /* 0x0000000000048947 */ /* 0x010fea0003800000 */
[----:B------:R-:W-:Y:S01]  /*10380*/  BPT.TRAP 0x1 ;  /* 0x000000040000795c */ /* 0x000fe20000300000 */
.L_x_205:
[----:B------:R-:W-:Y:S05]  /*10390*/  BSYNC B1 ;  /* 0x0000000000017941 */ /* 0x000fea0003800000 */
.L_x_204:
[----:B-12---:R-:W2:Y:S01]  /*103a0*/  LDL R3, [R1+0x10] ;  /* 0x0000100001037983 */ /* 0x006ea20000100800 */
        /* <DEDUP_REMOVED lines=9> */
.L_x_206:
        /* <DEDUP_REMOVED lines=8> */
[----:B---3--:R-:W-:Y:S05]  /*104c0*/  @P0 BRA.U.ANY `(.L_x_206) ;  /* 0xfffffffd00dc0947 */ /* 0x008fea000393ffff */
.L_x_195:
[----:B------:R-:W-:Y:S05]  /*104d0*/  BSYNC B0 ;  /* 0x0000000000007941 */ /* 0x000fea0003800000 */
.L_x_194:
[----:B------:R-:W-:-:S06]  /*104e0*/  UISETP.NE.AND UP0, UPT, UR42, 0x3, UPT ;  /* 0x000000032a00788c */ /* 0x000fcc000bf05270 */
[----:B------:R-:W-:-:S13]  /*104f0*/  PLOP3.LUT P0, PT, PT, PT, UP0, 0x80, 0x0 ;  /* 0x000000000000781c */ /* 0x000fda0003f0f008 */
[----:B------:R-:W-:Y:S05]  /*10500*/  @!P0 BRA `(.L_x_207) ;  /* 0x0000000000048947 */ /* 0x000fea0003800000 */
[----:B------:R-:W-:Y:S01]  /*10510*/  BPT.TRAP 0x1 ;  /* 0x000000040000795c */ /* 0x000fe20000300000 */
.L_x_207:
[----:B------:R-:W-:Y:S01]  /*10520*/  IMAD.U32 R2, RZ, RZ, UR49 ;  /* 0x00000031ff027e24 */ /* 0x000fe2000f8e00ff */
[----:B------:R-:W-:Y:S01]  /*10530*/  LEA R3, R7, UR41, 0x3 ;  /* 0x0000002907037c11 */ /* 0x000fe2000f8e18ff */
[----:B------:R-:W-:Y:S03]  /*10540*/  BSSY B0, `(.L_x_208) ;  /* 0x0000007000007945 */ /* 0x000fe60003800000 */
[----:B------:R-:W-:Y:S01]  /*10550*/  ISETP.NE.AND P0, PT, R2, 0x3, PT ;  /* 0x000000030200780c */ /* 0x000fe20003f05270 */
[----:B------:R3:W-:Y:S01]  /*10560*/  STL [R1], R3 ;  /* 0x0000000301007387 */ /* 0x0007e20000100800 */
[----:B------:R-:W-:-:S04]  /*10570*/  LOP3.LUT R2, R6, 0x1, RZ, 0x3c, !PT ;  /* 0x0000000106027812 */ /* 0x000fc800078e3cff */
[----:B------:R-:W-:-:S04]  /*10580*/  SHF.L.U32 R2, R2, 0x1f, RZ ;  /* 0x0000001f02027819 */ /* 0x000fc800000006ff */
[----:B------:R-:W4:Y:S02]  /*10590*/  SYNCS.PHASECHK.TRANS64.TRYWAIT P2, [R3+URZ+0x2e870], R2 ;  /* 0x02e87002030075a7 */ /* 0x000f24000804017f */
[----:B---34-:R-:W-:Y:S05]  /*105a0*/  @!P2 BRA `(.L_x_209) ;  /* 0x000000240008a947 */ /* 0x018fea0003800000 */
.L_x_259:
[----:B------:R-:W-:Y:S05]  /*105b0*/  BSYNC B0 ;  /* 0x0000000000007941 */ /* 0x000fea0003800000 */
.L_x_208:
[----:B------:R-:W-:Y:S05]  /*105c0*/  @!P0 BRA `(.L_x_210) ;  /* 0x0000000000048947 */ /* 0x000fea0003800000 */
[----:B------:R-:W-:Y:S01]  /*105d0*/  BPT.TRAP 0x1 ;  /* 0x000000040000795c */ /* 0x000fe20000300000 */
.L_x_210:
[----:B---3--:R-:W3:Y:S01]  /*105e0*/  LDL R2, [R1] ;  /* 0x0000000001027983 */ /* 0x008ee20000100800 */
[----:B------:R-:W-:-:S04]  /*105f0*/  SHF.L.U32 R3, R6, 0x1f, RZ ;  /* 0x0000001f06037819 */ /* 0x000fc800000006ff */
[----:B---3--:R3:W4:Y:S02]  /*10600*/  SYNCS.PHASECHK.TRANS64.TRYWAIT P2, [R2+URZ+0x2e860], R3 ;  /* 0x02e86003020075a7 */ /* 0x008724000804017f */
[----:B---3--:R-:W-:Y:S01]  /*10610*/  IMAD R2, R7, 0x7000, RZ ;  /* 0x0000700007027824 */ /* 0x008fe200078e02ff */
[----:B----4-:R-:W-:Y:S06]  /*10620*/  @!P2 BRA `(.L_x_211) ;  /* 0x000000240000a947 */ /* 0x010fec0003800000 */
.L_x_260:
[----:B-1----:R-:W3:Y:S04]  /*10630*/  LDL R4, [R1+0x28] ;  /* 0x0000280001047983 */ /* 0x002ee80000100800 */
[----:B------:R-:W4:Y:S01]  /*10640*/  LDL R12, [R1+0x1c] ;  /* 0x00001c00010c7983 */ /* 0x000f220000100800 */
[----:B------:R-:W-:Y:S05]  /*10650*/  WARPSYNC.ALL ;  /* 0x0000000000007948 */ /* 0x000fea0003800000 */
[----:B------:R-:W1:Y:S01]  /*10660*/  S2R R8, SR_TID.X ;  /* 0x0000000000087919 */ /* 0x000e620000002100 */
[----:B--2---:R-:W-:-:S02]  /*10670*/  MOV R10, 0x40 ;  /* 0x00000040000a7802 */ /* 0x004fc40000000f00 */
[----:B-1----:R-:W-:-:S04]  /*10680*/  LOP3.LUT P2, RZ, R8, 0x4, RZ, 0xc0, !PT ;  /* 0x0000000408ff7812 */ /* 0x002fc8000784c0ff */
[----:B------:R-:W-:Y:S02]  /*10690*/  SEL R10, R10, 0xffffffc0, !P2 ;  /* 0xffffffc00a0a7807 */ /* 0x000fe40005000000 */
[C---:B---3--:R-:W-:Y:S02]  /*106a0*/  LOP3.LUT R3, R2.reuse, R4, RZ, 0xfc, !PT ;  /* 0x0000000402037212 */ /* 0x048fe400078efcff */
[----:B----4-:R-:W-:-:S03]  /*106b0*/  IADD3 R2, R2, UR41, R12 ;  /* 0x0000002902027c10 */ /* 0x010fc6000fffe00c */
[----:B------:R-:W1:Y:S01]  /*106c0*/  LDSM.16.MT88.4 R4, [R3+UR41+0xe400] ;  /* 0x00e400290304783b */ /* 0x000e620008004200 */
[----:B------:R-:W-:-:S04]  /*106d0*/  VIADD R20, R3, UR41 ;  /* 0x0000002903147c36 */ /* 0x000fc80008000000 */
[----:B------:R-:W-:Y:S01]  /*106e0*/  IMAD.IADD R20, R10, 0x1, R20 ;  /* 0x000000010a147824 */ /* 0x000fe200078e0214 */
[C-C-:B-1----:R-:W-:Y:S02]  /*106f0*/  PRMT R8, R4.reuse, 0x6420, R5.reuse ;  /* 0x0000642004087816 */ /* 0x142fe40000000005 */
[----:B------:R-:W-:Y:S02]  /*10700*/  PRMT R9, R4, 0x7531, R5 ;  /* 0x0000753104097816 */ /* 0x000fe40000000005 */
[C-C-:B------:R-:W-:Y:S02]  /*10710*/  PRMT R10, R6.reuse, 0x6420, R7.reuse ;  /* 0x00006420060a7816 */ /* 0x140fe40000000007 */
[----:B------:R-:W-:Y:S02]  /*10720*/  PRMT R11, R6, 0x7531, R7 ;  /* 0x00007531060b7816 */ /* 0x000fe40000000007 */
[----:B------:R-:W1:Y:S04]  /*10730*/  LDSM.16.MT88.4 R4, [R20+0xe400] ;  /* 0x00e400001404783b */ /* 0x000e680000004200 */
[----:B------:R-:W-:Y:S01]  /*10740*/  STSM.16.M88.4 [R2+0x400], R8 ;  /* 0x0004000802007844 */ /* 0x000fe20000000200 */
        /* <DEDUP_REMOVED lines=71> */
[----:B------:R1:W-:Y:S02]  /*10bc0*/  STSM.16.M88.4 [R2+0x6400], R4 ;  /* 0x0064000402007844 */ /* 0x0003e40000000200 */
[C-C-:B-1----:R-:W-:Y:S02]  /*10bd0*/  PRMT R4, R8.reuse, 0x6420, R9.reuse ;  /* 0x0000642008047816 */ /* 0x142fe40000000009 */
[----:B------:R-:W-:-:S02]  /*10be0*/  PRMT R5, R8, 0x7531, R9 ;  /* 0x0000753108057816 */ /* 0x000fc40000000009 */
[C-C-:B------:R-:W-:Y:S02]  /*10bf0*/  PRMT R6, R10.reuse, 0x6420, R11.reuse ;  /* 0x000064200a067816 */ /* 0x140fe4000000000b */
[----:B------:R-:W-:-:S05]  /*10c00*/  PRMT R7, R10, 0x7531, R11 ;  /* 0x000075310a077816 */ /* 0x000fca000000000b */
[----:B------:R1:W-:Y:S01]  /*10c10*/  STSM.16.M88.4 [R2+0x6c00], R4 ;  /* 0x006c000402007844 */ /* 0x0003e20000000200 */
[----:B------:R-:W-:Y:S01]  /*10c20*/  @!PT LDS RZ, [RZ] ;  /* 0x00000000fffff984 */ /* 0x000fe20000000800 */
[----:B------:R-:W-:Y:S01]  /*10c30*/  @!PT LDS RZ, [RZ] ;  /* 0x00000000fffff984 */ /* 0x000fe20000000800 */
[----:B------:R-:W-:Y:S01]  /*10c40*/  @!PT LDS RZ, [RZ] ;  /* 0x00000000fffff984 */ /* 0x000fe20000000800 */
[----:B------:R-:W-:Y:S01]  /*10c50*/  @!PT LDS RZ, [RZ] ;  /* 0x00000000fffff984 */ /* 0x000fe20000000800 */
[----:B------:R2:W-:Y:S06]  /*10c60*/  MEMBAR.ALL.CTA ;  /* 0x0000000000007992 */ /* 0x0005ec0000008000 */
[----:B--2---:R-:W2:Y:S01]  /*10c70*/  FENCE.VIEW.ASYNC.S ;  /* 0x00000000000073c6 */ /* 0x004ea20000000000 */
[----:B------:R-:W-:Y:S05]  /*10c80*/  @!P0 BRA `(.L_x_212) ;  /* 0x0000000000048947 */ /* 0x000fea0003800000 */
[----:B------:R-:W-:Y:S01]  /*10c90*/  BPT.TRAP 0x1 ;  /* 0x000000040000795c */ /* 0x000fe20000300000 */
.L_x_212:
[----:B------:R-:W2:Y:S01]  /*10ca0*/  LDL.LU R3, [R1] ;  /* 0x0000000001037983 */ /* 0x000ea20000300800 */
[C---:B------:R-:W-:Y:S01]  /*10cb0*/  ISETP.GT.AND P0, PT, R21.reuse, RZ, PT ;  /* 0x000000ff1500720c */ /* 0x040fe20003f04270 */
[----:B------:R-:W-:Y:S02]  /*10cc0*/  VIADD R21, R21, 0xffffffff ;  /* 0xffffffff15157836 */ /* 0x000fe40000000000 */
[----:B-1----:R3:W5:Y:S04]  /*10cd0*/  LDL R6, [R1+0x8] ;  /* 0x0000080001067983 */ /* 0x0027680000100800 */
[----:B------:R3:W5:Y:S01]  /*10ce0*/  LDL R7, [R1+0x4] ;  /* 0x0000040001077983 */ /* 0x0007620000100800 */
[----:B--2---:R3:W-:Y:S01]  /*10cf0*/  SYNCS.ARRIVE.TRANS64.A1T0 RZ, [R3+URZ+0x2e850], RZ ;  /* 0x02e850ff03ff79a7 */ /* 0x0047e2000810003f */
[----:B------:R-:W-:-:S05]  /*10d00*/  @!P1 VIADD R2, R3, 0x2e880 ;  /* 0x0002e88003029836 */ /* 0x000fca0000000000 */
[----:B------:R-:W-:Y:S01]  /*10d10*/  @!P1 PRMT R2, RZ, 0x654, R2 ;  /* 0x00000654ff029816 */ /* 0x000fe20000000002 */
[----:B------:R-:W-:Y:S06]  /*10d20*/  BAR.SYNC.DEFER_BLOCKING 0x2, 0x80 ;  /* 0x0082000000007b1d */ /* 0x000fec0000010000 */
[----:B------:R3:W-:Y:S01]  /*10d30*/  @!P1 SYNCS.ARRIVE.TRANS64.RED.A1T0 RZ, [R2+URZ], RZ ;  /* 0x000000ff02ff99a7 */ /* 0x0007e2000810043f */
[----:B------:R-:W-:Y:S05]  /*10d40*/  @P0 BRA `(.L_x_213) ;  /* 0xfffffff0001c0947 */ /* 0x000fea000383ffff */
.L_x_193:
[----:B------:R-:W-:Y:S04]  /*10d50*/  BSSY B0, `(.L_x_214) ;  /* 0x000000f000007945 */ /* 0x000fe80003800000 */
[----:B------:R-:W-:Y:S05]  /*10d60*/  @P1 BRA `(.L_x_215) ;  /* 0x0000000000341947 */ /* 0x000fea0003800000 */
[----:B------:R-:W4:Y:S01]  /*10d70*/  S2R R5, SR_LANEID ;  /* 0x0000000000057919 */ /* 0x000f220000000000 */
[----:B------:R-:W-:Y:S01]  /*10d80*/  VOTEU.ANY UR4, UPT, PT ;  /* 0x0000000000047886 */ /* 0x000fe200038e0100 */
[----:B--23--:R-:W2:Y:S01]  /*10d90*/  LDC.64 R2, c[0x0][0xc38] ;  /* 0x00030e00ff027b82 */ /* 0x00cea20000000a00 */
[----:B------:R-:W4:Y:S02]  /*10da0*/  FLO.U32 R0, UR4 ;  /* 0x0000000400007d00 */ /* 0x000f2400080e0000 */
[----:B----4-:R-:W-:-:S06]  /*10db0*/  ISETP.EQ.U32.AND P0, PT, R0, R5, PT ;  /* 0x000000050000720c */ /* 0x010fcc0003f02070 */
[----:B------:R-:W2:Y:S07]  /*10dc0*/  POPC R5, UR4 ;  /* 0x0000000400057d09 */ /* 0x000eae0008000000 */
[----:B--2---:R-:W2:Y:S01]  /*10dd0*/  @P0 ATOMG.E.ADD.STRONG.GPU PT, R3, desc[UR50][R2.64], R5 ;  /* 0x00000005020309a8 */ /* 0x004ea200081ee1f2 */
[----:B-1----:R-:W1:Y:S02]  /*10de0*/  S2R R4, SR_LTMASK ;  /* 0x0000000000047919 */ /* 0x002e640000003900 */
[----:B-1----:R-:W-:-:S04]  /*10df0*/  LOP3.LUT R4, R4, UR4, RZ, 0xc0, !PT ;  /* 0x0000000404047c12 */ /* 0x002fc8000f8ec0ff */
[----:B-----5:R-:W1:Y:S01]  /*10e00*/  POPC R7, R4 ;  /* 0x0000000400077309 */ /* 0x020e620000000000 */
[----:B--2---:R-:W1:Y:S02]  /*10e10*/  SHFL.IDX PT, R0, R3, R0, 0x1f ;  /* 0x00001f0003007589 */ /* 0x004e6400000e0000 */
[----:B-1----:R-:W-:-:S05]  /*10e20*/  IADD3 R0, R0, UR48, R7 ;  /* 0x0000003000007c10 */ /* 0x002fca000fffe007 */
[----:B------:R4:W-:Y:S02]  /*10e30*/  STL [R1+0x20], R0 ;  /* 0x0000200001007387 */ /* 0x0009e40000100800 */
.L_x_215:
[----:B------:R-:W-:Y:S05]  /*10e40*/  BSYNC B0 ;  /* 0x0000000000007941 */ /* 0x000fea0003800000 */
.L_x_214:
[----:B------:R-:W-:-:S06]  /*10e50*/  UISETP.NE.AND UP0, UPT, UR42, 0x3, UPT ;  /* 0x000000032a00788c */ /* 0x000fcc000bf05270 */
[----:B------:R-:W-:-:S13]  /*10e60*/  PLOP3.LUT P0, PT, PT, PT, UP0, 0x80, 0x0 ;  /* 0x000000000000781c */ /* 0x000fda0003f0f008 */
[----:B------:R-:W-:Y:S05]  /*10e70*/  @!P0 BRA `(.L_x_216) ;  /* 0x0000000000048947 */ /* 0x000fea0003800000 */
[----:B------:R-:W-:Y:S01]  /*10e80*/  BPT.TRAP 0x1 ;  /* 0x000000040000795c */ /* 0x000fe20000300000 */
.L_x_216:
[----:B--23--:R-:W2:Y:S04]  /*10e90*/  LDL R2, [R1+0x8] ;  /* 0x0000080001027983 */ /* 0x00cea80000100800 */
[----:B----4-:R-:W3:Y:S01]  /*10ea0*/  LDL R0, [R1+0x4] ;  /* 0x0000040001007983 */ /* 0x010ee20000100800 */
[----:B------:R-:W-:Y:S01]  /*10eb0*/  BSSY B0, `(.L_x_217) ;  /* 0x0000008000007945 */ /* 0x000fe20003800000 */
[----:B--2---:R-:W-:-:S04]  /*10ec0*/  LOP3.LUT R3, R2, 0x1, RZ, 0x3c, !PT ;  /* 0x0000000102037812 */ /* 0x004fc800078e3cff */
[----:B------:R-:W-:Y:S02]  /*10ed0*/  SHF.L.U32 R3, R3, 0x1f, RZ ;  /* 0x0000001f03037819 */ /* 0x000fe400000006ff */
[----:B---3--:R-:W-:-:S04]  /*10ee0*/  LEA R20, R0, UR41, 0x3 ;  /* 0x0000002900147c11 */ /* 0x008fc8000f8e18ff */
[----:B------:R-:W2:Y:S01]  /*10ef0*/  SYNCS.PHASECHK.TRANS64.TRYWAIT P0, [R20+URZ+0x2e870], R3 ;  /* 0x02e87003140075a7 */ /* 0x000ea2000800017f */
[----:B------:R-:W-:-:S05]  /*10f00*/  IMAD.U32 R0, RZ, RZ, UR49 ;  /* 0x00000031ff007e24 */ /* 0x000fca000f8e00ff */
[----:B------:R-:W-:Y:S01]  /*10f10*/  ISETP.NE.AND P2, PT, R0, 0x3, PT ;  /* 0x000000030000780c */ /* 0x000fe20003f45270 */
[----:B--2---:R-:W-:-:S12]  /*10f20*/  @!P0 BRA `(.L_x_218) ;  /* 0x0000001800d88947 */ /* 0x004fd80003800000 */
.L_x_261:
[----:B------:R-:W-:Y:S05]  /*10f30*/  BSYNC B0 ;  /* 0x0000000000007941 */ /* 0x000fea0003800000 */
.L_x_217:
[----:B------:R-:W-:Y:S05]  /*10f40*/  @!P2 BRA `(.L_x_219) ;  /* 0x000000000004a947 */ /* 0x000fea0003800000 */
[----:B------:R-:W-:Y:S01]  /*10f50*/  BPT.TRAP 0x1 ;  /* 0x000000040000795c */ /* 0x000fe20000300000 */
.L_x_219:
[----:B------:R-:W2:Y:S02]  /*10f60*/  LDL R0, [R1+0x8] ;  /* 0x0000080001007983 */ /* 0x000ea40000100800 */
[----:B--2---:R-:W-:-:S04]  /*10f70*/  SHF.L.U32 R3, R0, 0x1f, RZ ;  /* 0x0000001f00037819 */ /* 0x004fc800000006ff */
[----:B------:R-:W2:Y:S02]  /*10f80*/  SYNCS.PHASECHK.TRANS64.TRYWAIT P0, [R20+URZ+0x2e860], R3 ;  /* 0x02e86003140075a7 */ /* 0x000ea4000800017f */
[----:B--2---:R-:W-:Y:S05]  /*10f90*/  @!P0 BRA `(.L_x_220) ;  /* 0x0000001800d08947 */ /* 0x004fea0003800000 */
.L_x_262:
[----:B------:R-:W3:Y:S04]  /*10fa0*/  LDL R0, [R1+0x4] ;  /* 0x0000040001007983 */ /* 0x000ee80000100800 */
[----:B------:R-:W4:Y:S04]  /*10fb0*/  LDL R2, [R1+0x28] ;  /* 0x0000280001027983 */ /* 0x000f280000100800 */
[----:B------:R-:W2:Y:S01]  /*10fc0*/  LDL R12, [R1+0x1c] ;  /* 0x00001c00010c7983 */ /* 0x000ea20000100800 */
[----:B------:R-:W-:Y:S05]  /*10fd0*/  WARPSYNC.ALL ;  /* 0x0000000000007948 */ /* 0x000fea0003800000 */
[----:B------:R-:W0:Y:S01]  /*10fe0*/  S2R R8, SR_TID.X ;  /* 0x0000000000087919 */ /* 0x000e220000002100 */
[----:B------:R-:W-:Y:S01]  /*10ff0*/  IMAD.MOV.U32 R10, RZ, RZ, 0x40 ;  /* 0x00000040ff0a7424 */ /* 0x000fe200078e00ff */
[----:B0-----:R-:W-:-:S04]  /*11000*/  LOP3.LUT P0, RZ, R8, 0x4, RZ, 0xc0, !PT ;  /* 0x0000000408ff7812 */ /* 0x001fc8000780c0ff */
[----:B------:R-:W-:Y:S01]  /*11010*/  SEL R10, R10, 0xffffffc0, !P0 ;  /* 0xffffffc00a0a7807 */ /* 0x000fe20004000000 */
[----:B---3--:R-:W-:-:S05]  /*11020*/  IMAD R0, R0, 0x7000, RZ ;  /* 0x0000700000007824 */ /* 0x008fca00078e02ff */
[C---:B----4-:R-:W-:Y:S02]  /*11030*/  LOP3.LUT R2, R0.reuse, R2, RZ, 0xfc, !PT ;  /* 0x0000000200027212 */ /* 0x050fe400078efcff */
[----:B--2---:R-:W-:-:S03]  /*11040*/  IADD3 R0, R0, UR41, R12 ;  /* 0x0000002900007c10 */ /* 0x004fc6000fffe00c */
[----:B-1---5:R-:W0:Y:S01]  /*11050*/  LDSM.16.MT88.4 R4, [R2+UR41+0xe400] ;  /* 0x00e400290204783b */ /* 0x022e220008004200 */
[----:B------:R-:W-:-:S04]  /*11060*/  VIADD R3, R2, UR41 ;  /* 0x0000002902037c36 */ /* 0x000fc80008000000 */
[----:B------:R-:W-:Y:S01]  /*11070*/  IMAD.IADD R3, R10, 0x1, R3 ;  /* 0x000000010a037824 */ /* 0x000fe200078e0203 */
[C-C-:B0-----:R-:W-:Y:S02]  /*11080*/  PRMT R8, R4.reuse, 0x6420, R5.reuse ;  /* 0x0000642004087816 */ /* 0x141fe40000000005 */
[----:B------:R-:W-:Y:S02]  /*11090*/  PRMT R9, R4, 0x7531, R5 ;  /* 0x0000753104097816 */ /* 0x000fe40000000005 */
[C-C-:B------:R-:W-:Y:S02]  /*110a0*/  PRMT R10, R6.reuse, 0x6420, R7.reuse ;  /* 0x00006420060a7816 */ /* 0x140fe40000000007 */
[----:B------:R-:W-:Y:S02]  /*110b0*/  PRMT R11, R6, 0x7531, R7 ;  /* 0x00007531060b7816 */ /* 0x000fe40000000007 */
[----:B------:R-:W0:Y:S04]  /*110c0*/  LDSM.16.MT88.4 R4, [R3+0xe400] ;  /* 0x00e400000304783b */ /* 0x000e280000004200 */
[----:B------:R0:W-:Y:S02]  /*110d0*/  STSM.16.M88.4 [R0+0x400], R8 ;  /* 0x0004000800007844 */ /* 0x0001e40000000200 */
[----:B0-----:R-:W-:-:S02]  /*110e0*/  PRMT R8, R4, 0x6420, R5 ;  /* 0x0000642004087816 */ /* 0x001fc40000000005 */
[----:B------:R-:W-:Y:S02]  /*110f0*/  PRMT R9, R4, 0x7531, R5 ;  /* 0x0000753104097816 */ /* 0x000fe40000000005 */
[C-C-:B------:R-:W-:Y:S02]  /*11100*/  PRMT R10, R6.reuse, 0x6420, R7.reuse ;  /* 0x00006420060a7816 */ /* 0x140fe40000000007 */
[----:B------:R-:W-:-:S05]  /*11110*/  PRMT R11, R6, 0x7531, R7 ;  /* 0x00007531060b7816 */ /* 0x000fca0000000007 */
[----:B------:R-:W-:Y:S04]  /*11120*/  STSM.16.M88.4 [R0+0xc00], R8 ;  /* 0x000c000800007844 */ /* 0x000fe80000000200 */
[----:B------:R-:W0:Y:S02]  /*11130*/  LDSM.16.MT88.4 R4, [R2+UR41+0xf400] ;  /* 0x00f400290204783b */ /* 0x000e240008004200 */
[C-C-:B0-----:R-:W-:Y:S02]  /*11140*/  PRMT R16, R4.reuse, 0x6420, R5.reuse ;  /* 0x0000642004107816 */ /* 0x141fe40000000005 */
[----:B------:R-:W-:Y:S02]  /*11150*/  PRMT R17, R4, 0x7531, R5 ;  /* 0x0000753104117816 */ /* 0x000fe40000000005 */
[----:B------:R-:W-:-:S02]  /*11160*/  PRMT R18, R6, 0x6420, R7 ;  /* 0x0000642006127816 */ /* 0x000fc40000000007 */
[----:B------:R-:W-:Y:S02]  /*11170*/  PRMT R19, R6, 0x7531, R7 ;  /* 0x0000753106137816 */ /* 0x000fe40000000007 */
[----:B------:R-:W0:Y:S04]  /*11180*/  LDSM.16.MT88.4 R4, [R3+0xf400] ;  /* 0x00f400000304783b */ /* 0x000e280000004200 */
[----:B------:R-:W-:Y:S01]  /*11190*/  STSM.16.M88.4 [R0+0x1400], R16 ;  /* 0x0014001000007844 */ /* 0x000fe20000000200 */
[C-C-:B0-----:R-:W-:Y:S02]  /*111a0*/  PRMT R8, R4.reuse, 0x6420, R5.reuse ;  /* 0x0000642004087816 */ /* 0x141fe40000000005 */
[----:B------:R-:W-:Y:S02]  /*111b0*/  PRMT R9, R4, 0x7531, R5 ;  /* 0x0000753104097816 */ /* 0x000fe40000000005 */
[----:B------:R-:W-:-:S02]  /*111c0*/  PRMT R10, R6, 0x6420, R7 ;  /* 0x00006420060a7816 */ /* 0x000fc40000000007 */
        /* <DEDUP_REMOVED lines=56> */
[----:B------:R1:W-:Y:S01]  /*11550*/  STSM.16.M88.4 [R0+0x6400], R12 ;  /* 0x0064000c00007844 */ /* 0x0003e20000000200 */
[C-C-:B0-----:R-:W-:Y:S02]  /*11560*/  PRMT R8, R4.reuse, 0x6420, R5.reuse ;  /* 0x0000642004087816 */ /* 0x141fe40000000005 */
        /* <DEDUP_REMOVED lines=9> */
[----:B0-----:R-:W0:Y:S01]  /*11600*/  FENCE.VIEW.ASYNC.S ;  /* 0x00000000000073c6 */ /* 0x001e220000000000 */
[----:B------:R-:W-:Y:S05]  /*11610*/  @!P2 BRA `(.L_x_221) ;  /* 0x000000000004a947 */ /* 0x000fea0003800000 */
[----:B------:R-:W-:Y:S01]  /*11620*/  BPT.TRAP 0x1 ;  /* 0x000000040000795c */ /* 0x000fe20000300000 */
.L_x_221:
[----:B------:R-:W2:Y:S01]  /*11630*/  LDL.LU R2, [R1+0x4] ;  /* 0x0000040001027983 */ /* 0x000ea20000300800 */
[----:B0-----:R-:W-:Y:S03]  /*11640*/  SYNCS.ARRIVE.TRANS64.A1T0 RZ, [R20+URZ+0x2e850], RZ ;  /* 0x02e850ff14ff79a7 */ /* 0x001fe6000810003f */
[----:B------:R-:W3:Y:S01]  /*11650*/  LDL.LU R3, [R1+0x8] ;  /* 0x0000080001037983 */ /* 0x000ee20000300800 */
[----:B-1----:R-:W-:-:S05]  /*11660*/  @!P1 VIADD R0, R20, 0x2e880 ;  /* 0x0002e88014009836 */ /* 0x002fca0000000000 */
[----:B------:R-:W-:Y:S01]  /*11670*/  @!P1 PRMT R0, RZ, 0x654, R0 ;  /* 0x00000654ff009816 */ /* 0x000fe20000000000 */
[----:B------:R-:W-:Y:S06]  /*11680*/  BAR.SYNC.DEFER_BLOCKING 0x2, 0x80 ;  /* 0x0082000000007b1d */ /* 0x000fec0000010000 */
[----:B------:R2:W-:Y:S02]  /*11690*/  @!P1 SYNCS.ARRIVE.TRANS64.RED.A1T0 RZ, [R0+URZ], RZ ;  /* 0x000000ff00ff99a7 */ /* 0x0005e4000810043f */
[----:B--2---:R-:W-:-:S05]  /*116a0*/  VIADD R0, R2, 0x1 ;  /* 0x0000000102007836 */ /* 0x004fca0000000000 */
[----:B------:R-:W-:-:S04]  /*116b0*/  ISETP.NE.AND P0, PT, R0, 0x2, PT ;  /* 0x000000020000780c */ /* 0x000fc80003f05270 */
[----:B------:R-:W-:Y:S02]  /*116c0*/  SEL R2, RZ, 0x1, P0 ;  /* 0x00000001ff027807 */ /* 0x000fe40000000000 */
[----:B------:R-:W-:Y:S02]  /*116d0*/  SEL R0, R0, RZ, P0 ;  /* 0x000000ff00007207 */ /* 0x000fe40000000000 */
[----:B---3--:R-:W-:-:S03]  /*116e0*/  LOP3.LUT R3, R3, R2, RZ, 0x3c, !PT ;  /* 0x0000000203037212 */ /* 0x008fc600078e3cff */
[----:B------:R0:W-:Y:S04]  /*116f0*/  STL [R1+0x4], R0 ;  /* 0x0000040001007387 */ /* 0x0001e80000100800 */
[----:B------:R0:W-:Y:S02]  /*11700*/  STL [R1+0x8], R3 ;  /* 0x0000080301007387 */ /* 0x0001e40000100800 */
.L_x_177:
[----:B------:R-:W-:Y:S05]  /*11710*/  BSYNC B6 ;  /* 0x0000000000067941 */ /* 0x000fea0003800000 */
.L_x_175:
[----:B01----:R-:W2:Y:S02]  /*11720*/  LDL R0, [R1+0x30] ;  /* 0x0000300001007983 */ /* 0x003ea40000100800 */
[----:B--2---:R-:W-:-:S13]  /*11730*/  ISETP.NE.AND P0, PT, R0, RZ, PT ;  /* 0x000000ff0000720c */ /* 0x004fda0003f05270 */
[----:B------:R-:W-:Y:S05]  /*11740*/  @!P0 BRA `(.L_x_222) ;  /* 0x0000000000308947 */ /* 0x000fea0003800000 */
[----:B------:R-:W0:Y:S08]  /*11750*/  S2UR UR5, SR_CgaCtaId ;  /* 0x00000000000579c3 */ /* 0x000e300000008800 */
[----:B------:R-:W-:Y:S06]  /*11760*/  BAR.SYNC.DEFER_BLOCKING 0x5, 0x180 ;  /* 0x0146000000007b1d */ /* 0x000fec0000010000 */
[----:B------:R-:W-:-:S02]  /*11770*/  UMOV UR4, 0x400 ;  /* 0x0000040000047882 */ /* 0x000fc40000000000 */
[----:B0-----:R-:W-:-:S09]  /*11780*/  ULEA UR4, UR5, UR4, 0x18 ;  /* 0x0000000405047291 */ /* 0x001fd2000f8ec03f */
[----:B------:R-:W0:Y:S04]  /*11790*/  LDS.128 R4, [UR4+0x2e8d0] ;  /* 0x02e8d004ff047984 */ /* 0x000e280008000c00 */
[----:B0-----:R0:W-:Y:S01]  /*117a0*/  STL.64 [R1+0x20], R4 ;  /* 0x0000200401007387 */ /* 0x0011e20000100a00 */
[----:B------:R-:W-:Y:S02]  /*117b0*/  IMAD.MOV.U32 R2, RZ, RZ, R7 ;  /* 0x000000ffff027224 */ /* 0x000fe400078e0007 */
[----:B------:R-:W-:-:S03]  /*117c0*/  IMAD.MOV.U32 R0, RZ, RZ, R6 ;  /* 0x000000ffff007224 */ /* 0x000fc600078e0006 */
[----:B------:R-:W-:Y:S02]  /*117d0*/  R2UR UR52, R2 ;  /* 0x00000000023472ca */ /* 0x000fe400000e0000 */
[----:B------:R-:W-:Y:S01]  /*117e0*/  R2UR UR38, R0 ;  /* 0x00000000002672ca */ /* 0x000fe200000e0000 */
[----:B------:R-:W-:Y:S06]  /*117f0*/  BAR.ARV 0x4, 0x180 ;  /* 0x0106000000007b1d */ /* 0x000fec0000002000 */
[----:B------:R-:W-:Y:S08]  /*11800*/  BRA `(.L_x_223) ;  /* 0x00000008003c7947 */ /* 0x000ff00003800000 */
.L_x_222:
[----:B------:R-:W0:Y:S01]  /*11810*/  S2R R2, SR_TID.X ;  /* 0x0000000000027919 */ /* 0x000e220000002100 */
[----:B------:R-:W-:Y:S01]  /*11820*/  ULDC UR4, c[0x0][0xc14] ;  /* 0x0003050000047ab9 */ /* 0x000fe20000000800 */
[----:B------:R-:W2:Y:S01]  /*11830*/  LDL.LU R0, [R1+0x20] ;  /* 0x0000200001007983 */ /* 0x000ea20000300800 */
[----:B------:R-:W-:Y:S01]  /*11840*/  IMAD.MOV.U32 R4, RZ, RZ, RZ ;  /* 0x000000ffff047224 */ /* 0x000fe200078e00ff */
[----:B0-----:R-:W-:-:S04]  /*11850*/  LOP3.LUT R9, R2, 0x1f, RZ, 0xc0, !PT ;  /* 0x0000001f02097812 */ /* 0x001fc800078ec0ff */
[C---:B------:R-:W-:Y:S01]  /*11860*/  ISETP.NE.AND P0, PT, R9.reuse, 0x1f, PT ;  /* 0x0000001f0900780c */ /* 0x040fe20003f05270 */
[----:B------:R-:W-:-:S05]  /*11870*/  VIADD R5, R9, UR52 ;  /* 0x0000003409057c36 */ /* 0x000fca0008000000 */
[----:B------:R-:W-:Y:S01]  /*11880*/  ISETP.GE.OR P1, PT, R5, UR4, !P0 ;  /* 0x0000000405007c0c */ /* 0x000fe2000c726670 */
[----:B------:R-:W-:-:S12]  /*11890*/  ULDC UR4, c[0x0][0xc14] ;  /* 0x0003050000047ab9 */ /* 0x000fd80000000800 */
[----:B------:R-:W0:Y:S02]  /*118a0*/  @!P1 LDC.64 R2, c[0x0][0xc58] ;  /* 0x00031600ff029b82 */ /* 0x000e240000000a00 */
[----:B0-----:R-:W-:-:S05]  /*118b0*/  @!P1 IMAD.WIDE R2, R5, 0x4, R2 ;  /* 0x0000000405029825 */ /* 0x001fca00078e0202 */
[----:B------:R-:W3:Y:S01]  /*118c0*/  @!P1 LDG.E R4, desc[UR50][R2.64] ;  /* 0x0000003202049981 */ /* 0x000ee2000c1e1900 */
[C---:B------:R-:W-:Y:S02]  /*118d0*/  ISETP.NE.AND P1, PT, R9.reuse, RZ, PT ;  /* 0x000000ff0900720c */ /* 0x040fe40003f25270 */
[C---:B------:R-:W-:Y:S02]  /*118e0*/  ISETP.GE.U32.AND P2, PT, R9.reuse, 0x2, PT ;  /* 0x000000020900780c */ /* 0x040fe40003f46070 */
[C---:B------:R-:W-:Y:S02]  /*118f0*/  ISETP.GE.U32.AND P3, PT, R9.reuse, 0x4, PT ;  /* 0x000000040900780c */ /* 0x040fe40003f66070 */
[C---:B------:R-:W-:Y:S02]  /*11900*/  ISETP.GE.U32.AND P4, PT, R9.reuse, 0x8, PT ;  /* 0x000000080900780c */ /* 0x040fe40003f86070 */
[----:B------:R-:W-:Y:S01]  /*11910*/  ISETP.GE.U32.AND P5, PT, R9, 0x10, PT ;  /* 0x000000100900780c */ /* 0x000fe20003fa6070 */
[----:B--2---:R-:W-:-:S02]  /*11920*/  IMAD.MOV.U32 R8, RZ, RZ, R0 ;  /* 0x000000ffff087224 */ /* 0x004fc400078e0000 */
[----:B---3--:R-:W0:Y:S02]  /*11930*/  SHFL.UP PT, R0, R4, 0x1, RZ ;  /* 0x0420000004007989 */ /* 0x008e2400000e00ff */
[----:B0-----:R-:W-:-:S05]  /*11940*/  SEL R5, R0, RZ, P1 ;  /* 0x000000ff00057207 */ /* 0x001fca0000800000 */
[----:B------:R-:W-:-:S05]  /*11950*/  IMAD.IADD R5, R4, 0x1, R5 ;  /* 0x0000000104057824 */ /* 0x000fca00078e0205 */
[----:B------:R-:W0:Y:S02]  /*11960*/  SHFL.UP PT, R0, R5, 0x2, RZ ;  /* 0x0440000005007989 */ /* 0x000e2400000e00ff */
[----:B0-----:R-:W-:-:S05]  /*11970*/  SEL R0, R0, RZ, P2 ;  /* 0x000000ff00007207 */ /* 0x001fca0001000000 */
[----:B------:R-:W-:-:S05]  /*11980*/  IMAD.IADD R0, R5, 0x1, R0 ;  /* 0x0000000105007824 */ /* 0x000fca00078e0200 */
[----:B------:R-:W0:Y:S02]  /*11990*/  SHFL.UP PT, R6, R0, 0x4, RZ ;  /* 0x0480000000067989 */ /* 0x000e2400000e00ff */
[----:B0-----:R-:W-:-:S04]  /*119a0*/  SEL R3, R6, RZ, P3 ;  /* 0x000000ff06037207 */ /* 0x001fc80001800000 */
[----:B------:R-:W-:-:S05]  /*119b0*/  IADD3 R6, R0, R3, RZ ;  /* 0x0000000300067210 */ /* 0x000fca0007ffe0ff */
[----:B------:R-:W0:Y:S02]  /*119c0*/  SHFL.UP PT, R2, R6, 0x8, RZ ;  /* 0x0500000006027989 */ /* 0x000e2400000e00ff */
[----:B0-----:R-:W-:-:S05]  /*119d0*/  SEL R3, R2, RZ, P4 ;  /* 0x000000ff02037207 */ /* 0x001fca0002000000 */
[----:B------:R-:W-:-:S05]  /*119e0*/  IMAD.IADD R7, R6, 0x1, R3 ;  /* 0x0000000106077824 */ /* 0x000fca00078e0203 */
[----:B------:R-:W0:Y:S04]  /*119f0*/  SHFL.UP PT, R2, R7, 0x10, RZ ;  /* 0x0600000007027989 */ /* 0x000e2800000e00ff */
[----:B------:R-:W-:Y:S01]  /*11a00*/  SHFL.IDX PT, R9, R8, 0x1, 0x1f ;  /* 0x00201f0008097f89 */ /* 0x000fe200000e0000 */
[----:B0-----:R-:W-:-:S05]  /*11a10*/  SEL R2, R2, RZ, P5 ;  /* 0x000000ff02027207 */ /* 0x001fca0002800000 */
[----:B------:R-:W-:Y:S02]  /*11a20*/  IMAD.IADD R3, R7, 0x1, R2 ;  /* 0x0000000107037824 */ /* 0x000fe400078e0202 */
[----:B------:R-:W0:Y:S03]  /*11a30*/  LDC R2, c[0x0][0xc10] ;  /* 0x00030400ff027b82 */ /* 0x000e260000000800 */
[----:B------:R-:W0:Y:S04]  /*11a40*/  SHFL.IDX PT, R5, R3, 0x1f, 0x1f ;  /* 0x03e01f0003057f89 */ /* 0x000e2800000e0000 */
[----:B------:R-:W1:Y:S01]  /*11a50*/  SHFL.IDX PT, R0, R8, RZ, 0x1f ;  /* 0x00001fff08007589 */ /* 0x000e6200000e0000 */
[----:B0-----:R-:W-:-:S04]  /*11a60*/  IMAD R6, R5, R2, RZ ;  /* 0x0000000205067224 */ /* 0x001fc800078e02ff */
[----:B------:R-:W-:-:S05]  /*11a70*/  IMAD.IADD R5, R9, 0x1, R6 ;  /* 0x0000000109057824 */ /* 0x000fca00078e0206 */
[----:B-1----:R-:W-:-:S13]  /*11a80*/  ISETP.GT.AND P6, PT, R5, R0, PT ;  /* 0x000000000500720c */ /* 0x002fda0003fc4270 */
[----:B------:R-:W-:Y:S05]  /*11a90*/  @P6 BRA `(.L_x_224) ;  /* 0x0000000000906947 */ /* 0x000fea0003800000 */
.L_x_228:
[----:B------:R-:W-:-:S04]  /*11aa0*/  UIADD3 UR52, UR52, 0x1f, URZ ;  /* 0x0000001f34347890 */ /* 0x000fc8000fffe03f */
[----:B------:R-:W-:-:S06]  /*11ab0*/  UISETP.GE.AND UP0, UPT, UR52, UR4, UPT ;  /* 0x000000043400728c */ /* 0x000fcc000bf06270 */
[----:B------:R-:W-:-:S13]  /*11ac0*/  PLOP3.LUT P6, PT, PT, PT, UP0, 0x40, 0x0 ;  /* 0x000000000000781c */ /* 0x000fda0003fce808 */
[----:B------:R-:W-:Y:S05]  /*11ad0*/  @!P6 BRA `(.L_x_225) ;  /* 0x00000004003ce947 */ /* 0x000fea0003800000 */
[----:B------:R-:W0:Y:S01]  /*11ae0*/  S2R R2, SR_TID.X ;  /* 0x0000000000027919 */ /* 0x000e220000002100 */
[----:B------:R-:W-:Y:S01]  /*11af0*/  BSSY B0, `(.L_x_226) ;  /* 0x0000009000007945 */ /* 0x000fe20003800000 */
[----:B------:R-:W-:Y:S01]  /*11b00*/  IMAD.MOV.U32 R4, RZ, RZ, RZ ;  /* 0x000000ffff047224 */ /* 0x000fe200078e00ff */
[----:B0-----:R-:W-:-:S05]  /*11b10*/  LOP3.LUT R2, R2, 0x1f, RZ, 0xc0, !PT ;  /* 0x0000001f02027812 */ /* 0x001fca00078ec0ff */
[----:B------:R-:W-:-:S05]  /*11b20*/  VIADD R7, R2, UR52 ;  /* 0x0000003402077c36 */ /* 0x000fca0008000000 */
[----:B------:R-:W-:-:S13]  /*11b30*/  ISETP.GE.OR P6, PT, R7, UR4, !P0 ;  /* 0x0000000407007c0c */ /* 0x000fda000c7c6670 */
[----:B------:R-:W-:Y:S05]  /*11b40*/  @P6 BRA `(.L_x_227) ;  /* 0x00000000000c6947 */ /* 0x000fea0003800000 */
[----:B------:R-:W0:Y:S02]  /*11b50*/  LDC.64 R2, c[0x0][0xc58] ;  /* 0x00031600ff027b82 */ /* 0x000e240000000a00 */
[----:B0-----:R-:W-:-:S05]  /*11b60*/  IMAD.WIDE R2, R7, 0x4, R2 ;  /* 0x0000000407027825 */ /* 0x001fca00078e0202 */
[----:B------:R0:W5:Y:S02]  /*11b70*/  LDG.E R4, desc[UR50][R2.64] ;  /* 0x0000003202047981 */ /* 0x000164000c1e1900 */
.L_x_227:
[----:B------:R-:W-:Y:S05]  /*11b80*/  BSYNC B0 ;  /* 0x0000000000007941 */ /* 0x000fea0003800000 */
.L_x_226:
        /* <DEDUP_REMOVED lines=13> */
[----:B0-----:R-:W-:Y:S02]  /*11c60*/  SEL R9, R2, RZ, P5 ;  /* 0x000000ff02097207 */ /* 0x001fe40002800000 */
[----:B------:R-:W0:Y:S03]  /*11c70*/  LDC R2, c[0x0][0xc10] ;  /* 0x00030400ff027b82 */ /* 0x000e260000000800 */
[----:B------:R-:W-:-:S05]  /*11c80*/  IMAD.IADD R3, R8, 0x1, R9 ;  /* 0x0000000108037824 */ /* 0x000fca00078e0209 */
[----:B------:R-:W0:Y:S02]  /*11c90*/  SHFL.IDX PT, R9, R3, 0x1f, 0x1f ;  /* 0x03e01f0003097f89 */ /* 0x000e2400000e0000 */
[----:B0-----:R-:W-:-:S04]  /*11ca0*/  IMAD R6, R9, R2, RZ ;  /* 0x0000000209067224 */ /* 0x001fc800078e02ff */
[----:B------:R-:W-:-:S05]  /*11cb0*/  IMAD.IADD R5, R6, 0x1, R5 ;  /* 0x0000000106057824 */ /* 0x000fca00078e0205 */
[----:B------:R-:W-:-:S13]  /*11cc0*/  ISETP.GT.AND P6, PT, R5, R0, PT ;  /* 0x000000000500720c */ /* 0x000fda0003fc4270 */
[----:B------:R-:W-:Y:S05]  /*11cd0*/  @!P6 BRA `(.L_x_228) ;  /* 0xfffffffc0070e947 */ /* 0x000fea000383ffff */
.L_x_224:
[----:B------:R-:W-:Y:S02]  /*11ce0*/  IMAD.IADD R7, R5, 0x1, -R6 ;  /* 0x0000000105077824 */ /* 0x000fe400078e0a06 */
[----:B------:R-:W-:Y:S02]  /*11cf0*/  IMAD.MOV.U32 R6, RZ, RZ, RZ ;  /* 0x000000ffff067224 */ /* 0x000fe400078e00ff */
        /* <DEDUP_REMOVED lines=14> */
[----:B------:R-:W-:-:S06]  /*11de0*/  IMAD.U32 R6, RZ, RZ, UR5 ;  /* 0x00000005ff067e24 */ /* 0x000fcc000f8e00ff */
[----:B------:R1:W2:Y:S02]  /*11df0*/  SHFL.IDX PT, R6, R3, R6, 0x1f ;  /* 0x00001f0603067589 */ /* 0x0002a400000e0000 */
.L_x_229:
[----:B--2---:R-:W-:Y:S01]  /*11e00*/  IMAD R7, R6, R2, R7 ;  /* 0x0000000206077224 */ /* 0x004fe200078e0207 */
[----:B------:R-:W-:Y:S01]  /*11e10*/  MOV R2, RZ ;  /* 0x000000ff00027202 */ /* 0x000fe20000000f00 */
[--C-:B0-----:R-:W-:Y:S01]  /*11e20*/  IMAD.MOV R6, RZ, RZ, -R9.reuse ;  /* 0x000000ffff067224 */ /* 0x101fe200078e0a09 */
[----:B------:R-:W-:Y:S01]  /*11e30*/  UIADD3 UR52, UR4, UR52, URZ ;  /* 0x0000003404347290 */ /* 0x000fe2000fffe03f */
[----:B-1----:R-:W-:Y:S01]  /*11e40*/  IMAD.MOV.U32 R3, RZ, RZ, R9 ;  /* 0x000000ffff037224 */ /* 0x002fe200078e0009 */
[----:B------:R0:W-:Y:S01]  /*11e50*/  STL [R1+0x20], R7 ;  /* 0x0000200701007387 */ /* 0x0001e20000100800 */
[----:B------:R-:W-:-:S04]  /*11e60*/  IMAD R6, R6, R5, RZ ;  /* 0x0000000506067224 */ /* 0x000fc800078e02ff */
[----:B------:R-:W-:Y:S01]  /*11e70*/  IMAD.HI.U32 R9, R9, R6, R2 ;  /* 0x0000000609097227 */ /* 0x000fe200078e0002 */
[----:B------:R-:W-:-:S03]  /*11e80*/  IABS R2, R4 ;  /* 0x0000000400027213 */ /* 0x000fc60000000000 */
[----:B------:R-:W-:Y:S02]  /*11e90*/  IMAD.IADD R3, R0, 0x1, -R7 ;  /* 0x0000000100037824 */ /* 0x000fe400078e0a07 */
[----:B------:R-:W-:-:S03]  /*11ea0*/  IMAD.MOV R2, RZ, RZ, -R2 ;  /* 0x000000ffff027224 */ /* 0x000fc600078e0a02 */
[----:B------:R-:W-:-:S05]  /*11eb0*/  IABS R0, R3 ;  /* 0x0000000300007213 */ /* 0x000fca0000000000 */
[----:B------:R-:W-:-:S04]  /*11ec0*/  IMAD.HI.U32 R9, R9, R0, RZ ;  /* 0x0000000009097227 */ /* 0x000fc800078e00ff */
[----:B------:R-:W-:-:S05]  /*11ed0*/  IMAD R0, R9, R2, R0 ;  /* 0x0000000209007224 */ /* 0x000fca00078e0200 */
[----:B------:R-:W-:-:S13]  /*11ee0*/  ISETP.GT.U32.AND P1, PT, R5, R0, PT ;  /* 0x000000000500720c */ /* 0x000fda0003f24070 */
[----:B------:R-:W-:Y:S02]  /*11ef0*/  @!P1 IMAD.IADD R0, R0, 0x1, -R5 ;  /* 0x0000000100009824 */ /* 0x000fe400078e0a05 */
[----:B------:R-:W-:Y:S01]  /*11f00*/  @!P1 VIADD R9, R9, 0x1 ;  /* 0x0000000109099836 */ /* 0x000fe20000000000 */
[----:B------:R-:W-:Y:S02]  /*11f10*/  ISETP.NE.AND P1, PT, R4, RZ, PT ;  /* 0x000000ff0400720c */ /* 0x000fe40003f25270 */
[----:B------:R-:W-:Y:S02]  /*11f20*/  ISETP.GE.U32.AND P0, PT, R0, R5, PT ;  /* 0x000000050000720c */ /* 0x000fe40003f06070 */
[----:B------:R-:W-:-:S04]  /*11f30*/  LOP3.LUT R0, R3, R4, RZ, 0x3c, !PT ;  /* 0x0000000403007212 */ /* 0x000fc800078e3cff */
[----:B------:R-:W-:-:S07]  /*11f40*/  ISETP.GE.AND P2, PT, R0, RZ, PT ;  /* 0x000000ff0000720c */ /* 0x000fce0003f46270 */
[----:B------:R-:W-:-:S06]  /*11f50*/  @P0 VIADD R9, R9, 0x1 ;  /* 0x0000000109090836 */ /* 0x000fcc0000000000 */
[----:B------:R-:W-:Y:S01]  /*11f60*/  @!P2 IMAD.MOV R9, RZ, RZ, -R9 ;  /* 0x000000ffff09a224 */ /* 0x000fe200078e0a09 */
[----:B------:R-:W-:-:S04]  /*11f70*/  @!P1 LOP3.LUT R9, RZ, R4, RZ, 0x33, !PT ;  /* 0x00000004ff099212 */ /* 0x000fc800078e33ff */
[----:B------:R-:W-:Y:S01]  /*11f80*/  R2UR UR38, R9 ;  /* 0x00000000092672ca */ /* 0x000fe200000e0000 */
[----:B------:R-:W-:-:S04]  /*11f90*/  IMAD.MOV R9, RZ, RZ, -R9 ;  /* 0x000000ffff097224 */ /* 0x000fc800078e0a09 */
[----:B------:R-:W-:-:S05]  /*11fa0*/  IMAD R0, R4, R9, R3 ;  /* 0x0000000904007224 */ /* 0x000fca00078e0203 */
[----:B------:R0:W-:Y:S01]  /*11fb0*/  STL [R1+0x24], R0 ;  /* 0x0000240001007387 */ /* 0x0001e20000100800 */
[----:B------:R-:W-:Y:S05]  /*11fc0*/  BRA `(.L_x_230) ;  /* 0x0000000000107947 */ /* 0x000fea0003800000 */
.L_x_225:
[----:B------:R1:W-:Y:S01]  /*11fd0*/  STL [R1+0x20], R0 ;  /* 0x0000200001007387 */ /* 0x0003e20000100800 */
[----:B------:R-:W-:Y:S01]  /*11fe0*/  ULDC UR52, c[0x0][0xc14] ;  /* 0x0003050000347ab9 */ /* 0x000fe20000000800 */
[----:B------:R-:W-:Y:S02]  /*11ff0*/  UMOV UR38, URZ ;  /* 0x0000003f00267c82 */ /* 0x000fe40008000000 */
[----:B------:R1:W-:Y:S03]  /*12000*/  STL [R1+0x24], RZ ;  /* 0x000024ff01007387 */ /* 0x0003e60000100800 */
.L_x_230:
[----:B------:R-:W2:Y:S04]  /*12010*/  LDL R3, [R1+0x20] ;  /* 0x0000200001037983 */ /* 0x000ea80000100800 */
[----:B------:R-:W3:Y:S01]  /*12020*/  LDL R2, [R1+0x24] ;  /* 0x0000240001027983 */ /* 0x000ee20000100800 */
[----:B------:R-:W-:Y:S02]  /*12030*/  IMAD.U32 R6, RZ, RZ, UR38 ;  /* 0x00000026ff067e24 */ /* 0x000fe4000f8e00ff */
[----:B0-----:R-:W-:Y:S01]  /*12040*/  IMAD.U32 R7, RZ, RZ, UR52 ;  /* 0x00000034ff077e24 */ /* 0x001fe2000f8e00ff */
[----:B-1----:R-:W0:Y:S02]  /*12050*/  S2R R0, SR_TID.X ;  /* 0x0000000000007919 */ /* 0x002e240000002100 */
[----:B0-----:R-:W-:Y:S01]  /*12060*/  LOP3.LUT R0, R0, 0x1f, RZ, 0xc0, !PT ;  /* 0x0000001f00007812 */ /* 0x001fe200078ec0ff */
[----:B------:R-:W-:Y:S03]  /*12070*/  BAR.SYNC.DEFER_BLOCKING 0x4, 0x180 ;  /* 0x0106000000007b1d */ /* 0x000fe60000010000 */
[----:B------:R-:W-:-:S13]  /*12080*/  ISETP.NE.AND P0, PT, R0, RZ, PT ;  /* 0x000000ff0000720c */ /* 0x000fda0003f05270 */
[----:B------:R-:W-:Y:S01]  /*12090*/  @!P0 MOV R0, 0x400 ;  /* 0x0000040000008802 */ /* 0x000fe20000000f00 */
[----:B--2---:R-:W-:Y:S02]  /*120a0*/  IMAD.MOV.U32 R4, RZ, RZ, R3 ;  /* 0x000000ffff047224 */ /* 0x004fe400078e0003 */
[----:B------:R-:W0:Y:S01]  /*120b0*/  @!P0 S2R R3, SR_CgaCtaId ;  /* 0x0000000000038919 */ /* 0x000e220000008800 */
[----:B---3--:R-:W-:Y:S01]  /*120c0*/  IMAD.MOV.U32 R5, RZ, RZ, R2 ;  /* 0x000000ffff057224 */ /* 0x008fe200078e0002 */
[----:B0-----:R-:W-:-:S05]  /*120d0*/  @!P0 LEA R0, R3, R0, 0x18 ;  /* 0x0000000003008211 */ /* 0x001fca00078ec0ff */
[----:B------:R1:W-:Y:S01]  /*120e0*/  @!P0 STS.128 [R0+0x2e8d0], R4 ;  /* 0x02e8d00400008388 */ /* 0x0003e20000000c00 */
[----:B------:R-:W-:Y:S06]  /*120f0*/  BAR.ARV 0x5, 0x180 ;  /* 0x0146000000007b1d */ /* 0x000fec0000002000 */
.L_x_223:
[----:B------:R-:W-:Y:S02]  /*12100*/  ULDC UR4, c[0x0][0xc14] ;  /* 0x0003050000047ab9 */ /* 0x000fe40000000800 */
[----:B------:R-:W-:-:S06]  /*12110*/  UISETP.GE.AND UP0, UPT, UR52, UR4, UPT ;  /* 0x000000043400728c */ /* 0x000fcc000bf06270 */
[----:B------:R-:W-:-:S13]  /*12120*/  PLOP3.LUT P0, PT, PT, PT, UP0, 0x80, 0x0 ;  /* 0x000000000000781c */ /* 0x000fda0003f0f008 */
[----:B------:R-:W-:Y:S05]  /*12130*/  @!P0 BRA `(.L_x_231) ;  /* 0xffffffc400c48947 */ /* 0x000fea000383ffff */
.L_x_173:
[----:B-1----:R-:W2:Y:S01]  /*12140*/  LDL.LU R0, [R1+0x2c] ;  /* 0x00002c0001007983 */ /* 0x002ea20000300800 */
[----:B------:R-:W-:Y:S01]  /*12150*/  BSSY B0, `(.L_x_232) ;  /* 0x000000b000007945 */ /* 0x000fe20003800000 */
[----:B0-----:R-:W0:Y:S01]  /*12160*/  S2R R5, SR_CgaCtaId ;  /* 0x0000000000057919 */ /* 0x001e220000008800 */
[----:B--2---:R-:W-:-:S05]  /*12170*/  VIADD R0, R0, 0x1 ;  /* 0x0000000100007836 */ /* 0x004fca0000000000 */
[----:B------:R-:W-:-:S04]  /*12180*/  LEA.HI R2, R0, R0, RZ, 0x1 ;  /* 0x0000000000027211 */ /* 0x000fc800078f08ff */
[----:B------:R-:W-:-:S05]  /*12190*/  LOP3.LUT R3, R2, 0xfffffffe, RZ, 0xc0, !PT ;  /* 0xfffffffe02037812 */ /* 0x000fca00078ec0ff */
[----:B------:R-:W-:Y:S01]  /*121a0*/  IMAD.IADD R3, R0, 0x1, -R3 ;  /* 0x0000000100037824 */ /* 0x000fe200078e0a03 */
[----:B------:R-:W-:-:S04]  /*121b0*/  MOV R0, 0x400 ;  /* 0x0000040000007802 */ /* 0x000fc80000000f00 */
[----:B0-----:R-:W-:Y:S02]  /*121c0*/  LEA R0, R5, R0, 0x18 ;  /* 0x0000000005007211 */ /* 0x001fe400078ec0ff */
[----:B------:R-:W-:-:S04]  /*121d0*/  SHF.L.U32 R3, R3, 0x1f, RZ ;  /* 0x0000001f03037819 */ /* 0x000fc800000006ff */
[----:B------:R-:W0:Y:S02]  /*121e0*/  SYNCS.PHASECHK.TRANS64.TRYWAIT P0, [R0+URZ+0x2e820], R3 ;  /* 0x02e82003000075a7 */ /* 0x000e24000800017f */
[----:B0-----:R-:W-:Y:S05]  /*121f0*/  @!P0 BRA `(.L_x_233) ;  /* 0x00000008004c8947 */ /* 0x001fea0003800000 */
.L_x_263:
[----:B------:R-:W-:Y:S05]  /*12200*/  BSYNC B0 ;  /* 0x0000000000007941 */ /* 0x000fea0003800000 */
.L_x_232:
[----:B------:R-:W-:-:S03]  /*12210*/  UMOV UR4, 0xffffffff ;  /* 0xffffffff00047882 */ /* 0x000fc60000000000 */
[----:B------:R-:W-:Y:S05]  /*12220*/  BRA.DIV UR4, `(.L_x_234) ;  /* 0x0000000a04547947 */ /* 0x000fea000b800000 */
[----:B------:R-:W1:Y:S02]  /*12230*/  S2R R2, SR_TID.X ;  /* 0x0000000000027919 */ /* 0x000e640000002100 */
[----:B-1----:R-:W-:-:S04]  /*12240*/  SHF.R.U32.HI R2, RZ, 0x5, R2 ;  /* 0x00000005ff027819 */ /* 0x002fc80000011602 */
[----:B------:R-:W-:-:S05]  /*12250*/  LOP3.LUT R2, R2, 0x3, RZ, 0xc0, !PT ;  /* 0x0000000302027812 */ /* 0x000fca00078ec0ff */
[----:B------:R1:W2:Y:S02]  /*12260*/  SHFL.IDX PT, R14, R2, RZ, 0x1f ;  /* 0x00001fff020e7589 */ /* 0x0002a400000e0000 */
.L_x_266:
[----:B--2---:R-:W-:Y:S01]  /*12270*/  ISETP.NE.AND P0, PT, R14, RZ, PT ;  /* 0x000000ff0e00720c */ /* 0x004fe20003f05270 */
[----:B------:R-:W-:-:S12]  /*12280*/  BSSY B0, `(.L_x_235) ;  /* 0x000002e000007945 */ /* 0x000fd80003800000 */
[----:B------:R-:W-:Y:S05]  /*12290*/  @P0 BRA `(.L_x_236) ;  /* 0x0000000000b00947 */ /* 0x000fea0003800000 */
[----:B------:R-:W-:-:S03]  /*122a0*/  UMOV UR4, 0xffffffff ;  /* 0xffffffff00047882 */ /* 0x000fc60000000000 */
[----:B------:R-:W-:Y:S05]  /*122b0*/  BRA.DIV UR4, `(.L_x_237) ;  /* 0x0000000a04647947 */ /* 0x000fea000b800000 */
[----:B------:R-:W-:-:S13]  /*122c0*/  ELECT P6, URZ, PT ;  /* 0x00000000003f782f */ /* 0x000fda00038c0000 */
.L_x_269:
[----:B------:R-:W-:Y:S05]  /*122d0*/  @!P6 BRA `(.L_x_236) ;  /* 0x0000000000a0e947 */ /* 0x000fea0003800000 */
[----:B------:R-:W-:-:S06]  /*122e0*/  ULOP3.LUT UR4, UR40, 0x2, URZ, 0xfc, !UPT ;  /* 0x0000000228047892 */ /* 0x000fcc000f8efc3f */
[----:B-1----:R-:W-:-:S05]  /*122f0*/  IMAD.U32 R2, RZ, RZ, UR4 ;  /* 0x00000004ff027e24 */ /* 0x002fca000f8e00ff */
[----:B------:R-:W-:-:S13]  /*12300*/  ISETP.NE.AND P0, PT, R2, 0x3, PT ;  /* 0x000000030200780c */ /* 0x000fda0003f05270 */
[----:B------:R-:W-:Y:S05]  /*12310*/  @!P0 BRA `(.L_x_238) ;  /* 0x0000000000048947 */ /* 0x000fea0003800000 */
[----:B------:R-:W-:Y:S01]  /*12320*/  BPT.TRAP 0x1 ;  /* 0x000000040000795c */ /* 0x000fe20000300000 */
.L_x_238:
[----:B0-----:R-:W2:Y:S04]  /*12330*/  LDL R3, [R1+0x4] ;  /* 0x0000040001037983 */ /* 0x001ea80000100800 */
[----:B------:R-:W3:Y:S01]  /*12340*/  LDL.LU R7, [R1+0x8] ;  /* 0x0000080001077983 */ /* 0x000ee20000300800 */
[----:B------:R-:W-:-:S04]  /*12350*/  VIADD R2, R0, 0x2e840 ;  /* 0x0002e84000027836 */ /* 0x000fc80000000000 */
[C---:B--2---:R-:W-:Y:S01]  /*12360*/  IMAD R6, R3.reuse, 0x8, R2 ;  /* 0x0000000803067824 */ /* 0x044fe200078e0202 */
[----:B------:R-:W-:Y:S02]  /*12370*/  IADD3 R3, R3, 0x1, RZ ;  /* 0x0000000103037810 */ /* 0x000fe40007ffe0ff */
[----:B---3--:R-:W-:Y:S02]  /*12380*/  SHF.L.U32 R5, R7, 0x1f, RZ ;  /* 0x0000001f07057819 */ /* 0x008fe400000006ff */
[C---:B------:R-:W-:Y:S02]  /*12390*/  ISETP.NE.AND P2, PT, R3.reuse, 0x2, PT ;  /* 0x000000020300780c */ /* 0x040fe40003f45270 */
[----:B------:R-:W0:Y:S02]  /*123a0*/  SYNCS.PHASECHK.TRANS64.TRYWAIT P1, [R6+URZ], R5 ;  /* 0x00000005060075a7 */ /* 0x000e24000802017f */
[----:B------:R-:W-:Y:S02]  /*123b0*/  SEL R4, RZ, 0x1, P2 ;  /* 0x00000001ff047807 */ /* 0x000fe40001000000 */
[----:B------:R-:W-:-:S02]  /*123c0*/  SEL R3, R3, RZ, P2 ;  /* 0x000000ff03037207 */ /* 0x000fc40001000000 */
[----:B------:R-:W-:-:S03]  /*123d0*/  LOP3.LUT R4, R7, R4, RZ, 0x3c, !PT ;  /* 0x0000000407047212 */ /* 0x000fc600078e3cff */
[----:B------:R-:W-:Y:S01]  /*123e0*/  IMAD R7, R3, 0x8, R2 ;  /* 0x0000000803077824 */ /* 0x000fe200078e0202 */
[----:B------:R-:W-:Y:S01]  /*123f0*/  SHF.L.U32 R2, R4, 0x1f, RZ ;  /* 0x0000001f04027819 */ /* 0x000fe200000006ff */
[----:B0-----:R-:W-:Y:S06]  /*12400*/  @!P1 BRA `(.L_x_239) ;  /* 0x0000000800309947 */ /* 0x001fec0003800000 */
.L_x_270:
[----:B------:R-:W1:Y:S02]  /*12410*/  SYNCS.PHASECHK.TRANS64.TRYWAIT P1, [R7+URZ], R2 ;  /* 0x00000002070075a7 */ /* 0x000e64000802017f */
[----:B-1----:R-:W-:Y:S05]  /*12420*/  @!P1 BRA `(.L_x_240) ;  /* 0x00000008003c9947 */ /* 0x002fea0003800000 */
.L_x_271:
[----:B------:R-:W-:Y:S05]  /*12430*/  @!P0 BRA `(.L_x_241) ;  /* 0x0000000000048947 */ /* 0x000fea0003800000 */
[----:B------:R-:W-:Y:S01]  /*12440*/  BPT.TRAP 0x1 ;  /* 0x000000040000795c */ /* 0x000fe20000300000 */
.L_x_241:
[----:B------:R-:W2:Y:S02]  /*12450*/  LDL.LU R4, [R1+0x4] ;  /* 0x0000040001047983 */ /* 0x000ea40000300800 */
[----:B--2---:R-:W-:-:S04]  /*12460*/  IMAD R4, R4, 0x8, R0 ;  /* 0x0000000804047824 */ /* 0x004fc800078e0200 */
[----:B------:R-:W2:Y:S02]  /*12470*/  SYNCS.PHASECHK.TRANS64.TRYWAIT P1, [R4+URZ+0x2e860], R5 ;  /* 0x02e86005040075a7 */ /* 0x000ea4000802017f */
[----:B--2---:R-:W-:Y:S05]  /*12480*/  @!P1 BRA `(.L_x_242) ;  /* 0x0000000800389947 */ /* 0x004fea0003800000 */
.L_x_272:
[----:B------:R-:W-:Y:S05]  /*12490*/  @!P0 BRA `(.L_x_243) ;  /* 0x0000000000048947 */ /* 0x000fea0003800000 */
[----:B------:R-:W-:Y:S01]  /*124a0*/  BPT.TRAP 0x1 ;  /* 0x000000040000795c */ /* 0x000fe20000300000 */
.L_x_243:
[----:B------:R-:W-:-:S04]  /*124b0*/  IMAD R3, R3, 0x8, R0 ;  /* 0x0000000803037824 */ /* 0x000fc800078e0200 */
[----:B------:R-:W3:Y:S02]  /*124c0*/  SYNCS.PHASECHK.TRANS64.TRYWAIT P1, [R3+URZ+0x2e860], R2 ;  /* 0x02e86002030075a7 */ /* 0x000ee4000802017f */
[----:B---3--:R-:W-:Y:S05]  /*124d0*/  @!P1 BRA `(.L_x_244) ;  /* 0x0000000800389947 */ /* 0x008fea0003800000 */
.L_x_273:
[----:B------:R-:W-:Y:S05]  /*124e0*/  @!P0 BRA `(.L_x_245) ;  /* 0x0000000000048947 */ /* 0x000fea0003800000 */
[----:B------:R-:W-:Y:S01]  /*124f0*/  BPT.TRAP 0x1 ;  /* 0x000000040000795c */ /* 0x000fe20000300000 */
.L_x_245:
[----:B------:R-:W4:Y:S02]  /*12500*/  SYNCS.PHASECHK.TRANS64.TRYWAIT P0, [R4+URZ+0x2e880], R5 ;  /* 0x02e88005040075a7 */ /* 0x000f24000800017f */
[----:B----4-:R-:W-:Y:S05]  /*12510*/  @!P0 BRA `(.L_x_246) ;  /* 0x00000008003c8947 */ /* 0x010fea0003800000 */
.L_x_247:
[----:B------:R0:W0:Y:S02]  /*12520*/  SYNCS.PHASECHK.TRANS64.TRYWAIT P0, [R3+URZ+0x2e880], R2 ;  /* 0x02e88002030075a7 */ /* 0x000024000800017f */
[----:B0-----:R-:W-:Y:S05]  /*12530*/  @!P0 NANOSLEEP.SYNCS 0x989680 ;  /* 0x009896800000895d */ /* 0x001fea0003900000 */
[----:B------:R-:W0:Y:S02]  /*12540*/  @!P0 SYNCS.PHASECHK.TRANS64 P0, [R3+URZ+0x2e880], R2 ;  /* 0x02e88002030085a7 */ /* 0x000e24000800007f */
[----:B0-----:R-:W-:Y:S05]  /*12550*/  @!P0 BRA `(.L_x_247) ;  /* 0xfffffffc00f08947 */ /* 0x001fea000383ffff */
.L_x_236:
[----:B------:R-:W-:Y:S05]  /*12560*/  BSYNC B0 ;  /* 0x0000000000007941 */ /* 0x000fea0003800000 */
.L_x_235:
[----:B------:R-:W-:Y:S05]  /*12570*/  EXIT ;  /* 0x000000000000794d */ /* 0x000fea0003800000 */
.L_x_123:
[----:B0-----:R0:W1:Y:S02]  /*12580*/  SYNCS.PHASECHK.TRANS64.TRYWAIT P1, [R2+URZ+0x2e800], R11 ;  /* 0x02e8000b020075a7 */ /* 0x001064000802017f */
[----:B-1----:R-:W-:Y:S05]  /*12590*/  @!P1 NANOSLEEP.SYNCS 0x989680 ;  /* 0x009896800000995d */ /* 0x002fea0003900000 */
[----:B------:R-:W1:Y:S02]  /*125a0*/  @!P1 SYNCS.PHASECHK.TRANS64 P1, [R2+URZ+0x2e800], R11 ;  /* 0x02e8000b020095a7 */ /* 0x000e64000802007f */
[----:B-1----:R-:W-:Y:S05]  /*125b0*/  @!P1 BRA `(.L_x_123) ;  /* 0xfffffffc00f09947 */ /* 0x002fea000383ffff */
[----:B------:R-:W-:Y:S05]  /*125c0*/  BRA `(.L_x_248) ;  /* 0xfffffef000ec7947 */ /* 0x000fea000383ffff */
.L_x_127:
[----:B--2---:R2:W3:Y:S02]  /*125d0*/  SYNCS.PHASECHK.TRANS64.TRYWAIT P1, [R5+URZ+0x2e830], R6 ;  /* 0x02e83006050075a7 */ /* 0x0044e4000802017f */
[----:B---3--:R-:W-:Y:S05]  /*125e0*/  @!P1 NANOSLEEP.SYNCS 0x989680 ;  /* 0x009896800000995d */ /* 0x008fea0003900000 */
[----:B------:R-:W3:Y:S02]  /*125f0*/  @!P1 SYNCS.PHASECHK.TRANS64 P1, [R5+URZ+0x2e830], R6 ;  /* 0x02e83006050095a7 */ /* 0x000ee4000802007f */
[----:B---3--:R-:W-:Y:S05]  /*12600*/  @!P1 BRA `(.L_x_127) ;  /* 0xfffffffc00f09947 */ /* 0x008fea000383ffff */
[----:B------:R-:W-:Y:S05]  /*12610*/  BRA `(.L_x_126) ;  /* 0xfffffef4001c7947 */ /* 0x000fea000383ffff */
.L_x_132:
[----:B-1----:R-:W-:-:S04]  /*12620*/  IMAD.U32 R3, RZ, RZ, UR6 ;  /* 0x00000006ff037e24 */ /* 0x002fc8000f8e00ff */
[----:B------:R1:W2:Y:S03]  /*12630*/  SYNCS.PHASECHK.TRANS64.TRYWAIT P1, [R3+URZ+0x2e830], R2 ;  /* 0x02e83002030075a7 */ /* 0x0002a6000802017f */
[----:B--2---:R-:W-:Y:S05]  /*12640*/  @!P1 NANOSLEEP.SYNCS 0x989680 ;  /* 0x009896800000995d */ /* 0x004fea0003900000 */
[----:B------:R-:W2:Y:S02]  /*12650*/  @!P1 SYNCS.PHASECHK.TRANS64 P1, [R3+URZ+0x2e830], R2 ;  /* 0x02e83002030095a7 */ /* 0x000ea4000802007f */
[----:B--2---:R-:W-:Y:S05]  /*12660*/  @!P1 BRA `(.L_x_132) ;  /* 0xfffffffc00ec9947 */ /* 0x004fea000383ffff */
[----:B------:R-:W-:Y:S05]  /*12670*/  BRA `(.L_x_129) ;  /* 0xffffff4000047947 */ /* 0x000fea000383ffff */
.L_x_136:
[----:B-1----:R-:W-:-:S04]  /*12680*/  IMAD.U32 R3, RZ, RZ, UR6 ;  /* 0x00000006ff037e24 */ /* 0x002fc8000f8e00ff */
[----:B------:R1:W2:Y:S03]  /*12690*/  SYNCS.PHASECHK.TRANS64.TRYWAIT P1, [R3+URZ+0x2e850], R2 ;  /* 0x02e85002030075a7 */ /* 0x0002a6000802017f */
[----:B--2---:R-:W-:Y:S05]  /*126a0*/  @!P1 NANOSLEEP.SYNCS 0x989680 ;  /* 0x009896800000995d */ /* 0x004fea0003900000 */
[----:B------:R-:W2:Y:S02]  /*126b0*/  @!P1 SYNCS.PHASECHK.TRANS64 P1, [R3+URZ+0x2e850], R2 ;  /* 0x02e85002030095a7 */ /* 0x000ea4000802007f */
[----:B--2---:R-:W-:Y:S05]  /*126c0*/  @!P1 BRA `(.L_x_136) ;  /* 0xfffffffc00ec9947 */ /* 0x004fea000383ffff */
[----:B------:R-:W-:Y:S05]  /*126d0*/  BRA `(.L_x_133) ;  /* 0xffffff4c00047947 */ /* 0x000fea000383ffff */
.L_x_142:
[----:B-1----:R1:W2:Y:S02]  /*126e0*/  SYNCS.PHASECHK.TRANS64.TRYWAIT P1, [R13+URZ+0x2e850], R0 ;  /* 0x02e850000d0075a7 */ /* 0x0022a4000802017f */
[----:B--2---:R-:W-:Y:S05]  /*126f0*/  @!P1 NANOSLEEP.SYNCS 0x989680 ;  /* 0x009896800000995d */ /* 0x004fea0003900000 */
[----:B------:R-:W2:Y:S02]  /*12700*/  @!P1 SYNCS.PHASECHK.TRANS64 P1, [R13+URZ+0x2e850], R0 ;  /* 0x02e850000d0095a7 */ /* 0x000ea4000802007f */
[----:B--2---:R-:W-:Y:S05]  /*12710*/  @!P1 BRA `(.L_x_142) ;  /* 0xfffffffc00f09947 */ /* 0x004fea000383ffff */
[----:B------:R-:W-:Y:S05]  /*12720*/  BRA `(.L_x_141) ;  /* 0xffffff8000f87947 */ /* 0x000fea000383ffff */
.L_x_182:
[----:B------:R-:W-:Y:S02]  /*12730*/  IMAD.MOV.U32 R13, RZ, RZ, R4 ;  /* 0x000000ffff0d7224 */ /* 0x000fe400078e0004 */
[----:B------:R-:W-:Y:S02]  /*12740*/  IMAD.MOV.U32 R12, RZ, RZ, RZ ;  /* 0x000000ffff0c7224 */ /* 0x000fe400078e00ff */
[----:B------:R-:W-:Y:S02]  /*12750*/  IMAD.MOV.U32 R11, RZ, RZ, 0x1f ;  /* 0x0000001fff0b7424 */ /* 0x000fe400078e00ff */
[----:B------:R-:W-:-:S07]  /*12760*/  IMAD.MOV.U32 R15, RZ, RZ, -0x1 ;  /* 0xffffffffff0f7424 */ /* 0x000fce00078e00ff */
[----:B0-----:R-:W-:Y:S05]  /*12770*/  WARPSYNC.COLLECTIVE R15, `(.L_x_249) ;  /* 0x000000000f087348 */ /* 0x001fea0003c00000 */
[----:B------:R1:W2:Y:S02]  /*12780*/  SHFL.IDX P6, R14, R13, R12, R11 ;  /* 0x0000000c0d0e7389 */ /* 0x0002a400000c000b */
[----:B012---:R-:W-:Y:S01]  /*12790*/  ENDCOLLECTIVE ;  /* 0x000000000000791b */ /* 0x007fe20003800000 */
.L_x_249:
[----:B------:R-:W-:Y:S05]  /*127a0*/  BRA `(.L_x_250) ;  /* 0xffffffcc00987947 */ /* 0x000fea000383ffff */
.L_x_184:
[----:B------:R-:W-:Y:S01]  /*127b0*/  BSSY B0, `(.L_x_251) ;  /* 0x0000006000007945 */ /* 0x000fe20003800000 */
[----:B------:R-:W-:-:S07]  /*127c0*/  IMAD.MOV.U32 R15, RZ, RZ, -0x1 ;  /* 0xffffffffff0f7424 */ /* 0x000fce00078e00ff */
[----:B-1----:R-:W-:Y:S05]  /*127d0*/  WARPSYNC.COLLECTIVE R15, `(.L_x_252) ;  /* 0x000000000f0c7348 */ /* 0x002fea0003c00000 */
[----:B------:R-:W-:Y:S02]  /*127e0*/  ELECT P6, UR62, PT ;  /* 0x00000000003e782f */ /* 0x000fe400038c0000 */
[----:B------:R-:W-:Y:S01]  /*127f0*/  MOV R14, UR62 ;  /* 0x0000003e000e7c02 */ /* 0x000fe20008000f00 */
[----:B-1----:R-:W-:Y:S10]  /*12800*/  ENDCOLLECTIVE ;  /* 0x000000000000791b */ /* 0x002ff40003800000 */
.L_x_252:
[----:B------:R-:W-:Y:S05]  /*12810*/  BSYNC B0 ;  /* 0x0000000000007941 */ /* 0x000fea0003800000 */
.L_x_251:
[----:B------:R-:W-:Y:S05]  /*12820*/  BRA `(.L_x_253) ;  /* 0xffffffcc00987947 */ /* 0x000fea000383ffff */
.L_x_187:
[----:B0-----:R0:W1:Y:S02]  /*12830*/  SYNCS.PHASECHK.TRANS64.TRYWAIT P2, [R4+URZ+0x2e880], R3 ;  /* 0x02e88003040075a7 */ /* 0x001064000804017f */
[----:B-1----:R-:W-:Y:S05]  /*12840*/  @!P2 NANOSLEEP.SYNCS 0x989680 ;  /* 0x009896800000a95d */ /* 0x002fea0003900000 */
[----:B------:R-:W1:Y:S02]  /*12850*/  @!P2 SYNCS.PHASECHK.TRANS64 P2, [R4+URZ+0x2e880], R3 ;  /* 0x02e880030400a5a7 */ /* 0x000e64000804007f */
[----:B-1----:R-:W-:Y:S05]  /*12860*/  @!P2 BRA `(.L_x_187) ;  /* 0xfffffffc00f0a947 */ /* 0x002fea000383ffff */
[----:B------:R-:W-:Y:S05]  /*12870*/  BRA `(.L_x_254) ;  /* 0xffffffcc00f47947 */ /* 0x000fea000383ffff */
.L_x_189:
[----:B-1----:R1:W2:Y:S02]  /*12880*/  SYNCS.PHASECHK.TRANS64.TRYWAIT P2, [R4+URZ+0x2e840], R3 ;  /* 0x02e84003040075a7 */ /* 0x0022a4000804017f */
[----:B--2---:R-:W-:Y:S05]  /*12890*/  @!P2 NANOSLEEP.SYNCS 0x989680 ;  /* 0x009896800000a95d */ /* 0x004fea0003900000 */
[----:B------:R-:W2:Y:S02]  /*128a0*/  @!P2 SYNCS.PHASECHK.TRANS64 P2, [R4+URZ+0x2e840], R3 ;  /* 0x02e840030400a5a7 */ /* 0x000ea4000804007f */
[----:B--2---:R-:W-:Y:S05]  /*128b0*/  @!P2 BRA `(.L_x_189) ;  /* 0xfffffffc00f0a947 */ /* 0x004fea000383ffff */
[----:B------:R-:W-:Y:S05]  /*128c0*/  BRA `(.L_x_255) ;  /* 0xffffffd000547947 */ /* 0x000fea000383ffff */
.L_x_192:
[----:B--2---:R-:W-:-:S04]  /*128d0*/  IMAD.U32 R3, RZ, RZ, UR41 ;  /* 0x00000029ff037e24 */ /* 0x004fc8000f8e00ff */
[----:B------:R2:W3:Y:S03]  /*128e0*/  SYNCS.PHASECHK.TRANS64.TRYWAIT P0, [R3+URZ+0x2e820], R2 ;  /* 0x02e82002030075a7 */ /* 0x0004e6000800017f */
[----:B---3--:R-:W-:Y:S05]  /*128f0*/  @!P0 NANOSLEEP.SYNCS 0x989680 ;  /* 0x009896800000895d */ /* 0x008fea0003900000 */
[----:B------:R-:W3:Y:S02]  /*12900*/  @!P0 SYNCS.PHASECHK.TRANS64 P0, [R3+URZ+0x2e820], R2 ;  /* 0x02e82002030085a7 */ /* 0x000ee4000800007f */
[----:B---3--:R-:W-:Y:S05]  /*12910*/  @!P0 BRA `(.L_x_192) ;  /* 0xfffffffc00ec8947 */ /* 0x008fea000383ffff */
[----:B------:R-:W-:Y:S05]  /*12920*/  BRA `(.L_x_256) ;  /* 0xffffffd400047947 */ /* 0x000fea000383ffff */
.L_x_198:
[----:B-1----:R1:W3:Y:S02]  /*12930*/  SYNCS.PHASECHK.TRANS64.TRYWAIT P0, [R4+URZ+0x2e880], R3 ;  /* 0x02e88003040075a7 */ /* 0x0022e4000800017f */
[----:B---3--:R-:W-:Y:S05]  /*12940*/  @!P0 NANOSLEEP.SYNCS 0x989680 ;  /* 0x009896800000895d */ /* 0x008fea0003900000 */
[----:B------:R-:W3:Y:S02]  /*12950*/  @!P0 SYNCS.PHASECHK.TRANS64 P0, [R4+URZ+0x2e880], R3 ;  /* 0x02e88003040085a7 */ /* 0x000ee4000800007f */
[----:B---3--:R-:W-:Y:S05]  /*12960*/  @!P0 BRA `(.L_x_198) ;  /* 0xfffffffc00f08947 */ /* 0x008fea000383ffff */
[----:B------:R-:W-:Y:S05]  /*12970*/  BRA `(.L_x_257) ;  /* 0xffffffd400b87947 */ /* 0x000fea000383ffff */
.L_x_203:
[----:B--2---:R2:W3:Y:S02]  /*12980*/  SYNCS.PHASECHK.TRANS64.TRYWAIT P0, [R4+URZ+0x2e840], R3 ;  /* 0x02e84003040075a7 */ /* 0x0044e4000800017f */
[----:B---3--:R-:W-:Y:S05]  /*12990*/  @!P0 NANOSLEEP.SYNCS 0x989680 ;  /* 0x009896800000895d */ /* 0x008fea0003900000 */
[----:B------:R-:W3:Y:S02]  /*129a0*/  @!P0 SYNCS.PHASECHK.TRANS64 P0, [R4+URZ+0x2e840], R3 ;  /* 0x02e84003040085a7 */ /* 0x000ee4000800007f */
[----:B---3--:R-:W-:Y:S05]  /*129b0*/  @!P0 BRA `(.L_x_203) ;  /* 0xfffffffc00f08947 */ /* 0x008fea000383ffff */
[----:B------:R-:W-:Y:S05]  /*129c0*/  BRA `(.L_x_258) ;  /* 0xffffffd800407947 */ /* 0x000fea000383ffff */
.L_x_209:
[----:B---3--:R-:W3:Y:S02]  /*129d0*/  LDL R3, [R1] ;  /* 0x0000000001037983 */ /* 0x008ee40000100800 */
[----:B---3--:R3:W4:Y:S02]  /*129e0*/  SYNCS.PHASECHK.TRANS64.TRYWAIT P2, [R3+URZ+0x2e870], R2 ;  /* 0x02e87002030075a7 */ /* 0x008724000804017f */
[----:B----4-:R-:W-:Y:S05]  /*129f0*/  @!P2 NANOSLEEP.SYNCS 0x989680 ;  /* 0x009896800000a95d */ /* 0x010fea0003900000 */
[----:B------:R-:W4:Y:S02]  /*12a00*/  @!P2 SYNCS.PHASECHK.TRANS64 P2, [R3+URZ+0x2e870], R2 ;  /* 0x02e870020300a5a7 */ /* 0x000f24000804007f */
[----:B----4-:R-:W-:Y:S05]  /*12a10*/  @!P2 BRA `(.L_x_209) ;  /* 0xfffffffc00eca947 */ /* 0x010fea000383ffff */
[----:B------:R-:W-:Y:S05]  /*12a20*/  BRA `(.L_x_259) ;  /* 0xffffffd800e07947 */ /* 0x000fea000383ffff */
.L_x_211:
[----:B-1----:R-:W3:Y:S02]  /*12a30*/  LDL R4, [R1] ;  /* 0x0000000001047983 */ /* 0x002ee40000100800 */
[----:B---3--:R1:W3:Y:S02]  /*12a40*/  SYNCS.PHASECHK.TRANS64.TRYWAIT P2, [R4+URZ+0x2e860], R3 ;  /* 0x02e86003040075a7 */ /* 0x0082e4000804017f */
[----:B---3--:R-:W-:Y:S05]  /*12a50*/  @!P2 NANOSLEEP.SYNCS 0x989680 ;  /* 0x009896800000a95d */ /* 0x008fea0003900000 */
[----:B------:R-:W3:Y:S02]  /*12a60*/  @!P2 SYNCS.PHASECHK.TRANS64 P2, [R4+URZ+0x2e860], R3 ;  /* 0x02e860030400a5a7 */ /* 0x000ee4000804007f */
[----:B---3--:R-:W-:Y:S05]  /*12a70*/  @!P2 BRA `(.L_x_211) ;  /* 0xfffffffc00eca947 */ /* 0x008fea000383ffff */
[----:B------:R-:W-:Y:S05]  /*12a80*/  BRA `(.L_x_260) ;  /* 0xffffffd800e87947 */ /* 0x000fea000383ffff */
.L_x_218:
[----:B--2---:R2:W3:Y:S02]  /*12a90*/  SYNCS.PHASECHK.TRANS64.TRYWAIT P0, [R20+URZ+0x2e870], R3 ;  /* 0x02e87003140075a7 */ /* 0x0044e4000800017f */
[----:B---3--:R-:W-:Y:S05]  /*12aa0*/  @!P0 NANOSLEEP.SYNCS 0x989680 ;  /* 0x009896800000895d */ /* 0x008fea0003900000 */
[----:B------:R-:W3:Y:S02]  /*12ab0*/  @!P0 SYNCS.PHASECHK.TRANS64 P0, [R20+URZ+0x2e870], R3 ;  /* 0x02e87003140085a7 */ /* 0x000ee4000800007f */
[----:B---3--:R-:W-:Y:S05]  /*12ac0*/  @!P0 BRA `(.L_x_218) ;  /* 0xfffffffc00f08947 */ /* 0x008fea000383ffff */
[----:B------:R-:W-:Y:S05]  /*12ad0*/  BRA `(.L_x_261) ;  /* 0xffffffe400147947 */ /* 0x000fea000383ffff */
.L_x_220:
[----:B--2---:R2:W3:Y:S02]  /*12ae0*/  SYNCS.PHASECHK.TRANS64.TRYWAIT P0, [R20+URZ+0x2e860], R3 ;  /* 0x02e86003140075a7 */ /* 0x0044e4000800017f */
[----:B---3--:R-:W-:Y:S05]  /*12af0*/  @!P0 NANOSLEEP.SYNCS 0x989680 ;  /* 0x009896800000895d */ /* 0x008fea0003900000 */
[----:B------:R-:W3:Y:S02]  /*12b00*/  @!P0 SYNCS.PHASECHK.TRANS64 P0, [R20+URZ+0x2e860], R3 ;  /* 0x02e86003140085a7 */ /* 0x000ee4000800007f */
[----:B---3--:R-:W-:Y:S05]  /*12b10*/  @!P0 BRA `(.L_x_220) ;  /* 0xfffffffc00f08947 */ /* 0x008fea000383ffff */
[----:B------:R-:W-:Y:S05]  /*12b20*/  BRA `(.L_x_262) ;  /* 0xffffffe4001c7947 */ /* 0x000fea000383ffff */
.L_x_233:
[----:B0-----:R0:W1:Y:S02]  /*12b30*/  SYNCS.PHASECHK.TRANS64.TRYWAIT P0, [R0+URZ+0x2e820], R3 ;  /* 0x02e82003000075a7 */ /* 0x001064000800017f */
[----:B-1----:R-:W-:Y:S05]  /*12b40*/  @!P0 NANOSLEEP.SYNCS 0x989680 ;  /* 0x009896800000895d */ /* 0x002fea0003900000 */
[----:B------:R-:W1:Y:S02]  /*12b50*/  @!P0 SYNCS.PHASECHK.TRANS64 P0, [R0+URZ+0x2e820], R3 ;  /* 0x02e82003000085a7 */ /* 0x000e64000800007f */
[----:B-1----:R-:W-:Y:S05]  /*12b60*/  @!P0 BRA `(.L_x_233) ;  /* 0xfffffffc00f08947 */ /* 0x002fea000383ffff */
[----:B------:R-:W-:Y:S05]  /*12b70*/  BRA `(.L_x_263) ;  /* 0xfffffff400a07947 */ /* 0x000fea000383ffff */
.L_x_234:
[----:B------:R-:W1:Y:S01]  /*12b80*/  S2R R2, SR_TID.X ;  /* 0x0000000000027919 */ /* 0x000e620000002100 */
[----:B------:R-:W-:Y:S01]  /*12b90*/  BSSY B0, `(.L_x_264) ;  /* 0x000000a000007945 */ /* 0x000fe20003800000 */
[----:B------:R-:W-:Y:S02]  /*12ba0*/  IMAD.MOV.U32 R12, RZ, RZ, RZ ;  /* 0x000000ffff0c7224 */ /* 0x000fe400078e00ff */
[----:B------:R-:W-:Y:S02]  /*12bb0*/  IMAD.MOV.U32 R11, RZ, RZ, 0x1f ;  /* 0x0000001fff0b7424 */ /* 0x000fe400078e00ff */
[----:B------:R-:W-:Y:S01]  /*12bc0*/  IMAD.MOV.U32 R15, RZ, RZ, -0x1 ;  /* 0xffffffffff0f7424 */ /* 0x000fe200078e00ff */
[----:B-1----:R-:W-:-:S04]  /*12bd0*/  SHF.R.U32.HI R2, RZ, 0x5, R2 ;  /* 0x00000005ff027819 */ /* 0x002fc80000011602 */
[----:B------:R-:W-:-:S05]  /*12be0*/  LOP3.LUT R2, R2, 0x3, RZ, 0xc0, !PT ;  /* 0x0000000302027812 */ /* 0x000fca00078ec0ff */
[----:B------:R-:W-:-:S07]  /*12bf0*/  IMAD.MOV.U32 R13, RZ, RZ, R2 ;  /* 0x000000ffff0d7224 */ /* 0x000fce00078e0002 */
[----:B0-----:R-:W-:Y:S05]  /*12c00*/  WARPSYNC.COLLECTIVE R15, `(.L_x_265) ;  /* 0x000000000f087348 */ /* 0x001fea0003c00000 */
[----:B------:R1:W2:Y:S02]  /*12c10*/  SHFL.IDX P6, R14, R13, R12, R11 ;  /* 0x0000000c0d0e7389 */ /* 0x0002a400000c000b */
[----:B012---:R-:W-:Y:S01]  /*12c20*/  ENDCOLLECTIVE ;  /* 0x000000000000791b */ /* 0x007fe20003800000 */
.L_x_265:
[----:B------:R-:W-:Y:S05]  /*12c30*/  BSYNC B0 ;  /* 0x0000000000007941 */ /* 0x000fea0003800000 */
.L_x_264:
[----:B------:R-:W-:Y:S05]  /*12c40*/  BRA `(.L_x_266) ;  /* 0xfffffff400887947 */ /* 0x000fea000383ffff */
.L_x_237:
[----:B------:R-:W-:Y:S01]  /*12c50*/  BSSY B1, `(.L_x_267) ;  /* 0x0000006000017945 */ /* 0x000fe20003800000 */
[----:B------:R-:W-:-:S07]  /*12c60*/  IMAD.MOV.U32 R15, RZ, RZ, -0x1 ;  /* 0xffffffffff0f7424 */ /* 0x000fce00078e00ff */
[----:B01----:R-:W-:Y:S05]  /*12c70*/  WARPSYNC.COLLECTIVE R15, `(.L_x_268) ;  /* 0x000000000f0c7348 */ /* 0x003fea0003c00000 */
[----:B------:R-:W-:Y:S02]  /*12c80*/  ELECT P6, UR62, PT ;  /* 0x00000000003e782f */ /* 0x000fe400038c0000 */
[----:B------:R-:W-:Y:S01]  /*12c90*/  MOV R14, UR62 ;  /* 0x0000003e000e7c02 */ /* 0x000fe20008000f00 */
[----:B01----:R-:W-:Y:S10]  /*12ca0*/  ENDCOLLECTIVE ;  /* 0x000000000000791b */ /* 0x003ff40003800000 */
.L_x_268:
[----:B------:R-:W-:Y:S05]  /*12cb0*/  BSYNC B1 ;  /* 0x0000000000017941 */ /* 0x000fea0003800000 */
.L_x_267:
[----:B------:R-:W-:Y:S05]  /*12cc0*/  BRA `(.L_x_269) ;  /* 0xfffffff400807947 */ /* 0x000fea000383ffff */
.L_x_239:
[----:B0-----:R0:W1:Y:S02]  /*12cd0*/  SYNCS.PHASECHK.TRANS64.TRYWAIT P1, [R6+URZ], R5 ;  /* 0x00000005060075a7 */ /* 0x001064000802017f */
[----:B-1----:R-:W-:Y:S05]  /*12ce0*/  @!P1 NANOSLEEP.SYNCS 0x989680 ;  /* 0x009896800000995d */ /* 0x002fea0003900000 */
[----:B------:R-:W1:Y:S02]  /*12cf0*/  @!P1 SYNCS.PHASECHK.TRANS64 P1, [R6+URZ], R5 ;  /* 0x00000005060095a7 */ /* 0x000e64000802007f */
[----:B-1----:R-:W-:Y:S05]  /*12d00*/  @!P1 BRA `(.L_x_239) ;  /* 0xfffffffc00f09947 */ /* 0x002fea000383ffff */
[----:B------:R-:W-:Y:S05]  /*12d10*/  BRA `(.L_x_270) ;  /* 0xfffffff400bc7947 */ /* 0x000fea000383ffff */
.L_x_240:
[----:B-1----:R1:W2:Y:S02]  /*12d20*/  SYNCS.PHASECHK.TRANS64.TRYWAIT P1, [R7+URZ], R2 ;  /* 0x00000002070075a7 */ /* 0x0022a4000802017f */
[----:B--2---:R-:W-:Y:S05]  /*12d30*/  @!P1 NANOSLEEP.SYNCS 0x989680 ;  /* 0x009896800000995d */ /* 0x004fea0003900000 */
[----:B------:R-:W2:Y:S02]  /*12d40*/  @!P1 SYNCS.PHASECHK.TRANS64 P1, [R7+URZ], R2 ;  /* 0x00000002070095a7 */ /* 0x000ea4000802007f */
[----:B--2---:R-:W-:Y:S05]  /*12d50*/  @!P1 BRA `(.L_x_240) ;  /* 0xfffffffc00f09947 */ /* 0x004fea000383ffff */
[----:B------:R-:W-:Y:S05]  /*12d60*/  BRA `(.L_x_271) ;  /* 0xfffffff400b07947 */ /* 0x000fea000383ffff */
.L_x_242:
[----:B--2---:R2:W3:Y:S02]  /*12d70*/  SYNCS.PHASECHK.TRANS64.TRYWAIT P1, [R4+URZ+0x2e860], R5 ;  /* 0x02e86005040075a7 */ /* 0x0044e4000802017f */
[----:B---3--:R-:W-:Y:S05]  /*12d80*/  @!P1 NANOSLEEP.SYNCS 0x989680 ;  /* 0x009896800000995d */ /* 0x008fea0003900000 */
[----:B------:R-:W3:Y:S02]  /*12d90*/  @!P1 SYNCS.PHASECHK.TRANS64 P1, [R4+URZ+0x2e860], R5 ;  /* 0x02e86005040095a7 */ /* 0x000ee4000802007f */
[----:B---3--:R-:W-:Y:S05]  /*12da0*/  @!P1 BRA `(.L_x_242) ;  /* 0xfffffffc00f09947 */ /* 0x008fea000383ffff */
[----:B------:R-:W-:Y:S05]  /*12db0*/  BRA `(.L_x_272) ;  /* 0xfffffff400b47947 */ /* 0x000fea000383ffff */
.L_x_244:
[----:B---3--:R3:W4:Y:S02]  /*12dc0*/  SYNCS.PHASECHK.TRANS64.TRYWAIT P1, [R3+URZ+0x2e860], R2 ;  /* 0x02e86002030075a7 */ /* 0x008724000802017f */
[----:B----4-:R-:W-:Y:S05]  /*12dd0*/  @!P1 NANOSLEEP.SYNCS 0x989680 ;  /* 0x009896800000995d */ /* 0x010fea0003900000 */
[----:B------:R-:W4:Y:S02]  /*12de0*/  @!P1 SYNCS.PHASECHK.TRANS64 P1, [R3+URZ+0x2e860], R2 ;  /* 0x02e86002030095a7 */ /* 0x000f24000802007f */
[----:B----4-:R-:W-:Y:S05]  /*12df0*/  @!P1 BRA `(.L_x_244) ;  /* 0xfffffffc00f09947 */ /* 0x010fea000383ffff */
[----:B------:R-:W-:Y:S05]  /*12e00*/  BRA `(.L_x_273) ;  /* 0xfffffff400b47947 */ /* 0x000fea000383ffff */
.L_x_246:
[----:B----4-:R4:W0:Y:S02]  /*12e10*/  SYNCS.PHASECHK.TRANS64.TRYWAIT P0, [R4+URZ+0x2e880], R5 ;  /* 0x02e88005040075a7 */ /* 0x010824000800017f */
[----:B0-----:R-:W-:Y:S05]  /*12e20*/  @!P0 NANOSLEEP.SYNCS 0x989680 ;  /* 0x009896800000895d */ /* 0x001fea0003900000 */
[----:B------:R-:W0:Y:S02]  /*12e30*/  @!P0 SYNCS.PHASECHK.TRANS64 P0, [R4+URZ+0x2e880], R5 ;  /* 0x02e88005040085a7 */ /* 0x000e24000800007f */
[----:B0-----:R-:W-:Y:S05]  /*12e40*/  @!P0 BRA `(.L_x_246) ;  /* 0xfffffffc00f08947 */ /* 0x001fea000383ffff */
[----:B------:R-:W-:Y:S05]  /*12e50*/  BRA `(.L_x_247) ;  /* 0xfffffff400b07947 */ /* 0x000fea000383ffff */
.L_x_274:
        /* <DEDUP_REMOVED lines=10> */
.L_x_2488:


//--------------------- .text._ZN7cutlass13device_kernelIN5flash11enable_sm90INS1_16FlashAttnFwdSm90INS1_25CollectiveMainloopFwdSm90ILi2EN4cute5tupleIJNS5_1CILi1EEES8_S8_EEENS6_IJNS7_ILi128EEENS7_ILi224EEESA_EEELi128ENS_12float_e4m3_tEfNS_4arch4Sm90ELb0ELb0ELb1ELb1ELb0ELb1ELb0ELb1ELb1ELb0ELb0ELb0EEENS1_21CollectiveEpilogueFwdINS6_IJSA_SA_SB_EEES9_NS_10bfloat16_tESF_Li256ELb1ELb0ELb0ELb1EEENS1_36VarlenDynamicPersistentTileSchedulerILi128ELi224ELi256ELi128ELb0ELb0ELb1ELb0ELb1ELb1EEEEEEEEEvNT_6ParamsE --------------------------
	.section	.text._ZN7cutlass13device_kernelIN5flash11enable_sm90INS1_16FlashAttnFwdSm90INS1_25CollectiveMainloopFwdSm90ILi2EN4cute5tupleIJNS5_1CILi1EEES8_S8_EEENS6_IJNS7_ILi128EEENS7_ILi224EEESA_EEELi128ENS_12float_e4m3_tEfNS_4arch4Sm90ELb0ELb0ELb1ELb1ELb0ELb1ELb0ELb1ELb1ELb0ELb0ELb0EEENS1_21CollectiveEpilogueFwdINS6_IJSA_SA_SB_EEES9_NS_10bfloat16_tESF_Li256ELb1ELb0ELb0ELb1EEENS1_36VarlenDynamicPersistentTileSchedulerILi128ELi224ELi256ELi128ELb0ELb0ELb1ELb0ELb1ELb1EEEEEEEEEvNT_6ParamsE,"ax",@progbits
	.align	128
.text._ZN7cutlass13device_kernelIN5flash11enable_sm90INS1_16FlashAttnFwdSm90INS1_25CollectiveMainloopFwdSm90ILi2EN4cute5tupleIJNS5_1CILi1EEES8_S8_EEENS6_IJNS7_ILi128EEENS7_ILi224EEESA_EEELi128ENS_12float_e4m3_tEfNS_4arch4Sm90ELb0ELb0ELb1ELb1ELb0ELb1ELb0ELb1ELb1ELb0ELb0ELb0EEENS1_21CollectiveEpilogueFwdINS6_IJSA_SA_SB_EEES9_NS_10bfloat16_tESF_Li256ELb1ELb0ELb0ELb1EEENS1_36VarlenDynamicPersistentTileSchedulerILi128ELi224ELi256ELi128ELb0ELb0ELb1ELb0ELb1ELb1EEEEEEEEEvNT_6ParamsE:
        .type           _ZN7cutlass13device_kernelIN5flash11enable_sm90INS1_16FlashAttnFwdSm90INS1_25CollectiveMainloopFwdSm90ILi2EN4cute5tupleIJNS5_1CILi1EEES8_S8_EEENS6_IJNS7_ILi128EEENS7_ILi224EEESA_EEELi128ENS_12float_e4m3_tEfNS_4arch4Sm90ELb0ELb0ELb1ELb1ELb0ELb1ELb0ELb1ELb1ELb0ELb0ELb0EEENS1_21CollectiveEpilogueFwdINS6_IJSA_SA_SB_EEES9_NS_10bfloat16_tESF_Li256ELb1ELb0ELb0ELb1EEENS1_36VarlenDynamicPersistentTileSchedulerILi128ELi224ELi256ELi128ELb0ELb0ELb1ELb0ELb1ELb1EEEEEEEEEvNT_6ParamsE,@function
        .size           _ZN7cutlass13device_kernelIN5flash11enable_sm90INS1_16FlashAttnFwdSm90INS1_25CollectiveMainloopFwdSm90ILi2EN4cute5tupleIJNS5_1CILi1EEES8_S8_EEENS6_IJNS7_ILi128EEENS7_ILi224EEESA_EEELi128ENS_12float_e4m3_tEfNS_4arch4Sm90ELb0ELb0ELb1ELb1ELb0ELb1ELb0ELb1ELb1ELb0ELb0ELb0EEENS1_21CollectiveEpilogueFwdINS6_IJSA_SA_SB_EEES9_NS_10bfloat16_tESF_Li256ELb1ELb0ELb0ELb1EEENS1_36VarlenDynamicPersistentTileSchedulerILi128ELi224ELi256ELi128ELb0ELb0ELb1ELb0ELb1ELb1EEEEEEEEEvNT_6ParamsE,(.L_x_2489 - _ZN7cutlass13device_kernelIN5flash11enable_sm90INS1_16FlashAttnFwdSm90INS1_25CollectiveMainloopFwdSm90ILi2EN4cute5tupleIJNS5_1CILi1EEES8_S8_EEENS6_IJNS7_ILi128EEENS7_ILi224EEESA_EEELi128ENS_12float_e4m3_tEfNS_4arch4Sm90ELb0ELb0ELb1ELb1ELb0ELb1ELb0ELb1ELb1ELb0ELb0ELb0EEENS1_21CollectiveEpilogueFwdINS6_IJSA_SA_SB_EEES9_NS_10bfloat16_tESF_Li256ELb1ELb0ELb0ELb1EEENS1_36VarlenDynamicPersistentTileSchedulerILi128ELi224ELi256ELi128ELb0ELb0ELb1ELb0ELb1ELb1EEEEEEEEEvNT_6ParamsE)
        .other          _ZN7cutlass13device_kernelIN5flash11enable_sm90INS1_16FlashAttnFwdSm90INS1_25CollectiveMainloopFwdSm90ILi2EN4cute5tupleIJNS5_1CILi1EEES8_S8_EEENS6_IJNS7_ILi128EEENS7_ILi224EEESA_EEELi128ENS_12float_e4m3_tEfNS_4arch4Sm90ELb0ELb0ELb1ELb1ELb0ELb1ELb0ELb1ELb1ELb0ELb0ELb0EEENS1_21CollectiveEpilogueFwdINS6_IJSA_SA_SB_EEES9_NS_10bfloat16_tESF_Li256ELb1ELb0ELb0ELb1EEENS1_36VarlenDynamicPersistentTileSchedulerILi128ELi224ELi256ELi128ELb0ELb0ELb1ELb0ELb1ELb1EEEEEEEEEvNT_6ParamsE,@"STO_CUDA_ENTRY STV_DEFAULT"
_ZN7cutlass13device_kernelIN5flash11enable_sm90INS1_16FlashAttnFwdSm90INS1_25CollectiveMainloopFwdSm90ILi2EN4cute5tupleIJNS5_1CILi1EEES8_S8_EEENS6_IJNS7_ILi128EEENS7_ILi224EEESA_EEELi128ENS_12float_e4m3_tEfNS_4arch4Sm90ELb0ELb0ELb1ELb1ELb0ELb1ELb0ELb1ELb1ELb0ELb0ELb0EEENS1_21CollectiveEpilogueFwdINS6_IJSA_SA_SB_EEES9_NS_10bfloat16_tESF_Li256ELb1ELb0ELb0ELb1EEENS1_36VarlenDynamicPersistentTileSchedulerILi128ELi224ELi256ELi128ELb0ELb0ELb1ELb0ELb1ELb1EEEEEEEEEvNT_6ParamsE:
        /* <DEDUP_REMOVED lines=14> */
[----:B------:R-:W-:Y:S02]  /*00e0*/  UIADD3 UR12, UP3, UR4, 0x570, URZ ;  /* 0x00000570040c7890 */ /* 0x000fe4000ff7e03f */
[----:B------:R-:W-:-:S02]  /*00f0*/  UIADD3 UR4, UP4, UR4, 0x670, URZ ;  /* 0x0000067004047890 */ /* 0x000fc4000ff9e03f */
[----:B------:R-:W-:Y:S02]  /*0100*/  UIADD3.X UR7, URZ, UR5, URZ, UP0, !UPT ;  /* 0x000000053f077290 */ /* 0x000fe400087fe43f */
[----:B------:R-:W-:Y:S02]  /*0110*/  UIADD3.X UR9, URZ, UR5, URZ, UP1, !UPT ;  /* 0x000000053f097290 */ /* 0x000fe40008ffe43f */
[----:B------:R-:W-:Y:S02]  /*0120*/  UIADD3.X UR11, URZ, UR5, URZ, UP2, !UPT ;  /* 0x000000053f0b7290 */ /* 0x000fe400097fe43f */
[----:B------:R-:W-:Y:S02]  /*0130*/  UIADD3.X UR13, URZ, UR5, URZ, UP3, !UPT ;  /* 0x000000053f0d7290 */ /* 0x000fe40009ffe43f */
[----:B------:R-:W-:Y:S01]  /*0140*/  UIADD3.X UR5, URZ, UR5, URZ, UP4, !UPT ;  /* 0x000000053f057290 */ /* 0x000fe2000a7fe43f */
[----:B------:R0:W-:Y:S02]  /*0150*/  UTMACCTL.PF [UR6] ;  /* 0x00000000060079b9 */ /* 0x0001e40008040000 */
[----:B------:R0:W-:Y:S02]  /*0160*/  UTMACCTL.PF [UR8] ;  /* 0x00000000080079b9 */ /* 0x0001e40008040000 */
[----:B------:R0:W-:Y:S02]  /*0170*/  UTMACCTL.PF [UR10] ;  /* 0x000000000a0079b9 */ /* 0x0001e40008040000 */
[----:B------:R0:W-:Y:S02]  /*0180*/  UTMACCTL.PF [UR12] ;  /* 0x000000000c0079b9 */ /* 0x0001e40008040000 */
[----:B------:R0:W-:Y:S02]  /*0190*/  UTMACCTL.PF [UR4] ;  /* 0x00000000040079b9 */ /* 0x0001e40008040000 */
[----:B0-----:R-:W-:Y:S01]  /*01a0*/  NOP ;  /* 0x0000000000007918 */ /* 0x001fe20000000000 */
.L_x_276:
[----:B------:R-:W-:Y:S05]  /*01b0*/  BSYNC B0 ;  /* 0x0000000000007941 */ /* 0x000fea0003800000 */
.L_x_275:
        /* <DEDUP_REMOVED lines=41> */
.L_x_277:
        /* <DEDUP_REMOVED lines=22> */
.L_x_278:
        /* <DEDUP_REMOVED lines=18> */
.L_x_279:
        /* <DEDUP_REMOVED lines=22> */
.L_x_280:
        /* <DEDUP_REMOVED lines=22> */
.L_x_281:
[----:B0-----:R-:W-:Y:S01]  /*0990*/  UMOV UR4, 0x1 ;  /* 0x0000000100047882 */ /* 0x001fe20000000000 */
[----:B------:R-:W-:Y:S01]  /*09a0*/  PLOP3.LUT P0, PT, PT, PT, UP0, 0x80, 0x0 ;  /* 0x000000000000781c */ /* 0x000fe20003f0f008 */
[----:B------:R-:W-:Y:S01]  /*09b0*/  USEL UR4, UR4, 0x2, !UP0 ;  /* 0x0000000204047887 */ /* 0x000fe2000c000000 */
[----:B------:R-:W-:Y:S01]  /*09c0*/  NOP ;  /* 0x0000000000007918 */ /* 0x000fe20000000000 */
[----:B------:R-:W-:Y:S01]  /*09d0*/  ULDC.64 UR60, c[0x0][0x208] ;  /* 0x00008200003c7ab9 */ /* 0x000fe20000000a00 */
[----:B------:R-:W-:Y:S03]  /*09e0*/  BSSY B8, `(.L_x_282) ;  /* 0x0002351000087945 */ /* 0x000fe60003800000 */
[----:B------:R-:W-:-:S05]  /*09f0*/  IMAD.U32 R2, RZ, RZ, UR4 ;  /* 0x00000004ff027e24 */ /* 0x000fca000f8e00ff */
[----:B------:R0:W-:Y:S01]  /*0a00*/  STL [R1+0x98], R2 ;  /* 0x0000980201007387 */ /* 0x0001e20000100800 */
[----:B-12-4-:R-:W-:Y:S06]  /*0a10*/  BAR.SYNC.DEFER_BLOCKING 0x0 ;  /* 0x0000000000007b1d */ /* 0x016fec0000010000 */
[----:B------:R-:W-:Y:S05]  /*0a20*/  @!P0 BRA `(.L_x_283) ;  /* 0x000001d400f08947 */ /* 0x000fea0003800000 */
.L_x_284:
[----:B------:R-:W-:-:S08]  /*0a30*/  NOP ;  /* 0x0000000000007918 */ /* 0x000fd00000000000 */
[----:B------:R-:W1:Y:S02]  /*0a40*/  USETMAXREG.TRY_ALLOC.CTAPOOL UP0, 0xf0 ;  /* 0x000000f0000079c8 */ /* 0x000e640008000600 */
[----:B-1----:R-:W-:-:S13]  /*0a50*/  PLOP3.LUT P0, PT, PT, PT, UP0, 0x80, 0x0 ;  /* 0x000000000000781c */ /* 0x002fda0003f0f008 */
[----:B------:R-:W-:Y:S05]  /*0a60*/  @!P0 BRA `(.L_x_284) ;  /* 0xfffffffc00f08947 */ /* 0x000fea000383ffff */
[----:B------:R-:W1:Y:S01]  /*0a70*/  S2R R0, SR_TID.X ;  /* 0x0000000000007919 */ /* 0x000e620000002100 */
[----:B------:R-:W2:Y:S01]  /*0a80*/  S2UR UR5, SR_CgaCtaId ;  /* 0x00000000000579c3 */ /* 0x000ea20000008800 */
[----:B------:R-:W-:-:S07]  /*0a90*/  UMOV UR4, 0x400 ;  /* 0x0000040000047882 */ /* 0x000fce0000000000 */
[----:B------:R-:W-:Y:S06]  /*0aa0*/  BAR.ARV 0x8, 0x120 ;  /* 0x0204800000007b1d */ /* 0x000fec0000002000 */
[----:B--2---:R-:W-:-:S06]  /*0ab0*/  ULEA UR4, UR5, UR4, 0x18 ;  /* 0x0000000405047291 */ /* 0x004fcc000f8ec03f */
[----:B------:R-:W-:Y:S01]  /*0ac0*/  MOV R16, UR4 ;  /* 0x0000000400107c02 */ /* 0x000fe20008000f00 */
[----:B------:R-:W-:Y:S01]  /*0ad0*/  ULDC UR4, c[0x0][0xc14] ;  /* 0x0003050000047ab9 */ /* 0x000fe20000000800 */
[----:B-1----:R-:W-:-:S04]  /*0ae0*/  SHF.R.U32.HI R0, RZ, 0x7, R0 ;  /* 0x00000007ff007819 */ /* 0x002fc80000011600 */
[----:B------:R-:W-:Y:S01]  /*0af0*/  ISETP.NE.AND P0, PT, R0, 0x1, PT ;  /* 0x000000010000780c */ /* 0x000fe20003f05270 */
[----:B------:R-:W-:-:S05]  /*0b00*/  IMAD.U32 R0, RZ, RZ, UR5 ;  /* 0x00000005ff007e24 */ /* 0x000fca000f8e00ff */
[----:B------:R-:W-:Y:S07]  /*0b10*/  STL [R1+0x68], R0 ;  /* 0x0000680001007387 */ /* 0x000fee0000100800 */
[----:B------:R-:W-:Y:S08]  /*0b20*/  @!P0 BAR.ARV 0x9, 0x100 ;  /* 0x0244000000008b1d */ /* 0x000ff00000002000 */
[----:B------:R-:W-:Y:S06]  /*0b30*/  BAR.SYNC.DEFER_BLOCKING 0x5, 0x180 ;  /* 0x0146000000007b1d */ /* 0x000fec0000010000 */
[----:B------:R-:W1:Y:S02]  /*0b40*/  LDS.128 R124, [R16+0x2e8d0] ;  /* 0x02e8d000107c7984 */ /* 0x000e640000000c00 */
[----:B------:R-:W-:Y:S06]  /*0b50*/  BAR.ARV 0x4, 0x180 ;  /* 0x0106000000007b1d */ /* 0x000fec0000002000 */
[----:B-1----:R-:W-:-:S13]  /*0b60*/  ISETP.GE.AND P0, PT, R127, UR4, PT ;  /* 0x000000047f007c0c */ /* 0x002fda000bf06270 */
[----:B------:R-:W-:Y:S05]  /*0b70*/  @P0 BRA `(.L_x_285) ;  /* 0x0000023000dc0947 */ /* 0x000fea0003800000 */
[----:B0-----:R-:W2:Y:S01]  /*0b80*/  LDL R2, [R1+0x98] ;  /* 0x0000980001027983 */ /* 0x001ea20000100800 */
[----:B------:R-:W-:Y:S02]  /*0b90*/  IMAD.MOV.U32 R231, RZ, RZ, RZ ;  /* 0x000000ffffe77224 */ /* 0x000fe400078e00ff */
[----:B------:R-:W-:Y:S01]  /*0ba0*/  IMAD.MOV.U32 R17, RZ, RZ, RZ ;  /* 0x000000ffff117224 */ /* 0x000fe200078e00ff */
[----:B------:R-:W0:Y:S01]  /*0bb0*/  S2R R0, SR_TID.X ;  /* 0x0000000000007919 */ /* 0x000e220000002100 */
[----:B------:R-:W-:Y:S02]  /*0bc0*/  IMAD.MOV.U32 R235, RZ, RZ, RZ ;  /* 0x000000ffffeb7224 */ /* 0x000fe400078e00ff */
[----:B------:R-:W-:Y:S02]  /*0bd0*/  IMAD.MOV.U32 R233, RZ, RZ, RZ ;  /* 0x000000ffffe97224 */ /* 0x000fe400078e00ff */
[----:B0-----:R-:W-:-:S05]  /*0be0*/  VIADD R11, R0, 0xffffff80 ;  /* 0xffffff80000b7836 */ /* 0x001fca0000000000 */
[----:B------:R-:W-:Y:S02]  /*0bf0*/  SHF.R.S32.HI R0, RZ, 0x1f, R11 ;  /* 0x0000001fff007819 */ /* 0x000fe4000001140b */
[----:B--2---:R-:W-:Y:S02]  /*0c00*/  R2UR UR4, R2 ;  /* 0x00000000020472ca */ /* 0x004fe400000e0000 */
[----:B------:R-:W-:-:S04]  /*0c10*/  LEA.HI R2, R0, R11, RZ, 0x7 ;  /* 0x0000000b00027211 */ /* 0x000fc800078f38ff */
[----:B------:R-:W-:Y:S02]  /*0c20*/  LOP3.LUT R3, R2, 0xffffff80, RZ, 0xc0, !PT ;  /* 0xffffff8002037812 */ /* 0x000fe400078ec0ff */
[----:B------:R-:W-:-:S03]  /*0c30*/  SHF.R.S32.HI R12, RZ, 0x7, R2 ;  /* 0x00000007ff0c7819 */ /* 0x000fc60000011402 */
[----:B------:R-:W-:Y:S01]  /*0c40*/  IMAD.IADD R13, R11, 0x1, -R3 ;  /* 0x000000010b0d7824 */ /* 0x000fe200078e0a03 */
[----:B------:R-:W-:Y:S01]  /*0c50*/  LEA.HI R3, R0, R11, RZ, 0x4 ;  /* 0x0000000b00037211 */ /* 0x000fe200078f20ff */
[----:B------:R-:W-:Y:S01]  /*0c60*/  ULOP3.LUT UR4, UR4, 0x1, URZ, 0xfc, !UPT ;  /* 0x0000000104047892 */ /* 0x000fe2000f8efc3f */
[----:B------:R-:W-:Y:S02]  /*0c70*/  LEA.HI R2, R2, R12, RZ, 0x1 ;  /* 0x0000000c02027211 */ /* 0x000fe400078f08ff */
[----:B------:R-:W-:Y:S02]  /*0c80*/  SHF.R.S32.HI R7, RZ, 0x1f, R13 ;  /* 0x0000001fff077819 */ /* 0x000fe4000001140d */
[----:B------:R-:W-:Y:S02]  /*0c90*/  SHF.R.S32.HI R6, RZ, 0x4, R3 ;  /* 0x00000004ff067819 */ /* 0x000fe40000011403 */
[----:B------:R-:W-:Y:S02]  /*0ca0*/  LEA.HI R8, R7, R13, RZ, 0x2 ;  /* 0x0000000d07087211 */ /* 0x000fe400078f10ff */
[----:B------:R-:W-:-:S02]  /*0cb0*/  LEA.HI R4, R3, R6, RZ, 0x1 ;  /* 0x0000000603047211 */ /* 0x000fc400078f08ff */
[--C-:B------:R-:W-:Y:S02]  /*0cc0*/  SHF.R.S32.HI R9, RZ, 0x2, R8.reuse ;  /* 0x00000002ff097819 */ /* 0x100fe40000011408 */
[----:B------:R-:W-:Y:S02]  /*0cd0*/  SHF.R.S32.HI R10, RZ, 0x1f, R8 ;  /* 0x0000001fff0a7819 */ /* 0x000fe40000011408 */
[----:B------:R-:W-:Y:S02]  /*0ce0*/  LOP3.LUT R5, R4, 0x1ffffffe, RZ, 0xc0, !PT ;  /* 0x1ffffffe04057812 */ /* 0x000fe400078ec0ff */
[----:B------:R-:W-:Y:S02]  /*0cf0*/  LEA.HI R4, R0, R11, RZ, 0x5 ;  /* 0x0000000b00047211 */ /* 0x000fe400078f28ff */
[----:B------:R-:W-:Y:S01]  /*0d00*/  LEA.HI R10, R10, R9, RZ, 0x3 ;  /* 0x000000090a0a7211 */ /* 0x000fe200078f18ff */
[----:B------:R-:W-:Y:S01]  /*0d10*/  IMAD.IADD R5, R6, 0x1, -R5 ;  /* 0x0000000106057824 */ /* 0x000fe200078e0a05 */
[----:B------:R-:W-:Y:S01]  /*0d20*/  LOP3.LUT R3, R3, 0x3fffff0, RZ, 0xc0, !PT ;  /* 0x03fffff003037812 */ /* 0x000fe200078ec0ff */
[----:B------:R-:W-:Y:S01]  /*0d30*/  IMAD.SHL.U32 R4, R4, 0x20, RZ ;  /* 0x0000002004047824 */ /* 0x000fe200078e00ff */
[----:B------:R-:W-:-:S02]  /*0d40*/  LOP3.LUT R10, R10, 0xfffffff8, RZ, 0xc0, !PT ;  /* 0xfffffff80a0a7812 */ /* 0x000fc400078ec0ff */
[----:B------:R-:W-:Y:S01]  /*0d50*/  LEA.HI R7, R7, R13, RZ, 0x5 ;  /* 0x0000000d07077211 */ /* 0x000fe200078f28ff */
[----:B------:R-:W-:Y:S01]  /*0d60*/  IMAD.IADD R3, R11, 0x1, -R3 ;  /* 0x000000010b037824 */ /* 0x000fe200078e0a03 */
[----:B------:R-:W-:Y:S02]  /*0d70*/  LOP3.LUT R14, R4, 0xfffffc00, RZ, 0xc0, !PT ;  /* 0xfffffc00040e7812 */ /* 0x000fe400078ec0ff */
[----:B------:R-:W-:Y:S02]  /*0d80*/  LOP3.LUT R8, R8, 0x7ffffffc, RZ, 0xc0, !PT ;  /* 0x7ffffffc08087812 */ /* 0x000fe400078ec0ff */
[----:B------:R-:W-:Y:S01]  /*0d90*/  IADD3 R10, R9, -R10, RZ ;  /* 0x8000000a090a7210 */ /* 0x000fe20007ffe0ff */
[----:B------:R-:W-:Y:S01]  /*0da0*/  IMAD.MOV.U32 R9, RZ, RZ, -0x2 ;  /* 0xfffffffeff097424 */ /* 0x000fe200078e00ff */
[----:B------:R-:W-:Y:S01]  /*0db0*/  SHF.R.S32.HI R7, RZ, 0x5, R7 ;  /* 0x00000005ff077819 */ /* 0x000fe20000011407 */
[----:B------:R-:W-:Y:S01]  /*0dc0*/  IMAD.IADD R8, R13, 0x1, -R8 ;  /* 0x000000010d087824 */ /* 0x000fe200078e0a08 */
[----:B------:R-:W-:-:S02]  /*0dd0*/  LOP3.LUT R4, R2, 0x3fffffe, RZ, 0xc0, !PT ;  /* 0x03fffffe02047812 */ /* 0x000fc400078ec0ff */
[----:B------:R-:W-:Y:S01]  /*0de0*/  LEA R2, R3, R14, 0x6 ;  /* 0x0000000e03027211 */ /* 0x000fe200078e30ff */
[----:B------:R-:W-:Y:S02]  /*0df0*/  IMAD R7, R7, 0x10, R10 ;  /* 0x0000001007077824 */ /* 0x000fe400078e020a */
[----:B------:R-:W-:Y:S01]  /*0e00*/  IMAD.IADD R4, R12, 0x1, -R4 ;  /* 0x000000010c047824 */ /* 0x000fe200078e0a04 */
[----:B------:R-:W-:Y:S01]  /*0e10*/  LEA R5, R5, R2, 0x3 ;  /* 0x0000000205057211 */ /* 0x000fe200078e18ff */
[----:B------:R-:W-:Y:S02]  /*0e20*/  IMAD R3, R8, R9, 0xe0 ;  /* 0x000000e008037424 */ /* 0x000fe400078e0209 */
[----:B------:R-:W-:Y:S01]  /*0e30*/  IMAD R2, R4, 0x40, R7 ;  /* 0x0000004004027824 */ /* 0x000fe200078e0207 */
[----:B------:R-:W-:Y:S01]  /*0e40*/  MOV R4, UR4 ;  /* 0x0000000400047c02 */ /* 0x000fe20008000f00 */
[----:B------:R-:W-:Y:S01]  /*0e50*/  STL [R1+0x94], R5 ;  /* 0x0000940501007387 */ /* 0x000fe20000100800 */
[----:B------:R-:W-:-:S03]  /*0e60*/  UMOV UR4, URZ ;  /* 0x0000003f00047c82 */ /* 0x000fc60008000000 */
[----:B------:R0:W-:Y:S04]  /*0e70*/  STL [R1+0x8c], R3 ;  /* 0x00008c0301007387 */ /* 0x0001e80000100800 */
[----:B------:R1:W-:Y:S04]  /*0e80*/  STL [R1+0x90], R2 ;  /* 0x0000900201007387 */ /* 0x0003e80000100800 */
[----:B------:R2:W-:Y:S01]  /*0e90*/  STL [R1+0x40], R4 ;  /* 0x0000400401007387 */ /* 0x0005e20000100800 */
[CC--:B0-----:R-:W-:Y:S02]  /*0ea0*/  LEA.HI R3, R0.reuse, R11.reuse, RZ, 0x2 ;  /* 0x0000000b00037211 */ /* 0x0c1fe400078f10ff */
[----:B-1----:R-:W-:-:S02]  /*0eb0*/  LEA.HI R2, R0, R11, RZ, 0x3 ;  /* 0x0000000b00027211 */ /* 0x002fc400078f18ff */
[--C-:B------:R-:W-:Y:S02]  /*0ec0*/  SHF.R.S32.HI R228, RZ, 0x2, R3.reuse ;  /* 0x00000002ffe47819 */ /* 0x100fe40000011403 */
[----:B------:R-:W-:Y:S02]  /*0ed0*/  LOP3.LUT R0, R2, 0x1ffffff8, RZ, 0xc0, !PT ;  /* 0x1ffffff802007812 */ /* 0x000fe400078ec0ff */
[----:B--2---:R-:W-:Y:S01]  /*0ee0*/  LOP3.LUT R4, R3, 0xfffffffc, RZ, 0xc0, !PT ;  /* 0xfffffffc03047812 */ /* 0x004fe200078ec0ff */
[C---:B------:R-:W-:Y:S01]  /*0ef0*/  VIADD R10, R228.reuse, 0x40 ;  /* 0x00000040e40a7836 */ /* 0x040fe20000000000 */
[----:B------:R-:W-:Y:S01]  /*0f00*/  SHF.R.S32.HI R6, RZ, 0x3, R2 ;  /* 0x00000003ff067819 */ /* 0x000fe20000011402 */
[----:B------:R-:W-:Y:S01]  /*0f10*/  IMAD.IADD R0, R11, 0x1, -R0 ;  /* 0x000000010b007824 */ /* 0x000fe200078e0a00 */
[----:B------:R-:W-:Y:S01]  /*0f20*/  SHF.R.S32.HI R3, RZ, 0x1f, R3 ;  /* 0x0000001fff037819 */ /* 0x000fe20000011403 */
[C---:B------:R-:W-:Y:S01]  /*0f30*/  VIADD R8, R228.reuse, 0xc0 ;  /* 0x000000c0e4087836 */ /* 0x040fe20000000000 */
[----:B------:R-:W-:Y:S01]  /*0f40*/  SHF.R.S32.HI R2, RZ, 0x1f, R228 ;  /* 0x0000001fff027819 */ /* 0x000fe200000114e4 */
[----:B------:R-:W-:Y:S01]  /*0f50*/  VIADD R9, R228, 0x80 ;  /* 0x00000080e4097836 */ /* 0x000fe20000000000 */
[----:B------:R-:W-:Y:S01]  /*0f60*/  SHF.L.U32 R0, R0, 0x3, RZ ;  /* 0x0000000300007819 */ /* 0x000fe200000006ff */
[----:B------:R-:W-:Y:S01]  /*0f70*/  STL [R1+0x50], R6 ;  /* 0x0000500601007387 */ /* 0x000fe20000100800 */
[----:B------:R-:W-:-:S02]  /*0f80*/  SHF.R.S32.HI R2, RZ, 0x1f, R10 ;  /* 0x0000001fff027819 */ /* 0x000fc4000001140a */
[----:B------:R-:W-:Y:S01]  /*0f90*/  IADD3 R4, R11, -R4, RZ ;  /* 0x800000040b047210 */ /* 0x000fe20007ffe0ff */
[----:B------:R0:W-:Y:S01]  /*0fa0*/  STL [R1+0x4c], R0 ;  /* 0x00004c0001007387 */ /* 0x0001e20000100800 */
[----:B------:R-:W-:Y:S02]  /*0fb0*/  LEA.HI R3, R3, R228, RZ, 0x3 ;  /* 0x000000e403037211 */ /* 0x000fe400078f18ff */
[----:B------:R-:W-:Y:S01]  /*0fc0*/  LEA.HI R2, R2, R10, RZ, 0x3 ;  /* 0x0000000a02027211 */ /* 0x000fe200078f18ff */
[C---:B------:R-:W-:Y:S01]  /*0fd0*/  IMAD.SHL.U32 R18, R4.reuse, 0x10, RZ ;  /* 0x0000001004127824 */ /* 0x040fe200078e00ff */
[----:B------:R-:W-:Y:S01]  /*0fe0*/  SHF.R.S32.HI R7, RZ, 0x1f, R8 ;  /* 0x0000001fff077819 */ /* 0x000fe20000011408 */
[----:B------:R-:W-:Y:S01]  /*0ff0*/  IMAD.SHL.U32 R22, R4, 0x8, RZ ;  /* 0x0000000804167824 */ /* 0x000fe200078e00ff */
[----:B------:R-:W-:Y:S01]  /*1000*/  LOP3.LUT R3, R3, 0xfffffff8, RZ, 0xc0, !PT ;  /* 0xfffffff803037812 */ /* 0x000fe200078ec0ff */
[----:B------:R-:W-:Y:S01]  /*1010*/  IMAD.SHL.U32 R2, R2, 0x80, RZ ;  /* 0x0000008002027824 */ /* 0x000fe200078e00ff */
[----:B------:R-:W-:Y:S01]  /*1020*/  SHF.R.S32.HI R5, RZ, 0x1f, R9 ;  /* 0x0000001fff057819 */ /* 0x000fe20000011409 */
[----:B0-----:R-:W-:Y:S01]  /*1030*/  IMAD.SHL.U32 R0, R10, 0x80, RZ ;  /* 0x000000800a007824 */ /* 0x001fe200078e00ff */
[----:B------:R-:W-:Y:S01]  /*1040*/  SHF.L.U32 R4, R9, 0x7, RZ ;  /* 0x0000000709047819 */ /* 0x000fe200000006ff */
[----:B------:R-:W-:Y:S01]  /*1050*/  IMAD.IADD R229, R228, 0x1, -R3 ;  /* 0x00000001e4e57824 */ /* 0x000fe200078e0a03 */
[----:B------:R-:W-:Y:S01]  /*1060*/  LEA.HI R7, R7, R8, RZ, 0x3 ;  /* 0x0000000807077211 */ /* 0x000fe200078f18ff */
[----:B------:R-:W-:Y:S01]  /*1070*/  IMAD.SHL.U32 R6, R8, 0x80, RZ ;  /* 0x0000008008067824 */ /* 0x000fe200078e00ff */
[----:B------:R-:W-:Y:S01]  /*1080*/  LOP3.LUT R0, R0, 0x380, RZ, 0xc0, !PT ;  /* 0x0000038000007812 */ /* 0x000fe200078ec0ff */
[----:B------:R-:W-:Y:S01]  /*1090*/  VIADD R230, R22, 0x20 ;  /* 0x0000002016e67836 */ /* 0x000fe20000000000 */
[----:B------:R-:W-:Y:S01]  /*10a0*/  LEA.HI R5, R5, R9, RZ, 0x3 ;  /* 0x0000000905057211 */ /* 0x000fe200078f18ff */
[----:B------:R-:W-:Y:S01]  /*10b0*/  IMAD.SHL.U32 R7, R7, 0x80, RZ ;  /* 0x0000008007077824 */ /* 0x000fe200078e00ff */
[----:B------:R-:W-:-:S02]  /*10c0*/  LOP3.LUT R3, R4, 0x380, RZ, 0xc0, !PT ;  /* 0x0000038004037812 */ /* 0x000fc400078ec0ff */
[----:B------:R-:W-:Y:S02]  /*10d0*/  SHF.R.U32.HI R3, RZ, 0x3, R0 ;  /* 0x00000003ff037819 */ /* 0x000fe40000011600 */
[----:B------:R-:W-:Y:S02]  /*10e0*/  LOP3.LUT R0, R0, 0x70, R18, 0xf8, !PT ;  /* 0x0000007000007812 */ /* 0x000fe400078ef812 */
[----:B------:R-:W-:Y:S02]  /*10f0*/  LOP3.LUT R2, R2, 0xfffffc00, RZ, 0xc0, !PT ;  /* 0xfffffc0002027812 */ /* 0x000fe400078ec0ff */
[----:B------:R-:W-:Y:S02]  /*1100*/  SHF.L.U32 R5, R5, 0x7, RZ ;  /* 0x0000000705057819 */ /* 0x000fe400000006ff */
[----:B------:R-:W-:Y:S01]  /*1110*/  LOP3.LUT R4, R6, 0x380, RZ, 0xc0, !PT ;  /* 0x0000038006047812 */ /* 0x000fe200078ec0ff */
[----:B------:R0:W-:Y:S01]  /*1120*/  STL [R1+0x58], R2 ;  /* 0x0000580201007387 */ /* 0x0001e20000100800 */
[----:B------:R-:W-:-:S02]  /*1130*/  LOP3.LUT R3, R2, R0, R3, 0xf6, !PT ;  /* 0x0000000002037212 */ /* 0x000fc400078ef603 */
[----:B------:R-:W-:Y:S02]  /*1140*/  LOP3.LUT R4, R5, 0xfffffc00, RZ, 0xc0, !PT ;  /* 0xfffffc0005047812 */ /* 0x000fe400078ec0ff */
[----:B------:R-:W-:Y:S02]  /*1150*/  LOP3.LUT R0, R7, 0xfffffc00, RZ, 0xc0, !PT ;  /* 0xfffffc0007007812 */ /* 0x000fe400078ec0ff */
[----:B------:R-:W-:Y:S01]  /*1160*/  SHF.R.S32.HI R19, RZ, 0x1f, R18 ;  /* 0x0000001fff137819 */ /* 0x000fe20000011412 */
[----:B------:R-:W-:Y:S01]  /*1170*/  STL [R1+0x64], R4 ;  /* 0x0000640401007387 */ /* 0x000fe20000100800 */
[----:B0-----:R-:W-:-:S03]  /*1180*/  IMAD.IADD R2, R16, 0x1, R3 ;  /* 0x0000000110027824 */ /* 0x001fc600078e0203 */
[----:B------:R0:W-:Y:S04]  /*1190*/  STL [R1+0x60], R0 ;  /* 0x0000600001007387 */ /* 0x0001e80000100800 */
[----:B------:R1:W-:Y:S01]  /*11a0*/  STL [R1+0x88], R2 ;  /* 0x0000880201007387 */ /* 0x0003e20000100800 */
[----:B0-----:R-:W-:-:S05]  /*11b0*/  MOV R0, UR4 ;  /* 0x0000000400007c02 */ /* 0x001fca0008000f00 */
[----:B------:R1:W-:Y:S02]  /*11c0*/  STL [R1+0x84], R0 ;  /* 0x0000840001007387 */ /* 0x0003e40000100800 */
.L_x_456:
[----:B01----:R-:W0:Y:S02]  /*11d0*/  LDC.64 R2, c[0x0][0xc60] ;  /* 0x00031800ff027b82 */ /* 0x003e240000000a00 */
[----:B0-----:R-:W-:-:S05]  /*11e0*/  IMAD.WIDE R2, R127, 0x4, R2 ;  /* 0x000000047f027825 */ /* 0x001fca00078e0202 */
[----:B--2---:R0:W2:Y:S01]  /*11f0*/  LDG.E R0, desc[UR60][R2.64] ;  /* 0x0000003c02007981 */ /* 0x0040a2000c1e1900 */
[----:B------:R-:W-:Y:S05]  /*1200*/  YIELD ;  /* 0x0000000000007946 */ /* 0x000fea0003800000 */
[----:B------:R-:W-:Y:S01]  /*1210*/  ULDC.64 UR4, c[0x0][0xa28] ;  /* 0x00028a0000047ab9 */ /* 0x000fe20000000a00 */
[----:B------:R-:W-:Y:S01]  /*1220*/  ULDC.64 UR8, c[0x0][0xa18] ;  /* 0x0002860000087ab9 */ /* 0x000fe20000000a00 */
[----:B------:R-:W-:Y:S01]  /*1230*/  ISETP.NE.U32.AND P1, PT, RZ, UR4, PT ;  /* 0x00000004ff007c0c */ /* 0x000fe2000bf25070 */
[----:B------:R-:W-:Y:S01]  /*1240*/  ULDC.64 UR6, c[0x0][0xa08] ;  /* 0x0002820000067ab9 */ /* 0x000fe20000000a00 */
[----:B0-----:R-:W-:Y:S01]  /*1250*/  IMAD.MOV.U32 R3, RZ, RZ, RZ ;  /* 0x000000ffff037224 */ /* 0x001fe200078e00ff */
[----:B------:R-:W-:Y:S01]  /*1260*/  ISETP.NE.U32.AND P0, PT, RZ, UR6, PT ;  /* 0x00000006ff007c0c */ /* 0x000fe2000bf05070 */
[----:B-----5:R-:W-:Y:S01]  /*1270*/  IMAD.MOV.U32 R29, RZ, RZ, RZ ;  /* 0x000000ffff1d7224 */ /* 0x020fe200078e00ff */
[----:B------:R-:W-:-:S02]  /*1280*/  ISETP.NE.AND.EX P1, PT, RZ, UR5, PT, P1 ;  /* 0x00000005ff007c0c */ /* 0x000fc4000bf25310 */
[----:B------:R-:W-:Y:S02]  /*1290*/  ISETP.NE.AND.EX P0, PT, RZ, UR7, PT, P0 ;  /* 0x00000007ff007c0c */ /* 0x000fe4000bf05300 */
[----:B--2---:R-:W-:Y:S01]  /*12a0*/  SHF.R.S32.HI R6, RZ, 0x1f, R0 ;  /* 0x0000001fff067819 */ /* 0x004fe20000011400 */
[----:B------:R-:W-:-:S08]  /*12b0*/  IMAD.SHL.U32 R30, R0, 0x4, RZ ;  /* 0x00000004001e7824 */ /* 0x000fd000078e00ff */
[C---:B---34-:R-:W-:Y:S01]  /*12c0*/  @P1 LEA R4, P2, R0.reuse, UR4, 0x2 ;  /* 0x0000000400041c11 */ /* 0x058fe2000f8410ff */
[----:B------:R-:W-:Y:S01]  /*12d0*/  STL [R1+0x6c], R0 ;  /* 0x00006c0001007387 */ /* 0x000fe20000100800 */
[C-C-:B------:R-:W-:Y:S02]  /*12e0*/  SHF.L.U64.HI R28, R0.reuse, 0x2, R6.reuse ;  /* 0x00000002001c7819 */ /* 0x140fe40000010206 */
[----:B------:R-:W-:Y:S01]  /*12f0*/  @P1 LEA.HI.X R5, R0, UR5, R6, 0x2, P2 ;  /* 0x0000000500051c11 */ /* 0x000fe200090f1406 */
[----:B------:R0:W-:Y:S01]  /*1300*/  STL [R1+0x7c], R6 ;  /* 0x00007c0601007387 */ /* 0x0001e20000100800 */
[----:B------:R-:W-:Y:S01]  /*1310*/  ISETP.NE.U32.AND P2, PT, RZ, UR8, PT ;  /* 0x00000008ff007c0c */ /* 0x000fe2000bf45070 */
[----:B------:R-:W-:Y:S01]  /*1320*/  ULDC UR4, c[0x0][0x288] ;  /* 0x0000a20000047ab9 */ /* 0x000fe20000000800 */
[----:B------:R-:W-:Y:S01]  /*1330*/  IADD3 R8, P3, R30, UR6, RZ ;  /* 0x000000061e087c10 */ /* 0x000fe2000ff7e0ff */
[----:B------:R1:W5:Y:S01]  /*1340*/  @P1 LDG.E R3, desc[UR60][R4.64] ;  /* 0x0000003c04031981 */ /* 0x000362000c1e1900 */
[----:B------:R-:W-:-:S02]  /*1350*/  ISETP.NE.AND.EX P2, PT, RZ, UR9, PT, P2 ;  /* 0x00000009ff007c0c */ /* 0x000fc4000bf45320 */
[----:B------:R-:W-:Y:S01]  /*1360*/  MOV R138, UR4 ;  /* 0x00000004008a7c02 */ /* 0x000fe20008000f00 */
[----:B------:R-:W-:Y:S01]  /*1370*/  ULDC.64 UR4, c[0x0][0x3f8] ;  /* 0x0000fe0000047ab9 */ /* 0x000fe20000000a00 */
[----:B------:R-:W-:Y:S01]  /*1380*/  IADD3.X R9, R28, UR7, RZ, P3, !PT ;  /* 0x000000071c097c10 */ /* 0x000fe20009ffe4ff */
[----:B------:R1:W-:Y:S04]  /*1390*/  STL [R1+0x74], R30 ;  /* 0x0000741e01007387 */ /* 0x0003e80000100800 */
[----:B------:R1:W5:Y:S04]  /*13a0*/  @P0 LDG.E R29, desc[UR60][R8.64] ;  /* 0x0000003c081d0981 */ /* 0x000368000c1e1900 */
[----:B0-----:R-:W-:Y:S01]  /*13b0*/  @P2 IADD3 R6, P1, R30, UR8, RZ ;  /* 0x000000081e062c10 */ /* 0x001fe2000ff3e0ff */
[----:B------:R-:W-:Y:S01]  /*13c0*/  UISETP.NE.U32.AND UP0, UPT, UR4, URZ, UPT ;  /* 0x0000003f0400728c */ /* 0x000fe2000bf05070 */
[----:B------:R1:W-:Y:S02]  /*13d0*/  STL [R1+0x78], R28 ;  /* 0x0000781c01007387 */ /* 0x0003e40000100800 */
[----:B------:R-:W-:Y:S01]  /*13e0*/  @P2 IADD3.X R7, R28, UR9, RZ, P1, !PT ;  /* 0x000000091c072c10 */ /* 0x000fe20008ffe4ff */
[----:B------:R-:W-:-:S04]  /*13f0*/  ULDC UR4, c[0x0][0x404] ;  /* 0x0001010000047ab9 */ /* 0x000fc80000000800 */
[----:B------:R1:W5:Y:S01]  /*1400*/  @P2 LDG.E R138, desc[UR60][R6.64] ;  /* 0x0000003c068a2981 */ /* 0x000362000c1e1900 */
[----:B------:R-:W-:-:S03]  /*1410*/  UISETP.NE.AND.EX UP0, UPT, UR5, URZ, UPT, UP0 ;  /* 0x0000003f0500728c */ /* 0x000fc6000bf05300 */
[----:B------:R-:W-:Y:S01]  /*1420*/  ULDC UR5, c[0x0][0x2e0] ;  /* 0x0000b80000057ab9 */ /* 0x000fe20000000800 */
[----:B------:R-:W-:-:S04]  /*1430*/  USEL UR4, UR4, 0x1, UP0 ;  /* 0x0000000104047887 */ /* 0x000fc80008000000 */
[----:B------:R-:W-:-:S03]  /*1440*/  UIMAD UR4, UR4, UR5, URZ ;  /* 0x00000005040472a4 */ /* 0x000fc6000f8e023f */
[----:B------:R-:W-:Y:S02]  /*1450*/  ULDC UR5, c[0x0][0x338] ;  /* 0x0000ce0000057ab9 */ /* 0x000fe40000000800 */
[----:B------:R-:W-:Y:S02]  /*1460*/  IMAD.U32 R2, RZ, RZ, UR5 ;  /* 0x00000005ff027e24 */ /* 0x000fe4000f8e00ff */
[----:B------:R-:W-:Y:S02]  /*1470*/  IMAD.U32 R26, RZ, RZ, UR4 ;  /* 0x00000004ff1a7e24 */ /* 0x000fe4000f8e00ff */
[----:B------:R-:W-:Y:S01]  /*1480*/  IMAD.MOV.U32 R27, RZ, RZ, R0 ;  /* 0x000000ffff1b7224 */ /* 0x000fe200078e0000 */
[----:B-1----:R-:W-:Y:S06]  /*1490*/  @P2 BRA `(.L_x_286) ;  /* 0x0000000000242947 */ /* 0x002fec0003800000 */
[----:B------:R-:W-:Y:S02]  /*14a0*/  ULDC.64 UR4, c[0x0][0xa00] ;  /* 0x0002800000047ab9 */ /* 0x000fe40000000a00 */
[----:B------:R-:W-:-:S04]  /*14b0*/  ISETP.NE.U32.AND P1, PT, RZ, UR4, PT ;  /* 0x00000004ff007c0c */ /* 0x000fc8000bf25070 */
[----:B------:R-:W-:-:S13]  /*14c0*/  ISETP.NE.AND.EX P1, PT, RZ, UR5, PT, P1 ;  /* 0x00000005ff007c0c */ /* 0x000fda000bf25310 */
[----:B------:R-:W-:Y:S05]  /*14d0*/  @!P1 BRA `(.L_x_286) ;  /* 0x0000000000149947 */ /* 0x000fea0003800000 */
[----:B------:R-:W0:Y:S02]  /*14e0*/  LDC.64 R4, c[0x0][0xa00] ;  /* 0x00028000ff047b82 */ /* 0x000e240000000a00 */
[----:B0-----:R-:W-:-:S05]  /*14f0*/  IMAD.WIDE R4, R27, 0x4, R4 ;  /* 0x000000041b047825 */ /* 0x001fca00078e0204 */
[----:B-----5:R-:W2:Y:S04]  /*1500*/  LDG.E R138, desc[UR60][R4.64] ;  /* 0x0000003c048a7981 */ /* 0x020ea8000c1e1900 */
[----:B------:R-:W2:Y:S02]  /*1510*/  LDG.E R7, desc[UR60][R4.64+0x4] ;  /* 0x0000043c04077981 */ /* 0x000ea4000c1e1900 */
[----:B--2---:R-:W-:-:S07]  /*1520*/  IADD3 R138, -R138, R7, RZ ;  /* 0x000000078a8a7210 */ /* 0x004fce0007ffe1ff */
.L_x_286:
[----:B------:R-:W-:Y:S01]  /*1530*/  ULDC.64 UR4, c[0x0][0xa20] ;  /* 0x0002880000047ab9 */ /* 0x000fe20000000a00 */
[----:B------:R0:W-:Y:S01]  /*1540*/  STL [R1+0x80], R125 ;  /* 0x0000807d01007387 */ /* 0x0001e20000100800 */
[----:B------:R-:W-:-:S03]  /*1550*/  ISETP.NE.U32.AND P1, PT, RZ, UR4, PT ;  /* 0x00000004ff007c0c */ /* 0x000fc6000bf25070 */
[----:B------:R0:W-:Y:S01]  /*1560*/  STL [R1+0x70], R126 ;  /* 0x0000707e01007387 */ /* 0x0001e20000100800 */
[----:B------:R-:W-:-:S13]  /*1570*/  ISETP.NE.AND.EX P1, PT, RZ, UR5, PT, P1 ;  /* 0x00000005ff007c0c */ /* 0x000fda000bf25310 */
[----:B0-----:R-:W-:Y:S05]  /*1580*/  @!P1 BRA `(.L_x_287) ;  /* 0x0000000000109947 */ /* 0x001fea0003800000 */
[----:B------:R-:W-:-:S04]  /*1590*/  IADD3 R4, P0, R30, UR4, RZ ;  /* 0x000000041e047c10 */ /* 0x000fc8000ff1e0ff */
[----:B------:R-:W-:-:S05]  /*15a0*/  IADD3.X R5, R28, UR5, RZ, P0, !PT ;  /* 0x000000051c057c10 */ /* 0x000fca00087fe4ff */
[----:B------:R0:W5:Y:S01]  /*15b0*/  LDG.E R26, desc[UR60][R4.64] ;  /* 0x0000003c041a7981 */ /* 0x000162000c1e1900 */
[----:B------:R-:W-:Y:S05]  /*15c0*/  BRA `(.L_x_288) ;  /* 0x0000000000107947 */ /* 0x000fea0003800000 */
.L_x_287:
[----:B------:R-:W-:Y:S05]  /*15d0*/  @!P0 BRA `(.L_x_288) ;  /* 0x00000000000c8947 */ /* 0x000fea0003800000 */
[----:B------:R-:W2:Y:S04]  /*15e0*/  LDG.E R5, desc[UR60][R8.64] ;  /* 0x0000003c08057981 */ /* 0x000ea8000c1e1900 */
[----:B------:R-:W2:Y:S02]  /*15f0*/  LDG.E R26, desc[UR60][R8.64+0x4] ;  /* 0x0000043c081a7981 */ /* 0x000ea4000c1e1900 */
[----:B--2---:R-:W-:-:S07]  /*1600*/  IMAD.IADD R26, R26, 0x1, -R5 ;  /* 0x000000011a1a7824 */ /* 0x004fce00078e0a05 */
.L_x_288:
[----:B------:R-:W-:Y:S02]  /*1610*/  ULDC.64 UR4, c[0x0][0xa10] ;  /* 0x0002840000047ab9 */ /* 0x000fe40000000a00 */
[----:B------:R-:W-:-:S04]  /*1620*/  ISETP.NE.U32.AND P0, PT, RZ, UR4, PT ;  /* 0x00000004ff007c0c */ /* 0x000fc8000bf05070 */
[----:B------:R-:W-:Y:S01]  /*1630*/  ISETP.NE.AND.EX P0, PT, RZ, UR5, PT, P0 ;  /* 0x00000005ff007c0c */ /* 0x000fe2000bf05300 */
[----:B-----5:R-:W-:Y:S01]  /*1640*/  IMAD.IADD R11, R26, 0x1, -R3 ;  /* 0x000000011a0b7824 */ /* 0x020fe200078e0a03 */
[----:B------:R-:W-:-:S11]  /*1650*/  ULDC.64 UR4, c[0x0][0xa30] ;  /* 0x00028c0000047ab9 */ /* 0x000fd60000000a00 */
[----:B0-----:R-:W0:Y:S02]  /*1660*/  @P0 LDC.64 R4, c[0x0][0xa10] ;  /* 0x00028400ff040b82 */ /* 0x001e240000000a00 */
[----:B0-----:R-:W-:-:S05]  /*1670*/  @P0 IMAD.WIDE R4, R27, 0x4, R4 ;  /* 0x000000041b040825 */ /* 0x001fca00078e0204 */
[----:B------:R-:W2:Y:S04]  /*1680*/  @P0 LDG.E R0, desc[UR60][R4.64] ;  /* 0x0000003c04000981 */ /* 0x000ea8000c1e1900 */
[----:B------:R0:W2:Y:S01]  /*1690*/  @P0 LDG.E R9, desc[UR60][R4.64+0x4] ;  /* 0x0000043c04090981 */ /* 0x0000a2000c1e1900 */
[----:B------:R-:W-:Y:S01]  /*16a0*/  ISETP.NE.U32.AND P1, PT, RZ, UR4, PT ;  /* 0x00000004ff007c0c */ /* 0x000fe2000bf25070 */
[----:B------:R-:W-:-:S03]  /*16b0*/  IMAD.MOV.U32 R117, RZ, RZ, R26 ;  /* 0x000000ffff757224 */ /* 0x000fc600078e001a */
[----:B------:R-:W-:Y:S01]  /*16c0*/  ISETP.NE.AND.EX P1, PT, RZ, UR5, PT, P1 ;  /* 0x00000005ff007c0c */ /* 0x000fe2000bf25310 */
[----:B0-----:R-:W-:-:S12]  /*16d0*/  IMAD.MOV.U32 R4, RZ, RZ, RZ ;  /* 0x000000ffff047224 */ /* 0x001fd800078e00ff */
[----:B------:R-:W-:-:S04]  /*16e0*/  @P1 IADD3 R6, P2, R30, UR4, RZ ;  /* 0x000000041e061c10 */ /* 0x000fc8000ff5e0ff */
[----:B------:R-:W-:-:S05]  /*16f0*/  @P1 IADD3.X R7, R28, UR5, RZ, P2, !PT ;  /* 0x000000051c071c10 */ /* 0x000fca00097fe4ff */
[----:B------:R0:W5:Y:S01]  /*1700*/  @P1 LDG.E R117, desc[UR60][R6.64] ;  /* 0x0000003c06751981 */ /* 0x000162000c1e1900 */
[----:B--2---:R-:W-:Y:S02]  /*1710*/  @P0 IADD3 R2, -R0, R9, RZ ;  /* 0x0000000900020210 */ /* 0x004fe40007ffe1ff */
[----:B------:R-:W-:-:S03]  /*1720*/  IADD3 R0, -R11, RZ, RZ ;  /* 0x000000ff0b007210 */ /* 0x000fc60007ffe1ff */
[----:B------:R-:W-:Y:S01]  /*1730*/  IMAD.IADD R139, R11, 0x1, R2 ;  /* 0x000000010b8b7824 */ /* 0x000fe200078e0202 */
[----:B------:R-:W-:-:S03]  /*1740*/  VIMNMX R0, RZ, R0, !PT ;  /* 0x00000000ff007248 */ /* 0x000fc60007fe0100 */
[----:B------:R-:W-:Y:S01]  /*1750*/  VIADD R5, R139, 0xdf ;  /* 0x000000df8b057836 */ /* 0x000fe20000000000 */
[----:B------:R-:W-:-:S03]  /*1760*/  SHF.R.U32.HI R24, RZ, 0x5, R0 ;  /* 0x00000005ff187819 */ /* 0x000fc60000011600 */
[----:B------:R-:W-:-:S04]  /*1770*/  IMAD.HI R4, R5, -0x6db6db6d, R4 ;  /* 0x9249249305047827 */ /* 0x000fc800078e0204 */
[----:B------:R-:W-:Y:S01]  /*1780*/  IMAD.WIDE.U32 R24, R24, 0x24924925, RZ ;  /* 0x2492492518187825 */ /* 0x000fe200078e00ff */
[----:B------:R-:W-:-:S03]  /*1790*/  SHF.R.U32.HI R3, RZ, 0x1f, R4 ;  /* 0x0000001fff037819 */ /* 0x000fc60000011604 */
[----:B------:R-:W-:Y:S01]  /*17a0*/  IMAD.MOV.U32 R24, RZ, RZ, R25 ;  /* 0x000000ffff187224 */ /* 0x000fe200078e0019 */
[----:B------:R-:W-:-:S04]  /*17b0*/  LEA.HI.SX32 R232, R4, R3, 0x19 ;  /* 0x0000000304e87211 */ /* 0x000fc800078fcaff */
[----:B------:R-:W-:Y:S01]  /*17c0*/  MOV R25, R24 ;  /* 0x0000001800197202 */ /* 0x000fe20000000f00 */
[----:B------:R-:W-:-:S05]  /*17d0*/  IMAD R3, R232, 0xe0, -R11 ;  /* 0x000000e0e8037824 */ /* 0x000fca00078e0a0b */
[----:B------:R-:W-:-:S04]  /*17e0*/  VIMNMX R3, R3, R2, PT ;  /* 0x0000000203037248 */ /* 0x000fc80003fe0100 */
[----:B------:R-:W-:-:S13]  /*17f0*/  ISETP.GT.AND P0, PT, R3, R0, PT ;  /* 0x000000000300720c */ /* 0x000fda0003f04270 */
[----:B------:R-:W-:Y:S02]  /*1800*/  @P0 VIADD R5, R3, 0xdf ;  /* 0x000000df03050836 */ /* 0x000fe40000000000 */
[----:B------:R-:W-:-:S04]  /*1810*/  @P0 IMAD.MOV.U32 R4, RZ, RZ, RZ ;  /* 0x000000ffff040224 */ /* 0x000fc800078e00ff */
[----:B------:R-:W-:-:S05]  /*1820*/  @P0 IMAD.HI R4, R5, -0x6db6db6d, R4 ;  /* 0x9249249305040827 */ /* 0x000fca00078e0204 */
[----:B------:R-:W-:-:S04]  /*1830*/  @P0 SHF.R.U32.HI R3, RZ, 0x1f, R4 ;  /* 0x0000001fff030819 */ /* 0x000fc80000011604 */
[----:B------:R-:W-:Y:S02]  /*1840*/  @P0 LEA.HI.SX32 R25, R4, R3, 0x19 ;  /* 0x0000000304190211 */ /* 0x000fe400078fcaff */
[----:B------:R-:W-:Y:S02]  /*1850*/  PLOP3.LUT P0, PT, PT, PT, PT, 0x80, 0x0 ;  /* 0x000000000000781c */ /* 0x000fe40003f0f070 */
[----:B------:R-:W-:-:S13]  /*1860*/  ISETP.GT.AND P1, PT, R25, R24, PT ;  /* 0x000000181900720c */ /* 0x000fda0003f24270 */
[----:B0-----:R-:W-:Y:S05]  /*1870*/  @!P1 BRA `(.L_x_289) ;  /* 0x000000ac00049947 */ /* 0x001fea0003800000 */
[----:B------:R-:W-:Y:S01]  /*1880*/  VIADD R0, R16, 0x20400 ;  /* 0x0002040010007836 */ /* 0x000fe20000000000 */
[----:B------:R-:W-:Y:S04]  /*1890*/  BSSY B6, `(.L_x_290) ;  /* 0x0000013000067945 */ /* 0x000fe80003800000 */
[----:B------:R-:W-:-:S13]  /*18a0*/  LOP3.LUT P0, RZ, R0, 0x3ff, RZ, 0xc0, !PT ;  /* 0x000003ff00ff7812 */ /* 0x000fda000780c0ff */
[----:B------:R-:W-:Y:S05]  /*18b0*/  @!P0 BRA `(.L_x_291) ;  /* 0x0000000000408947 */ /* 0x000fea0003800000 */
[----:B------:R-:W-:Y:S01]  /*18c0*/  MOV R0, 0x0 ;  /* 0x0000000000007802 */ /* 0x000fe20000000f00 */
[----:B------:R-:W-:Y:S01]  /*18d0*/  ULDC.64 UR4, c[0x4][0xc0] ;  /* 0x0100300000047ab9 */ /* 0x000fe20000000a00 */
[----:B------:R-:W-:Y:S01]  /*18e0*/  ULDC.64 UR6, c[0x4][0x20] ;  /* 0x0100080000067ab9 */ /* 0x000fe20000000a00 */
[----:B------:R-:W-:Y:S01]  /*18f0*/  IMAD.U32 R4, RZ, RZ, UR4 ;  /* 0x00000004ff047e24 */ /* 0x000fe2000f8e00ff */
[----:B------:R0:W1:Y:S01]  /*1900*/  LDC.64 R14, c[0x4][R0] ;  /* 0x01000000000e7b82 */ /* 0x0000620000000a00 */
[----:B------:R-:W-:Y:S01]  /*1910*/  IMAD.U32 R5, RZ, RZ, UR5 ;  /* 0x00000005ff057e24 */ /* 0x000fe2000f8e00ff */
[----:B------:R-:W-:Y:S01]  /*1920*/  ULDC.64 UR4, c[0x4][0xc8] ;  /* 0x0100320000047ab9 */ /* 0x000fe20000000a00 */
[----:B------:R-:W-:Y:S01]  /*1930*/  IMAD.U32 R10, RZ, RZ, UR6 ;  /* 0x00000006ff0a7e24 */ /* 0x000fe2000f8e00ff */
[----:B------:R-:W-:Y:S01]  /*1940*/  MOV R6, UR4 ;  /* 0x0000000400067c02 */ /* 0x000fe20008000f00 */
[----:B------:R-:W-:Y:S01]  /*1950*/  IMAD.U32 R7, RZ, RZ, UR5 ;  /* 0x00000005ff077e24 */ /* 0x000fe2000f8e00ff */
[----:B------:R-:W-:Y:S01]  /*1960*/  MOV R8, 0x70 ;  /* 0x0000007000087802 */ /* 0x000fe20000000f00 */
[----:B------:R-:W-:-:S02]  /*1970*/  IMAD.U32 R11, RZ, RZ, UR7 ;  /* 0x00000007ff0b7e24 */ /* 0x000fc4000f8e00ff */
[----:B------:R-:W-:Y:S02]  /*1980*/  IMAD.MOV.U32 R12, RZ, RZ, 0x1 ;  /* 0x00000001ff0c7424 */ /* 0x000fe400078e00ff */
[----:B0-----:R-:W-:-:S07]  /*1990*/  IMAD.MOV.U32 R13, RZ, RZ, RZ ;  /* 0x000000ffff0d7224 */ /* 0x001fce00078e00ff */
[----:B------:R-:W-:-:S07]  /*19a0*/  LEPC R20, `(.L_x_291) ;  /* 0x000000001014794e */ /* 0x000fce0000000000 */
[----:B-1---5:R-:W-:Y:S05]  /*19b0*/  CALL.ABS.NOINC R14 ;  /* 0x000000000e007343 */ /* 0x022fea0003c00000 */
.L_x_291:
[----:B------:R-:W-:Y:S05]  /*19c0*/  BSYNC B6 ;  /* 0x0000000000067941 */ /* 0x000fea0003800000 */
.L_x_290:
[----:B------:R-:W-:Y:S01]  /*19d0*/  VIADD R0, R16, 0xe400 ;  /* 0x0000e40010007836 */ /* 0x000fe20000000000 */
[----:B------:R-:W-:Y:S04]  /*19e0*/  BSSY B6, `(.L_x_292) ;  /* 0x0000013000067945 */ /* 0x000fe80003800000 */
[----:B------:R-:W-:-:S13]  /*19f0*/  LOP3.LUT P0, RZ, R0, 0x3ff, RZ, 0xc0, !PT ;  /* 0x000003ff00ff7812 */ /* 0x000fda000780c0ff */
[----:B------:R-:W-:Y:S05]  /*1a00*/  @!P0 BRA `(.L_x_293) ;  /* 0x0000000000408947 */ /* 0x000fea0003800000 */
[----:B------:R-:W-:Y:S01]  /*1a10*/  MOV R0, 0x0 ;  /* 0x0000000000007802 */ /* 0x000fe20000000f00 */
[----:B------:R-:W-:Y:S01]  /*1a20*/  ULDC.64 UR4, c[0x4][0xc0] ;  /* 0x0100300000047ab9 */ /* 0x000fe20000000a00 */
[----:B------:R-:W-:Y:S01]  /*1a30*/  ULDC.64 UR6, c[0x4][0x20] ;  /* 0x0100080000067ab9 */ /* 0x000fe20000000a00 */
[----:B------:R-:W-:Y:S01]  /*1a40*/  MOV R4, UR4 ;  /* 0x0000000400047c02 */ /* 0x000fe20008000f00 */
[----:B------:R0:W1:Y:S01]  /*1a50*/  LDC.64 R14, c[0x4][R0] ;  /* 0x01000000000e7b82 */ /* 0x0000620000000a00 */
[----:B------:R-:W-:Y:S01]  /*1a60*/  IMAD.U32 R5, RZ, RZ, UR5 ;  /* 0x00000005ff057e24 */ /* 0x000fe2000f8e00ff */
[----:B------:R-:W-:Y:S01]  /*1a70*/  ULDC.64 UR4, c[0x4][0xc8] ;  /* 0x0100320000047ab9 */ /* 0x000fe20000000a00 */
[----:B------:R-:W-:Y:S01]  /*1a80*/  MOV R10, UR6 ;  /* 0x00000006000a7c02 */ /* 0x000fe20008000f00 */
[----:B------:R-:W-:Y:S01]  /*1a90*/  IMAD.U32 R6, RZ, RZ, UR4 ;  /* 0x00000004ff067e24 */ /* 0x000fe2000f8e00ff */
[----:B------:R-:W-:Y:S01]  /*1aa0*/  MOV R13, RZ ;  /* 0x000000ff000d7202 */ /* 0x000fe20000000f00 */
[----:B------:R-:W-:-:S02]  /*1ab0*/  IMAD.U32 R7, RZ, RZ, UR5 ;  /* 0x00000005ff077e24 */ /* 0x000fc4000f8e00ff */
[----:B------:R-:W-:Y:S02]  /*1ac0*/  IMAD.U32 R11, RZ, RZ, UR7 ;  /* 0x00000007ff0b7e24 */ /* 0x000fe4000f8e00ff */
[----:B------:R-:W-:Y:S02]  /*1ad0*/  IMAD.MOV.U32 R8, RZ, RZ, 0x70 ;  /* 0x00000070ff087424 */ /* 0x000fe400078e00ff */
[----:B0-----:R-:W-:-:S07]  /*1ae0*/  IMAD.MOV.U32 R12, RZ, RZ, 0x1 ;  /* 0x00000001ff0c7424 */ /* 0x001fce00078e00ff */
[----:B------:R-:W-:-:S07]  /*1af0*/  LEPC R20, `(.L_x_293) ;  /* 0x000000001014794e */ /* 0x000fce0000000000 */
[----:B-1---5:R-:W-:Y:S05]  /*1b00*/  CALL.ABS.NOINC R14 ;  /* 0x000000000e007343 */ /* 0x022fea0003c00000 */
.L_x_293:
[----:B------:R-:W-:Y:S05]  /*1b10*/  BSYNC B6 ;  /* 0x0000000000067941 */ /* 0x000fea0003800000 */
.L_x_292:
[----:B------:R-:W-:Y:S01]  /*1b20*/  ULDC.64 UR4, c[0x0][0x9f8] ;  /* 0x00027e0000047ab9 */ /* 0x000fe20000000a00 */
[----:B------:R-:W2:Y:S01]  /*1b30*/  LDL R55, [R1+0x58] ;  /* 0x0000580001377983 */ /* 0x000ea20000100800 */
[----:B------:R-:W-:Y:S01]  /*1b40*/  ISETP.NE.U32.AND P0, PT, RZ, UR4, PT ;  /* 0x00000004ff007c0c */ /* 0x000fe2000bf05070 */
[----:B------:R-:W0:Y:S08]  /*1b50*/  LDC R0, c[0x0][0x428] ;  /* 0x00010a00ff007b82 */ /* 0x000e300000000800 */
[----:B------:R-:W1:Y:S01]  /*1b60*/  LDC.64 R44, c[0x0][0x2f0] ;  /* 0x0000bc00ff2c7b82 */ /* 0x000e620000000a00 */
[----:B------:R-:W-:Y:S01]  /*1b70*/  ISETP.NE.AND.EX P0, PT, RZ, UR5, PT, P0 ;  /* 0x00000005ff007c0c */ /* 0x000fe2000bf05300 */
[----:B------:R-:W3:Y:S01]  /*1b80*/  LDL R54, [R1+0x64] ;  /* 0x0000640001367983 */ /* 0x000ee20000100800 */
[----:B------:R-:W-:Y:S01]  /*1b90*/  IMAD.IADD R103, R29, 0x1, R26 ;  /* 0x000000011d677824 */ /* 0x000fe200078e021a */
[----:B------:R-:W-:-:S02]  /*1ba0*/  ULDC.64 UR6, c[0x0][0xa08] ;  /* 0x0002820000067ab9 */ /* 0x000fc40000000a00 */
[----:B------:R-:W4:Y:S02]  /*1bb0*/  LDL R52, [R1+0x60] ;  /* 0x0000600001347983 */ /* 0x000f240000100800 */
[----:B------:R-:W1:Y:S06]  /*1bc0*/  LDC.64 R38, c[0x0][0x3d8] ;  /* 0x0000f600ff267b82 */ /* 0x000e6c0000000a00 */
[----:B------:R-:W-:Y:S01]  /*1bd0*/  @P0 IADD3 R4, P1, R30, UR4, RZ ;  /* 0x000000041e040c10 */ /* 0x000fe2000ff3e0ff */
[----:B------:R-:W1:Y:S01]  /*1be0*/  S2R R20, SR_TID.X ;  /* 0x0000000000147919 */ /* 0x000e620000002100 */
[----:B------:R-:W1:Y:S02]  /*1bf0*/  LDC R121, c[0x0][0x3d4] ;  /* 0x0000f500ff797b82 */ /* 0x000e640000000800 */
[----:B------:R-:W-:Y:S01]  /*1c00*/  @P0 IADD3.X R5, R28, UR5, RZ, P1, !PT ;  /* 0x000000051c050c10 */ /* 0x000fe20008ffe4ff */
[----:B------:R-:W-:-:S04]  /*1c10*/  ULDC.64 UR4, c[0x0][0x2f8] ;  /* 0x0000be0000047ab9 */ /* 0x000fc80000000a00 */
[----:B------:R1:W2:Y:S01]  /*1c20*/  @P0 LDG.E R27, desc[UR60][R4.64] ;  /* 0x0000003c041b0981 */ /* 0x0002a2000c1e1900 */
[----:B0-----:R-:W-:Y:S01]  /*1c30*/  ISETP.NE.AND P0, PT, R0, 0x1, PT ;  /* 0x000000010000780c */ /* 0x001fe20003f05270 */
[C---:B------:R-:W-:Y:S01]  /*1c40*/  VIADD R30, R228.reuse, 0x80 ;  /* 0x00000080e41e7836 */ /* 0x040fe20000000000 */
[----:B------:R-:W-:Y:S01]  /*1c50*/  SHF.R.S32.HI R33, RZ, 0x1f, R103 ;  /* 0x0000001fff217819 */ /* 0x000fe20000011467 */
[----:B------:R-:W-:Y:S01]  /*1c60*/  VIADD R15, R228, 0xc0 ;  /* 0x000000c0e40f7836 */ /* 0x000fe20000000000 */
[----:B------:R-:W-:Y:S01]  /*1c70*/  SHF.R.S32.HI R23, RZ, 0x1f, R22 ;  /* 0x0000001fff177819 */ /* 0x000fe20000011416 */
[C---:B-1----:R-:W-:Y:S01]  /*1c80*/  IMAD.WIDE.U32 R132, R44.reuse, 0xe0, RZ ;  /* 0x000000e02c847825 */ /* 0x042fe200078e00ff */
[----:B------:R-:W-:Y:S02]  /*1c90*/  SHF.R.S32.HI R123, RZ, 0x1f, R30 ;  /* 0x0000001fff7b7819 */ /* 0x000fe4000001141e */
[----:B------:R-:W-:Y:S01]  /*1ca0*/  SHF.L.U64.HI R107, R44, 0x6, R45 ;  /* 0x000000062c6b7819 */ /* 0x000fe2000001022d */
[-C--:B------:R-:W-:Y:S01]  /*1cb0*/  IMAD R6, R33, R44.reuse, RZ ;  /* 0x0000002c21067224 */ /* 0x080fe200078e02ff */
[----:B------:R-:W-:Y:S01]  /*1cc0*/  SHF.L.U64.HI R12, R38, 0x6, R39 ;  /* 0x00000006260c7819 */ /* 0x000fe20000010227 */
[----:B------:R-:W-:Y:S01]  /*1cd0*/  IMAD.WIDE.U32 R4, R103, R44, RZ ;  /* 0x0000002c67047225 */ /* 0x000fe200078e00ff */
[----:B------:R-:W-:Y:S01]  /*1ce0*/  IADD3 R32, R228, 0x40, RZ ;  /* 0x00000040e4207810 */ /* 0x000fe20007ffe0ff */
[----:B------:R-:W0:Y:S02]  /*1cf0*/  @P0 LDC R3, c[0x0][0x42c] ;  /* 0x00010b00ff030b82 */ /* 0x000e240000000800 */
[----:B------:R-:W-:Y:S01]  /*1d00*/  IMAD.SHL.U32 R106, R44, 0x40, RZ ;  /* 0x000000402c6a7824 */ /* 0x000fe200078e00ff */
[----:B------:R-:W-:Y:S01]  /*1d10*/  ISETP.GE.AND P2, PT, R18, R121, PT ;  /* 0x000000791200720c */ /* 0x000fe20003f46270 */
[----:B------:R-:W-:-:S02]  /*1d20*/  VIADD R28, R228, 0x80 ;  /* 0x00000080e41c7836 */ /* 0x000fc40000000000 */
[----:B------:R-:W-:Y:S02]  /*1d30*/  VIADD R57, R228, 0xc0 ;  /* 0x000000c0e4397836 */ /* 0x000fe40000000000 */
[----:B------:R-:W1:Y:S01]  /*1d40*/  @P0 LDC R7, c[0x0][0x430] ;  /* 0x00010c00ff070b82 */ /* 0x000e620000000800 */
[----:B------:R-:W-:Y:S01]  /*1d50*/  IMAD.WIDE.U32 R94, R38, 0xe0, RZ ;  /* 0x000000e0265e7825 */ /* 0x000fe200078e00ff */
[----:B------:R-:W-:Y:S02]  /*1d60*/  SHF.R.U32.HI R13, RZ, 0x7, R20 ;  /* 0x00000007ff0d7819 */ /* 0x000fe40000011614 */
[----:B------:R-:W-:Y:S01]  /*1d70*/  SHF.R.S32.HI R20, RZ, 0x1f, R228 ;  /* 0x0000001fff147819 */ /* 0x000fe200000114e4 */
[----:B------:R-:W1:Y:S01]  /*1d80*/  S2R R30, SR_TID.X ;  /* 0x00000000001e7919 */ /* 0x000e620000002100 */
[C---:B------:R-:W-:Y:S01]  /*1d90*/  ISETP.NE.AND P6, PT, R13.reuse, 0x1, PT ;  /* 0x000000010d00780c */ /* 0x040fe20003fc5270 */
[----:B------:R-:W-:Y:S01]  /*1da0*/  IMAD.WIDE.U32 R134, R228, R44, R106 ;  /* 0x0000002ce4867225 */ /* 0x000fe200078e006a */
[----:B------:R-:W-:-:S02]  /*1db0*/  IADD3 R140, R13, 0x8, RZ ;  /* 0x000000080d8c7810 */ /* 0x000fc40007ffe0ff */
[----:B------:R-:W-:Y:S01]  /*1dc0*/  SHF.R.S32.HI R122, RZ, 0x1f, R15 ;  /* 0x0000001fff7a7819 */ /* 0x000fe2000001140f */
[----:B------:R-:W-:Y:S01]  /*1dd0*/  IMAD R13, R45, 0xe0, RZ ;  /* 0x000000e02d0d7824 */ /* 0x000fe200078e02ff */
[----:B------:R-:W-:Y:S01]  /*1de0*/  SHF.L.U32 R57, R57, 0x7, RZ ;  /* 0x0000000739397819 */ /* 0x000fe200000006ff */
[-C--:B------:R-:W-:Y:S01]  /*1df0*/  IMAD R15, R20, R44.reuse, RZ ;  /* 0x0000002c140f7224 */ /* 0x080fe200078e02ff */
[----:B------:R-:W-:Y:S01]  /*1e00*/  SHF.R.S32.HI R124, RZ, 0x1f, R32 ;  /* 0x0000001fff7c7819 */ /* 0x000fe20000011420 */
[----:B------:R-:W-:Y:S01]  /*1e10*/  IMAD.WIDE.U32 R104, R228, R44, R18 ;  /* 0x0000002ce4687225 */ /* 0x000fe200078e0012 */
[----:B------:R-:W-:-:S03]  /*1e20*/  LOP3.LUT R57, R57, 0x380, RZ, 0xc0, !PT ;  /* 0x0000038039397812 */ /* 0x000fc600078ec0ff */
[----:B0-----:R-:W-:Y:S01]  /*1e30*/  @P0 IMAD.HI.U32 R0, R126, R3, RZ ;  /* 0x000000037e000227 */ /* 0x001fe200078e00ff */
[----:B------:R-:W-:-:S03]  /*1e40*/  SHF.R.U32.HI R141, RZ, 0x3, R57 ;  /* 0x00000003ff8d7819 */ /* 0x000fc60000011639 */
[----:B------:R-:W-:Y:S01]  /*1e50*/  IMAD.MOV.U32 R3, RZ, RZ, R126 ;  /* 0x000000ffff037224 */ /* 0x000fe200078e007e */
[----:B-1----:R-:W-:Y:S01]  /*1e60*/  @P0 SHF.R.U32.HI R3, RZ, R7, R0 ;  /* 0x00000007ff030219 */ /* 0x002fe20000011600 */
[----:B------:R-:W-:Y:S01]  /*1e70*/  IMAD R7, R103, R45, R6 ;  /* 0x0000002d67077224 */ /* 0x000fe200078e0206 */
[----:B------:R-:W-:Y:S01]  /*1e80*/  ISETP.NE.U32.AND P0, PT, RZ, UR6, PT ;  /* 0x00000006ff007c0c */ /* 0x000fe2000bf05070 */
[----:B------:R-:W-:Y:S01]  /*1e90*/  IMAD.SHL.U32 R28, R28, 0x80, RZ ;  /* 0x000000801c1c7824 */ /* 0x000fe200078e00ff */
[----:B------:R-:W-:Y:S01]  /*1ea0*/  SHF.R.S32.HI R6, RZ, 0x1f, R3 ;  /* 0x0000001fff067819 */ /* 0x000fe20000011403 */
[----:B------:R-:W-:Y:S01]  /*1eb0*/  IMAD.IADD R5, R5, 0x1, R7 ;  /* 0x0000000105057824 */ /* 0x000fe200078e0207 */
[----:B------:R-:W-:Y:S01]  /*1ec0*/  ISETP.NE.AND.EX P0, PT, RZ, UR7, PT, P0 ;  /* 0x00000007ff007c0c */ /* 0x000fe2000bf05300 */
[----:B------:R-:W-:Y:S01]  /*1ed0*/  VIADD R30, R30, 0xffffff80 ;  /* 0xffffff801e1e7836 */ /* 0x000fe20000000000 */
[----:B------:R-:W-:Y:S01]  /*1ee0*/  LOP3.LUT R28, R28, 0x380, RZ, 0xc0, !PT ;  /* 0x000003801c1c7812 */ /* 0x000fe200078ec0ff */
[----:B------:R-:W-:-:S02]  /*1ef0*/  IMAD R0, R6, UR4, RZ ;  /* 0x0000000406007c24 */ /* 0x000fc4000f8e02ff */
[C---:B------:R-:W-:Y:S01]  /*1f00*/  IMAD.WIDE.U32 R4, R3.reuse, UR4, R4 ;  /* 0x0000000403047c25 */ /* 0x040fe2000f8e0004 */
[----:B------:R-:W-:Y:S02]  /*1f10*/  SHF.R.S32.HI R56, RZ, 0x1f, R30 ;  /* 0x0000001fff387819 */ /* 0x000fe4000001141e */
[----:B------:R-:W-:Y:S01]  /*1f20*/  SHF.R.U32.HI R142, RZ, 0x3, R28 ;  /* 0x00000003ff8e7819 */ /* 0x000fe2000001161c */
[----:B------:R-:W-:Y:S01]  /*1f30*/  IMAD R7, R3, UR5, R0 ;  /* 0x0000000503077c24 */ /* 0x000fe2000f8e0200 */
[----:B------:R-:W-:Y:S01]  /*1f40*/  ULDC.64 UR4, c[0x0][0x300] ;  /* 0x0000c00000047ab9 */ /* 0x000fe20000000a00 */
[----:B------:R-:W-:Y:S02]  /*1f50*/  IMAD.IADD R40, R133, 0x1, R13 ;  /* 0x0000000185287824 */ /* 0x000fe400078e020d */
[----:B------:R-:W-:Y:S01]  /*1f60*/  IMAD R15, R228, R45, R15 ;  /* 0x0000002de40f7224 */ /* 0x000fe200078e020f */
[----:B------:R-:W-:Y:S02]  /*1f70*/  IADD3 R5, R5, R7, RZ ;  /* 0x0000000705057210 */ /* 0x000fe40007ffe0ff */
[----:B------:R-:W-:-:S02]  /*1f80*/  LEA.HI R56, R56, R30, RZ, 0x5 ;  /* 0x0000001e38387211 */ /* 0x000fc400078f28ff */
[----:B------:R-:W-:-:S03]  /*1f90*/  SHF.L.U64.HI R45, R44, 0x7, R45 ;  /* 0x000000072c2d7819 */ /* 0x000fc6000001022d */
[----:B------:R-:W-:Y:S01]  /*1fa0*/  IMAD.SHL.U32 R56, R56, 0x20, RZ ;  /* 0x0000002038387824 */ /* 0x000fe200078e00ff */
[----:B------:R-:W-:-:S04]  /*1fb0*/  IADD3 R42, R15, R135, RZ ;  /* 0x000000870f2a7210 */ /* 0x000fc80007ffe0ff */
[----:B------:R-:W-:Y:S01]  /*1fc0*/  LOP3.LUT R56, R56, 0xfffffc00, RZ, 0xc0, !PT ;  /* 0xfffffc0038387812 */ /* 0x000fe200078ec0ff */
[----:B------:R-:W-:Y:S01]  /*1fd0*/  IMAD.IADD R35, R105, 0x1, R15 ;  /* 0x0000000169237824 */ /* 0x000fe200078e020f */
[----:B--2---:R-:W-:Y:S02]  /*1fe0*/  SHF.R.S32.HI R0, RZ, 0x1f, R27 ;  /* 0x0000001fff007819 */ /* 0x004fe4000001141b */
[----:B------:R-:W-:Y:S02]  /*1ff0*/  SEL R7, R27, RZ, !P0 ;  /* 0x000000ff1b077207 */ /* 0x000fe40004000000 */
[----:B------:R-:W0:Y:S01]  /*2000*/  LDC.64 R26, c[0x0][0x3e8] ;  /* 0x0000fa00ff1a7b82 */ /* 0x000e220000000a00 */
[----:B------:R-:W-:Y:S02]  /*2010*/  SEL R8, R0, RZ, !P0 ;  /* 0x000000ff00087207 */ /* 0x000fe40004000000 */
[----:B------:R-:W-:Y:S01]  /*2020*/  IMAD.WIDE.U32 R46, R7, UR4, R4 ;  /* 0x00000004072e7c25 */ /* 0x000fe2000f8e0004 */
[----:B------:R-:W-:-:S03]  /*2030*/  IADD3 R102, P0, R228, R103, RZ ;  /* 0x00000067e4667210 */ /* 0x000fc60007f1e0ff */
[----:B------:R-:W-:Y:S02]  /*2040*/  IMAD R0, R8, UR4, RZ ;  /* 0x0000000408007c24 */ /* 0x000fe4000f8e02ff */
[----:B------:R-:W-:Y:S02]  /*2050*/  IMAD.X R103, R20, 0x1, R33, P0 ;  /* 0x0000000114677824 */ /* 0x000fe400000e0621 */
[----:B------:R-:W-:Y:S01]  /*2060*/  IMAD R21, R7, UR5, R0 ;  /* 0x0000000507157c24 */ /* 0x000fe2000f8e0200 */
[----:B------:R-:W-:Y:S05]  /*2070*/  @!P6 WARPSYNC.ALL ;  /* 0x000000000000e948 */ /* 0x000fea0003800000 */
[----:B------:R-:W-:-:S02]  /*2080*/  ULDC.64 UR4, c[0x0][0x320] ;  /* 0x0000c80000047ab9 */ /* 0x000fc40000000a00 */
[----:B------:R-:W-:Y:S02]  /*2090*/  IMAD R0, R6, UR4, RZ ;  /* 0x0000000406007c24 */ /* 0x000fe4000f8e02ff */
[----:B------:R-:W-:-:S04]  /*20a0*/  IMAD.WIDE.U32 R4, R3, UR4, R18 ;  /* 0x0000000403047c25 */ /* 0x000fc8000f8e0012 */
[----:B------:R-:W-:Y:S01]  /*20b0*/  IMAD R49, R3, UR5, R0 ;  /* 0x0000000503317c24 */ /* 0x000fe2000f8e0200 */
[----:B------:R-:W-:Y:S01]  /*20c0*/  ULDC.64 UR4, c[0x0][0x328] ;  /* 0x0000ca0000047ab9 */ /* 0x000fe20000000a00 */
[----:B------:R-:W-:Y:S02]  /*20d0*/  IMAD R0, R20, R38, RZ ;  /* 0x0000002614007224 */ /* 0x000fe400078e02ff */
[----:B------:R-:W-:Y:S02]  /*20e0*/  IMAD.IADD R49, R5, 0x1, R49 ;  /* 0x0000000105317824 */ /* 0x000fe400078e0231 */
[----:B------:R-:W-:Y:S02]  /*20f0*/  IMAD.MOV.U32 R48, RZ, RZ, R4 ;  /* 0x000000ffff307224 */ /* 0x000fe400078e0004 */
[----:B------:R-:W-:Y:S02]  /*2100*/  IMAD R3, R8, UR4, RZ ;  /* 0x0000000408037c24 */ /* 0x000fe4000f8e02ff */
[----:B------:R-:W-:-:S02]  /*2110*/  IMAD R93, R228, R39, R0 ;  /* 0x00000027e45d7224 */ /* 0x000fc400078e0200 */
[----:B0-----:R-:W-:Y:S02]  /*2120*/  IMAD R0, R20, R26, RZ ;  /* 0x0000001a14007224 */ /* 0x001fe400078e02ff */
[----:B------:R-:W-:Y:S01]  /*2130*/  IMAD R53, R7, UR5, R3 ;  /* 0x0000000507357c24 */ /* 0x000fe2000f8e0203 */
[----:B------:R-:W-:Y:S01]  /*2140*/  SEL R3, R121, RZ, P2 ;  /* 0x000000ff79037207 */ /* 0x000fe20001000000 */
[----:B------:R-:W-:-:S04]  /*2150*/  IMAD.WIDE.U32 R48, R7, UR4, R48 ;  /* 0x0000000407307c25 */ /* 0x000fc8000f8e0030 */
[----:B------:R-:W-:-:S04]  /*2160*/  IMAD.WIDE.U32 R10, R228, R26, R18 ;  /* 0x0000001ae40a7225 */ /* 0x000fc800078e0012 */
[----:B------:R-:W-:Y:S01]  /*2170*/  IMAD.WIDE.U32 R100, R26, 0xe0, RZ ;  /* 0x000000e01a647825 */ /* 0x000fe200078e00ff */
[----:B------:R-:W-:Y:S01]  /*2180*/  IADD3 R41, P0, R106, R134, RZ ;  /* 0x000000866a297210 */ /* 0x000fe20007f1e0ff */
[----:B------:R-:W-:Y:S02]  /*2190*/  ULDC UR4, c[0x0][0x2e4] ;  /* 0x0000b90000047ab9 */ /* 0x000fe40000000800 */
[----:B------:R-:W-:-:S04]  /*21a0*/  IMAD.WIDE.U32 R6, R228, R26, R22 ;  /* 0x0000001ae4067225 */ /* 0x000fc800078e0016 */
[C---:B------:R-:W-:Y:S01]  /*21b0*/  IMAD R99, R228.reuse, R27, R0 ;  /* 0x0000001be4637224 */ /* 0x040fe200078e0200 */
[----:B------:R-:W-:Y:S01]  /*21c0*/  P2R R0, PR, RZ, 0x4 ;  /* 0x00000004ff007803 */ /* 0x000fe20000000000 */
[----:B------:R-:W-:-:S04]  /*21d0*/  IMAD.WIDE.U32 R8, R228, R38, R18 ;  /* 0x00000026e4087225 */ /* 0x000fc800078e0012 */
[----:B------:R-:W-:Y:S01]  /*21e0*/  IMAD.IADD R97, R7, 0x1, R99 ;  /* 0x0000000107617824 */ /* 0x000fe200078e0263 */
[----:B-----5:R-:W-:Y:S01]  /*21f0*/  SHF.R.S32.HI R7, RZ, 0x1f, R117 ;  /* 0x0000001fff077819 */ /* 0x020fe20000011475 */
[----:B------:R-:W-:Y:S01]  /*2200*/  IMAD.MOV.U32 R96, RZ, RZ, R6 ;  /* 0x000000ffff607224 */ /* 0x000fe200078e0006 */
[----:B------:R-:W-:Y:S01]  /*2210*/  MOV R92, R8 ;  /* 0x00000008005c7202 */ /* 0x000fe20000000f00 */
[----:B------:R-:W-:Y:S02]  /*2220*/  IMAD.IADD R3, R18, 0x1, R3 ;  /* 0x0000000112037824 */ /* 0x000fe400078e0203 */
[-C--:B------:R-:W-:Y:S02]  /*2230*/  IMAD R6, R7, R38.reuse, RZ ;  /* 0x0000002607067224 */ /* 0x080fe400078e02ff */
[----:B------:R-:W-:Y:S01]  /*2240*/  IMAD.WIDE.U32 R4, R228, R38, R22 ;  /* 0x00000026e4047225 */ /* 0x000fe200078e0016 */
[----:B------:R-:W-:-:S03]  /*2250*/  SHF.R.S32.HI R8, RZ, 0x1f, R3 ;  /* 0x0000001fff087819 */ /* 0x000fc60000011403 */
[----:B------:R-:W-:Y:S01]  /*2260*/  IMAD R31, R117, R39, R6 ;  /* 0x00000027751f7224 */ /* 0x000fe200078e0206 */
[----:B------:R-:W-:Y:S01]  /*2270*/  LEA.HI R14, R8, R3, RZ, 0x4 ;  /* 0x00000003080e7211 */ /* 0x000fe200078f20ff */
[----:B------:R-:W-:Y:S01]  /*2280*/  IMAD.IADD R5, R5, 0x1, R93 ;  /* 0x0000000105057824 */ /* 0x000fe200078e025d */
[C-C-:B------:R-:W-:Y:S01]  /*2290*/  SHF.L.U64.HI R8, R26.reuse, 0x6, R27.reuse ;  /* 0x000000061a087819 */ /* 0x140fe2000001021b */
[----:B------:R-:W-:Y:S01]  /*22a0*/  IMAD R6, R7, R26, RZ ;  /* 0x0000001a07067224 */ /* 0x000fe200078e02ff */
[----:B------:R-:W-:Y:S01]  /*22b0*/  SHF.L.U64.HI R7, R26, 0x7, R27 ;  /* 0x000000071a077819 */ /* 0x000fe2000001021b */
[----:B------:R-:W-:Y:S01]  /*22c0*/  IMAD.IADD R99, R99, 0x1, R11 ;  /* 0x0000000163637824 */ /* 0x000fe200078e020b */
[----:B------:R-:W-:Y:S01]  /*22d0*/  IADD3 R93, R93, R9, RZ ;  /* 0x000000095d5d7210 */ /* 0x000fe20007ffe0ff */
[----:B------:R-:W-:Y:S01]  /*22e0*/  IMAD.MOV.U32 R98, RZ, RZ, R10 ;  /* 0x000000ffff627224 */ /* 0x000fe200078e000a */
[C---:B------:R-:W-:Y:S01]  /*22f0*/  SHF.L.U64.HI R11, R38.reuse, 0x7, R39 ;  /* 0x00000007260b7819 */ /* 0x040fe20000010227 */
[----:B------:R-:W-:Y:S01]  /*2300*/  IMAD.WIDE.U32 R50, R117, R38, R4 ;  /* 0x0000002675327225 */ /* 0x000fe200078e0004 */
[----:B------:R-:W-:-:S03]  /*2310*/  SHF.L.U32 R9, R38, 0x7, RZ ;  /* 0x0000000726097819 */ /* 0x000fc600000006ff */
[C---:B------:R-:W-:Y:S02]  /*2320*/  IMAD R29, R117.reuse, R27, R6 ;  /* 0x0000001b751d7224 */ /* 0x040fe400078e0206 */
[C---:B------:R-:W-:Y:S02]  /*2330*/  IMAD.SHL.U32 R6, R26.reuse, 0x40, RZ ;  /* 0x000000401a067824 */ /* 0x040fe400078e00ff */
[----:B------:R-:W-:Y:S02]  /*2340*/  IMAD.SHL.U32 R5, R26, 0x80, RZ ;  /* 0x000000801a057824 */ /* 0x000fe400078e00ff */
[----:B------:R-:W-:-:S04]  /*2350*/  IMAD.WIDE.U32 R96, R117, R26, R96 ;  /* 0x0000001a75607225 */ /* 0x000fc800078e0060 */
[----:B------:R-:W-:Y:S01]  /*2360*/  IMAD.WIDE.U32 R98, R117, R26, R98 ;  /* 0x0000001a75627225 */ /* 0x000fe200078e0062 */
[----:B------:R-:W-:-:S03]  /*2370*/  IADD3 R26, R228, 0x40, RZ ;  /* 0x00000040e41a7810 */ /* 0x000fc60007ffe0ff */
[----:B------:R-:W-:Y:S02]  /*2380*/  IMAD.SHL.U32 R3, R229, 0x80, RZ ;  /* 0x00000080e5037824 */ /* 0x000fe400078e00ff */
[----:B------:R-:W-:Y:S02]  /*2390*/  IMAD.SHL.U32 R26, R26, 0x80, RZ ;  /* 0x000000801a1a7824 */ /* 0x000fe400078e00ff */
[----:B------:R-:W-:Y:S01]  /*23a0*/  IMAD.SHL.U32 R10, R38, 0x40, RZ ;  /* 0x00000040260a7824 */ /* 0x000fe200078e00ff */
[----:B------:R-:W-:Y:S01]  /*23b0*/  LOP3.LUT R3, R3, 0x380, RZ, 0xc0, !PT ;  /* 0x0000038003037812 */ /* 0x000fe200078ec0ff */
[----:B------:R-:W-:Y:S01]  /*23c0*/  IMAD.WIDE.U32 R92, R117, R38, R92 ;  /* 0x00000026755c7225 */ /* 0x000fe200078e005c */
[----:B------:R-:W-:Y:S02]  /*23d0*/  LOP3.LUT R26, R26, 0x380, RZ, 0xc0, !PT ;  /* 0x000003801a1a7812 */ /* 0x000fe400078ec0ff */
[----:B------:R-:W-:Y:S01]  /*23e0*/  SHF.R.U32.HI R43, RZ, 0x3, R3 ;  /* 0x00000003ff2b7819 */ /* 0x000fe20000011603 */
[----:B------:R-:W-:Y:S01]  /*23f0*/  IMAD R27, R27, 0xe0, RZ ;  /* 0x000000e01b1b7824 */ /* 0x000fe200078e02ff */
[----:B------:R-:W-:Y:S01]  /*2400*/  LOP3.LUT R13, R26, 0x70, R14, 0xf8, !PT ;  /* 0x000000701a0d7812 */ /* 0x000fe200078ef80e */
[----:B------:R-:W-:Y:S01]  /*2410*/  IMAD.IADD R21, R47, 0x1, R21 ;  /* 0x000000012f157824 */ /* 0x000fe200078e0215 */
[----:B------:R-:W-:Y:S01]  /*2420*/  IADD3 R26, R228, 0x40, RZ ;  /* 0x00000040e41a7810 */ /* 0x000fe20007ffe0ff */
[----:B------:R-:W-:Y:S01]  /*2430*/  VIADD R4, R18, 0x40 ;  /* 0x0000004012047836 */ /* 0x000fe20000000000 */
[----:B------:R-:W-:Y:S01]  /*2440*/  LOP3.LUT R20, R3, 0x30, R18, 0xf8, !PT ;  /* 0x0000003003147812 */ /* 0x000fe200078ef812 */
[----:B------:R-:W-:-:S02]  /*2450*/  IMAD R39, R39, 0xe0, RZ ;  /* 0x000000e027277824 */ /* 0x000fc400078e02ff */
[----:B------:R-:W-:Y:S01]  /*2460*/  IMAD.SHL.U32 R26, R26, 0x80, RZ ;  /* 0x000000801a1a7824 */ /* 0x000fe200078e00ff */
[----:B------:R-:W-:Y:S01]  /*2470*/  LOP3.LUT R20, R20, R43, RZ, 0x3c, !PT ;  /* 0x0000002b14147212 */ /* 0x000fe200078e3cff */
[----:B------:R-:W-:Y:S01]  /*2480*/  IMAD.SHL.U32 R121, R121, 0x2, RZ ;  /* 0x0000000279797824 */ /* 0x000fe200078e00ff */
[----:B------:R-:W-:Y:S02]  /*2490*/  IADD3.X R38, R42, R107, RZ, P0, !PT ;  /* 0x0000006b2a267210 */ /* 0x000fe400007fe4ff */
[----:B------:R-:W-:Y:S02]  /*24a0*/  IADD3 R37, P0, R41, R106, RZ ;  /* 0x0000006a29257210 */ /* 0x000fe40007f1e0ff */
[----:B------:R-:W-:Y:S02]  /*24b0*/  IADD3 R34, R56, R20, RZ ;  /* 0x0000001438227210 */ /* 0x000fe40007ffe0ff */
[--C-:B------:R-:W-:Y:S02]  /*24c0*/  LOP3.LUT R20, R3, 0x70, R14.reuse, 0xf8, !PT ;  /* 0x0000007003147812 */ /* 0x100fe400078ef80e */
[----:B------:R-:W-:Y:S01]  /*24d0*/  LOP3.LUT R26, R26, 0x380, RZ, 0xc0, !PT ;  /* 0x000003801a1a7812 */ /* 0x000fe200078ec0ff */
[----:B------:R-:W-:Y:S01]  /*24e0*/  IMAD.IADD R36, R101, 0x1, R27 ;  /* 0x0000000165247824 */ /* 0x000fe200078e021b */
[--C-:B------:R-:W-:Y:S01]  /*24f0*/  LOP3.LUT R15, R28, 0x70, R14.reuse, 0xf8, !PT ;  /* 0x000000701c0f7812 */ /* 0x100fe200078ef80e */
[----:B------:R-:W-:Y:S01]  /*2500*/  IMAD.X R33, R38, 0x1, R107, P0 ;  /* 0x0000000126217824 */ /* 0x000fe200000e066b */
[----:B------:R-:W-:-:S02]  /*2510*/  SHF.R.S32.HI R28, RZ, 0x4, R14 ;  /* 0x00000004ff1c7819 */ /* 0x000fc4000001140e */
[----:B------:R-:W-:Y:S02]  /*2520*/  LOP3.LUT R27, R14, 0xfffffff0, RZ, 0xc0, !PT ;  /* 0xfffffff00e1b7812 */ /* 0x000fe400078ec0ff */
[----:B------:R-:W-:Y:S02]  /*2530*/  SHF.R.U32.HI R26, RZ, 0x3, R26 ;  /* 0x00000003ff1a7819 */ /* 0x000fe4000001161a */
[----:B------:R-:W-:Y:S02]  /*2540*/  LOP3.LUT R14, R57, 0x70, R14, 0xf8, !PT ;  /* 0x00000070390e7812 */ /* 0x000fe400078ef80e */
[----:B------:R-:W-:Y:S02]  /*2550*/  LOP3.LUT R116, R20, R43, RZ, 0x3c, !PT ;  /* 0x0000002b14747212 */ /* 0x000fe400078e3cff */
[----:B------:R-:W-:Y:S02]  /*2560*/  IADD3 R20, P0, R46, R104, RZ ;  /* 0x000000682e147210 */ /* 0x000fe40007f1e0ff */
[----:B------:R-:W-:-:S02]  /*2570*/  LOP3.LUT R115, R13, R26, RZ, 0x3c, !PT ;  /* 0x0000001a0d737212 */ /* 0x000fc400078e3cff */
[----:B------:R-:W-:Y:S02]  /*2580*/  LOP3.LUT R113, R14, R141, RZ, 0x3c, !PT ;  /* 0x0000008d0e717212 */ /* 0x000fe400078e3cff */
[----:B------:R-:W-:Y:S02]  /*2590*/  LOP3.LUT R114, R15, R142, RZ, 0x3c, !PT ;  /* 0x0000008e0f727212 */ /* 0x000fe400078e3cff */
[-C--:B------:R-:W-:Y:S02]  /*25a0*/  IADD3.X R14, R35, R21.reuse, RZ, P0, !PT ;  /* 0x00000015230e7210 */ /* 0x080fe400007fe4ff */
[----:B------:R-:W-:Y:S02]  /*25b0*/  IADD3 R13, P2, R20, 0x40, RZ ;  /* 0x00000040140d7810 */ /* 0x000fe40007f5e0ff */
[----:B------:R-:W-:Y:S01]  /*25c0*/  IADD3 R15, P3, R46, 0x40, RZ ;  /* 0x000000402e0f7810 */ /* 0x000fe20007f7e0ff */
[----:B------:R-:W-:Y:S01]  /*25d0*/  IMAD.IADD R32, R51, 0x1, R31 ;  /* 0x0000000133207824 */ /* 0x000fe200078e021f */
[----:B------:R-:W-:Y:S01]  /*25e0*/  SHF.R.S32.HI R26, RZ, 0x1f, R27 ;  /* 0x0000001fff1a7819 */ /* 0x000fe2000001141b */
[----:B------:R-:W-:Y:S01]  /*25f0*/  IMAD.IADD R30, R97, 0x1, R29 ;  /* 0x00000001611e7824 */ /* 0x000fe200078e021d */
[----:B------:R-:W-:Y:S01]  /*2600*/  ISETP.GE.AND P0, PT, R18, UR4, PT ;  /* 0x0000000412007c0c */ /* 0x000fe2000bf06270 */
[----:B------:R-:W-:Y:S01]  /*2610*/  IMAD.IADD R39, R95, 0x1, R39 ;  /* 0x000000015f277824 */ /* 0x000fe200078e0227 */
[----:B------:R-:W-:Y:S01]  /*2620*/  ISETP.GE.AND P1, PT, R4, UR4, PT ;  /* 0x0000000404007c0c */ /* 0x000fe2000bf26270 */
[----:B------:R-:W-:Y:S01]  /*2630*/  IMAD.IADD R31, R31, 0x1, R93 ;  /* 0x000000011f1f7824 */ /* 0x000fe200078e025d */
[----:B------:R-:W-:Y:S01]  /*2640*/  IADD3.X R108, RZ, R21, RZ, P3, !PT ;  /* 0x00000015ff6c7210 */ /* 0x000fe20001ffe4ff */
[----:B------:R-:W-:-:S02]  /*2650*/  IMAD.IADD R29, R29, 0x1, R99 ;  /* 0x000000011d1d7824 */ /* 0x000fc400078e0263 */
[----:B------:R-:W-:Y:S02]  /*2660*/  IMAD.IADD R116, R56, 0x1, R116 ;  /* 0x0000000138747824 */ /* 0x000fe400078e0274 */
[----:B------:R-:W-:Y:S02]  /*2670*/  IMAD.IADD R115, R55, 0x1, R115 ;  /* 0x0000000137737824 */ /* 0x000fe400078e0273 */
[----:B---3--:R-:W-:Y:S02]  /*2680*/  IMAD.IADD R114, R54, 0x1, R114 ;  /* 0x0000000136727824 */ /* 0x008fe400078e0272 */
[----:B----4-:R-:W-:Y:S02]  /*2690*/  IMAD.IADD R113, R52, 0x1, R113 ;  /* 0x0000000134717824 */ /* 0x010fe400078e0271 */
[----:B------:R-:W-:Y:S02]  /*26a0*/  IMAD.X R109, RZ, RZ, R14, P2 ;  /* 0x000000ffff6d7224 */ /* 0x000fe400010e060e */
[----:B------:R-:W-:Y:S01]  /*26b0*/  IMAD.IADD R110, R49, 0x1, R53 ;  /* 0x00000001316e7824 */ /* 0x000fe200078e0235 */
[----:B------:R-:W-:Y:S06]  /*26c0*/  @!P6 BAR.SYNC.DEFER_BLOCKING 0x9, 0x100 ;  /* 0x024400000000eb1d */ /* 0x000fec0000010000 */
.L_x_377:
[----:B------:R-:W0:Y:S01]  /*26d0*/  LDC R130, c[0x0][0x3d4] ;  /* 0x0000f500ff827b82 */ /* 0x000e220000000800 */
[----:B------:R-:W-:Y:S01]  /*26e0*/  VIADD R25, R25, 0xffffffff ;  /* 0xffffffff19197836 */ /* 0x000fe20000000000 */
[----:B------:R-:W-:Y:S05]  /*26f0*/  YIELD ;  /* 0x0000000000007946 */ /* 0x000fea0003800000 */
[----:B------:R-:W-:Y:S01]  /*2700*/  IMAD R118, R17, 0x7000, R34 ;  /* 0x0000700011767824 */ /* 0x000fe200078e0222 */
[----:B------:R-:W-:Y:S01]  /*2710*/  ISETP.GT.AND P3, PT, R25, R24, PT ;  /* 0x000000181900720c */ /* 0x000fe20003f64270 */
[----:B------:R-:W-:Y:S03]  /*2720*/  BSSY B0, `(.L_x_294) ;  /* 0x000093e000007945 */ /* 0x000fe60003800000 */
[----:B------:R-:W-:-:S02]  /*2730*/  IADD3 R119, R16, R118, RZ ;  /* 0x0000007610777210 */ /* 0x000fc40007ffe0ff */
[----:B------:R-:W-:Y:S02]  /*2740*/  P2R R112, PR, RZ, 0x8 ;  /* 0x00000008ff707803 */ /* 0x000fe40000000000 */
[----:B0-----:R-:W-:-:S13]  /*2750*/  ISETP.GE.AND P2, PT, R130, 0x1, PT ;  /* 0x000000018200780c */ /* 0x001fda0003f46270 */
[----:B------:R-:W-:Y:S05]  /*2760*/  @!P2 BRA `(.L_x_295) ;  /* 0x0000008c002ca947 */ /* 0x000fea0003800000 */
[----:B------:R-:W-:Y:S01]  /*2770*/  ULDC.U8 UR4, c[0x0][0x3f0] ;  /* 0x0000fc0000047ab9 */ /* 0x000fe20000000000 */
[----:B------:R-:W-:Y:S01]  /*2780*/  SHF.R.S32.HI R53, RZ, 0x1f, R25 ;  /* 0x0000001fff357819 */ /* 0x000fe20000011419 */
[-C--:B------:R-:W-:Y:S01]  /*2790*/  IMAD R52, R40, R25.reuse, RZ ;  /* 0x0000001928347224 */ /* 0x080fe200078e02ff */
[----:B------:R-:W-:Y:S01]  /*27a0*/  ISETP.NE.AND P2, PT, RZ, UR4, PT ;  /* 0x00000004ff007c0c */ /* 0x000fe2000bf45270 */
[-C--:B------:R-:W-:Y:S02]  /*27b0*/  IMAD R54, R39, R25.reuse, RZ ;  /* 0x0000001927367224 */ /* 0x080fe400078e02ff */
[----:B------:R-:W-:Y:S02]  /*27c0*/  IMAD R55, R36, R25, RZ ;  /* 0x0000001924377224 */ /* 0x000fe400078e02ff */
[C---:B------:R-:W-:Y:S02]  /*27d0*/  IMAD R131, R53.reuse, R132, R52 ;  /* 0x0000008435837224 */ /* 0x040fe400078e0234 */
[----:B------:R-:W-:-:S02]  /*27e0*/  IMAD R127, R53, R94, R54 ;  /* 0x0000005e357f7224 */ /* 0x000fc400078e0236 */
[----:B------:R-:W-:Y:S02]  /*27f0*/  IMAD R111, R53, R100, R55 ;  /* 0x00000064356f7224 */ /* 0x000fe400078e0237 */
[----:B------:R-:W-:Y:S02]  /*2800*/  IMAD R120, R25, -0xe0, R2 ;  /* 0xffffff2019787824 */ /* 0x000fe400078e0202 */
[----:B------:R-:W-:-:S03]  /*2810*/  IMAD.WIDE.U32 R128, R132, R25, RZ ;  /* 0x0000001984807225 */ /* 0x000fc600078e00ff */
[----:B------:R-:W-:Y:S01]  /*2820*/  VIMNMX R120, R120, 0xe0, PT ;  /* 0x000000e078787848 */ /* 0x000fe20003fe0100 */
[----:B------:R-:W-:-:S04]  /*2830*/  IMAD.WIDE.U32 R52, R94, R25, RZ ;  /* 0x000000195e347225 */ /* 0x000fc800078e00ff */
[----:B------:R-:W-:-:S04]  /*2840*/  IMAD.WIDE.U32 R54, R100, R25, RZ ;  /* 0x0000001964367225 */ /* 0x000fc800078e00ff */
[----:B------:R-:W-:Y:S02]  /*2850*/  IMAD.IADD R131, R129, 0x1, R131 ;  /* 0x0000000181837824 */ /* 0x000fe400078e0283 */
[----:B------:R-:W-:Y:S02]  /*2860*/  IMAD.IADD R127, R53, 0x1, R127 ;  /* 0x00000001357f7824 */ /* 0x000fe400078e027f */
[----:B------:R-:W-:Y:S01]  /*2870*/  IMAD.IADD R111, R55, 0x1, R111 ;  /* 0x00000001376f7824 */ /* 0x000fe200078e026f */
[----:B------:R-:W-:Y:S06]  /*2880*/  @!P2 BRA `(.L_x_296) ;  /* 0x000000440030a947 */ /* 0x000fec0003800000 */
[----:B------:R-:W-:Y:S01]  /*2890*/  ISETP.GE.AND P2, PT, R228, R120, PT ;  /* 0x00000078e400720c */ /* 0x000fe20003f46270 */
[----:B------:R-:W-:Y:S01]  /*28a0*/  BSSY B1, `(.L_x_297) ;  /* 0x0000017000017945 */ /* 0x000fe20003800000 */
[----:B------:R-:W-:Y:S02]  /*28b0*/  CS2R R72, SRZ ;  /* 0x0000000000487805 */ /* 0x000fe4000001ff00 */
[----:B------:R-:W-:Y:S02]  /*28c0*/  CS2R R80, SRZ ;  /* 0x0000000000507805 */ /* 0x000fe4000001ff00 */
[----:B------:R-:W-:Y:S02]  /*28d0*/  CS2R R84, SRZ ;  /* 0x0000000000547805 */ /* 0x000fe4000001ff00 */
[----:B------:R-:W-:Y:S02]  /*28e0*/  CS2R R82, SRZ ;  /* 0x0000000000527805 */ /* 0x000fe4000001ff00 */
[----:B------:R-:W-:-:S03]  /*28f0*/  CS2R R86, SRZ ;  /* 0x0000000000567805 */ /* 0x000fc6000001ff00 */
[----:B------:R-:W-:Y:S05]  /*2900*/  @P2 BRA `(.L_x_298) ;  /* 0x0000000000402947 */ /* 0x000fea0003800000 */
[----:B------:R-:W-:Y:S01]  /*2910*/  ULDC.64 UR4, c[0x0][0x3c8] ;  /* 0x0000f20000047ab9 */ /* 0x000fe20000000a00 */
[----:B------:R-:W-:Y:S02]  /*2920*/  CS2R R84, SRZ ;  /* 0x0000000000547805 */ /* 0x000fe4000001ff00 */
[----:B------:R-:W-:Y:S02]  /*2930*/  IADD3 R56, P3, P4, R50, UR4, R52 ;  /* 0x0000000432387c10 */ /* 0x000fe4000fc7e034 */
[----:B------:R-:W-:Y:S02]  /*2940*/  CS2R R86, SRZ ;  /* 0x0000000000567805 */ /* 0x000fe4000001ff00 */
[----:B------:R-:W-:Y:S01]  /*2950*/  IADD3.X R57, R32, UR5, R127, P3, P4 ;  /* 0x0000000520397c10 */ /* 0x000fe20009fe847f */
[----:B------:R-:W-:Y:S02]  /*2960*/  ULDC.64 UR4, c[0x0][0x3e0] ;  /* 0x0000f80000047ab9 */ /* 0x000fe40000000a00 */
[----:B------:R-:W-:-:S04]  /*2970*/  IADD3 R58, P3, P4, R96, UR4, R54 ;  /* 0x00000004603a7c10 */ /* 0x000fc8000fc7e036 */
[----:B------:R-:W-:Y:S02]  /*2980*/  IADD3.X R59, R30, UR5, R111, P3, P4 ;  /* 0x000000051e3b7c10 */ /* 0x000fe40009fe846f */
[----:B------:R-:W-:Y:S02]  /*2990*/  ISETP.GE.AND P3, PT, R22, R130, PT ;  /* 0x000000821600720c */ /* 0x000fe40003f66270 */
[----:B------:R-:W-:Y:S02]  /*29a0*/  CS2R R80, SRZ ;  /* 0x0000000000507805 */ /* 0x000fe4000001ff00 */
[----:B------:R-:W-:-:S09]  /*29b0*/  CS2R R82, SRZ ;  /* 0x0000000000527805 */ /* 0x000fd2000001ff00 */
[----:B------:R0:W5:Y:S04]  /*29c0*/  @!P3 LDG.E.64 R84, desc[UR60][R56.64] ;  /* 0x0000003c3854b981 */ /* 0x000168000c1e1b00 */
[----:B------:R0:W5:Y:S01]  /*29d0*/  @!P3 LDG.E.64 R86, desc[UR60][R58.64] ;  /* 0x0000003c3a56b981 */ /* 0x000162000c1e1b00 */
[----:B------:R-:W-:-:S13]  /*29e0*/  ISETP.GE.AND P3, PT, R230, R130, PT ;  /* 0x00000082e600720c */ /* 0x000fda0003f66270 */
[----:B------:R0:W5:Y:S04]  /*29f0*/  @!P3 LDG.E.64 R80, desc[UR60][R56.64+0x20] ;  /* 0x0000203c3850b981 */ /* 0x000168000c1e1b00 */
[----:B------:R0:W5:Y:S02]  /*2a00*/  @!P3 LDG.E.64 R82, desc[UR60][R58.64+0x20] ;  /* 0x0000203c3a52b981 */ /* 0x000164000c1e1b00 */
.L_x_298:
[----:B------:R-:W-:Y:S05]  /*2a10*/  BSYNC B1 ;  /* 0x0000000000017941 */ /* 0x000fea0003800000 */
.L_x_297:
[----:B0-----:R-:W-:Y:S01]  /*2a20*/  IADD3 R56, R228, 0x40, RZ ;  /* 0x00000040e4387810 */ /* 0x001fe20007ffe0ff */
[----:B------:R-:W-:Y:S01]  /*2a30*/  BSSY B1, `(.L_x_299) ;  /* 0x0000024000017945 */ /* 0x000fe20003800000 */
[----:B------:R-:W-:Y:S02]  /*2a40*/  CS2R R76, SRZ ;  /* 0x00000000004c7805 */ /* 0x000fe4000001ff00 */
[----:B------:R-:W-:Y:S02]  /*2a50*/  CS2R R74, SRZ ;  /* 0x00000000004a7805 */ /* 0x000fe4000001ff00 */
[----:B------:R-:W-:Y:S02]  /*2a60*/  ISETP.GE.AND P3, PT, R56, R120, PT ;  /* 0x000000783800720c */ /* 0x000fe40003f66270 */
[----:B------:R-:W-:Y:S02]  /*2a70*/  CS2R R56, SRZ ;  /* 0x0000000000387805 */ /* 0x000fe4000001ff00 */
[----:B------:R-:W-:-:S02]  /*2a80*/  CS2R R64, SRZ ;  /* 0x0000000000407805 */ /* 0x000fc4000001ff00 */
[----:B------:R-:W-:Y:S02]  /*2a90*/  CS2R R68, SRZ ;  /* 0x0000000000447805 */ /* 0x000fe4000001ff00 */
[----:B------:R-:W-:Y:S02]  /*2aa0*/  CS2R R66, SRZ ;  /* 0x0000000000427805 */ /* 0x000fe4000001ff00 */
[----:B------:R-:W-:Y:S02]  /*2ab0*/  CS2R R70, SRZ ;  /* 0x0000000000467805 */ /* 0x000fe4000001ff00 */
[----:B------:R-:W-:Y:S02]  /*2ac0*/  CS2R R60, SRZ ;  /* 0x00000000003c7805 */ /* 0x000fe4000001ff00 */
[----:B------:R-:W-:Y:S02]  /*2ad0*/  CS2R R58, SRZ ;  /* 0x00000000003a7805 */ /* 0x000fe4000001ff00 */
[----:B------:R-:W-:Y:S01]  /*2ae0*/  CS2R R62, SRZ ;  /* 0x00000000003e7805 */ /* 0x000fe2000001ff00 */
[----:B-----5:R-:W-:Y:S01]  /*2af0*/  IMAD.MOV.U32 R136, RZ, RZ, R80 ;  /* 0x000000ffff887224 */ /* 0x020fe200078e0050 */
[----:B------:R-:W-:Y:S01]  /*2b00*/  CS2R R78, SRZ ;  /* 0x00000000004e7805 */ /* 0x000fe2000001ff00 */
[----:B------:R-:W-:Y:S01]  /*2b10*/  IMAD.MOV.U32 R150, RZ, RZ, R84 ;  /* 0x000000ffff967224 */ /* 0x000fe200078e0054 */
[----:B------:R-:W-:Y:S06]  /*2b20*/  @P3 BRA `(.L_x_300) ;  /* 0x0000000000503947 */ /* 0x000fec0003800000 */
[----:B------:R-:W-:Y:S01]  /*2b30*/  IADD3 R88, P4, P5, R50, R52, R10 ;  /* 0x0000003432587210 */ /* 0x000fe20007d9e00a */
[----:B------:R-:W-:Y:S01]  /*2b40*/  ULDC.64 UR4, c[0x0][0x3c8] ;  /* 0x0000f20000047ab9 */ /* 0x000fe20000000a00 */
[----:B------:R-:W-:Y:S02]  /*2b50*/  CS2R R76, SRZ ;  /* 0x00000000004c7805 */ /* 0x000fe4000001ff00 */
[----:B------:R-:W-:Y:S02]  /*2b60*/  CS2R R78, SRZ ;  /* 0x00000000004e7805 */ /* 0x000fe4000001ff00 */
[----:B------:R-:W-:Y:S02]  /*2b70*/  IADD3.X R73, R32, R127, R12, P4, P5 ;  /* 0x0000007f20497210 */ /* 0x000fe400027ea40c */
[----:B------:R-:W-:-:S04]  /*2b80*/  IADD3 R90, P4, P5, R96, R54, R6 ;  /* 0x00000036605a7210 */ /* 0x000fc80007d9e006 */
[----:B------:R-:W-:Y:S02]  /*2b90*/  IADD3.X R72, R30, R111, R8, P4, P5 ;  /* 0x0000006f1e487210 */ /* 0x000fe400027ea408 */
[----:B------:R-:W-:-:S04]  /*2ba0*/  IADD3 R88, P4, R88, UR4, RZ ;  /* 0x0000000458587c10 */ /* 0x000fc8000ff9e0ff */
[----:B------:R-:W-:Y:S01]  /*2bb0*/  IADD3.X R89, R73, UR5, RZ, P4, !PT ;  /* 0x0000000549597c10 */ /* 0x000fe2000a7fe4ff */
[----:B------:R-:W-:Y:S02]  /*2bc0*/  ULDC.64 UR4, c[0x0][0x3e0] ;  /* 0x0000f80000047ab9 */ /* 0x000fe40000000a00 */
[----:B------:R-:W-:-:S04]  /*2bd0*/  IADD3 R90, P4, R90, UR4, RZ ;  /* 0x000000045a5a7c10 */ /* 0x000fc8000ff9e0ff */
[----:B------:R-:W-:Y:S02]  /*2be0*/  IADD3.X R91, R72, UR5, RZ, P4, !PT ;  /* 0x00000005485b7c10 */ /* 0x000fe4000a7fe4ff */
        /* <DEDUP_REMOVED lines=8> */
.L_x_300:
[----:B------:R-:W-:Y:S05]  /*2c70*/  BSYNC B1 ;  /* 0x0000000000017941 */ /* 0x000fea0003800000 */
.L_x_299:
[----:B0-----:R-:W-:Y:S01]  /*2c80*/  VIADD R88, R228, 0x80 ;  /* 0x00000080e4587836 */ /* 0x001fe20000000000 */
[----:B------:R-:W-:Y:S04]  /*2c90*/  BSSY B1, `(.L_x_301) ;  /* 0x0000018000017945 */ /* 0x000fe80003800000 */
[----:B------:R-:W-:-:S04]  /*2ca0*/  ISETP.GE.AND P4, PT, R88, R120, PT ;  /* 0x000000785800720c */ /* 0x000fc80003f86270 */
[----:B------:R-:W-:-:S09]  /*2cb0*/  P2R R151, PR, RZ, 0x10 ;  /* 0x00000010ff977803 */ /* 0x000fd20000000000 */
[----:B------:R-:W-:Y:S05]  /*2cc0*/  @P4 BRA `(.L_x_302) ;  /* 0x0000000000504947 */ /* 0x000fea0003800000 */
        /* <DEDUP_REMOVED lines=20> */
.L_x_302:
[----:B------:R-:W-:Y:S05]  /*2e10*/  BSYNC B1 ;  /* 0x0000000000017941 */ /* 0x000fea0003800000 */
.L_x_301:
[----:B0-----:R-:W-:Y:S01]  /*2e20*/  IADD3 R88, R228, 0xc0, RZ ;  /* 0x000000c0e4587810 */ /* 0x001fe20007ffe0ff */
[----:B------:R-:W-:Y:S03]  /*2e30*/  BSSY B1, `(.L_x_303) ;  /* 0x000001d000017945 */ /* 0x000fe60003800000 */
[----:B------:R-:W-:-:S13]  /*2e40*/  ISETP.GE.AND P4, PT, R88, R120, PT ;  /* 0x000000785800720c */ /* 0x000fda0003f86270 */
[----:B------:R-:W-:Y:S05]  /*2e50*/  @P4 BRA `(.L_x_304) ;  /* 0x0000000000684947 */ /* 0x000fea0003800000 */
[----:B------:R-:W0:Y:S01]  /*2e60*/  LDC.64 R56, c[0x0][0x3d8] ;  /* 0x0000f600ff387b82 */ /* 0x000e220000000a00 */
[----:B------:R-:W-:Y:S01]  /*2e70*/  IMAD.MOV.U32 R53, RZ, RZ, R127 ;  /* 0x000000ffff357224 */ /* 0x000fe200078e007f */
[----:B------:R-:W-:Y:S01]  /*2e80*/  ULDC.64 UR4, c[0x0][0x3c8] ;  /* 0x0000f20000047ab9 */ /* 0x000fe20000000a00 */
[----:B------:R-:W-:Y:S01]  /*2e90*/  IMAD.MOV.U32 R55, RZ, RZ, R111 ;  /* 0x000000ffff377224 */ /* 0x000fe200078e006f */
[----:B------:R-:W-:Y:S02]  /*2ea0*/  CS2R R60, SRZ ;  /* 0x00000000003c7805 */ /* 0x000fe4000001ff00 */
[----:B------:R-:W-:Y:S01]  /*2eb0*/  CS2R R62, SRZ ;  /* 0x00000000003e7805 */ /* 0x000fe2000001ff00 */
[----:B0-----:R-:W-:Y:S02]  /*2ec0*/  IMAD R57, R57, 0xc0, RZ ;  /* 0x000000c039397824 */ /* 0x001fe400078e02ff */
[----:B------:R-:W-:-:S04]  /*2ed0*/  IMAD.WIDE.U32 R52, R56, 0xc0, R52 ;  /* 0x000000c038347825 */ /* 0x000fc800078e0034 */
[----:B------:R-:W-:Y:S01]  /*2ee0*/  IMAD.IADD R53, R53, 0x1, R57 ;  /* 0x0000000135357824 */ /* 0x000fe200078e0239 */
[----:B------:R-:W-:Y:S01]  /*2ef0*/  IADD3 R52, P5, P6, R50, UR4, R52 ;  /* 0x0000000432347c10 */ /* 0x000fe2000febe034 */
[----:B------:R-:W0:Y:S03]  /*2f00*/  LDC.64 R56, c[0x0][0x3e8] ;  /* 0x0000fa00ff387b82 */ /* 0x000e260000000a00 */
[----:B------:R-:W-:Y:S01]  /*2f10*/  IADD3.X R53, R32, UR5, R53, P5, P6 ;  /* 0x0000000520357c10 */ /* 0x000fe2000afec435 */
[----:B------:R-:W-:Y:S01]  /*2f20*/  ULDC.64 UR4, c[0x0][0x3e0] ;  /* 0x0000f80000047ab9 */ /* 0x000fe20000000a00 */
[----:B0-----:R-:W-:-:S04]  /*2f30*/  IMAD.WIDE.U32 R54, R56, 0xc0, R54 ;  /* 0x000000c038367825 */ /* 0x001fc800078e0036 */
[----:B------:R-:W-:Y:S01]  /*2f40*/  IMAD R57, R57, 0xc0, RZ ;  /* 0x000000c039397824 */ /* 0x000fe200078e02ff */
[----:B------:R-:W-:-:S04]  /*2f50*/  IADD3 R54, P5, P6, R96, UR4, R54 ;  /* 0x0000000460367c10 */ /* 0x000fc8000febe036 */
[----:B------:R-:W-:-:S04]  /*2f60*/  IADD3 R55, R55, R57, RZ ;  /* 0x0000003937377210 */ /* 0x000fc80007ffe0ff */
        /* <DEDUP_REMOVED lines=9> */
.L_x_304:
[----:B------:R-:W-:Y:S05]  /*3000*/  BSYNC B1 ;  /* 0x0000000000017941 */ /* 0x000fea0003800000 */
.L_x_303:
[----:B0-----:R-:W2:Y:S01]  /*3010*/  LDL R52, [R1+0x40] ;  /* 0x0000400001347983 */ /* 0x001ea20000100800 */
[----:B------:R-:W-:Y:S01]  /*3020*/  IMAD.MOV.U32 R154, RZ, RZ, R82 ;  /* 0x000000ffff9a7224 */ /* 0x000fe200078e0052 */
[----:B-----5:R-:W-:Y:S01]  /*3030*/  MOV R148, R76 ;  /* 0x0000004c00947202 */ /* 0x020fe20000000f00 */
[----:B------:R-:W-:Y:S01]  /*3040*/  IMAD.MOV.U32 R165, RZ, RZ, R86 ;  /* 0x000000ffffa57224 */ /* 0x000fe200078e0056 */
[----:B------:R-:W-:Y:S01]  /*3050*/  MOV R144, R68 ;  /* 0x0000004400907202 */ /* 0x000fe20000000f00 */
[----:B------:R-:W-:Y:S01]  /*3060*/  IMAD.MOV.U32 R146, RZ, RZ, R72 ;  /* 0x000000ffff927224 */ /* 0x000fe200078e0048 */
[----:B------:R-:W-:Y:S01]  /*3070*/  MOV R90, R60 ;  /* 0x0000003c005a7202 */ /* 0x000fe20000000f00 */
[----:B------:R-:W-:Y:S02]  /*3080*/  IMAD.MOV.U32 R147, RZ, RZ, R74 ;  /* 0x000000ffff937224 */ /* 0x000fe400078e004a */
[----:B------:R-:W-:Y:S02]  /*3090*/  IMAD.MOV.U32 R149, RZ, RZ, R78 ;  /* 0x000000ffff957224 */ /* 0x000fe400078e004e */
[----:B------:R-:W-:-:S02]  /*30a0*/  IMAD.MOV.U32 R137, RZ, RZ, R64 ;  /* 0x000000ffff897224 */ /* 0x000fc400078e0040 */
[----:B------:R-:W-:Y:S02]  /*30b0*/  IMAD.MOV.U32 R143, RZ, RZ, R66 ;  /* 0x000000ffff8f7224 */ /* 0x000fe400078e0042 */
[----:B------:R-:W-:Y:S02]  /*30c0*/  IMAD.MOV.U32 R145, RZ, RZ, R70 ;  /* 0x000000ffff917224 */ /* 0x000fe400078e0046 */
[----:B------:R-:W-:Y:S02]  /*30d0*/  IMAD.MOV.U32 R88, RZ, RZ, R56 ;  /* 0x000000ffff587224 */ /* 0x000fe400078e0038 */
[----:B------:R-:W-:Y:S02]  /*30e0*/  IMAD.MOV.U32 R89, RZ, RZ, R58 ;  /* 0x000000ffff597224 */ /* 0x000fe400078e003a */
[----:B------:R-:W-:Y:S01]  /*30f0*/  IMAD.MOV.U32 R91, RZ, RZ, R62 ;  /* 0x000000ffff5b7224 */ /* 0x000fe200078e003e */
[----:B--2---:R-:W-:-:S13]  /*3100*/  R2UR UR4, R52 ;  /* 0x00000000340472ca */ /* 0x004fda00000e0000 */
[----:B------:R-:W-:-:S06]  /*3110*/  UISETP.NE.AND UP0, UPT, UR4, 0x3, UPT ;  /* 0x000000030400788c */ /* 0x000fcc000bf05270 */
[----:B------:R-:W-:-:S13]  /*3120*/  PLOP3.LUT P5, PT, PT, PT, UP0, 0x80, 0x0 ;  /* 0x000000000000781c */ /* 0x000fda0003faf008 */
[----:B------:R-:W-:Y:S05]  /*3130*/  @!P5 BRA `(.L_x_305) ;  /* 0x000000000004d947 */ /* 0x000fea0003800000 */
[----:B------:R-:W-:Y:S01]  /*3140*/  BPT.TRAP 0x1 ;  /* 0x000000040000795c */ /* 0x000fe20000300000 */
.L_x_305:
[----:B------:R-:W-:Y:S01]  /*3150*/  IMAD R111, R17, 0x8, R16 ;  /* 0x00000008116f7824 */ /* 0x000fe200078e0210 */
[----:B------:R-:W-:Y:S01]  /*3160*/  SHF.L.U32 R127, R231, 0x1f, RZ ;  /* 0x0000001fe77f7819 */ /* 0x000fe200000006ff */
[----:B------:R-:W-:Y:S03]  /*3170*/  BSSY B1, `(.L_x_306) ;  /* 0x0000003000017945 */ /* 0x000fe60003800000 */
[----:B------:R-:W0:Y:S02]  /*3180*/  SYNCS.PHASECHK.TRANS64.TRYWAIT P6, [R111+URZ+0x2e890], R127 ;  /* 0x02e8907f6f0075a7 */ /* 0x000e2400080c017f */
[----:B0-----:R-:W-:Y:S05]  /*3190*/  @!P6 BRA `(.L_x_307) ;  /* 0x0000020c005ce947 */ /* 0x001fea0003800000 */
.L_x_576:
[----:B------:R-:W-:Y:S05]  /*31a0*/  BSYNC B1 ;  /* 0x0000000000017941 */ /* 0x000fea0003800000 */
.L_x_306:
[----:B------:R-:W-:Y:S01]  /*31b0*/  BSSY B1, `(.L_x_308) ;  /* 0x00000ee000017945 */ /* 0x000fe20003800000 */
[----:B------:R-:W-:-:S03]  /*31c0*/  IMAD R155, R17, 0x7000, R34 ;  /* 0x00007000119b7824 */ /* 0x000fc600078e0222 */
[----:B------:R-:W-:Y:S05]  /*31d0*/  @P2 BRA `(.L_x_309) ;  /* 0x0000000c00ac2947 */ /* 0x000fea0003800000 */
[----:B------:R-:W-:Y:S01]  /*31e0*/  IADD3 R153, P2, R104, R128, RZ ;  /* 0x0000008068997210 */ /* 0x000fe20007f5e0ff */
[----:B------:R-:W-:Y:S03]  /*31f0*/  BSSY B2, `(.L_x_310) ;  /* 0x0000073000027945 */ /* 0x000fe60003800000 */
[----:B------:R-:W-:Y:S01]  /*3200*/  IADD3.X R152, R131, R35, RZ, P2, !PT ;  /* 0x0000002383987210 */ /* 0x000fe200017fe4ff */
[----:B------:R-:W-:Y:S08]  /*3210*/  @P0 BRA `(.L_x_311) ;  /* 0x0000000400c00947 */ /* 0x000ff00003800000 */
[----:B------:R1:W2:Y:S01]  /*3220*/  LDS.128 R52, [R119+0x20400] ;  /* 0x0204000077347984 */ /* 0x0002a20000000c00 */
[----:B------:R-:W-:Y:S01]  /*3230*/  ISETP.GE.AND P2, PT, R22, R130, PT ;  /* 0x000000821600720c */ /* 0x000fe20003f46270 */
[----:B------:R-:W-:-:S12]  /*3240*/  BSSY B3, `(.L_x_312) ;  /* 0x0000069000037945 */ /* 0x000fd80003800000 */
[----:B-1----:R-:W-:Y:S05]  /*3250*/  @P2 BRA `(.L_x_313) ;  /* 0x00000004009c2947 */ /* 0x002fea0003800000 */
[----:B------:R-:W-:Y:S02]  /*3260*/  SHF.R.U32.HI R84, RZ, 0x8, R85 ;  /* 0x00000008ff547819 */ /* 0x000fe40000011655 */
[--C-:B------:R-:W-:Y:S02]  /*3270*/  SHF.R.U32.HI R86, RZ, 0x8, R87.reuse ;  /* 0x00000008ff567819 */ /* 0x100fe40000011657 */
[----:B------:R-:W-:Y:S01]  /*3280*/  SHF.R.U32.HI R157, RZ, 0x10, R87 ;  /* 0x00000010ff9d7819 */ /* 0x000fe20000011657 */
[----:B------:R-:W-:Y:S01]  /*3290*/  IMAD.SHL.U32 R84, R84, 0x100, RZ ;  /* 0x0000010054547824 */ /* 0x000fe200078e00ff */
[----:B------:R-:W-:Y:S01]  /*32a0*/  LOP3.LUT R156, R87, 0xff0000ff, RZ, 0xc0, !PT ;  /* 0xff0000ff579c7812 */ /* 0x000fe200078ec0ff */
[----:B------:R-:W-:Y:S01]  /*32b0*/  IMAD.SHL.U32 R87, R86, 0x100, RZ ;  /* 0x0000010056577824 */ /* 0x000fe200078e00ff */
[----:B------:R-:W-:Y:S01]  /*32c0*/  SHF.R.U32.HI R159, RZ, 0x10, R85 ;  /* 0x00000010ff9f7819 */ /* 0x000fe20000011655 */
[----:B--2---:R-:W-:Y:S01]  /*32d0*/  IMAD.MOV.U32 R86, RZ, RZ, R52 ;  /* 0x000000ffff567224 */ /* 0x004fe200078e0034 */
[----:B------:R-:W-:-:S02]  /*32e0*/  LOP3.LUT R85, R85, 0xff0000ff, RZ, 0xc0, !PT ;  /* 0xff0000ff55557812 */ /* 0x000fc400078ec0ff */
[----:B------:R-:W-:Y:S01]  /*32f0*/  LOP3.LUT R158, R156, 0xff00, R87, 0xf8, !PT ;  /* 0x0000ff009c9e7812 */ /* 0x000fe200078ef857 */
[----:B------:R-:W-:Y:S01]  /*3300*/  IMAD.U32 R87, R157, 0x10000, RZ ;  /* 0x000100009d577824 */ /* 0x000fe200078e00ff */
[----:B------:R-:W-:Y:S02]  /*3310*/  LOP3.LUT R85, R85, 0xff00, R84, 0xf8, !PT ;  /* 0x0000ff0055557812 */ /* 0x000fe400078ef854 */
[----:B------:R-:W-:Y:S02]  /*3320*/  SHF.L.U32 R84, R159, 0x10, RZ ;  /* 0x000000109f547819 */ /* 0x000fe400000006ff */
[----:B------:R-:W-:Y:S02]  /*3330*/  F2FP.F16.E4M3.UNPACK_B R156, R165.H1 ;  /* 0x000000a5ff9c723e */ /* 0x000fe400030006ff */
[-C--:B------:R-:W-:Y:S02]  /*3340*/  F2FP.F16.E4M3.UNPACK_B R52, R53.reuse ;  /* 0x00000035ff34723e */ /* 0x080fe400020006ff */
[----:B------:R-:W-:Y:S01]  /*3350*/  LOP3.LUT R84, R85, 0xff0000, R84, 0xf8, !PT ;  /* 0x00ff000055547812 */ /* 0x000fe200078ef854 */
[----:B------:R-:W-:Y:S01]  /*3360*/  HADD2.F32 R160, -RZ, R156.H0_H0 ;  /* 0x2000009cffa07230 */ /* 0x000fe20000004100 */
[----:B------:R-:W-:Y:S01]  /*3370*/  LOP3.LUT R85, R158, 0xff0000, R87, 0xf8, !PT ;  /* 0x00ff00009e557812 */ /* 0x000fe200078ef857 */
[--C-:B------:R-:W-:Y:S01]  /*3380*/  HADD2.F32 R87, -RZ, R52.reuse.H1_H1 ;  /* 0x30000034ff577230 */ /* 0x100fe20000004100 */
[----:B------:R-:W-:Y:S01]  /*3390*/  F2FP.F16.E4M3.UNPACK_B R158, R150.H1 ;  /* 0x00000096ff9e723e */ /* 0x000fe200030006ff */
[----:B------:R-:W-:Y:S01]  /*33a0*/  HADD2.F32 R52, -RZ, R52.H0_H0 ;  /* 0x20000034ff347230 */ /* 0x000fe20000004100 */
[----:B------:R-:W-:Y:S01]  /*33b0*/  F2FP.F16.E4M3.UNPACK_B R53, R53.H1 ;  /* 0x00000035ff35723e */ /* 0x000fe200030006ff */
[----:B------:R-:W-:-:S02]  /*33c0*/  HADD2.F32 R161, -RZ, R156.H1_H1 ;  /* 0x3000009cffa17230 */ /* 0x000fc40000004100 */
[-C--:B------:R-:W-:Y:S01]  /*33d0*/  FMUL.FTZ R163, R87, R160.reuse ;  /* 0x000000a057a37220 */ /* 0x080fe20000410000 */
[--C-:B------:R-:W-:Y:S02]  /*33e0*/  HADD2.F32 R159, -RZ, R158.reuse.H0_H0 ;  /* 0x2000009eff9f7230 */ /* 0x100fe40000004100 */
[C---:B------:R-:W-:Y:S01]  /*33f0*/  FMUL.FTZ R162, R52.reuse, R160 ;  /* 0x000000a034a27220 */ /* 0x040fe20000410000 */
[--C-:B------:R-:W-:Y:S01]  /*3400*/  HADD2.F32 R157, -RZ, R53.reuse.H1_H1 ;  /* 0x30000035ff9d7230 */ /* 0x100fe20000004100 */
[----:B------:R-:W-:Y:S01]  /*3410*/  F2FP.F16.E4M3.UNPACK_B R160, R165 ;  /* 0x000000a5ffa0723e */ /* 0x000fe200020006ff */
[----:B------:R-:W-:Y:S02]  /*3420*/  HADD2.F32 R156, -RZ, R53.H0_H0 ;  /* 0x20000035ff9c7230 */ /* 0x000fe40000004100 */
[----:B------:R-:W-:Y:S01]  /*3430*/  FFMA.FTZ R52, R52, R159, -R163 ;  /* 0x0000009f34347223 */ /* 0x000fe200000108a3 */
[----:B------:R-:W-:Y:S02]  /*3440*/  HADD2.F32 R158, -RZ, R158.H1_H1 ;  /* 0x3000009eff9e7230 */ /* 0x000fe40000004100 */
[----:B------:R-:W-:Y:S01]  /*3450*/  FMUL.FTZ R163, R157, R161 ;  /* 0x000000a19da37220 */ /* 0x000fe20000410000 */
[----:B------:R-:W-:Y:S01]  /*3460*/  FFMA.FTZ R53, R87, R159, R162 ;  /* 0x0000009f57357223 */ /* 0x000fe200000100a2 */
[C---:B------:R-:W-:Y:S01]  /*3470*/  FMUL.FTZ R164, R156.reuse, R161 ;  /* 0x000000a19ca47220 */ /* 0x040fe20000410000 */
[----:B------:R-:W-:Y:S01]  /*3480*/  F2FP.F16.E4M3.UNPACK_B R87, R86.H1 ;  /* 0x00000056ff57723e */ /* 0x000fe200030006ff */
[----:B------:R-:W-:Y:S01]  /*3490*/  FFMA.FTZ R163, R156, R158, -R163 ;  /* 0x0000009e9ca37223 */ /* 0x000fe200000108a3 */
[----:B------:R-:W-:Y:S01]  /*34a0*/  F2FP.F16.E4M3.UNPACK_B R86, R86 ;  /* 0x00000056ff56723e */ /* 0x000fe200020006ff */
[----:B------:R-:W-:Y:S01]  /*34b0*/  FFMA.FTZ R166, R157, R158, R164 ;  /* 0x0000009e9da67223 */ /* 0x000fe200000100a4 */
[----:B------:R-:W-:Y:S01]  /*34c0*/  F2FP.F16.E4M3.UNPACK_B R158, R150 ;  /* 0x00000096ff9e723e */ /* 0x000fe200020006ff */
[----:B------:R-:W-:-:S02]  /*34d0*/  HADD2.F32 R159, -RZ, R160.H1_H1 ;  /* 0x300000a0ff9f7230 */ /* 0x000fc40000004100 */
[--C-:B------:R-:W-:Y:S02]  /*34e0*/  HADD2.F32 R156, -RZ, R87.reuse.H0_H0 ;  /* 0x20000057ff9c7230 */ /* 0x100fe40000004100 */
[----:B------:R-:W-:Y:S02]  /*34f0*/  HADD2.F32 R157, -RZ, R87.H1_H1 ;  /* 0x30000057ff9d7230 */ /* 0x000fe40000004100 */
[----:B------:R-:W-:Y:S02]  /*3500*/  HADD2.F32 R160, -RZ, R160.H0_H0 ;  /* 0x200000a0ffa07230 */ /* 0x000fe40000004100 */
[-C--:B------:R-:W-:Y:S01]  /*3510*/  FMUL.FTZ R164, R156, R159.reuse ;  /* 0x0000009f9ca47220 */ /* 0x080fe20000410000 */
[--C-:B------:R-:W-:Y:S02]  /*3520*/  HADD2.F32 R150, -RZ, R86.reuse.H1_H1 ;  /* 0x30000056ff967230 */ /* 0x100fe40000004100 */
[----:B------:R-:W-:Y:S01]  /*3530*/  FMUL.FTZ R161, R157, R159 ;  /* 0x0000009f9da17220 */ /* 0x000fe20000410000 */
[----:B------:R-:W-:-:S02]  /*3540*/  HADD2.F32 R87, -RZ, R86.H0_H0 ;  /* 0x20000056ff577230 */ /* 0x000fc40000004100 */
[--C-:B------:R-:W-:Y:S02]  /*3550*/  HADD2.F32 R86, -RZ, R158.reuse.H1_H1 ;  /* 0x3000009eff567230 */ /* 0x100fe40000004100 */
[-C--:B------:R-:W-:Y:S01]  /*3560*/  FMUL.FTZ R162, R150, R160.reuse ;  /* 0x000000a096a27220 */ /* 0x080fe20000410000 */
[----:B------:R-:W-:Y:S02]  /*3570*/  HADD2.F32 R158, -RZ, R158.H0_H0 ;  /* 0x2000009eff9e7230 */ /* 0x000fe40000004100 */
[----:B------:R-:W-:Y:S01]  /*3580*/  FMUL.FTZ R159, R87, R160 ;  /* 0x000000a0579f7220 */ /* 0x000fe20000410000 */
[----:B------:R-:W-:Y:S01]  /*3590*/  F2FP.F16.E4M3.UNPACK_B R160, R84 ;  /* 0x00000054ffa0723e */ /* 0x000fe200020006ff */
[-C--:B------:R-:W-:Y:S01]  /*35a0*/  FFMA.FTZ R156, R156, R86.reuse, -R161 ;  /* 0x000000569c9c7223 */ /* 0x080fe200000108a1 */
[----:B------:R-:W-:Y:S01]  /*35b0*/  FFMA.FTZ R157, R157, R86, R164 ;  /* 0x000000569d9d7223 */ /* 0x000fe200000100a4 */
[-C--:B------:R-:W-:Y:S01]  /*35c0*/  FFMA.FTZ R86, R87, R158.reuse, -R162 ;  /* 0x0000009e57567223 */ /* 0x080fe200000108a2 */
[----:B------:R-:W-:Y:S01]  /*35d0*/  FFMA.FTZ R87, R150, R158, R159 ;  /* 0x0000009e96577223 */ /* 0x000fe2000001009f */
[----:B------:R-:W-:-:S02]  /*35e0*/  F2FP.F16.E4M3.UNPACK_B R158, R55.H1 ;  /* 0x00000037ff9e723e */ /* 0x000fc400030006ff */
[----:B------:R-:W-:Y:S02]  /*35f0*/  F2FP.F16.E4M3.UNPACK_B R164, R85.H1 ;  /* 0x00000055ffa4723e */ /* 0x000fe400030006ff */
[----:B------:R-:W-:Y:S01]  /*3600*/  F2FP.F16.E4M3.UNPACK_B R161, R84.H1 ;  /* 0x00000054ffa1723e */ /* 0x000fe200030006ff */
[--C-:B------:R-:W-:Y:S01]  /*3610*/  HADD2.F32 R159, -RZ, R158.reuse.H0_H0 ;  /* 0x2000009eff9f7230 */ /* 0x100fe20000004100 */
[----:B------:R-:W-:Y:S01]  /*3620*/  F2FP.SATFINITE.E4M3.F32.PACK_AB_MERGE_C R150, R166, R163, RZ ;  /* 0x000000a3a696723e */ /* 0x000fe200048070ff */
[----:B------:R-:W-:Y:S01]  /*3630*/  HADD2.F32 R158, -RZ, R158.H1_H1 ;  /* 0x3000009eff9e7230 */ /* 0x000fe20000004100 */
[----:B------:R-:W-:Y:S01]  /*3640*/  F2FP.SATFINITE.E4M3.F32.PACK_AB_MERGE_C R156, R157, R156, RZ ;  /* 0x0000009c9d9c723e */ /* 0x000fe200048070ff */
[--C-:B------:R-:W-:Y:S01]  /*3650*/  HADD2.F32 R165, -RZ, R164.reuse.H1_H1 ;  /* 0x300000a4ffa57230 */ /* 0x100fe20000004100 */
[----:B------:R-:W-:Y:S01]  /*3660*/  F2FP.F16.E4M3.UNPACK_B R157, R54.H1 ;  /* 0x00000036ff9d723e */ /* 0x000fe200030006ff */
[----:B------:R-:W-:Y:S01]  /*3670*/  HADD2.F32 R162, -RZ, R161.H1_H1 ;  /* 0x300000a1ffa27230 */ /* 0x000fe20000004100 */
[----:B------:R-:W-:Y:S01]  /*3680*/  F2FP.F16.E4M3.UNPACK_B R163, R85 ;  /* 0x00000055ffa3723e */ /* 0x000fe200020006ff */
[----:B------:R-:W-:-:S02]  /*3690*/  HADD2.F32 R164, -RZ, R164.H0_H0 ;  /* 0x200000a4ffa47230 */ /* 0x000fc40000004100 */
[-C--:B------:R-:W-:Y:S01]  /*36a0*/  FMUL.FTZ R84, R158, R165.reuse ;  /* 0x000000a59e547220 */ /* 0x080fe20000410000 */
[----:B------:R-:W-:Y:S02]  /*36b0*/  HADD2.F32 R85, -RZ, R157.H1_H1 ;  /* 0x3000009dff557230 */ /* 0x000fe40000004100 */
[C---:B------:R-:W-:Y:S01]  /*36c0*/  FMUL.FTZ R167, R159.reuse, R165 ;  /* 0x000000a59fa77220 */ /* 0x040fe20000410000 */
[----:B------:R-:W-:Y:S02]  /*36d0*/  HADD2.F32 R166, -RZ, R163.H1_H1 ;  /* 0x300000a3ffa67230 */ /* 0x000fe40000004100 */
[----:B------:R-:W-:Y:S01]  /*36e0*/  FFMA.FTZ R165, R159, R162, -R84 ;  /* 0x000000a29fa57223 */ /* 0x000fe20000010854 */
[----:B------:R-:W-:Y:S01]  /*36f0*/  HADD2.F32 R157, -RZ, R157.H0_H0 ;  /* 0x2000009dff9d7230 */ /* 0x000fe20000004100 */
[----:B------:R-:W-:Y:S01]  /*3700*/  F2FP.F16.E4M3.UNPACK_B R55, R55 ;  /* 0x00000037ff37723e */ /* 0x000fe200020006ff */
[----:B------:R-:W-:Y:S02]  /*3710*/  HADD2.F32 R84, -RZ, R160.H1_H1 ;  /* 0x300000a0ff547230 */ /* 0x000fe40000004100 */
[----:B------:R-:W-:Y:S01]  /*3720*/  FMUL.FTZ R168, R85, R166 ;  /* 0x000000a655a87220 */ /* 0x000fe20000410000 */
[----:B------:R-:W-:Y:S01]  /*3730*/  F2FP.F16.E4M3.UNPACK_B R54, R54 ;  /* 0x00000036ff36723e */ /* 0x000fe200020006ff */
[----:B------:R-:W-:Y:S01]  /*3740*/  FMUL.FTZ R166, R157, R166 ;  /* 0x000000a69da67220 */ /* 0x000fe20000410000 */
[----:B------:R-:W-:-:S02]  /*3750*/  HADD2.F32 R163, -RZ, R163.H0_H0 ;  /* 0x200000a3ffa37230 */ /* 0x000fc40000004100 */
[----:B------:R-:W-:Y:S01]  /*3760*/  FFMA.FTZ R168, R157, R84, -R168 ;  /* 0x000000549da87223 */ /* 0x000fe200000108a8 */
[----:B------:R-:W-:Y:S01]  /*3770*/  FFMA.FTZ R162, R158, R162, R167 ;  /* 0x000000a29ea27223 */ /* 0x000fe200000100a7 */
[----:B------:R-:W-:Y:S01]  /*3780*/  FFMA.FTZ R157, R85, R84, R166 ;  /* 0x00000054559d7223 */ /* 0x000fe200000100a6 */
[--C-:B------:R-:W-:Y:S01]  /*3790*/  HADD2.F32 R84, -RZ, R55.reuse.H0_H0 ;  /* 0x20000037ff547230 */ /* 0x100fe20000004100 */
[----:B------:R-:W-:Y:S01]  /*37a0*/  F2FP.SATFINITE.E4M3.F32.PACK_AB_MERGE_C R53, R53, R52, R150 ;  /* 0x000000343535723e */ /* 0x000fe20004807096 */
[----:B------:R-:W-:Y:S01]  /*37b0*/  HADD2.F32 R85, -RZ, R55.H1_H1 ;  /* 0x30000037ff557230 */ /* 0x000fe20000004100 */
[----:B------:R-:W-:Y:S01]  /*37c0*/  F2FP.SATFINITE.E4M3.F32.PACK_AB_MERGE_C R162, R162, R165, RZ ;  /* 0x000000a5a2a2723e */ /* 0x000fe200048070ff */
[--C-:B------:R-:W-:Y:S01]  /*37d0*/  HADD2.F32 R55, -RZ, R54.reuse.H0_H0 ;  /* 0x20000036ff377230 */ /* 0x100fe20000004100 */
[----:B------:R-:W-:Y:S01]  /*37e0*/  F2FP.SATFINITE.E4M3.F32.PACK_AB_MERGE_C R157, R157, R168, RZ ;  /* 0x000000a89d9d723e */ /* 0x000fe200048070ff */
[----:B------:R-:W-:Y:S02]  /*37f0*/  HADD2.F32 R54, -RZ, R54.H1_H1 ;  /* 0x30000036ff367230 */ /* 0x000fe40000004100 */
[----:B------:R-:W-:Y:S01]  /*3800*/  FMUL.FTZ R159, R85, R164 ;  /* 0x000000a4559f7220 */ /* 0x000fe20000410000 */
[----:B------:R-:W-:-:S02]  /*3810*/  HADD2.F32 R161, -RZ, R161.H0_H0 ;  /* 0x200000a1ffa17230 */ /* 0x000fc40000004100 */
[----:B------:R-:W-:Y:S01]  /*3820*/  FMUL.FTZ R164, R84, R164 ;  /* 0x000000a454a47220 */ /* 0x000fe20000410000 */
[----:B------:R-:W-:Y:S02]  /*3830*/  HADD2.F32 R160, -RZ, R160.H0_H0 ;  /* 0x200000a0ffa07230 */ /* 0x000fe40000004100 */
[-C--:B------:R-:W-:Y:S01]  /*3840*/  FMUL.FTZ R158, R54, R163.reuse ;  /* 0x000000a3369e7220 */ /* 0x080fe20000410000 */
[----:B------:R-:W-:Y:S01]  /*3850*/  FMUL.FTZ R163, R55, R163 ;  /* 0x000000a337a37220 */ /* 0x000fe20000410000 */
[-C--:B------:R-:W-:Y:S01]  /*3860*/  FFMA.FTZ R159, R84, R161.reuse, -R159 ;  /* 0x000000a1549f7223 */ /* 0x080fe2000001089f */
[----:B------:R-:W-:Y:S01]  /*3870*/  FFMA.FTZ R164, R85, R161, R164 ;  /* 0x000000a155a47223 */ /* 0x000fe200000100a4 */
[-C--:B------:R-:W-:Y:S01]  /*3880*/  FFMA.FTZ R158, R55, R160.reuse, -R158 ;  /* 0x000000a0379e7223 */ /* 0x080fe2000001089e */
[----:B------:R-:W-:Y:S01]  /*3890*/  FFMA.FTZ R163, R54, R160, R163 ;  /* 0x000000a036a37223 */ /* 0x000fe200000100a3 */
[----:B------:R-:W-:Y:S02]  /*38a0*/  F2FP.SATFINITE.E4M3.F32.PACK_AB_MERGE_C R52, R87, R86, R156 ;  /* 0x000000565734723e */ /* 0x000fe4000480709c */
[----:B------:R-:W-:-:S02]  /*38b0*/  F2FP.SATFINITE.E4M3.F32.PACK_AB_MERGE_C R55, R164, R159, R162 ;  /* 0x0000009fa437723e */ /* 0x000fc400048070a2 */
[----:B------:R-:W-:-:S07]  /*38c0*/  F2FP.SATFINITE.E4M3.F32.PACK_AB_MERGE_C R54, R163, R158, R157 ;  /* 0x0000009ea336723e */ /* 0x000fce000480709d */
.L_x_313:
[----:B------:R-:W-:Y:S05]  /*38d0*/  BSYNC B3 ;  /* 0x0000000000037941 */ /* 0x000fea0003800000 */
.L_x_312:
[----:B------:R-:W-:Y:S02]  /*38e0*/  ULDC.64 UR4, c[0x0][0x2d8] ;  /* 0x0000b60000047ab9 */ /* 0x000fe40000000a00 */
[----:B------:R-:W-:-:S04]  /*38f0*/  IADD3 R84, P2, P6, R153, UR4, R46 ;  /* 0x0000000499547c10 */ /* 0x000fc8000fe5e02e */
[----:B------:R-:W-:-:S05]  /*3900*/  IADD3.X R85, R152, UR5, R21, P2, P6 ;  /* 0x0000000598557c10 */ /* 0x000fca00097ec415 */
[----:B--2---:R1:W-:Y:S04]  /*3910*/  STG.E.128 desc[UR60][R84.64], R52 ;  /* 0x0000003454007986 */ /* 0x0043e8000c101d3c */
.L_x_311:
[----:B------:R-:W-:Y:S05]  /*3920*/  BSYNC B2 ;  /* 0x0000000000027941 */ /* 0x000fea0003800000 */
.L_x_310:
[----:B------:R-:W-:Y:S05]  /*3930*/  @P1 BRA `(.L_x_309) ;  /* 0x0000000400d41947 */ /* 0x000fea0003800000 */
[----:B------:R-:W-:Y:S01]  /*3940*/  LOP3.LUT P2, RZ, R229, 0x4, RZ, 0xc0, !PT ;  /* 0x00000004e5ff7812 */ /* 0x000fe2000784c0ff */
[C---:B-1----:R-:W-:Y:S01]  /*3950*/  VIADD R53, R155.reuse, 0x40 ;  /* 0x000000409b357836 */ /* 0x042fe20000000000 */
[----:B------:R-:W-:Y:S11]  /*3960*/  BSSY B2, `(.L_x_314) ;  /* 0x000006e000027945 */ /* 0x000ff60003800000 */
[----:B------:R-:W-:Y:S01]  /*3970*/  @P2 VIADD R53, R155, 0xffffffc0 ;  /* 0xffffffc09b352836 */ /* 0x000fe20000000000 */
[----:B------:R-:W-:-:S04]  /*3980*/  ISETP.GE.AND P2, PT, R230, R130, PT ;  /* 0x00000082e600720c */ /* 0x000fc80003f46270 */
[----:B------:R-:W-:-:S06]  /*3990*/  IADD3 R53, R16, R53, RZ ;  /* 0x0000003510357210 */ /* 0x000fcc0007ffe0ff */
[----:B------:R-:W1:Y:S03]  /*39a0*/  LDS.128 R52, [R53+0x20400] ;  /* 0x0204000035347984 */ /* 0x000e660000000c00 */
[----:B------:R-:W-:Y:S05]  /*39b0*/  @P2 BRA `(.L_x_315) ;  /* 0x0000000400a02947 */ /* 0x000fea0003800000 */
[----:B------:R-:W-:Y:S02]  /*39c0*/  SHF.R.U32.HI R82, RZ, 0x8, R81 ;  /* 0x00000008ff527819 */ /* 0x000fe40000011651 */
[--C-:B------:R-:W-:Y:S02]  /*39d0*/  SHF.R.U32.HI R85, RZ, 0x8, R83.reuse ;  /* 0x00000008ff557819 */ /* 0x100fe40000011653 */
[----:B------:R-:W-:Y:S02]  /*39e0*/  LOP3.LUT R84, R83, 0xff0000ff, RZ, 0xc0, !PT ;  /* 0xff0000ff53547812 */ /* 0x000fe400078ec0ff */
[----:B------:R-:W-:Y:S01]  /*39f0*/  SHF.R.U32.HI R86, RZ, 0x10, R83 ;  /* 0x00000010ff567819 */ /* 0x000fe20000011653 */
[----:B------:R-:W-:Y:S01]  /*3a00*/  IMAD.SHL.U32 R83, R82, 0x100, RZ ;  /* 0x0000010052537824 */ /* 0x000fe200078e00ff */
[----:B------:R-:W-:Y:S01]  /*3a10*/  LOP3.LUT R80, R81, 0xff0000ff, RZ, 0xc0, !PT ;  /* 0xff0000ff51507812 */ /* 0x000fe200078ec0ff */
[----:B------:R-:W-:Y:S01]  /*3a20*/  IMAD.SHL.U32 R85, R85, 0x100, RZ ;  /* 0x0000010055557824 */ /* 0x000fe200078e00ff */
[----:B------:R-:W-:Y:S01]  /*3a30*/  SHF.R.U32.HI R87, RZ, 0x10, R81 ;  /* 0x00000010ff577819 */ /* 0x000fe20000011651 */
[----:B-1----:R-:W-:Y:S01]  /*3a40*/  IMAD.MOV.U32 R81, RZ, RZ, R53 ;  /* 0x000000ffff517224 */ /* 0x002fe200078e0035 */
[----:B------:R-:W-:Y:S01]  /*3a50*/  LOP3.LUT R53, R80, 0xff00, R83, 0xf8, !PT ;  /* 0x0000ff0050357812 */ /* 0x000fe200078ef853 */
[----:B------:R-:W-:Y:S01]  /*3a60*/  IMAD.U32 R86, R86, 0x10000, RZ ;  /* 0x0001000056567824 */ /* 0x000fe200078e00ff */
[----:B------:R-:W-:Y:S01]  /*3a70*/  MOV R82, R52 ;  /* 0x0000003400527202 */ /* 0x000fe20000000f00 */
[----:B------:R-:W-:Y:S01]  /*3a80*/  IMAD.U32 R80, R87, 0x10000, RZ ;  /* 0x0001000057507824 */ /* 0x000fe200078e00ff */
[----:B------:R-:W-:-:S02]  /*3a90*/  LOP3.LUT R85, R84, 0xff00, R85, 0xf8, !PT ;  /* 0x0000ff0054557812 */ /* 0x000fc400078ef855 */
        /* <DEDUP_REMOVED lines=16> */
[-C--:B------:R-:W-:Y:S01]  /*3ba0*/  FFMA.FTZ R52, R52, R87.reuse, -R157 ;  /* 0x0000005734347223 */ /* 0x080fe2000001089d */
[----:B------:R-:W-:Y:S02]  /*3bb0*/  HADD2.F32 R86, -RZ, R86.H1_H1 ;  /* 0x30000056ff567230 */ /* 0x000fe40000004100 */
[-C--:B------:R-:W-:Y:S01]  /*3bc0*/  FMUL.FTZ R157, R85, R156.reuse ;  /* 0x0000009c559d7220 */ /* 0x080fe20000410000 */
        /* <DEDUP_REMOVED lines=8> */
[--C-:B------:R-:W-:Y:S01]  /*3c50*/  HADD2.F32 R85, -RZ, R83.reuse.H0_H0 ;  /* 0x20000053ff557230 */ /* 0x100fe20000004100 */
[----:B------:R-:W-:Y:S01]  /*3c60*/  F2FP.SATFINITE.E4M3.F32.PACK_AB_MERGE_C R163, R159, R158, RZ ;  /* 0x0000009e9fa3723e */ /* 0x000fe200048070ff */
[----:B------:R-:W-:Y:S02]  /*3c70*/  HADD2.F32 R86, -RZ, R83.H1_H1 ;  /* 0x30000053ff567230 */ /* 0x000fe40000004100 */
[--C-:B------:R-:W-:Y:S02]  /*3c80*/  HADD2.F32 R83, -RZ, R82.reuse.H0_H0 ;  /* 0x20000052ff537230 */ /* 0x100fe40000004100 */
[-C--:B------:R-:W-:Y:S01]  /*3c90*/  FMUL.FTZ R157, R85, R87.reuse ;  /* 0x00000057559d7220 */ /* 0x080fe20000410000 */
[----:B------:R-:W-:Y:S02]  /*3ca0*/  HADD2.F32 R84, -RZ, R82.H1_H1 ;  /* 0x30000052ff547230 */ /* 0x000fe40000004100 */
[----:B------:R-:W-:Y:S01]  /*3cb0*/  FMUL.FTZ R156, R86, R87 ;  /* 0x00000057569c7220 */ /* 0x000fe20000410000 */
[----:B------:R-:W-:-:S02]  /*3cc0*/  HADD2.F32 R82, -RZ, R136.H1_H1 ;  /* 0x30000088ff527230 */ /* 0x000fc40000004100 */
[----:B------:R-:W-:Y:S02]  /*3cd0*/  HADD2.F32 R154, -RZ, R154.H0_H0 ;  /* 0x2000009aff9a7230 */ /* 0x000fe40000004100 */
[----:B------:R-:W-:Y:S02]  /*3ce0*/  HADD2.F32 R136, -RZ, R136.H0_H0 ;  /* 0x20000088ff887230 */ /* 0x000fe40000004100 */
[-C--:B------:R-:W-:Y:S01]  /*3cf0*/  FFMA.FTZ R156, R85, R82.reuse, -R156 ;  /* 0x00000052559c7223 */ /* 0x080fe2000001089c */
[----:B------:R-:W-:Y:S01]  /*3d00*/  FFMA.FTZ R157, R86, R82, R157 ;  /* 0x00000052569d7223 */ /* 0x000fe2000001009d */
[CC--:B------:R-:W-:Y:S01]  /*3d10*/  FMUL.FTZ R150, R84.reuse, R154.reuse ;  /* 0x0000009a54967220 */ /* 0x0c0fe20000410000 */
[----:B------:R-:W-:Y:S01]  /*3d20*/  FMUL.FTZ R87, R83, R154 ;  /* 0x0000009a53577220 */ /* 0x000fe20000410000 */
[----:B------:R-:W-:Y:S02]  /*3d30*/  F2FP.F16.E4M3.UNPACK_B R85, R55.H1 ;  /* 0x00000037ff55723e */ /* 0x000fe400030006ff */
[----:B------:R-:W-:Y:S01]  /*3d40*/  F2FP.SATFINITE.E4M3.F32.PACK_AB_MERGE_C R162, R157, R156, RZ ;  /* 0x0000009c9da2723e */ /* 0x000fe200048070ff */
[----:B------:R-:W-:Y:S01]  /*3d50*/  FFMA.FTZ R82, R83, R136, -R150 ;  /* 0x0000008853527223 */ /* 0x000fe20000010896 */
[----:B------:R-:W-:Y:S01]  /*3d60*/  F2FP.F16.E4M3.UNPACK_B R156, R80.H1 ;  /* 0x00000050ff9c723e */ /* 0x000fe200030006ff */
[----:B------:R-:W-:Y:S01]  /*3d70*/  FFMA.FTZ R83, R84, R136, R87 ;  /* 0x0000008854537223 */ /* 0x000fe20000010057 */
[--C-:B------:R-:W-:Y:S01]  /*3d80*/  HADD2.F32 R86, -RZ, R85.reuse.H0_H0 ;  /* 0x20000055ff567230 */ /* 0x100fe20000004100 */
[-C--:B------:R-:W-:Y:S01]  /*3d90*/  F2FP.F16.E4M3.UNPACK_B R136, R53.reuse.H1 ;  /* 0x00000035ff88723e */ /* 0x080fe200030006ff */
[----:B------:R-:W-:Y:S01]  /*3da0*/  HADD2.F32 R85, -RZ, R85.H1_H1 ;  /* 0x30000055ff557230 */ /* 0x000fe20000004100 */
[----:B------:R-:W-:Y:S01]  /*3db0*/  F2FP.F16.E4M3.UNPACK_B R84, R54.H1 ;  /* 0x00000036ff54723e */ /* 0x000fe200030006ff */
[----:B------:R-:W-:Y:S01]  /*3dc0*/  HADD2.F32 R158, -RZ, R156.H1_H1 ;  /* 0x3000009cff9e7230 */ /* 0x000fe20000004100 */
[----:B------:R-:W-:Y:S01]  /*3dd0*/  F2FP.F16.E4M3.UNPACK_B R154, R80 ;  /* 0x00000050ff9a723e */ /* 0x000fe200020006ff */
[----:B------:R-:W-:Y:S01]  /*3de0*/  HADD2.F32 R150, -RZ, R136.H1_H1 ;  /* 0x30000088ff967230 */ /* 0x000fe20000004100 */
[----:B------:R-:W-:Y:S01]  /*3df0*/  F2FP.F16.E4M3.UNPACK_B R87, R53 ;  /* 0x00000035ff57723e */ /* 0x000fe200020006ff */
[----:B------:R-:W-:-:S02]  /*3e00*/  HADD2.F32 R80, -RZ, R84.H1_H1 ;  /* 0x30000054ff507230 */ /* 0x000fc40000004100 */
[-C--:B------:R-:W-:Y:S01]  /*3e10*/  FMUL.FTZ R53, R85, R158.reuse ;  /* 0x0000009e55357220 */ /* 0x080fe20000410000 */
[----:B------:R-:W-:Y:S02]  /*3e20*/  HADD2.F32 R157, -RZ, R154.H1_H1 ;  /* 0x3000009aff9d7230 */ /* 0x000fe40000004100 */
[C---:B------:R-:W-:Y:S01]  /*3e30*/  FMUL.FTZ R160, R86.reuse, R158 ;  /* 0x0000009e56a07220 */ /* 0x040fe20000410000 */
[----:B------:R-:W-:Y:S02]  /*3e40*/  HADD2.F32 R84, -RZ, R84.H0_H0 ;  /* 0x20000054ff547230 */ /* 0x000fe40000004100 */
[----:B------:R-:W-:Y:S01]  /*3e50*/  FFMA.FTZ R158, R86, R150, -R53 ;  /* 0x00000096569e7223 */ /* 0x000fe20000010835 */
[----:B------:R-:W-:Y:S02]  /*3e60*/  HADD2.F32 R53, -RZ, R87.H1_H1 ;  /* 0x30000057ff357230 */ /* 0x000fe40000004100 */
[----:B------:R-:W-:Y:S01]  /*3e70*/  FMUL.FTZ R159, R80, R157 ;  /* 0x0000009d509f7220 */ /* 0x000fe20000410000 */
[----:B------:R-:W-:Y:S01]  /*3e80*/  F2FP.F16.E4M3.UNPACK_B R55, R55 ;  /* 0x00000037ff37723e */ /* 0x000fe200020006ff */
[C---:B------:R-:W-:Y:S01]  /*3e90*/  FMUL.FTZ R157, R84.reuse, R157 ;  /* 0x0000009d549d7220 */ /* 0x040fe20000410000 */
[----:B------:R-:W-:Y:S01]  /*3ea0*/  F2FP.F16.E4M3.UNPACK_B R54, R54 ;  /* 0x00000036ff36723e */ /* 0x000fe200020006ff */
[----:B------:R-:W-:Y:S01]  /*3eb0*/  FFMA.FTZ R159, R84, R53, -R159 ;  /* 0x00000035549f7223 */ /* 0x000fe2000001089f */
[----:B------:R-:W-:-:S02]  /*3ec0*/  HADD2.F32 R156, -RZ, R156.H0_H0 ;  /* 0x2000009cff9c7230 */ /* 0x000fc40000004100 */
[----:B------:R-:W-:Y:S01]  /*3ed0*/  FFMA.FTZ R86, R80, R53, R157 ;  /* 0x0000003550567223 */ /* 0x000fe2000001009d */
[--C-:B------:R-:W-:Y:S02]  /*3ee0*/  HADD2.F32 R80, -RZ, R55.reuse.H0_H0 ;  /* 0x20000037ff507230 */ /* 0x100fe40000004100 */
[----:B------:R-:W-:Y:S01]  /*3ef0*/  FFMA.FTZ R161, R85, R150, R160 ;  /* 0x0000009655a17223 */ /* 0x000fe200000100a0 */
[----:B------:R-:W-:Y:S02]  /*3f00*/  HADD2.F32 R55, -RZ, R55.H1_H1 ;  /* 0x30000037ff377230 */ /* 0x000fe40000004100 */
[--C-:B------:R-:W-:Y:S01]  /*3f10*/  HADD2.F32 R53, -RZ, R54.reuse.H0_H0 ;  /* 0x20000036ff357230 */ /* 0x100fe20000004100 */
[----:B------:R-:W-:Y:S01]  /*3f20*/  F2FP.SATFINITE.E4M3.F32.PACK_AB_MERGE_C R86, R86, R159, RZ ;  /* 0x0000009f5656723e */ /* 0x000fe200048070ff */
[----:B------:R-:W-:Y:S02]  /*3f30*/  HADD2.F32 R54, -RZ, R54.H1_H1 ;  /* 0x30000036ff367230 */ /* 0x000fe40000004100 */
[----:B------:R-:W-:Y:S01]  /*3f40*/  FMUL.FTZ R157, R55, R156 ;  /* 0x0000009c379d7220 */ /* 0x000fe20000410000 */
[----:B------:R-:W-:-:S02]  /*3f50*/  HADD2.F32 R154, -RZ, R154.H0_H0 ;  /* 0x2000009aff9a7230 */ /* 0x000fc40000004100 */
[----:B------:R-:W-:Y:S01]  /*3f60*/  FMUL.FTZ R156, R80, R156 ;  /* 0x0000009c509c7220 */ /* 0x000fe20000410000 */
[----:B------:R-:W-:Y:S01]  /*3f70*/  HADD2.F32 R136, -RZ, R136.H0_H0 ;  /* 0x20000088ff887230 */ /* 0x000fe20000004100 */
[----:B------:R-:W-:Y:S01]  /*3f80*/  F2FP.SATFINITE.E4M3.F32.PACK_AB_MERGE_C R158, R161, R158, RZ ;  /* 0x0000009ea19e723e */ /* 0x000fe200048070ff */
[----:B------:R-:W-:Y:S02]  /*3f90*/  HADD2.F32 R87, -RZ, R87.H0_H0 ;  /* 0x20000057ff577230 */ /* 0x000fe40000004100 */
[-C--:B------:R-:W-:Y:S01]  /*3fa0*/  FMUL.FTZ R84, R54, R154.reuse ;  /* 0x0000009a36547220 */ /* 0x080fe20000410000 */
[----:B------:R-:W-:Y:S01]  /*3fb0*/  FMUL.FTZ R85, R53, R154 ;  /* 0x0000009a35557220 */ /* 0x000fe20000410000 */
[-C--:B------:R-:W-:Y:S01]  /*3fc0*/  FFMA.FTZ R157, R80, R136.reuse, -R157 ;  /* 0x00000088509d7223 */ /* 0x080fe2000001089d */
[----:B------:R-:W-:Y:S01]  /*3fd0*/  FFMA.FTZ R156, R55, R136, R156 ;  /* 0x00000088379c7223 */ /* 0x000fe2000001009c */
[-C--:B------:R-:W-:Y:S01]  /*3fe0*/  FFMA.FTZ R84, R53, R87.reuse, -R84 ;  /* 0x0000005735547223 */ /* 0x080fe20000010854 */
[----:B------:R-:W-:Y:S01]  /*3ff0*/  FFMA.FTZ R85, R54, R87, R85 ;  /* 0x0000005736557223 */ /* 0x000fe20000010055 */
[----:B------:R-:W-:-:S02]  /*4000*/  F2FP.SATFINITE.E4M3.F32.PACK_AB_MERGE_C R53, R81, R52, R163 ;  /* 0x000000345135723e */ /* 0x000fc400048070a3 */
[----:B------:R-:W-:Y:S02]  /*4010*/  F2FP.SATFINITE.E4M3.F32.PACK_AB_MERGE_C R52, R83, R82, R162 ;  /* 0x000000525334723e */ /* 0x000fe400048070a2 */
[----:B------:R-:W-:Y:S02]  /*4020*/  F2FP.SATFINITE.E4M3.F32.PACK_AB_MERGE_C R54, R85, R84, R86 ;  /* 0x000000545536723e */ /* 0x000fe40004807056 */
[----:B------:R-:W-:-:S07]  /*4030*/  F2FP.SATFINITE.E4M3.F32.PACK_AB_MERGE_C R55, R156, R157, R158 ;  /* 0x0000009d9c37723e */ /* 0x000fce000480709e */
.L_x_315:
[----:B------:R-:W-:Y:S05]  /*4040*/  BSYNC B2 ;  /* 0x0000000000027941 */ /* 0x000fea0003800000 */
.L_x_314:
[----:B------:R-:W-:Y:S02]  /*4050*/  ULDC.64 UR4, c[0x0][0x2d8] ;  /* 0x0000b60000047ab9 */ /* 0x000fe40000000a00 */
[----:B------:R-:W-:-:S04]  /*4060*/  IADD3 R80, P2, P6, R15, UR4, R153 ;  /* 0x000000040f507c10 */ /* 0x000fc8000fe5e099 */
[----:B------:R-:W-:-:S05]  /*4070*/  IADD3.X R81, R108, UR5, R152, P2, P6 ;  /* 0x000000056c517c10 */ /* 0x000fca00097ec498 */
[----:B-1----:R2:W-:Y:S04]  /*4080*/  STG.E.128 desc[UR60][R80.64], R52 ;  /* 0x0000003450007986 */ /* 0x0025e8000c101d3c */
.L_x_309:
[----:B------:R-:W-:Y:S05]  /*4090*/  BSYNC B1 ;  /* 0x0000000000017941 */ /* 0x000fea0003800000 */
.L_x_308:
[----:B------:R-:W-:Y:S04]  /*40a0*/  BSSY B1, `(.L_x_316) ;  /* 0x00000ec000017945 */ /* 0x000fe80003800000 */
[----:B------:R-:W-:Y:S05]  /*40b0*/  @P3 BRA `(.L_x_317) ;  /* 0x0000000c00a83947 */ /* 0x000fea0003800000 */
[----:B--2---:R-:W-:Y:S01]  /*40c0*/  IADD3 R81, P2, P3, R134, R128, R18 ;  /* 0x0000008086517210 */ /* 0x004fe20007b5e012 */
[----:B------:R-:W-:Y:S03]  /*40d0*/  BSSY B2, `(.L_x_318) ;  /* 0x0000073000027945 */ /* 0x000fe60003800000 */
[----:B------:R-:W-:Y:S01]  /*40e0*/  IADD3.X R80, R42, R131, R19, P2, P3 ;  /* 0x000000832a507210 */ /* 0x000fe200017e6413 */
[----:B------:R-:W-:Y:S08]  /*40f0*/  @P0 BRA `(.L_x_319) ;  /* 0x0000000400c00947 */ /* 0x000ff00003800000 */
[----:B-1----:R1:W2:Y:S01]  /*4100*/  LDS.128 R52, [R119+0x22400] ;  /* 0x0224000077347984 */ /* 0x0022a20000000c00 */
[----:B------:R-:W-:Y:S01]  /*4110*/  ISETP.GE.AND P2, PT, R22, R130, PT ;  /* 0x000000821600720c */ /* 0x000fe20003f46270 */
[----:B------:R-:W-:-:S12]  /*4120*/  BSSY B3, `(.L_x_320) ;  /* 0x0000069000037945 */ /* 0x000fd80003800000 */
[----:B-1----:R-:W-:Y:S05]  /*4130*/  @P2 BRA `(.L_x_321) ;  /* 0x00000004009c2947 */ /* 0x002fea0003800000 */
[--C-:B------:R-:W-:Y:S02]  /*4140*/  SHF.R.U32.HI R85, RZ, 0x8, R77.reuse ;  /* 0x00000008ff557819 */ /* 0x100fe4000001164d */
[----:B------:R-:W-:Y:S02]  /*4150*/  LOP3.LUT R78, R77, 0xff0000ff, RZ, 0xc0, !PT ;  /* 0xff0000ff4d4e7812 */ /* 0x000fe400078ec0ff */
[----:B------:R-:W-:Y:S01]  /*4160*/  SHF.R.U32.HI R84, RZ, 0x10, R77 ;  /* 0x00000010ff547819 */ /* 0x000fe2000001164d */
[----:B------:R-:W-:Y:S01]  /*4170*/  IMAD.SHL.U32 R77, R85, 0x100, RZ ;  /* 0x00000100554d7824 */ /* 0x000fe200078e00ff */
[--C-:B------:R-:W-:Y:S02]  /*4180*/  SHF.R.U32.HI R76, RZ, 0x8, R79.reuse ;  /* 0x00000008ff4c7819 */ /* 0x100fe4000001164f */
[----:B------:R-:W-:Y:S02]  /*4190*/  SHF.R.U32.HI R83, RZ, 0x10, R79 ;  /* 0x00000010ff537819 */ /* 0x000fe4000001164f */
[----:B------:R-:W-:-:S02]  /*41a0*/  LOP3.LUT R82, R79, 0xff0000ff, RZ, 0xc0, !PT ;  /* 0xff0000ff4f527812 */ /* 0x000fc400078ec0ff */
[----:B------:R-:W-:Y:S01]  /*41b0*/  SHF.L.U32 R79, R76, 0x8, RZ ;  /* 0x000000084c4f7819 */ /* 0x000fe200000006ff */
[----:B--2---:R-:W-:Y:S01]  /*41c0*/  IMAD.MOV.U32 R76, RZ, RZ, R52 ;  /* 0x000000ffff4c7224 */ /* 0x004fe200078e0034 */
[----:B------:R-:W-:Y:S01]  /*41d0*/  LOP3.LUT R77, R78, 0xff00, R77, 0xf8, !PT ;  /* 0x0000ff004e4d7812 */ /* 0x000fe200078ef84d */
[----:B------:R-:W-:Y:S01]  /*41e0*/  IMAD.U32 R78, R84, 0x10000, RZ ;  /* 0x00010000544e7824 */ /* 0x000fe200078e00ff */
[----:B------:R-:W-:Y:S01]  /*41f0*/  LOP3.LUT R82, R82, 0xff00, R79, 0xf8, !PT ;  /* 0x0000ff0052527812 */ /* 0x000fe200078ef84f */
[----:B------:R-:W-:Y:S01]  /*4200*/  IMAD.U32 R83, R83, 0x10000, RZ ;  /* 0x0001000053537824 */ /* 0x000fe200078e00ff */
[----:B------:R-:W-:Y:S02]  /*4210*/  F2FP.F16.E4M3.UNPACK_B R52, R53 ;  /* 0x00000035ff34723e */ /* 0x000fe400020006ff */
[----:B------:R-:W-:Y:S02]  /*4220*/  F2FP.F16.E4M3.UNPACK_B R79, R149.H1 ;  /* 0x00000095ff4f723e */ /* 0x000fe400030006ff */
[----:B------:R-:W-:Y:S01]  /*4230*/  LOP3.LUT R84, R77, 0xff0000, R78, 0xf8, !PT ;  /* 0x00ff00004d547812 */ /* 0x000fe200078ef84e */
[--C-:B------:R-:W-:Y:S01]  /*4240*/  HADD2.F32 R77, -RZ, R52.reuse.H1_H1 ;  /* 0x30000034ff4d7230 */ /* 0x100fe20000004100 */
[----:B------:R-:W-:Y:S01]  /*4250*/  LOP3.LUT R87, R82, 0xff0000, R83, 0xf8, !PT ;  /* 0x00ff000052577812 */ /* 0x000fe200078ef853 */
[--C-:B------:R-:W-:Y:S01]  /*4260*/  HADD2.F32 R85, -RZ, R79.reuse.H0_H0 ;  /* 0x2000004fff557230 */ /* 0x100fe20000004100 */
[----:B------:R-:W-:Y:S01]  /*4270*/  F2FP.F16.E4M3.UNPACK_B R82, R148.H1 ;  /* 0x00000094ff52723e */ /* 0x000fe200030006ff */
[----:B------:R-:W-:Y:S01]  /*4280*/  HADD2.F32 R52, -RZ, R52.H0_H0 ;  /* 0x20000034ff347230 */ /* 0x000fe20000004100 */
[----:B------:R-:W-:Y:S01]  /*4290*/  F2FP.F16.E4M3.UNPACK_B R53, R53.H1 ;  /* 0x00000035ff35723e */ /* 0x000fe200030006ff */
[----:B------:R-:W-:-:S02]  /*42a0*/  HADD2.F32 R86, -RZ, R79.H1_H1 ;  /* 0x3000004fff567230 */ /* 0x000fc40000004100 */
[CC--:B------:R-:W-:Y:S01]  /*42b0*/  FMUL.FTZ R153, R77.reuse, R85.reuse ;  /* 0x000000554d997220 */ /* 0x0c0fe20000410000 */
[--C-:B------:R-:W-:Y:S02]  /*42c0*/  HADD2.F32 R83, -RZ, R82.reuse.H0_H0 ;  /* 0x20000052ff537230 */ /* 0x100fe40000004100 */
[----:B------:R-:W-:Y:S01]  /*42d0*/  FMUL.FTZ R136, R52, R85 ;  /* 0x0000005534887220 */ /* 0x000fe20000410000 */
[--C-:B------:R-:W-:Y:S01]  /*42e0*/  HADD2.F32 R79, -RZ, R53.reuse.H1_H1 ;  /* 0x30000035ff4f7230 */ /* 0x100fe20000004100 */
[----:B------:R-:W-:Y:S01]  /*42f0*/  F2FP.F16.E4M3.UNPACK_B R149, R149 ;  /* 0x00000095ff95723e */ /* 0x000fe200020006ff */
[----:B------:R-:W-:Y:S02]  /*4300*/  HADD2.F32 R78, -RZ, R53.H0_H0 ;  /* 0x20000035ff4e7230 */ /* 0x000fe40000004100 */
[-C--:B------:R-:W-:Y:S01]  /*4310*/  FFMA.FTZ R53, R77, R83.reuse, R136 ;  /* 0x000000534d357223 */ /* 0x080fe20000010088 */
[----:B------:R-:W-:Y:S02]  /*4320*/  HADD2.F32 R82, -RZ, R82.H1_H1 ;  /* 0x30000052ff527230 */ /* 0x000fe40000004100 */
[C---:B------:R-:W-:Y:S01]  /*4330*/  FMUL.FTZ R85, R79.reuse, R86 ;  /* 0x000000564f557220 */ /* 0x040fe20000410000 */
[----:B------:R-:W-:Y:S01]  /*4340*/  F2FP.F16.E4M3.UNPACK_B R77, R76.H1 ;  /* 0x0000004cff4d723e */ /* 0x000fe200030006ff */
[----:B------:R-:W-:Y:S01]  /*4350*/  FMUL.FTZ R86, R78, R86 ;  /* 0x000000564e567220 */ /* 0x000fe20000410000 */
[----:B------:R-:W-:Y:S01]  /*4360*/  FFMA.FTZ R52, R52, R83, -R153 ;  /* 0x0000005334347223 */ /* 0x000fe20000010899 */
        /* <DEDUP_REMOVED lines=8> */
[----:B------:R-:W-:Y:S02]  /*43f0*/  HADD2.F32 R77, -RZ, R76.H0_H0 ;  /* 0x2000004cff4d7230 */ /* 0x000fe40000004100 */
[-C--:B------:R-:W-:Y:S01]  /*4400*/  FMUL.FTZ R136, R78, R83.reuse ;  /* 0x000000534e887220 */ /* 0x080fe20000410000 */
[----:B------:R-:W-:Y:S02]  /*4410*/  HADD2.F32 R82, -RZ, R148.H1_H1 ;  /* 0x30000094ff527230 */ /* 0x000fe40000004100 */
[----:B------:R-:W-:Y:S01]  /*4420*/  FMUL.FTZ R85, R79, R83 ;  /* 0x000000534f557220 */ /* 0x000fe20000410000 */
[----:B------:R-:W-:Y:S01]  /*4430*/  HADD2.F32 R149, -RZ, R149.H0_H0 ;  /* 0x20000095ff957230 */ /* 0x000fe20000004100 */
[----:B------:R-:W-:Y:S01]  /*4440*/  F2FP.SATFINITE.E4M3.F32.PACK_AB_MERGE_C R53, R53, R52, R154 ;  /* 0x000000343535723e */ /* 0x000fe2000480709a */
[----:B------:R-:W-:-:S02]  /*4450*/  HADD2.F32 R76, -RZ, R76.H1_H1 ;  /* 0x3000004cff4c7230 */ /* 0x000fc40000004100 */
[-C--:B------:R-:W-:Y:S01]  /*4460*/  FFMA.FTZ R85, R78, R82.reuse, -R85 ;  /* 0x000000524e557223 */ /* 0x080fe20000010855 */
[----:B------:R-:W-:Y:S02]  /*4470*/  HADD2.F32 R148, -RZ, R148.H0_H0 ;  /* 0x20000094ff947230 */ /* 0x000fe40000004100 */
[----:B------:R-:W-:Y:S01]  /*4480*/  FFMA.FTZ R136, R79, R82, R136 ;  /* 0x000000524f887223 */ /* 0x000fe20000010088 */
[CC--:B------:R-:W-:Y:S01]  /*4490*/  FMUL.FTZ R83, R77.reuse, R149.reuse ;  /* 0x000000954d537220 */ /* 0x0c0fe20000410000 */
[----:B------:R-:W-:Y:S01]  /*44a0*/  FMUL.FTZ R86, R76, R149 ;  /* 0x000000954c567220 */ /* 0x000fe20000410000 */
[----:B------:R-:W-:Y:S02]  /*44b0*/  F2FP.F16.E4M3.UNPACK_B R82, R84.H1 ;  /* 0x00000054ff52723e */ /* 0x000fe400030006ff */
[----:B------:R-:W-:Y:S01]  /*44c0*/  F2FP.SATFINITE.E4M3.F32.PACK_AB_MERGE_C R152, R136, R85, RZ ;  /* 0x000000558898723e */ /* 0x000fe200048070ff */
[-C--:B------:R-:W-:Y:S01]  /*44d0*/  FFMA.FTZ R149, R77, R148.reuse, -R86 ;  /* 0x000000944d957223 */ /* 0x080fe20000010856 */
[----:B------:R-:W-:Y:S01]  /*44e0*/  F2FP.F16.E4M3.UNPACK_B R77, R55.H1 ;  /* 0x00000037ff4d723e */ /* 0x000fe200030006ff */
[----:B------:R-:W-:Y:S01]  /*44f0*/  FFMA.FTZ R148, R76, R148, R83 ;  /* 0x000000944c947223 */ /* 0x000fe20000010053 */
[-C--:B------:R-:W-:Y:S01]  /*4500*/  F2FP.F16.E4M3.UNPACK_B R85, R87.reuse.H1 ;  /* 0x00000057ff55723e */ /* 0x080fe200030006ff */
[----:B------:R-:W-:Y:S01]  /*4510*/  HADD2.F32 R83, -RZ, R82.H1_H1 ;  /* 0x30000052ff537230 */ /* 0x000fe20000004100 */
[----:B------:R-:W-:Y:S01]  /*4520*/  F2FP.F16.E4M3.UNPACK_B R76, R54.H1 ;  /* 0x00000036ff4c723e */ /* 0x000fe200030006ff */
[----:B------:R-:W-:Y:S01]  /*4530*/  HADD2.F32 R79, -RZ, R77.H1_H1 ;  /* 0x3000004dff4f7230 */ /* 0x000fe20000004100 */
[----:B------:R-:W-:Y:S01]  /*4540*/  F2FP.F16.E4M3.UNPACK_B R87, R87 ;  /* 0x00000057ff57723e */ /* 0x000fe200020006ff */
[----:B------:R-:W-:Y:S01]  /*4550*/  HADD2.F32 R136, -RZ, R85.H1_H1 ;  /* 0x30000055ff887230 */ /* 0x000fe20000004100 */
[----:B------:R-:W-:Y:S01]  /*4560*/  F2FP.F16.E4M3.UNPACK_B R84, R84 ;  /* 0x00000054ff54723e */ /* 0x000fe200020006ff */
[----:B------:R-:W-:Y:S01]  /*4570*/  HADD2.F32 R78, -RZ, R77.H0_H0 ;  /* 0x2000004dff4e7230 */ /* 0x000fe20000004100 */
[----:B------:R-:W-:Y:S01]  /*4580*/  F2FP.F16.E4M3.UNPACK_B R55, R55 ;  /* 0x00000037ff37723e */ /* 0x000fe200020006ff */
[----:B------:R-:W-:-:S02]  /*4590*/  HADD2.F32 R77, -RZ, R76.H1_H1 ;  /* 0x3000004cff4d7230 */ /* 0x000fc40000004100 */
[-C--:B------:R-:W-:Y:S01]  /*45a0*/  FMUL.FTZ R153, R79, R136.reuse ;  /* 0x000000884f997220 */ /* 0x080fe20000410000 */
[--C-:B------:R-:W-:Y:S02]  /*45b0*/  HADD2.F32 R86, -RZ, R87.reuse.H1_H1 ;  /* 0x30000057ff567230 */ /* 0x100fe40000004100 */
[C---:B------:R-:W-:Y:S01]  /*45c0*/  FMUL.FTZ R136, R78.reuse, R136 ;  /* 0x000000884e887220 */ /* 0x040fe20000410000 */
[----:B------:R-:W-:Y:S02]  /*45d0*/  HADD2.F32 R76, -RZ, R76.H0_H0 ;  /* 0x2000004cff4c7230 */ /* 0x000fe40000004100 */
[----:B------:R-:W-:Y:S01]  /*45e0*/  FFMA.FTZ R150, R78, R83, -R153 ;  /* 0x000000534e967223 */ /* 0x000fe20000010899 */
[----:B------:R-:W-:Y:S02]  /*45f0*/  HADD2.F32 R78, -RZ, R84.H1_H1 ;  /* 0x30000054ff4e7230 */ /* 0x000fe40000004100 */
[----:B------:R-:W-:Y:S01]  /*4600*/  FMUL.FTZ R153, R77, R86 ;  /* 0x000000564d997220 */ /* 0x000fe20000410000 */
[----:B------:R-:W-:Y:S01]  /*4610*/  F2FP.F16.E4M3.UNPACK_B R54, R54 ;  /* 0x00000036ff36723e */ /* 0x000fe200020006ff */
[----:B------:R-:W-:Y:S01]  /*4620*/  FMUL.FTZ R86, R76, R86 ;  /* 0x000000564c567220 */ /* 0x000fe20000410000 */
[----:B------:R-:W-:-:S02]  /*4630*/  HADD2.F32 R87, -RZ, R87.H0_H0 ;  /* 0x20000057ff577230 */ /* 0x000fc40000004100 */
[-C--:B------:R-:W-:Y:S01]  /*4640*/  FFMA.FTZ R153, R76, R78.reuse, -R153 ;  /* 0x0000004e4c997223 */ /* 0x080fe20000010899 */
[--C-:B------:R-:W-:Y:S02]  /*4650*/  HADD2.F32 R76, -RZ, R55.reuse.H0_H0 ;  /* 0x20000037ff4c7230 */ /* 0x100fe40000004100 */
[----:B------:R-:W-:Y:S01]  /*4660*/  FFMA.FTZ R86, R77, R78, R86 ;  /* 0x0000004e4d567223 */ /* 0x000fe20000010056 */
[----:B------:R-:W-:Y:S02]  /*4670*/  HADD2.F32 R77, -RZ, R55.H1_H1 ;  /* 0x30000037ff4d7230 */ /* 0x000fe40000004100 */
[----:B------:R-:W-:Y:S01]  /*4680*/  FFMA.FTZ R83, R79, R83, R136 ;  /* 0x000000534f537223 */ /* 0x000fe20000010088 */
[--C-:B------:R-:W-:Y:S01]  /*4690*/  HADD2.F32 R55, -RZ, R54.reuse.H0_H0 ;  /* 0x20000036ff377230 */ /* 0x100fe20000004100 */
[----:B------:R-:W-:Y:S01]  /*46a0*/  F2FP.SATFINITE.E4M3.F32.PACK_AB_MERGE_C R52, R148, R149, R152 ;  /* 0x000000959434723e */ /* 0x000fe20004807098 */
[----:B------:R-:W-:Y:S01]  /*46b0*/  HADD2.F32 R54, -RZ, R54.H1_H1 ;  /* 0x30000036ff367230 */ /* 0x000fe20000004100 */
[----:B------:R-:W-:Y:S01]  /*46c0*/  F2FP.SATFINITE.E4M3.F32.PACK_AB_MERGE_C R86, R86, R153, RZ ;  /* 0x000000995656723e */ /* 0x000fe200048070ff */
[----:B------:R-:W-:Y:S01]  /*46d0*/  HADD2.F32 R85, -RZ, R85.H0_H0 ;  /* 0x20000055ff557230 */ /* 0x000fe20000004100 */
[----:B------:R-:W-:Y:S01]  /*46e0*/  F2FP.SATFINITE.E4M3.F32.PACK_AB_MERGE_C R83, R83, R150, RZ ;  /* 0x000000965353723e */ /* 0x000fe200048070ff */
[----:B------:R-:W-:-:S02]  /*46f0*/  HADD2.F32 R82, -RZ, R82.H0_H0 ;  /* 0x20000052ff527230 */ /* 0x000fc40000004100 */
[----:B------:R-:W-:Y:S01]  /*4700*/  FMUL.FTZ R78, R54, R87 ;  /* 0x00000057364e7220 */ /* 0x000fe20000410000 */
[----:B------:R-:W-:Y:S02]  /*4710*/  HADD2.F32 R84, -RZ, R84.H0_H0 ;  /* 0x20000054ff547230 */ /* 0x000fe40000004100 */
[-C--:B------:R-:W-:Y:S01]  /*4720*/  FMUL.FTZ R79, R77, R85.reuse ;  /* 0x000000554d4f7220 */ /* 0x080fe20000410000 */
[C---:B------:R-:W-:Y:S01]  /*4730*/  FMUL.FTZ R136, R76.reuse, R85 ;  /* 0x000000554c887220 */ /* 0x040fe20000410000 */
[----:B------:R-:W-:Y:S02]  /*4740*/  FMUL.FTZ R87, R55, R87 ;  /* 0x0000005737577220 */ /* 0x000fe40000410000 */
[-C--:B------:R-:W-:Y:S01]  /*4750*/  FFMA.FTZ R79, R76, R82.reuse, -R79 ;  /* 0x000000524c4f7223 */ /* 0x080fe2000001084f */
[----:B------:R-:W-:Y:S01]  /*4760*/  FFMA.FTZ R136, R77, R82, R136 ;  /* 0x000000524d887223 */ /* 0x000fe20000010088 */
[-C--:B------:R-:W-:Y:S01]  /*4770*/  FFMA.FTZ R78, R55, R84.reuse, -R78 ;  /* 0x00000054374e7223 */ /* 0x080fe2000001084e */
[----:B------:R-:W-:-:S03]  /*4780*/  FFMA.FTZ R87, R54, R84, R87 ;  /* 0x0000005436577223 */ /* 0x000fc60000010057 */
[----:B------:R-:W-:Y:S02]  /*4790*/  F2FP.SATFINITE.E4M3.F32.PACK_AB_MERGE_C R55, R136, R79, R83 ;  /* 0x0000004f8837723e */ /* 0x000fe40004807053 */
[----:B------:R-:W-:-:S07]  /*47a0*/  F2FP.SATFINITE.E4M3.F32.PACK_AB_MERGE_C R54, R87, R78, R86 ;  /* 0x0000004e5736723e */ /* 0x000fce0004807056 */
.L_x_321:
[----:B------:R-:W-:Y:S05]  /*47b0*/  BSYNC B3 ;  /* 0x0000000000037941 */ /* 0x000fea0003800000 */
.L_x_320:
[----:B------:R-:W-:Y:S02]  /*47c0*/  ULDC.64 UR4, c[0x0][0x2d8] ;  /* 0x0000b60000047ab9 */ /* 0x000fe40000000a00 */
[----:B------:R-:W-:-:S04]  /*47d0*/  IADD3 R76, P2, P3, R81, UR4, R46 ;  /* 0x00000004514c7c10 */ /* 0x000fc8000fb5e02e */
[----:B------:R-:W-:-:S05]  /*47e0*/  IADD3.X R77, R80, UR5, R21, P2, P3 ;  /* 0x00000005504d7c10 */ /* 0x000fca00097e6415 */
[----:B--2---:R2:W-:Y:S04]  /*47f0*/  STG.E.128 desc[UR60][R76.64], R52 ;  /* 0x000000344c007986 */ /* 0x0045e8000c101d3c */
.L_x_319:
[----:B------:R-:W-:Y:S05]  /*4800*/  BSYNC B2 ;  /* 0x0000000000027941 */ /* 0x000fea0003800000 */
.L_x_318:
[----:B------:R-:W-:Y:S05]  /*4810*/  @P1 BRA `(.L_x_317) ;  /* 0x0000000400d01947 */ /* 0x000fea0003800000 */
[----:B------:R-:W-:Y:S01]  /*4820*/  LOP3.LUT P2, RZ, R229, 0x4, RZ, 0xc0, !PT ;  /* 0x00000004e5ff7812 */ /* 0x000fe2000784c0ff */
[----:B------:R-:W-:Y:S01]  /*4830*/  BSSY B2, `(.L_x_322) ;  /* 0x000006e000027945 */ /* 0x000fe20003800000 */
[----:B-12---:R-:W-:-:S11]  /*4840*/  IADD3 R53, R155, 0x40, RZ ;  /* 0x000000409b357810 */ /* 0x006fd60007ffe0ff */
[----:B------:R-:W-:Y:S01]  /*4850*/  @P2 VIADD R53, R155, 0xffffffc0 ;  /* 0xffffffc09b352836 */ /* 0x000fe20000000000 */
[----:B------:R-:W-:-:S03]  /*4860*/  ISETP.GE.AND P2, PT, R230, R130, PT ;  /* 0x00000082e600720c */ /* 0x000fc60003f46270 */
[----:B------:R-:W-:-:S06]  /*4870*/  IMAD.IADD R53, R16, 0x1, R53 ;  /* 0x0000000110357824 */ /* 0x000fcc00078e0235 */
[----:B------:R-:W1:Y:S04]  /*4880*/  LDS.128 R52, [R53+0x22400] ;  /* 0x0224000035347984 */ /* 0x000e680000000c00 */
[----:B------:R-:W-:Y:S05]  /*4890*/  @P2 BRA `(.L_x_323) ;  /* 0x00000004009c2947 */ /* 0x000fea0003800000 */
[----:B------:R-:W-:Y:S02]  /*48a0*/  SHF.R.U32.HI R77, RZ, 0x8, R73 ;  /* 0x00000008ff4d7819 */ /* 0x000fe40000011649 */
[----:B------:R-:W-:Y:S02]  /*48b0*/  SHF.R.U32.HI R72, RZ, 0x8, R75 ;  /* 0x00000008ff487819 */ /* 0x000fe4000001164b */
[----:B------:R-:W-:Y:S02]  /*48c0*/  SHF.R.U32.HI R79, RZ, 0x10, R73 ;  /* 0x00000010ff4f7819 */ /* 0x000fe40000011649 */
[----:B------:R-:W-:Y:S01]  /*48d0*/  LOP3.LUT R74, R73, 0xff0000ff, RZ, 0xc0, !PT ;  /* 0xff0000ff494a7812 */ /* 0x000fe200078ec0ff */
[----:B------:R-:W-:Y:S01]  /*48e0*/  IMAD.SHL.U32 R73, R77, 0x100, RZ ;  /* 0x000001004d497824 */ /* 0x000fe200078e00ff */
[----:B------:R-:W-:Y:S02]  /*48f0*/  SHF.R.U32.HI R78, RZ, 0x10, R75 ;  /* 0x00000010ff4e7819 */ /* 0x000fe4000001164b */
[----:B------:R-:W-:-:S02]  /*4900*/  LOP3.LUT R76, R75, 0xff0000ff, RZ, 0xc0, !PT ;  /* 0xff0000ff4b4c7812 */ /* 0x000fc400078ec0ff */
[----:B------:R-:W-:Y:S01]  /*4910*/  SHF.L.U32 R75, R72, 0x8, RZ ;  /* 0x00000008484b7819 */ /* 0x000fe200000006ff */
[----:B-1----:R-:W-:Y:S01]  /*4920*/  IMAD.MOV.U32 R72, RZ, RZ, R52 ;  /* 0x000000ffff487224 */ /* 0x002fe200078e0034 */
        /* <DEDUP_REMOVED lines=35> */
[----:B------:R-:W-:Y:S02]  /*4b60*/  HADD2.F32 R76, -RZ, R146.H1_H1 ;  /* 0x30000092ff4c7230 */ /* 0x000fe40000004100 */
[----:B------:R-:W-:Y:S01]  /*4b70*/  FMUL.FTZ R79, R75, R77 ;  /* 0x0000004d4b4f7220 */ /* 0x000fe20000410000 */
[----:B------:R-:W-:-:S02]  /*4b80*/  HADD2.F32 R147, -RZ, R147.H0_H0 ;  /* 0x20000093ff937230 */ /* 0x000fc40000004100 */
[----:B------:R-:W-:Y:S02]  /*4b90*/  HADD2.F32 R72, -RZ, R72.H1_H1 ;  /* 0x30000048ff487230 */ /* 0x000fe40000004100 */
[-C--:B------:R-:W-:Y:S01]  /*4ba0*/  FFMA.FTZ R79, R74, R76.reuse, -R79 ;  /* 0x0000004c4a4f7223 */ /* 0x080fe2000001084f */
[----:B------:R-:W-:Y:S02]  /*4bb0*/  HADD2.F32 R146, -RZ, R146.H0_H0 ;  /* 0x20000092ff927230 */ /* 0x000fe40000004100 */
[----:B------:R-:W-:Y:S01]  /*4bc0*/  FFMA.FTZ R84, R75, R76, R84 ;  /* 0x0000004c4b547223 */ /* 0x000fe20000010054 */
[-C--:B------:R-:W-:Y:S01]  /*4bd0*/  F2FP.F16.E4M3.UNPACK_B R76, R78.reuse.H1 ;  /* 0x0000004eff4c723e */ /* 0x080fe200030006ff */
[-C--:B------:R-:W-:Y:S01]  /*4be0*/  FMUL.FTZ R82, R72, R147.reuse ;  /* 0x0000009348527220 */ /* 0x080fe20000410000 */
[C---:B------:R-:W-:Y:S01]  /*4bf0*/  FMUL.FTZ R147, R73.reuse, R147 ;  /* 0x0000009349937220 */ /* 0x040fe20000410000 */
[----:B------:R-:W-:Y:S02]  /*4c00*/  F2FP.F16.E4M3.UNPACK_B R78, R78 ;  /* 0x0000004eff4e723e */ /* 0x000fe400020006ff */
[-C--:B------:R-:W-:Y:S01]  /*4c10*/  FFMA.FTZ R85, R73, R146.reuse, -R82 ;  /* 0x0000009249557223 */ /* 0x080fe20000010852 */
[----:B------:R-:W-:Y:S01]  /*4c20*/  F2FP.SATFINITE.E4M3.F32.PACK_AB_MERGE_C R136, R84, R79, RZ ;  /* 0x0000004f5488723e */ /* 0x000fe200048070ff */
[----:B------:R-:W-:Y:S01]  /*4c30*/  FFMA.FTZ R146, R72, R146, R147 ;  /* 0x0000009248927223 */ /* 0x000fe20000010093 */
[----:B------:R-:W-:Y:S01]  /*4c40*/  F2FP.F16.E4M3.UNPACK_B R73, R55.H1 ;  /* 0x00000037ff49723e */ /* 0x000fe200030006ff */
[--C-:B------:R-:W-:Y:S01]  /*4c50*/  HADD2.F32 R77, -RZ, R76.reuse.H1_H1 ;  /* 0x3000004cff4d7230 */ /* 0x100fe20000004100 */
[-C--:B------:R-:W-:Y:S01]  /*4c60*/  F2FP.F16.E4M3.UNPACK_B R79, R83.reuse.H1 ;  /* 0x00000053ff4f723e */ /* 0x080fe200030006ff */
[----:B------:R-:W-:Y:S01]  /*4c70*/  HADD2.F32 R76, -RZ, R76.H0_H0 ;  /* 0x2000004cff4c7230 */ /* 0x000fe20000004100 */
[----:B------:R-:W-:Y:S01]  /*4c80*/  F2FP.F16.E4M3.UNPACK_B R72, R54.H1 ;  /* 0x00000036ff48723e */ /* 0x000fe200030006ff */
[----:B------:R-:W-:Y:S01]  /*4c90*/  HADD2.F32 R75, -RZ, R73.H1_H1 ;  /* 0x30000049ff4b7230 */ /* 0x000fe20000004100 */
[----:B------:R-:W-:Y:S01]  /*4ca0*/  F2FP.F16.E4M3.UNPACK_B R83, R83 ;  /* 0x00000053ff53723e */ /* 0x000fe200020006ff */
[----:B------:R-:W-:Y:S01]  /*4cb0*/  HADD2.F32 R84, -RZ, R79.H1_H1 ;  /* 0x3000004fff547230 */ /* 0x000fe20000004100 */
[----:B------:R-:W-:Y:S01]  /*4cc0*/  F2FP.SATFINITE.E4M3.F32.PACK_AB_MERGE_C R147, R87, R86, RZ ;  /* 0x000000565793723e */ /* 0x000fe200048070ff */
        /* <DEDUP_REMOVED lines=25> */
[-C--:B------:R-:W-:Y:S01]  /*4e60*/  FMUL.FTZ R74, R54, R83.reuse ;  /* 0x00000053364a7220 */ /* 0x080fe20000410000 */
[----:B------:R-:W-:Y:S01]  /*4e70*/  FMUL.FTZ R83, R55, R83 ;  /* 0x0000005337537220 */ /* 0x000fe20000410000 */
        /* <DEDUP_REMOVED lines=9> */
.L_x_323:
[----:B------:R-:W-:Y:S05]  /*4f10*/  BSYNC B2 ;  /* 0x0000000000027941 */ /* 0x000fea0003800000 */
.L_x_322:
[----:B------:R-:W-:Y:S02]  /*4f20*/  ULDC.64 UR4, c[0x0][0x2d8] ;  /* 0x0000b60000047ab9 */ /* 0x000fe40000000a00 */
[----:B------:R-:W-:-:S04]  /*4f30*/  IADD3 R72, P2, P3, R15, UR4, R81 ;  /* 0x000000040f487c10 */ /* 0x000fc8000fb5e051 */
[----:B------:R-:W-:-:S05]  /*4f40*/  IADD3.X R73, R108, UR5, R80, P2, P3 ;  /* 0x000000056c497c10 */ /* 0x000fca00097e6450 */
[----:B-1----:R3:W-:Y:S04]  /*4f50*/  STG.E.128 desc[UR60][R72.64], R52 ;  /* 0x0000003448007986 */ /* 0x0027e8000c101d3c */
.L_x_317:
[----:B------:R-:W-:Y:S05]  /*4f60*/  BSYNC B1 ;  /* 0x0000000000017941 */ /* 0x000fea0003800000 */
.L_x_316:
[----:B------:R-:W-:Y:S01]  /*4f70*/  ISETP.NE.AND P2, PT, R151, RZ, PT ;  /* 0x000000ff9700720c */ /* 0x000fe20003f45270 */
[----:B------:R-:W-:-:S12]  /*4f80*/  BSSY B1, `(.L_x_324) ;  /* 0x00000ec000017945 */ /* 0x000fd80003800000 */
[----:B------:R-:W-:Y:S05]  /*4f90*/  @P2 BRA `(.L_x_325) ;  /* 0x0000000c00a82947 */ /* 0x000fea0003800000 */
[----:B---3--:R-:W-:Y:S01]  /*4fa0*/  IADD3 R73, P2, P3, R41, R128, R18 ;  /* 0x0000008029497210 */ /* 0x008fe20007b5e012 */
[----:B------:R-:W-:Y:S03]  /*4fb0*/  BSSY B2, `(.L_x_326) ;  /* 0x0000073000027945 */ /* 0x000fe60003800000 */
[----:B------:R-:W-:Y:S01]  /*4fc0*/  IADD3.X R72, R38, R131, R19, P2, P3 ;  /* 0x0000008326487210 */ /* 0x000fe200017e6413 */
[----:B------:R-:W-:Y:S08]  /*4fd0*/  @P0 BRA `(.L_x_327) ;  /* 0x0000000400c00947 */ /* 0x000ff00003800000 */
[----:B-12---:R1:W2:Y:S01]  /*4fe0*/  LDS.128 R52, [R119+0x24400] ;  /* 0x0244000077347984 */ /* 0x0062a20000000c00 */
[----:B------:R-:W-:Y:S01]  /*4ff0*/  ISETP.GE.AND P2, PT, R22, R130, PT ;  /* 0x000000821600720c */ /* 0x000fe20003f46270 */
[----:B------:R-:W-:-:S12]  /*5000*/  BSSY B3, `(.L_x_328) ;  /* 0x0000069000037945 */ /* 0x000fd80003800000 */
[----:B-1----:R-:W-:Y:S05]  /*5010*/  @P2 BRA `(.L_x_329) ;  /* 0x00000004009c2947 */ /* 0x002fea0003800000 */
[----:B------:R-:W-:Y:S02]  /*5020*/  SHF.R.U32.HI R68, RZ, 0x8, R71 ;  /* 0x00000008ff447819 */ /* 0x000fe40000011647 */
[--C-:B------:R-:W-:Y:S02]  /*5030*/  SHF.R.U32.HI R75, RZ, 0x8, R69.reuse ;  /* 0x00000008ff4b7819 */ /* 0x100fe40000011645 */
[----:B------:R-:W-:Y:S02]  /*5040*/  SHF.R.U32.HI R77, RZ, 0x10, R69 ;  /* 0x00000010ff4d7819 */ /* 0x000fe40000011645 */
[----:B------:R-:W-:Y:S02]  /*5050*/  LOP3.LUT R70, R69, 0xff0000ff, RZ, 0xc0, !PT ;  /* 0xff0000ff45467812 */ /* 0x000fe400078ec0ff */
[----:B------:R-:W-:Y:S02]  /*5060*/  SHF.R.U32.HI R76, RZ, 0x10, R71 ;  /* 0x00000010ff4c7819 */ /* 0x000fe40000011647 */
[----:B------:R-:W-:Y:S01]  /*5070*/  LOP3.LUT R74, R71, 0xff0000ff, RZ, 0xc0, !PT ;  /* 0xff0000ff474a7812 */ /* 0x000fe200078ec0ff */
[----:B------:R-:W-:Y:S01]  /*5080*/  IMAD.SHL.U32 R71, R68, 0x100, RZ ;  /* 0x0000010044477824 */ /* 0x000fe200078e00ff */
[----:B------:R-:W-:Y:S01]  /*5090*/  SHF.L.U32 R69, R75, 0x8, RZ ;  /* 0x000000084b457819 */ /* 0x000fe200000006ff */
[----:B--2---:R-:W-:Y:S01]  /*50a0*/  IMAD.MOV.U32 R68, RZ, RZ, R52 ;  /* 0x000000ffff447224 */ /* 0x004fe200078e0034 */
[----:B------:R-:W-:-:S02]  /*50b0*/  F2FP.F16.E4M3.UNPACK_B R52, R53 ;  /* 0x00000035ff34723e */ /* 0x000fc400020006ff */
[----:B------:R-:W-:Y:S01]  /*50c0*/  LOP3.LUT R70, R70, 0xff00, R69, 0xf8, !PT ;  /* 0x0000ff0046467812 */ /* 0x000fe200078ef845 */
[----:B------:R-:W-:Y:S01]  /*50d0*/  IMAD.U32 R69, R77, 0x10000, RZ ;  /* 0x000100004d457824 */ /* 0x000fe200078e00ff */
[----:B------:R-:W-:Y:S02]  /*50e0*/  LOP3.LUT R75, R74, 0xff00, R71, 0xf8, !PT ;  /* 0x0000ff004a4b7812 */ /* 0x000fe400078ef847 */
[----:B------:R-:W-:Y:S02]  /*50f0*/  SHF.L.U32 R74, R76, 0x10, RZ ;  /* 0x000000104c4a7819 */ /* 0x000fe400000006ff */
        /* <DEDUP_REMOVED lines=50> */
[-C--:B------:R-:W-:Y:S01]  /*5420*/  F2FP.F16.E4M3.UNPACK_B R68, R54.reuse.H1 ;  /* 0x00000036ff44723e */ /* 0x080fe200030006ff */
        /* <DEDUP_REMOVED lines=14> */
[----:B------:R-:W-:-:S02]  /*5510*/  HADD2.F32 R79, -RZ, R79.H0_H0 ;  /* 0x2000004fff4f7230 */ /* 0x000fc40000004100 */
[C---:B------:R-:W-:Y:S01]  /*5520*/  FMUL.FTZ R78, R68.reuse, R78 ;  /* 0x0000004e444e7220 */ /* 0x040fe20000410000 */
[----:B------:R-:W-:Y:S02]  /*5530*/  HADD2.F32 R77, -RZ, R77.H0_H0 ;  /* 0x2000004dff4d7230 */ /* 0x000fe40000004100 */
[-C--:B------:R-:W-:Y:S01]  /*5540*/  FFMA.FTZ R83, R68, R70.reuse, -R83 ;  /* 0x0000004644537223 */ /* 0x080fe20000010853 */
[--C-:B------:R-:W-:Y:S02]  /*5550*/  HADD2.F32 R68, -RZ, R55.reuse.H0_H0 ;  /* 0x20000037ff447230 */ /* 0x100fe40000004100 */
[----:B------:R-:W-:Y:S01]  /*5560*/  FFMA.FTZ R78, R69, R70, R78 ;  /* 0x00000046454e7223 */ /* 0x000fe2000001004e */
[----:B------:R-:W-:Y:S02]  /*5570*/  HADD2.F32 R69, -RZ, R55.H1_H1 ;  /* 0x30000037ff457230 */ /* 0x000fe40000004100 */
[----:B------:R-:W-:Y:S01]  /*5580*/  FFMA.FTZ R75, R71, R75, R80 ;  /* 0x0000004b474b7223 */ /* 0x000fe20000010050 */
[----:B------:R-:W-:-:S02]  /*5590*/  HADD2.F32 R55, -RZ, R54.H0_H0 ;  /* 0x20000036ff377230 */ /* 0x000fc40000004100 */
[-C--:B------:R-:W-:Y:S01]  /*55a0*/  FMUL.FTZ R80, R68, R77.reuse ;  /* 0x0000004d44507220 */ /* 0x080fe20000410000 */
[----:B------:R-:W-:Y:S02]  /*55b0*/  HADD2.F32 R54, -RZ, R54.H1_H1 ;  /* 0x30000036ff367230 */ /* 0x000fe40000004100 */
[C---:B------:R-:W-:Y:S01]  /*55c0*/  FMUL.FTZ R71, R69.reuse, R77 ;  /* 0x0000004d45477220 */ /* 0x040fe20000410000 */
[----:B------:R-:W-:Y:S02]  /*55d0*/  HADD2.F32 R76, -RZ, R76.H0_H0 ;  /* 0x2000004cff4c7230 */ /* 0x000fe40000004100 */
[-C--:B------:R-:W-:Y:S01]  /*55e0*/  FFMA.FTZ R80, R69, R74.reuse, R80 ;  /* 0x0000004a45507223 */ /* 0x080fe20000010050 */
[----:B------:R-:W-:Y:S01]  /*55f0*/  F2FP.SATFINITE.E4M3.F32.PACK_AB_MERGE_C R78, R78, R83, RZ ;  /* 0x000000534e4e723e */ /* 0x000fe200048070ff */
[-C--:B------:R-:W-:Y:S01]  /*5600*/  FMUL.FTZ R70, R54, R79.reuse ;  /* 0x0000004f36467220 */ /* 0x080fe20000410000 */
[----:B------:R-:W-:Y:S01]  /*5610*/  FMUL.FTZ R79, R55, R79 ;  /* 0x0000004f374f7220 */ /* 0x000fe20000410000 */
[----:B------:R-:W-:Y:S01]  /*5620*/  FFMA.FTZ R71, R68, R74, -R71 ;  /* 0x0000004a44477223 */ /* 0x000fe20000010847 */
[----:B------:R-:W-:Y:S01]  /*5630*/  F2FP.SATFINITE.E4M3.F32.PACK_AB_MERGE_C R75, R75, R82, RZ ;  /* 0x000000524b4b723e */ /* 0x000fe200048070ff */
[-C--:B------:R-:W-:Y:S01]  /*5640*/  FFMA.FTZ R70, R55, R76.reuse, -R70 ;  /* 0x0000004c37467223 */ /* 0x080fe20000010846 */
[----:B------:R-:W-:Y:S01]  /*5650*/  FFMA.FTZ R79, R54, R76, R79 ;  /* 0x0000004c364f7223 */ /* 0x000fe2000001004f */
[----:B------:R-:W-:-:S02]  /*5660*/  F2FP.SATFINITE.E4M3.F32.PACK_AB_MERGE_C R52, R144, R81, R84 ;  /* 0x000000519034723e */ /* 0x000fc40004807054 */
[----:B------:R-:W-:Y:S02]  /*5670*/  F2FP.SATFINITE.E4M3.F32.PACK_AB_MERGE_C R55, R80, R71, R75 ;  /* 0x000000475037723e */ /* 0x000fe4000480704b */
[----:B------:R-:W-:-:S07]  /*5680*/  F2FP.SATFINITE.E4M3.F32.PACK_AB_MERGE_C R54, R79, R70, R78 ;  /* 0x000000464f36723e */ /* 0x000fce000480704e */
.L_x_329:
[----:B------:R-:W-:Y:S05]  /*5690*/  BSYNC B3 ;  /* 0x0000000000037941 */ /* 0x000fea0003800000 */
.L_x_328:
[----:B------:R-:W-:Y:S02]  /*56a0*/  ULDC.64 UR4, c[0x0][0x2d8] ;  /* 0x0000b60000047ab9 */ /* 0x000fe40000000a00 */
[----:B------:R-:W-:-:S04]  /*56b0*/  IADD3 R68, P2, P3, R73, UR4, R46 ;  /* 0x0000000449447c10 */ /* 0x000fc8000fb5e02e */
[----:B------:R-:W-:-:S05]  /*56c0*/  IADD3.X R69, R72, UR5, R21, P2, P3 ;  /* 0x0000000548457c10 */ /* 0x000fca00097e6415 */
[----:B--2---:R3:W-:Y:S04]  /*56d0*/  STG.E.128 desc[UR60][R68.64], R52 ;  /* 0x0000003444007986 */ /* 0x0047e8000c101d3c */
.L_x_327:
[----:B------:R-:W-:Y:S05]  /*56e0*/  BSYNC B2 ;  /* 0x0000000000027941 */ /* 0x000fea0003800000 */
.L_x_326:
[----:B------:R-:W-:Y:S05]  /*56f0*/  @P1 BRA `(.L_x_325) ;  /* 0x0000000400d01947 */ /* 0x000fea0003800000 */
[----:B------:R-:W-:Y:S01]  /*5700*/  LOP3.LUT P2, RZ, R229, 0x4, RZ, 0xc0, !PT ;  /* 0x00000004e5ff7812 */ /* 0x000fe2000784c0ff */
[C---:B-123--:R-:W-:Y:S01]  /*5710*/  VIADD R53, R155.reuse, 0x40 ;  /* 0x000000409b357836 */ /* 0x04efe20000000000 */
[----:B------:R-:W-:Y:S11]  /*5720*/  BSSY B2, `(.L_x_330) ;  /* 0x000006d000027945 */ /* 0x000ff60003800000 */
[----:B------:R-:W-:Y:S01]  /*5730*/  @P2 VIADD R53, R155, 0xffffffc0 ;  /* 0xffffffc09b352836 */ /* 0x000fe20000000000 */
[----:B------:R-:W-:-:S03]  /*5740*/  ISETP.GE.AND P2, PT, R230, R130, PT ;  /* 0x00000082e600720c */ /* 0x000fc60003f46270 */
[----:B------:R-:W-:-:S06]  /*5750*/  IMAD.IADD R53, R16, 0x1, R53 ;  /* 0x0000000110357824 */ /* 0x000fcc00078e0235 */
[----:B------:R-:W1:Y:S04]  /*5760*/  LDS.128 R52, [R53+0x24400] ;  /* 0x0244000035347984 */ /* 0x000e680000000c00 */
[----:B------:R-:W-:Y:S05]  /*5770*/  @P2 BRA `(.L_x_331) ;  /* 0x00000004009c2947 */ /* 0x000fea0003800000 */
[----:B------:R-:W-:Y:S02]  /*5780*/  SHF.R.U32.HI R64, RZ, 0x8, R67 ;  /* 0x00000008ff407819 */ /* 0x000fe40000011643 */
[--C-:B------:R-:W-:Y:S02]  /*5790*/  SHF.R.U32.HI R71, RZ, 0x8, R65.reuse ;  /* 0x00000008ff477819 */ /* 0x100fe40000011641 */
[----:B------:R-:W-:Y:S02]  /*57a0*/  LOP3.LUT R66, R65, 0xff0000ff, RZ, 0xc0, !PT ;  /* 0xff0000ff41427812 */ /* 0x000fe400078ec0ff */
[----:B------:R-:W-:Y:S02]  /*57b0*/  SHF.R.U32.HI R69, RZ, 0x10, R65 ;  /* 0x00000010ff457819 */ /* 0x000fe40000011641 */
[----:B------:R-:W-:Y:S02]  /*57c0*/  LOP3.LUT R68, R67, 0xff0000ff, RZ, 0xc0, !PT ;  /* 0xff0000ff43447812 */ /* 0x000fe400078ec0ff */
[----:B------:R-:W-:Y:S01]  /*57d0*/  SHF.R.U32.HI R70, RZ, 0x10, R67 ;  /* 0x00000010ff467819 */ /* 0x000fe20000011643 */
[----:B------:R-:W-:Y:S01]  /*57e0*/  IMAD.SHL.U32 R67, R64, 0x100, RZ ;  /* 0x0000010040437824 */ /* 0x000fe200078e00ff */
[----:B------:R-:W-:Y:S01]  /*57f0*/  SHF.L.U32 R65, R71, 0x8, RZ ;  /* 0x0000000847417819 */ /* 0x000fe200000006ff */
[----:B-1----:R-:W-:Y:S01]  /*5800*/  IMAD.MOV.U32 R64, RZ, RZ, R52 ;  /* 0x000000ffff407224 */ /* 0x002fe200078e0034 */
[----:B------:R-:W-:-:S02]  /*5810*/  SHF.L.U32 R70, R70, 0x10, RZ ;  /* 0x0000001046467819 */ /* 0x000fc400000006ff */
[----:B------:R-:W-:Y:S01]  /*5820*/  LOP3.LUT R65, R66, 0xff00, R65, 0xf8, !PT ;  /* 0x0000ff0042417812 */ /* 0x000fe200078ef841 */
[----:B------:R-:W-:Y:S01]  /*5830*/  IMAD.U32 R66, R69, 0x10000, RZ ;  /* 0x0001000045427824 */ /* 0x000fe200078e00ff */
[----:B------:R-:W-:Y:S02]  /*5840*/  LOP3.LUT R67, R68, 0xff00, R67, 0xf8, !PT ;  /* 0x0000ff0044437812 */ /* 0x000fe400078ef843 */
[----:B------:R-:W-:Y:S02]  /*5850*/  F2FP.F16.E4M3.UNPACK_B R68, R143.H1 ;  /* 0x0000008fff44723e */ /* 0x000fe400030006ff */
[-C--:B------:R-:W-:Y:S02]  /*5860*/  F2FP.F16.E4M3.UNPACK_B R52, R53.reuse ;  /* 0x00000035ff34723e */ /* 0x080fe400020006ff */
[----:B------:R-:W-:Y:S01]  /*5870*/  F2FP.F16.E4M3.UNPACK_B R53, R53.H1 ;  /* 0x00000035ff35723e */ /* 0x000fe200030006ff */
[--C-:B------:R-:W-:Y:S01]  /*5880*/  HADD2.F32 R71, -RZ, R68.reuse.H1_H1 ;  /* 0x30000044ff477230 */ /* 0x100fe20000004100 */
[----:B------:R-:W-:Y:S01]  /*5890*/  LOP3.LUT R74, R67, 0xff0000, R70, 0xf8, !PT ;  /* 0x00ff0000434a7812 */ /* 0x000fe200078ef846 */
[----:B------:R-:W-:Y:S01]  /*58a0*/  HADD2.F32 R70, -RZ, R68.H0_H0 ;  /* 0x20000044ff467230 */ /* 0x000fe20000004100 */
[----:B------:R-:W-:Y:S01]  /*58b0*/  LOP3.LUT R69, R65, 0xff0000, R66, 0xf8, !PT ;  /* 0x00ff000041457812 */ /* 0x000fe200078ef842 */
[--C-:B------:R-:W-:Y:S01]  /*58c0*/  HADD2.F32 R65, -RZ, R52.reuse.H1_H1 ;  /* 0x30000034ff417230 */ /* 0x100fe20000004100 */
[----:B------:R-:W-:Y:S01]  /*58d0*/  F2FP.F16.E4M3.UNPACK_B R67, R137.H1 ;  /* 0x00000089ff43723e */ /* 0x000fe200030006ff */
[----:B------:R-:W-:Y:S01]  /*58e0*/  HADD2.F32 R66, -RZ, R53.H1_H1 ;  /* 0x30000035ff427230 */ /* 0x000fe20000004100 */
[----:B------:R-:W-:Y:S01]  /*58f0*/  F2FP.F16.E4M3.UNPACK_B R143, R143 ;  /* 0x0000008fff8f723e */ /* 0x000fe200020006ff */
[----:B------:R-:W-:-:S02]  /*5900*/  HADD2.F32 R52, -RZ, R52.H0_H0 ;  /* 0x20000034ff347230 */ /* 0x000fc40000004100 */
[-C--:B------:R-:W-:Y:S01]  /*5910*/  FMUL.FTZ R75, R65, R70.reuse ;  /* 0x00000046414b7220 */ /* 0x080fe20000410000 */
[----:B------:R-:W-:Y:S02]  /*5920*/  HADD2.F32 R68, -RZ, R67.H0_H0 ;  /* 0x20000043ff447230 */ /* 0x000fe40000004100 */
[----:B------:R-:W-:Y:S01]  /*5930*/  FMUL.FTZ R76, R66, R71 ;  /* 0x00000047424c7220 */ /* 0x000fe20000410000 */
[----:B------:R-:W-:Y:S02]  /*5940*/  HADD2.F32 R53, -RZ, R53.H0_H0 ;  /* 0x20000035ff357230 */ /* 0x000fe40000004100 */
[C---:B------:R-:W-:Y:S01]  /*5950*/  FMUL.FTZ R70, R52.reuse, R70 ;  /* 0x0000004634467220 */ /* 0x040fe20000410000 */
[----:B------:R-:W-:Y:S02]  /*5960*/  HADD2.F32 R67, -RZ, R67.H1_H1 ;  /* 0x30000043ff437230 */ /* 0x000fe40000004100 */
[-C--:B------:R-:W-:Y:S01]  /*5970*/  FFMA.FTZ R52, R52, R68.reuse, -R75 ;  /* 0x0000004434347223 */ /* 0x080fe2000001084b */
[----:B------:R-:W-:Y:S01]  /*5980*/  F2FP.F16.E4M3.UNPACK_B R137, R137 ;  /* 0x00000089ff89723e */ /* 0x000fe200020006ff */
[----:B------:R-:W-:Y:S01]  /*5990*/  FMUL.FTZ R71, R53, R71 ;  /* 0x0000004735477220 */ /* 0x000fe20000410000 */
[----:B------:R-:W-:Y:S01]  /*59a0*/  FFMA.FTZ R77, R65, R68, R70 ;  /* 0x00000044414d7223 */ /* 0x000fe20000010046 */
[-C--:B------:R-:W-:Y:S01]  /*59b0*/  FFMA.FTZ R75, R53, R67.reuse, -R76 ;  /* 0x00000043354b7223 */ /* 0x080fe2000001084c */
[-C--:B------:R-:W-:Y:S01]  /*59c0*/  F2FP.F16.E4M3.UNPACK_B R53, R64.reuse.H1 ;  /* 0x00000040ff35723e */ /* 0x080fe200030006ff */
        /* <DEDUP_REMOVED lines=8> */
[----:B------:R-:W-:Y:S02]  /*5a50*/  HADD2.F32 R143, -RZ, R143.H0_H0 ;  /* 0x2000008fff8f7230 */ /* 0x000fe40000004100 */
[----:B------:R-:W-:Y:S01]  /*5a60*/  FMUL.FTZ R70, R66, R68 ;  /* 0x0000004442467220 */ /* 0x000fe20000410000 */
[----:B------:R-:W-:-:S02]  /*5a70*/  HADD2.F32 R64, -RZ, R64.H1_H1 ;  /* 0x30000040ff407230 */ /* 0x000fc40000004100 */
[--C-:B------:R-:W-:Y:S02]  /*5a80*/  HADD2.F32 R67, -RZ, R137.reuse.H1_H1 ;  /* 0x30000089ff437230 */ /* 0x100fe40000004100 */
[----:B------:R-:W-:Y:S02]  /*5a90*/  HADD2.F32 R137, -RZ, R137.H0_H0 ;  /* 0x20000089ff897230 */ /* 0x000fe40000004100 */
[-C--:B------:R-:W-:Y:S01]  /*5aa0*/  FMUL.FTZ R68, R64, R143.reuse ;  /* 0x0000008f40447220 */ /* 0x080fe20000410000 */
[----:B------:R-:W-:Y:S01]  /*5ab0*/  FMUL.FTZ R143, R53, R143 ;  /* 0x0000008f358f7220 */ /* 0x000fe20000410000 */
[-C--:B------:R-:W-:Y:S01]  /*5ac0*/  FFMA.FTZ R70, R65, R67.reuse, -R70 ;  /* 0x0000004341467223 */ /* 0x080fe20000010846 */
[----:B------:R-:W-:Y:S01]  /*5ad0*/  FFMA.FTZ R71, R66, R67, R71 ;  /* 0x0000004342477223 */ /* 0x000fe20000010047 */
[-C--:B------:R-:W-:Y:S01]  /*5ae0*/  FFMA.FTZ R76, R53, R137.reuse, -R68 ;  /* 0x00000089354c7223 */ /* 0x080fe20000010844 */
[----:B------:R-:W-:Y:S01]  /*5af0*/  FFMA.FTZ R143, R64, R137, R143 ;  /* 0x00000089408f7223 */ /* 0x000fe2000001008f */
[----:B------:R-:W-:-:S02]  /*5b00*/  F2FP.F16.E4M3.UNPACK_B R64, R55.H1 ;  /* 0x00000037ff40723e */ /* 0x000fc400030006ff */
[----:B------:R-:W-:Y:S02]  /*5b10*/  F2FP.SATFINITE.E4M3.F32.PACK_AB_MERGE_C R80, R71, R70, RZ ;  /* 0x000000464750723e */ /* 0x000fe400048070ff */
        /* <DEDUP_REMOVED lines=45> */
.L_x_331:
[----:B------:R-:W-:Y:S05]  /*5df0*/  BSYNC B2 ;  /* 0x0000000000027941 */ /* 0x000fea0003800000 */
.L_x_330:
[----:B------:R-:W-:Y:S02]  /*5e00*/  ULDC.64 UR4, c[0x0][0x2d8] ;  /* 0x0000b60000047ab9 */ /* 0x000fe40000000a00 */
[----:B------:R-:W-:-:S04]  /*5e10*/  IADD3 R64, P2, P3, R15, UR4, R73 ;  /* 0x000000040f407c10 */ /* 0x000fc8000fb5e049 */
[----:B------:R-:W-:-:S05]  /*5e20*/  IADD3.X R65, R108, UR5, R72, P2, P3 ;  /* 0x000000056c417c10 */ /* 0x000fca00097e6448 */
[----:B-1----:R4:W-:Y:S04]  /*5e30*/  STG.E.128 desc[UR60][R64.64], R52 ;  /* 0x0000003440007986 */ /* 0x0029e8000c101d3c */
.L_x_325:
[----:B------:R-:W-:Y:S05]  /*5e40*/  BSYNC B1 ;  /* 0x0000000000017941 */ /* 0x000fea0003800000 */
.L_x_324:
[----:B------:R-:W-:Y:S05]  /*5e50*/  @P4 BRA `(.L_x_332) ;  /* 0x0000005c00284947 */ /* 0x000fea0003800000 */
[----:B------:R-:W-:Y:S01]  /*5e60*/  IADD3 R128, P2, P3, R37, R128, R18 ;  /* 0x0000008025807210 */ /* 0x000fe20007b5e012 */
[----:B------:R-:W-:Y:S03]  /*5e70*/  BSSY B1, `(.L_x_333) ;  /* 0x0000075000017945 */ /* 0x000fe60003800000 */
[----:B------:R-:W-:Y:S01]  /*5e80*/  IADD3.X R131, R33, R131, R19, P2, P3 ;  /* 0x0000008321837210 */ /* 0x000fe200017e6413 */
[----:B------:R-:W-:Y:S08]  /*5e90*/  @P0 BRA `(.L_x_334) ;  /* 0x0000000400c80947 */ /* 0x000ff00003800000 */
[----:B-1234-:R1:W2:Y:S01]  /*5ea0*/  LDS.128 R52, [R119+0x26400] ;  /* 0x0264000077347984 */ /* 0x01e2a20000000c00 */
[----:B------:R-:W-:Y:S01]  /*5eb0*/  ISETP.GE.AND P2, PT, R22, R130, PT ;  /* 0x000000821600720c */ /* 0x000fe20003f46270 */
[----:B------:R-:W-:-:S12]  /*5ec0*/  BSSY B2, `(.L_x_335) ;  /* 0x000006b000027945 */ /* 0x000fd80003800000 */
[----:B-1----:R-:W-:Y:S05]  /*5ed0*/  @P2 BRA `(.L_x_336) ;  /* 0x0000000400a42947 */ /* 0x002fea0003800000 */
[----:B------:R-:W-:Y:S01]  /*5ee0*/  SHF.R.U32.HI R68, RZ, 0x8, R61 ;  /* 0x00000008ff447819 */ /* 0x000fe2000001163d */
[----:B--2---:R-:W-:Y:S01]  /*5ef0*/  IMAD.MOV.U32 R62, RZ, RZ, R55 ;  /* 0x000000ffff3e7224 */ /* 0x004fe200078e0037 */
[--C-:B------:R-:W-:Y:S02]  /*5f00*/  SHF.R.U32.HI R65, RZ, 0x8, R63.reuse ;  /* 0x00000008ff417819 */ /* 0x100fe4000001163f */
[----:B------:R-:W-:Y:S01]  /*5f10*/  SHF.R.U32.HI R66, RZ, 0x10, R63 ;  /* 0x00000010ff427819 */ /* 0x000fe2000001163f */
[----:B------:R-:W-:Y:S01]  /*5f20*/  IMAD.SHL.U32 R55, R68, 0x100, RZ ;  /* 0x0000010044377824 */ /* 0x000fe200078e00ff */
[----:B------:R-:W-:Y:S02]  /*5f30*/  LOP3.LUT R60, R61, 0xff0000ff, RZ, 0xc0, !PT ;  /* 0xff0000ff3d3c7812 */ /* 0x000fe400078ec0ff */
[----:B------:R-:W-:Y:S01]  /*5f40*/  SHF.R.U32.HI R67, RZ, 0x10, R61 ;  /* 0x00000010ff437819 */ /* 0x000fe2000001163d */
[----:B------:R-:W-:Y:S01]  /*5f50*/  IMAD.U32 R66, R66, 0x10000, RZ ;  /* 0x0001000042427824 */ /* 0x000fe200078e00ff */
[----:B------:R-:W-:Y:S01]  /*5f60*/  LOP3.LUT R64, R63, 0xff0000ff, RZ, 0xc0, !PT ;  /* 0xff0000ff3f407812 */ /* 0x000fe200078ec0ff */
[----:B------:R-:W-:Y:S01]  /*5f70*/  IMAD.MOV.U32 R61, RZ, RZ, R54 ;  /* 0x000000ffff3d7224 */ /* 0x000fe200078e0036 */
[----:B------:R-:W-:-:S02]  /*5f80*/  SHF.L.U32 R63, R65, 0x8, RZ ;  /* 0x00000008413f7819 */ /* 0x000fc400000006ff */
[----:B------:R-:W-:Y:S01]  /*5f90*/  LOP3.LUT R55, R60, 0xff00, R55, 0xf8, !PT ;  /* 0x0000ff003c377812 */ /* 0x000fe200078ef837 */
[----:B------:R-:W-:Y:S01]  /*5fa0*/  IMAD.U32 R60, R67, 0x10000, RZ ;  /* 0x00010000433c7824 */ /* 0x000fe200078e00ff */
[----:B------:R-:W-:Y:S02]  /*5fb0*/  LOP3.LUT R63, R64, 0xff00, R63, 0xf8, !PT ;  /* 0x0000ff00403f7812 */ /* 0x000fe400078ef83f */
[----:B------:R-:W-:Y:S02]  /*5fc0*/  F2FP.F16.E4M3.UNPACK_B R64, R91.H1 ;  /* 0x0000005bff40723e */ /* 0x000fe400030006ff */
[-C--:B------:R-:W-:Y:S02]  /*5fd0*/  F2FP.F16.E4M3.UNPACK_B R54, R53.reuse ;  /* 0x00000035ff36723e */ /* 0x080fe400020006ff */
[----:B------:R-:W-:Y:S01]  /*5fe0*/  LOP3.LUT R68, R63, 0xff0000, R66, 0xf8, !PT ;  /* 0x00ff00003f447812 */ /* 0x000fe200078ef842 */
[----:B------:R-:W-:Y:S01]  /*5ff0*/  HADD2.F32 R66, -RZ, R64.H0_H0 ;  /* 0x20000040ff427230 */ /* 0x000fe20000004100 */
[----:B------:R-:W-:Y:S01]  /*6000*/  LOP3.LUT R65, R55, 0xff0000, R60, 0xf8, !PT ;  /* 0x00ff000037417812 */ /* 0x000fe200078ef83c */
[----:B------:R-:W-:Y:S01]  /*6010*/  HADD2.F32 R55, -RZ, R54.H1_H1 ;  /* 0x30000036ff377230 */ /* 0x000fe20000004100 */
[----:B------:R-:W-:Y:S01]  /*6020*/  F2FP.F16.E4M3.UNPACK_B R63, R90.H1 ;  /* 0x0000005aff3f723e */ /* 0x000fe200030006ff */
[----:B------:R-:W-:Y:S01]  /*6030*/  HADD2.F32 R67, -RZ, R64.H1_H1 ;  /* 0x30000040ff437230 */ /* 0x000fe20000004100 */
[----:B------:R-:W-:Y:S01]  /*6040*/  F2FP.F16.E4M3.UNPACK_B R53, R53.H1 ;  /* 0x00000035ff35723e */ /* 0x000fe200030006ff */
[----:B------:R-:W-:-:S02]  /*6050*/  HADD2.F32 R54, -RZ, R54.H0_H0 ;  /* 0x20000036ff367230 */ /* 0x000fc40000004100 */
[CC--:B------:R-:W-:Y:S01]  /*6060*/  FMUL.FTZ R69, R55.reuse, R66.reuse ;  /* 0x0000004237457220 */ /* 0x0c0fe20000410000 */
[----:B------:R-:W-:Y:S01]  /*6070*/  HADD2.F32 R64, -RZ, R63.H0_H0 ;  /* 0x2000003fff407230 */ /* 0x000fe20000004100 */
[----:B------:R-:W-:Y:S01]  /*6080*/  F2FP.F16.E4M3.UNPACK_B R91, R91 ;  /* 0x0000005bff5b723e */ /* 0x000fe200020006ff */
[--C-:B------:R-:W-:Y:S02]  /*6090*/  HADD2.F32 R60, -RZ, R53.reuse.H1_H1 ;  /* 0x30000035ff3c7230 */ /* 0x100fe40000004100 */
[C---:B------:R-:W-:Y:S01]  /*60a0*/  FMUL.FTZ R66, R54.reuse, R66 ;  /* 0x0000004236427220 */ /* 0x040fe20000410000 */
[----:B------:R-:W-:Y:S02]  /*60b0*/  HADD2.F32 R53, -RZ, R53.H0_H0 ;  /* 0x20000035ff357230 */ /* 0x000fe40000004100 */
[-C--:B------:R-:W-:Y:S01]  /*60c0*/  FFMA.FTZ R70, R54, R64.reuse, -R69 ;  /* 0x0000004036467223 */ /* 0x080fe20000010845 */
[----:B------:R-:W-:Y:S02]  /*60d0*/  HADD2.F32 R63, -RZ, R63.H1_H1 ;  /* 0x3000003fff3f7230 */ /* 0x000fe40000004100 */
[CC--:B------:R-:W-:Y:S01]  /*60e0*/  FMUL.FTZ R54, R60.reuse, R67.reuse ;  /* 0x000000433c367220 */ /* 0x0c0fe20000410000 */
[----:B------:R-:W-:Y:S01]  /*60f0*/  FFMA.FTZ R71, R55, R64, R66 ;  /* 0x0000004037477223 */ /* 0x000fe20000010042 */
[C---:B------:R-:W-:Y:S01]  /*6100*/  FMUL.FTZ R67, R53.reuse, R67 ;  /* 0x0000004335437220 */ /* 0x040fe20000410000 */
[----:B------:R-:W-:Y:S01]  /*6110*/  F2FP.F16.E4M3.UNPACK_B R90, R90 ;  /* 0x0000005aff5a723e */ /* 0x000fe200020006ff */
        /* <DEDUP_REMOVED lines=19> */
[----:B------:R-:W-:Y:S01]  /*6250*/  FFMA.FTZ R69, R53, R90, -R64 ;  /* 0x0000005a35457223 */ /* 0x000fe20000010840 */
[----:B------:R-:W-:Y:S01]  /*6260*/  F2FP.F16.E4M3.UNPACK_B R53, R62.H1 ;  /* 0x0000003eff35723e */ /* 0x000fe200030006ff */
[----:B------:R-:W-:Y:S01]  /*6270*/  FFMA.FTZ R90, R52, R90, R91 ;  /* 0x0000005a345a7223 */ /* 0x000fe2000001005b */
[----:B------:R-:W-:-:S02]  /*6280*/  F2FP.F16.E4M3.UNPACK_B R64, R68.H1 ;  /* 0x00000044ff40723e */ /* 0x000fc400030006ff */
[----:B------:R-:W-:Y:S01]  /*6290*/  F2FP.SATFINITE.E4M3.F32.PACK_AB_MERGE_C R74, R66, R67, RZ ;  /* 0x00000043424a723e */ /* 0x000fe200048070ff */
[--C-:B------:R-:W-:Y:S01]  /*62a0*/  HADD2.F32 R55, -RZ, R53.reuse.H1_H1 ;  /* 0x30000035ff377230 */ /* 0x100fe20000004100 */
[----:B------:R-:W-:Y:S01]  /*62b0*/  F2FP.F16.E4M3.UNPACK_B R60, R65.H1 ;  /* 0x00000041ff3c723e */ /* 0x000fe200030006ff */
[----:B------:R-:W-:Y:S01]  /*62c0*/  HADD2.F32 R67, -RZ, R64.H1_H1 ;  /* 0x30000040ff437230 */ /* 0x000fe20000004100 */
[----:B------:R-:W-:Y:S01]  /*62d0*/  F2FP.F16.E4M3.UNPACK_B R52, R61.H1 ;  /* 0x0000003dff34723e */ /* 0x000fe200030006ff */
[----:B------:R-:W-:Y:S01]  /*62e0*/  HADD2.F32 R54, -RZ, R53.H0_H0 ;  /* 0x20000035ff367230 */ /* 0x000fe20000004100 */
[----:B------:R-:W-:Y:S01]  /*62f0*/  F2FP.F16.E4M3.UNPACK_B R68, R68 ;  /* 0x00000044ff44723e */ /* 0x000fe200020006ff */
[----:B------:R-:W-:Y:S01]  /*6300*/  HADD2.F32 R63, -RZ, R60.H1_H1 ;  /* 0x3000003cff3f7230 */ /* 0x000fe20000004100 */
[----:B------:R-:W-:Y:S01]  /*6310*/  F2FP.F16.E4M3.UNPACK_B R65, R65 ;  /* 0x00000041ff41723e */ /* 0x000fe200020006ff */
[----:B------:R-:W-:Y:S01]  /*6320*/  FMUL.FTZ R73, R55, R67 ;  /* 0x0000004337497220 */ /* 0x000fe20000410000 */
[----:B------:R-:W-:-:S02]  /*6330*/  HADD2.F32 R53, -RZ, R52.H1_H1 ;  /* 0x30000034ff357230 */ /* 0x000fc40000004100 */
        /* <DEDUP_REMOVED lines=15> */
[--C-:B------:R-:W-:Y:S02]  /*6430*/  HADD2.F32 R53, -RZ, R62.reuse.H0_H0 ;  /* 0x2000003eff357230 */ /* 0x100fe40000004100 */
        /* <DEDUP_REMOVED lines=13> */
[----:B------:R-:W-:-:S02]  /*6510*/  F2FP.SATFINITE.E4M3.F32.PACK_AB_MERGE_C R72, R72, R73, RZ ;  /* 0x000000494848723e */ /* 0x000fc400048070ff */
[----:B------:R-:W-:Y:S02]  /*6520*/  F2FP.SATFINITE.E4M3.F32.PACK_AB_MERGE_C R66, R68, R55, R66 ;  /* 0x000000374442723e */ /* 0x000fe40004807042 */
[----:B------:R-:W-:Y:S02]  /*6530*/  F2FP.SATFINITE.E4M3.F32.PACK_AB_MERGE_C R55, R63, R54, R72 ;  /* 0x000000363f37723e */ /* 0x000fe40004807048 */
[----:B------:R-:W-:Y:S01]  /*6540*/  F2FP.SATFINITE.E4M3.F32.PACK_AB_MERGE_C R53, R71, R70, R75 ;  /* 0x000000464735723e */ /* 0x000fe2000480704b */
[----:B------:R-:W-:Y:S01]  /*6550*/  IMAD.MOV.U32 R54, RZ, RZ, R66 ;  /* 0x000000ffff367224 */ /* 0x000fe200078e0042 */
[----:B------:R-:W-:-:S07]  /*6560*/  F2FP.SATFINITE.E4M3.F32.PACK_AB_MERGE_C R52, R90, R69, R74 ;  /* 0x000000455a34723e */ /* 0x000fce000480704a */
.L_x_336:
[----:B------:R-:W-:Y:S05]  /*6570*/  BSYNC B2 ;  /* 0x0000000000027941 */ /* 0x000fea0003800000 */
.L_x_335:
[----:B------:R-:W-:Y:S02]  /*6580*/  ULDC.64 UR4, c[0x0][0x2d8] ;  /* 0x0000b60000047ab9 */ /* 0x000fe40000000a00 */
[----:B------:R-:W-:-:S04]  /*6590*/  IADD3 R60, P2, P3, R128, UR4, R46 ;  /* 0x00000004803c7c10 */ /* 0x000fc8000fb5e02e */
[----:B------:R-:W-:-:S05]  /*65a0*/  IADD3.X R61, R131, UR5, R21, P2, P3 ;  /* 0x00000005833d7c10 */ /* 0x000fca00097e6415 */
[----:B--2---:R1:W-:Y:S04]  /*65b0*/  STG.E.128 desc[UR60][R60.64], R52 ;  /* 0x000000343c007986 */ /* 0x0043e8000c101d3c */
.L_x_334:
[----:B------:R-:W-:Y:S05]  /*65c0*/  BSYNC B1 ;  /* 0x0000000000017941 */ /* 0x000fea0003800000 */
.L_x_333:
[----:B------:R-:W-:Y:S05]  /*65d0*/  @P1 BRA `(.L_x_332) ;  /* 0x0000005400481947 */ /* 0x000fea0003800000 */
[----:B------:R-:W-:Y:S01]  /*65e0*/  LOP3.LUT P2, RZ, R229, 0x4, RZ, 0xc0, !PT ;  /* 0x00000004e5ff7812 */ /* 0x000fe2000784c0ff */
[----:B------:R-:W-:Y:S01]  /*65f0*/  BSSY B1, `(.L_x_337) ;  /* 0x0000070000017945 */ /* 0x000fe20003800000 */
[----:B-1234-:R-:W-:-:S11]  /*6600*/  IADD3 R53, R155, 0x40, RZ ;  /* 0x000000409b357810 */ /* 0x01efd60007ffe0ff */
[----:B------:R-:W-:Y:S01]  /*6610*/  @P2 VIADD R53, R155, 0xffffffc0 ;  /* 0xffffffc09b352836 */ /* 0x000fe20000000000 */
[----:B------:R-:W-:-:S03]  /*6620*/  ISETP.GE.AND P2, PT, R230, R130, PT ;  /* 0x00000082e600720c */ /* 0x000fc60003f46270 */
[----:B------:R-:W-:-:S06]  /*6630*/  IMAD.IADD R53, R16, 0x1, R53 ;  /* 0x0000000110357824 */ /* 0x000fcc00078e0235 */
[----:B------:R-:W1:Y:S04]  /*6640*/  LDS.128 R52, [R53+0x26400] ;  /* 0x0264000035347984 */ /* 0x000e680000000c00 */
[----:B------:R-:W-:Y:S05]  /*6650*/  @P2 BRA `(.L_x_338) ;  /* 0x0000000400a42947 */ /* 0x000fea0003800000 */
[----:B------:R-:W-:Y:S01]  /*6660*/  SHF.R.U32.HI R56, RZ, 0x8, R59 ;  /* 0x00000008ff387819 */ /* 0x000fe2000001163b */
[----:B-1----:R-:W-:Y:S01]  /*6670*/  IMAD.MOV.U32 R58, RZ, RZ, R55 ;  /* 0x000000ffff3a7224 */ /* 0x002fe200078e0037 */
[--C-:B------:R-:W-:Y:S02]  /*6680*/  SHF.R.U32.HI R62, RZ, 0x8, R57.reuse ;  /* 0x00000008ff3e7819 */ /* 0x100fe40000011639 */
[----:B------:R-:W-:Y:S01]  /*6690*/  SHF.R.U32.HI R64, RZ, 0x10, R57 ;  /* 0x00000010ff407819 */ /* 0x000fe20000011639 */
[----:B------:R-:W-:Y:S01]  /*66a0*/  IMAD.SHL.U32 R55, R56, 0x100, RZ ;  /* 0x0000010038377824 */ /* 0x000fe200078e00ff */
[----:B------:R-:W-:Y:S02]  /*66b0*/  LOP3.LUT R61, R57, 0xff0000ff, RZ, 0xc0, !PT ;  /* 0xff0000ff393d7812 */ /* 0x000fe400078ec0ff */
[----:B------:R-:W-:Y:S01]  /*66c0*/  MOV R57, R54 ;  /* 0x0000003600397202 */ /* 0x000fe20000000f00 */
[----:B------:R-:W-:Y:S01]  /*66d0*/  IMAD.SHL.U32 R54, R62, 0x100, RZ ;  /* 0x000001003e367824 */ /* 0x000fe200078e00ff */
[----:B------:R-:W-:-:S02]  /*66e0*/  LOP3.LUT R60, R59, 0xff0000ff, RZ, 0xc0, !PT ;  /* 0xff0000ff3b3c7812 */ /* 0x000fc400078ec0ff */
[----:B------:R-:W-:Y:S02]  /*66f0*/  SHF.R.U32.HI R63, RZ, 0x10, R59 ;  /* 0x00000010ff3f7819 */ /* 0x000fe4000001163b */
[----:B------:R-:W-:Y:S01]  /*6700*/  LOP3.LUT R62, R60, 0xff00, R55, 0xf8, !PT ;  /* 0x0000ff003c3e7812 */ /* 0x000fe200078ef837 */
[----:B------:R-:W-:Y:S01]  /*6710*/  IMAD.U32 R55, R64, 0x10000, RZ ;  /* 0x0001000040377824 */ /* 0x000fe200078e00ff */
[----:B------:R-:W-:Y:S02]  /*6720*/  LOP3.LUT R56, R61, 0xff00, R54, 0xf8, !PT ;  /* 0x0000ff003d387812 */ /* 0x000fe400078ef836 */
[----:B------:R-:W-:Y:S02]  /*6730*/  SHF.L.U32 R59, R63, 0x10, RZ ;  /* 0x000000103f3b7819 */ /* 0x000fe400000006ff */
[----:B------:R-:W-:Y:S02]  /*6740*/  F2FP.F16.E4M3.UNPACK_B R60, R89.H1 ;  /* 0x00000059ff3c723e */ /* 0x000fe400030006ff */
[----:B------:R-:W-:-:S02]  /*6750*/  F2FP.F16.E4M3.UNPACK_B R54, R53 ;  /* 0x00000035ff36723e */ /* 0x000fc400020006ff */
[----:B------:R-:W-:Y:S01]  /*6760*/  LOP3.LUT R64, R62, 0xff0000, R59, 0xf8, !PT ;  /* 0x00ff00003e407812 */ /* 0x000fe200078ef83b */
[----:B------:R-:W-:Y:S01]  /*6770*/  HADD2.F32 R62, -RZ, R60.H0_H0 ;  /* 0x2000003cff3e7230 */ /* 0x000fe20000004100 */
[----:B------:R-:W-:Y:S01]  /*6780*/  LOP3.LUT R61, R56, 0xff0000, R55, 0xf8, !PT ;  /* 0x00ff0000383d7812 */ /* 0x000fe200078ef837 */
[----:B------:R-:W-:Y:S01]  /*6790*/  HADD2.F32 R55, -RZ, R54.H1_H1 ;  /* 0x30000036ff377230 */ /* 0x000fe20000004100 */
[----:B------:R-:W-:Y:S01]  /*67a0*/  F2FP.F16.E4M3.UNPACK_B R59, R88.H1 ;  /* 0x00000058ff3b723e */ /* 0x000fe200030006ff */
[----:B------:R-:W-:Y:S01]  /*67b0*/  HADD2.F32 R63, -RZ, R60.H1_H1 ;  /* 0x3000003cff3f7230 */ /* 0x000fe20000004100 */
[----:B------:R-:W-:Y:S01]  /*67c0*/  F2FP.F16.E4M3.UNPACK_B R53, R53.H1 ;  /* 0x00000035ff35723e */ /* 0x000fe200030006ff */
[----:B------:R-:W-:Y:S02]  /*67d0*/  HADD2.F32 R54, -RZ, R54.H0_H0 ;  /* 0x20000036ff367230 */ /* 0x000fe40000004100 */
[----:B------:R-:W-:Y:S01]  /*67e0*/  FMUL.FTZ R65, R55, R62 ;  /* 0x0000003e37417220 */ /* 0x000fe20000410000 */
[----:B------:R-:W-:Y:S01]  /*67f0*/  HADD2.F32 R60, -RZ, R59.H0_H0 ;  /* 0x2000003bff3c7230 */ /* 0x000fe20000004100 */
[----:B------:R-:W-:Y:S01]  /*6800*/  F2FP.F16.E4M3.UNPACK_B R89, R89 ;  /* 0x00000059ff59723e */ /* 0x000fe200020006ff */
[----:B------:R-:W-:-:S02]  /*6810*/  HADD2.F32 R56, -RZ, R53.H1_H1 ;  /* 0x30000035ff387230 */ /* 0x000fc40000004100 */
        /* <DEDUP_REMOVED lines=77> */
.L_x_338:
[----:B------:R-:W-:Y:S05]  /*6cf0*/  BSYNC B1 ;  /* 0x0000000000017941 */ /* 0x000fea0003800000 */
.L_x_337:
[----:B------:R-:W-:Y:S02]  /*6d00*/  ULDC.64 UR4, c[0x0][0x2d8] ;  /* 0x0000b60000047ab9 */ /* 0x000fe40000000a00 */
[----:B------:R-:W-:-:S04]  /*6d10*/  IADD3 R56, P2, P3, R15, UR4, R128 ;  /* 0x000000040f387c10 */ /* 0x000fc8000fb5e080 */
[----:B------:R-:W-:-:S05]  /*6d20*/  IADD3.X R57, R108, UR5, R131, P2, P3 ;  /* 0x000000056c397c10 */ /* 0x000fca00097e6483 */
[----:B-1----:R1:W-:Y:S01]  /*6d30*/  STG.E.128 desc[UR60][R56.64], R52 ;  /* 0x0000003438007986 */ /* 0x0023e2000c101d3c */
[----:B------:R-:W-:Y:S05]  /*6d40*/  BRA `(.L_x_332) ;  /* 0x0000004c006c7947 */ /* 0x000fea0003800000 */
.L_x_296:
[----:B------:R-:W2:Y:S01]  /*6d50*/  LDL R56, [R1+0x40] ;  /* 0x0000400001387983 */ /* 0x000ea20000100800 */
[C---:B------:R-:W-:Y:S01]  /*6d60*/  ISETP.GE.AND P5, PT, R228.reuse, R120, PT ;  /* 0x00000078e400720c */ /* 0x040fe20003fa6270 */
[C---:B------:R-:W-:Y:S01]  /*6d70*/  VIADD R64, R228.reuse, 0x40 ;  /* 0x00000040e4407836 */ /* 0x040fe20000000000 */
[----:B------:R-:W-:Y:S02]  /*6d80*/  IADD3 R66, R228, 0x80, RZ ;  /* 0x00000080e4427810 */ /* 0x000fe40007ffe0ff */
[----:B------:R-:W-:Y:S02]  /*6d90*/  ISETP.GE.OR P5, PT, R18, R130, P5 ;  /* 0x000000821200720c */ /* 0x000fe40002fa6670 */
[----:B------:R-:W-:-:S11]  /*6da0*/  P2R R65, PR, RZ, 0x1 ;  /* 0x00000001ff417803 */ /* 0x000fd60000000000 */
[----:B------:R-:W0:Y:S08]  /*6db0*/  @!P5 LDC.64 R60, c[0x0][0x3c8] ;  /* 0x0000f200ff3cdb82 */ /* 0x000e300000000a00 */
[----:B------:R-:W1:Y:S01]  /*6dc0*/  @!P5 LDC.64 R62, c[0x0][0x3e0] ;  /* 0x0000f800ff3edb82 */ /* 0x000e620000000a00 */
[----:B0-----:R-:W-:-:S04]  /*6dd0*/  @!P5 IADD3 R60, P2, P3, R92, R60, R52 ;  /* 0x0000003c5c3cd210 */ /* 0x001fc80007b5e034 */
[----:B------:R-:W-:Y:S02]  /*6de0*/  @!P5 IADD3.X R61, R31, R61, R127, P2, P3 ;  /* 0x0000003d1f3dd210 */ /* 0x000fe400017e647f */
[----:B------:R-:W-:Y:S02]  /*6df0*/  CS2R R74, SRZ ;  /* 0x00000000004a7805 */ /* 0x000fe4000001ff00 */
[----:B------:R-:W-:Y:S02]  /*6e00*/  CS2R R76, SRZ ;  /* 0x00000000004c7805 */ /* 0x000fe4000001ff00 */
[----:B------:R-:W-:Y:S02]  /*6e10*/  CS2R R78, SRZ ;  /* 0x00000000004e7805 */ /* 0x000fe4000001ff00 */
[----:B------:R-:W-:Y:S02]  /*6e20*/  CS2R R80, SRZ ;  /* 0x0000000000507805 */ /* 0x000fe4000001ff00 */
[----:B------:R-:W-:-:S02]  /*6e30*/  CS2R R82, SRZ ;  /* 0x0000000000527805 */ /* 0x000fc4000001ff00 */
[----:B--2---:R-:W-:Y:S01]  /*6e40*/  R2UR UR4, R56 ;  /* 0x00000000380472ca */ /* 0x004fe200000e0000 */
[----:B------:R-:W-:-:S05]  /*6e50*/  VIADD R56, R228, 0xc0 ;  /* 0x000000c0e4387836 */ /* 0x000fca0000000000 */
[----:B------:R-:W-:-:S04]  /*6e60*/  ISETP.GE.AND P2, PT, R56, R120, PT ;  /* 0x000000783800720c */ /* 0x000fc80003f46270 */
[----:B------:R-:W-:-:S13]  /*6e70*/  ISETP.GE.OR P2, PT, R18, R130, P2 ;  /* 0x000000821200720c */ /* 0x000fda0001746670 */
[----:B------:R-:W0:Y:S01]  /*6e80*/  @!P2 LDC.64 R56, c[0x0][0x3d8] ;  /* 0x0000f600ff38ab82 */ /* 0x000e220000000a00 */
[----:B------:R-:W-:Y:S02]  /*6e90*/  @!P2 IMAD.MOV.U32 R53, RZ, RZ, R127 ;  /* 0x000000ffff35a224 */ /* 0x000fe400078e007f */
[----:B------:R-:W-:-:S05]  /*6ea0*/  @!P2 IMAD.MOV.U32 R55, RZ, RZ, R111 ;  /* 0x000000ffff37a224 */ /* 0x000fca00078e006f */
[----:B------:R-:W2:Y:S08]  /*6eb0*/  @!P2 LDC.64 R84, c[0x0][0x3c8] ;  /* 0x0000f200ff54ab82 */ /* 0x000eb00000000a00 */
[----:B------:R-:W3:Y:S01]  /*6ec0*/  @!P2 LDC.64 R86, c[0x0][0x3e0] ;  /* 0x0000f800ff56ab82 */ /* 0x000ee20000000a00 */
[----:B0-----:R-:W-:-:S04]  /*6ed0*/  @!P2 IMAD.WIDE.U32 R58, R56, 0xc0, R52 ;  /* 0x000000c0383aa825 */ /* 0x001fc800078e0034 */
[----:B------:R-:W-:Y:S01]  /*6ee0*/  @!P2 IMAD R57, R57, 0xc0, RZ ;  /* 0x000000c03939a824 */ /* 0x000fe200078e02ff */
[----:B--2---:R-:W-:-:S04]  /*6ef0*/  @!P2 IADD3 R84, P3, P4, R92, R84, R58 ;  /* 0x000000545c54a210 */ /* 0x004fc80007c7e03a */
[----:B------:R-:W-:-:S04]  /*6f00*/  @!P2 IADD3 R56, R59, R57, RZ ;  /* 0x000000393b38a210 */ /* 0x000fc80007ffe0ff */
[----:B------:R-:W-:Y:S02]  /*6f10*/  @!P2 IADD3.X R85, R31, R85, R56, P3, P4 ;  /* 0x000000551f55a210 */ /* 0x000fe40001fe8438 */
[----:B------:R-:W0:Y:S03]  /*6f20*/  @!P2 LDC.64 R56, c[0x0][0x3e8] ;  /* 0x0000fa00ff38ab82 */ /* 0x000e260000000a00 */
[----:B------:R-:W2:Y:S01]  /*6f30*/  @!P2 LDG.E.128 R76, desc[UR60][R84.64] ;  /* 0x0000003c544ca981 */ /* 0x000ea2000c1e1d00 */
[----:B0-----:R-:W-:-:S04]  /*6f40*/  @!P2 IMAD.WIDE.U32 R58, R56, 0xc0, R54 ;  /* 0x000000c0383aa825 */ /* 0x001fc800078e0036 */
[----:B------:R-:W-:Y:S01]  /*6f50*/  @!P2 IMAD R57, R57, 0xc0, RZ ;  /* 0x000000c03939a824 */ /* 0x000fe200078e02ff */
[----:B---3--:R-:W-:-:S03]  /*6f60*/  @!P2 IADD3 R86, P3, P4, R98, R86, R58 ;  /* 0x000000566256a210 */ /* 0x008fc60007c7e03a */
[----:B------:R-:W-:-:S05]  /*6f70*/  @!P2 IMAD.IADD R56, R59, 0x1, R57 ;  /* 0x000000013b38a824 */ /* 0x000fca00078e0239 */
[----:B------:R-:W-:Y:S02]  /*6f80*/  @!P2 IADD3.X R87, R29, R87, R56, P3, P4 ;  /* 0x000000571d57a210 */ /* 0x000fe40001fe8438 */
[----:B-1----:R-:W-:-:S03]  /*6f90*/  @!P5 IADD3 R62, P3, P4, R98, R62, R54 ;  /* 0x0000003e623ed210 */ /* 0x002fc60007c7e036 */
[----:B------:R-:W3:Y:S01]  /*6fa0*/  @!P2 LDG.E.128 R80, desc[UR60][R86.64] ;  /* 0x0000003c5650a981 */ /* 0x000ee2000c1e1d00 */
[----:B------:R-:W-:Y:S02]  /*6fb0*/  @!P5 IADD3.X R63, R29, R63, R111, P3, P4 ;  /* 0x0000003f1d3fd210 */ /* 0x000fe40001fe846f */
[----:B------:R-:W-:-:S04]  /*6fc0*/  ISETP.GE.AND P4, PT, R64, R120, PT ;  /* 0x000000784000720c */ /* 0x000fc80003f86270 */
[----:B------:R-:W-:-:S13]  /*6fd0*/  ISETP.GE.OR P4, PT, R18, R130, P4 ;  /* 0x000000821200720c */ /* 0x000fda0002786670 */
[----:B------:R-:W-:Y:S01]  /*6fe0*/  @!P4 IADD3 R59, P3, P6, R92, R52, R10 ;  /* 0x000000345c3bc210 */ /* 0x000fe20007e7e00a */
[----:B------:R-:W0:Y:S03]  /*6ff0*/  @!P4 LDC.64 R68, c[0x0][0x3c8] ;  /* 0x0000f200ff44cb82 */ /* 0x000e260000000a00 */
[----:B------:R-:W-:Y:S02]  /*7000*/  @!P4 IADD3.X R64, R31, R127, R12, P3, P6 ;  /* 0x0000007f1f40c210 */ /* 0x000fe40001fec40c */
[----:B------:R-:W-:-:S03]  /*7010*/  ISETP.GE.AND P3, PT, R66, R120, PT ;  /* 0x000000784200720c */ /* 0x000fc60003f66270 */
[----:B------:R-:W1:Y:S01]  /*7020*/  @!P4 LDC.64 R70, c[0x0][0x3e0] ;  /* 0x0000f800ff46cb82 */ /* 0x000e620000000a00 */
[----:B------:R-:W-:-:S13]  /*7030*/  ISETP.GE.OR P3, PT, R18, R130, P3 ;  /* 0x000000821200720c */ /* 0x000fda0001f66670 */
[----:B------:R-:W-:Y:S01]  /*7040*/  @!P3 IADD3 R53, P0, P6, R92, R9, R52 ;  /* 0x000000095c35b210 */ /* 0x000fe20007e1e034 */
[----:B------:R-:W4:Y:S03]  /*7050*/  @!P3 LDC.64 R72, c[0x0][0x3c8] ;  /* 0x0000f200ff48bb82 */ /* 0x000f260000000a00 */
[----:B------:R-:W-:Y:S02]  /*7060*/  @!P3 IADD3.X R56, R31, R11, R127, P0, P6 ;  /* 0x0000000b1f38b210 */ /* 0x000fe400007ec47f */
[----:B------:R-:W-:-:S03]  /*7070*/  @!P4 IADD3 R57, P0, P6, R98, R54, R6 ;  /* 0x000000366239c210 */ /* 0x000fc60007e1e006 */
[----:B------:R-:W5:Y:S01]  /*7080*/  @!P3 LDC.64 R88, c[0x0][0x3e0] ;  /* 0x0000f800ff58bb82 */ /* 0x000f620000000a00 */
[----:B------:R-:W-:Y:S02]  /*7090*/  @!P4 IADD3.X R58, R29, R111, R8, P0, P6 ;  /* 0x0000006f1d3ac210 */ /* 0x000fe400007ec408 */
[----:B------:R-:W-:-:S04]  /*70a0*/  @!P3 IADD3 R55, P0, P6, R98, R5, R54 ;  /* 0x000000056237b210 */ /* 0x000fc80007e1e036 */
[----:B------:R-:W-:Y:S02]  /*70b0*/  @!P3 IADD3.X R52, R29, R7, R111, P0, P6 ;  /* 0x000000071d34b210 */ /* 0x000fe400007ec46f */
[----:B0-----:R-:W-:Y:S02]  /*70c0*/  @!P4 IADD3 R68, P6, R59, R68, RZ ;  /* 0x000000443b44c210 */ /* 0x001fe40007fde0ff */
[----:B------:R-:W-:Y:S02]  /*70d0*/  CS2R R66, SRZ ;  /* 0x0000000000427805 */ /* 0x000fe4000001ff00 */
[----:B------:R-:W-:Y:S01]  /*70e0*/  ISETP.NE.AND P0, PT, R65, RZ, PT ;  /* 0x000000ff4100720c */ /* 0x000fe20003f05270 */
[----:B------:R-:W-:Y:S01]  /*70f0*/  @!P4 IMAD.X R69, R64, 0x1, R69, P6 ;  /* 0x000000014045c824 */ /* 0x000fe200030e0645 */
[----:B-1----:R-:W-:-:S05]  /*7100*/  @!P4 IADD3 R70, P6, R57, R70, RZ ;  /* 0x000000463946c210 */ /* 0x002fca0007fde0ff */
[----:B------:R-:W-:Y:S01]  /*7110*/  @!P4 IMAD.X R71, R58, 0x1, R71, P6 ;  /* 0x000000013a47c824 */ /* 0x000fe200030e0647 */
[----:B----4-:R-:W-:Y:S02]  /*7120*/  @!P3 IADD3 R72, P6, R53, R72, RZ ;  /* 0x000000483548b210 */ /* 0x010fe40007fde0ff */
[----:B------:R-:W-:-:S03]  /*7130*/  CS2R R58, SRZ ;  /* 0x00000000003a7805 */ /* 0x000fc6000001ff00 */
[----:B------:R-:W-:Y:S01]  /*7140*/  @!P3 IMAD.X R73, R56, 0x1, R73, P6 ;  /* 0x000000013849b824 */ /* 0x000fe200030e0649 */
[----:B-----5:R-:W-:Y:S02]  /*7150*/  @!P3 IADD3 R88, P6, R55, R88, RZ ;  /* 0x000000583758b210 */ /* 0x020fe40007fde0ff */
[----:B------:R-:W-:Y:S02]  /*7160*/  CS2R R54, SRZ ;  /* 0x0000000000367805 */ /* 0x000fe4000001ff00 */
[----:B------:R-:W-:Y:S02]  /*7170*/  CS2R R56, SRZ ;  /* 0x0000000000387805 */ /* 0x000fe4000001ff00 */
[----:B------:R-:W-:Y:S02]  /*7180*/  @!P3 IADD3.X R89, R52, R89, RZ, P6, !PT ;  /* 0x000000593459b210 */ /* 0x000fe400037fe4ff */
[----:B------:R-:W-:Y:S02]  /*7190*/  CS2R R52, SRZ ;  /* 0x0000000000347805 */ /* 0x000fe4000001ff00 */
[----:B------:R-:W-:Y:S01]  /*71a0*/  CS2R R64, SRZ ;  /* 0x0000000000407805 */ /* 0x000fe2000001ff00 */
[----:B------:R0:W4:Y:S04]  /*71b0*/  @!P5 LDG.E.128 R56, desc[UR60][R62.64] ;  /* 0x0000003c3e38d981 */ /* 0x000128000c1e1d00 */
[----:B------:R1:W5:Y:S04]  /*71c0*/  @!P5 LDG.E.128 R52, desc[UR60][R60.64] ;  /* 0x0000003c3c34d981 */ /* 0x000368000c1e1d00 */
[----:B------:R1:W5:Y:S01]  /*71d0*/  @!P4 LDG.E.128 R64, desc[UR60][R70.64] ;  /* 0x0000003c4640c981 */ /* 0x000362000c1e1d00 */
[----:B0-----:R-:W-:-:S02]  /*71e0*/  CS2R R62, SRZ ;  /* 0x00000000003e7805 */ /* 0x001fc4000001ff00 */
[----:B-1----:R-:W-:Y:S02]  /*71f0*/  CS2R R60, SRZ ;  /* 0x00000000003c7805 */ /* 0x002fe4000001ff00 */
[----:B------:R-:W-:-:S04]  /*7200*/  CS2R R70, SRZ ;  /* 0x0000000000467805 */ /* 0x000fc8000001ff00 */
[----:B------:R0:W5:Y:S02]  /*7210*/  @!P4 LDG.E.128 R60, desc[UR60][R68.64] ;  /* 0x0000003c443cc981 */ /* 0x000164000c1e1d00 */
[----:B0-----:R-:W-:-:S06]  /*7220*/  CS2R R68, SRZ ;  /* 0x0000000000447805 */ /* 0x001fcc000001ff00 */
[----:B------:R0:W5:Y:S02]  /*7230*/  @!P3 LDG.E.128 R68, desc[UR60][R72.64] ;  /* 0x0000003c4844b981 */ /* 0x000164000c1e1d00 */
[----:B0-----:R-:W-:-:S06]  /*7240*/  CS2R R72, SRZ ;  /* 0x0000000000487805 */ /* 0x001fcc000001ff00 */
[----:B------:R-:W5:Y:S01]  /*7250*/  @!P3 LDG.E.128 R72, desc[UR60][R88.64] ;  /* 0x0000003c5848b981 */ /* 0x000f62000c1e1d00 */
[----:B------:R-:W-:-:S06]  /*7260*/  UISETP.NE.AND UP0, UPT, UR4, 0x3, UPT ;  /* 0x000000030400788c */ /* 0x000fcc000bf05270 */
[----:B------:R-:W-:Y:S02]  /*7270*/  PLOP3.LUT P5, PT, PT, PT, UP0, 0x80, 0x0 ;  /* 0x000000000000781c */ /* 0x000fe40003faf008 */
[----:B------:R-:W-:Y:S01]  /*7280*/  ISETP.GE.AND P2, PT, R18, R130, PT ;  /* 0x000000821200720c */ /* 0x000fe20003f46270 */
[----:B--2---:R-:W-:Y:S02]  /*7290*/  IMAD.MOV.U32 R143, RZ, RZ, R76 ;  /* 0x000000ffff8f7224 */ /* 0x004fe400078e004c */
[----:B------:R-:W-:Y:S02]  /*72a0*/  IMAD.MOV.U32 R144, RZ, RZ, R78 ;  /* 0x000000ffff907224 */ /* 0x000fe400078e004e */
[----:B---3--:R-:W-:Y:S01]  /*72b0*/  IMAD.MOV.U32 R145, RZ, RZ, R80 ;  /* 0x000000ffff917224 */ /* 0x008fe200078e0050 */
[----:B------:R-:W-:Y:S01]  /*72c0*/  MOV R146, R82 ;  /* 0x0000005200927202 */ /* 0x000fe20000000f00 */
[----:B----4-:R-:W-:Y:S01]  /*72d0*/  IMAD.MOV.U32 R163, RZ, RZ, R56 ;  /* 0x000000ffffa37224 */ /* 0x010fe200078e0038 */
[----:B------:R-:W-:Y:S01]  /*72e0*/  MOV R161, R58 ;  /* 0x0000003a00a17202 */ /* 0x000fe20000000f00 */
[----:B-----5:R-:W-:-:S02]  /*72f0*/  IMAD.MOV.U32 R162, RZ, RZ, R52 ;  /* 0x000000ffffa27224 */ /* 0x020fc400078e0034 */
[----:B------:R-:W-:Y:S02]  /*7300*/  IMAD.MOV.U32 R160, RZ, RZ, R54 ;  /* 0x000000ffffa07224 */ /* 0x000fe400078e0036 */
[----:B------:R-:W-:Y:S01]  /*7310*/  IMAD.MOV.U32 R155, RZ, RZ, R64 ;  /* 0x000000ffff9b7224 */ /* 0x000fe200078e0040 */
[----:B------:R-:W-:Y:S01]  /*7320*/  MOV R156, R66 ;  /* 0x00000042009c7202 */ /* 0x000fe20000000f00 */
[----:B------:R-:W-:Y:S02]  /*7330*/  IMAD.MOV.U32 R153, RZ, RZ, R60 ;  /* 0x000000ffff997224 */ /* 0x000fe400078e003c */
[----:B------:R-:W-:Y:S02]  /*7340*/  IMAD.MOV.U32 R154, RZ, RZ, R62 ;  /* 0x000000ffff9a7224 */ /* 0x000fe400078e003e */
[----:B------:R-:W-:Y:S02]  /*7350*/  IMAD.MOV.U32 R149, RZ, RZ, R68 ;  /* 0x000000ffff957224 */ /* 0x000fe400078e0044 */
[----:B------:R-:W-:-:S02]  /*7360*/  IMAD.MOV.U32 R150, RZ, RZ, R70 ;  /* 0x000000ffff967224 */ /* 0x000fc400078e0046 */
[----:B------:R-:W-:Y:S01]  /*7370*/  IMAD.MOV.U32 R151, RZ, RZ, R72 ;  /* 0x000000ffff977224 */ /* 0x000fe200078e0048 */
[----:B------:R-:W-:Y:S01]  /*7380*/  MOV R152, R74 ;  /* 0x0000004a00987202 */ /* 0x000fe20000000f00 */
[----:B------:R-:W-:Y:S06]  /*7390*/  @!P5 BRA `(.L_x_339) ;  /* 0x000000000004d947 */ /* 0x000fec0003800000 */
[----:B------:R-:W-:Y:S01]  /*73a0*/  BPT.TRAP 0x1 ;  /* 0x000000040000795c */ /* 0x000fe20000300000 */
.L_x_339:
[----:B------:R-:W-:Y:S01]  /*73b0*/  IMAD R111, R17, 0x8, R16 ;  /* 0x00000008116f7824 */ /* 0x000fe200078e0210 */
[----:B------:R-:W-:Y:S01]  /*73c0*/  SHF.L.U32 R127, R231, 0x1f, RZ ;  /* 0x0000001fe77f7819 */ /* 0x000fe200000006ff */
[----:B------:R-:W0:Y:S01]  /*73d0*/  LDC R147, c[0x0][0x2e4] ;  /* 0x0000b900ff937b82 */ /* 0x000e220000000800 */
[----:B------:R-:W-:Y:S01]  /*73e0*/  IMAD.MOV.U32 R129, RZ, RZ, R131 ;  /* 0x000000ffff817224 */ /* 0x000fe200078e0083 */
[----:B------:R-:W-:Y:S01]  /*73f0*/  BSSY B1, `(.L_x_340) ;  /* 0x0000005000017945 */ /* 0x000fe20003800000 */
[----:B------:R-:W1:Y:S05]  /*7400*/  SYNCS.PHASECHK.TRANS64.TRYWAIT P3, [R111+URZ+0x2e890], R127 ;  /* 0x02e8907f6f0075a7 */ /* 0x000e6a000806017f */
[----:B------:R-:W2:Y:S01]  /*7410*/  LDC.64 R130, c[0x0][0x2f0] ;  /* 0x0000bc00ff827b82 */ /* 0x000ea20000000a00 */
[----:B0-----:R-:W-:Y:S01]  /*7420*/  IMAD.IADD R148, R147, 0x1, -R121 ;  /* 0x0000000193947824 */ /* 0x001fe200078e0a79 */
[----:B-1----:R-:W-:Y:S06]  /*7430*/  @!P3 BRA `(.L_x_341) ;  /* 0x000001c800c8b947 */ /* 0x002fec0003800000 */
.L_x_577:
[----:B------:R-:W-:Y:S05]  /*7440*/  BSYNC B1 ;  /* 0x0000000000017941 */ /* 0x000fea0003800000 */
.L_x_340:
[----:B------:R-:W-:Y:S01]  /*7450*/  ISETP.GE.OR P3, PT, R228, R120, P0 ;  /* 0x00000078e400720c */ /* 0x000fe20000766670 */
[----:B------:R-:W-:-:S12]  /*7460*/  BSSY B1, `(.L_x_342) ;  /* 0x00000f8000017945 */ /* 0x000fd80003800000 */
[----:B------:R-:W-:Y:S05]  /*7470*/  @P3 BRA `(.L_x_343) ;  /* 0x0000000c00d83947 */ /* 0x000fea0003800000 */
[----:B------:R-:W1:Y:S01]  /*7480*/  S2R R86, SR_TID.X ;  /* 0x0000000000567919 */ /* 0x000e620000002100 */
[----:B------:R-:W-:Y:S01]  /*7490*/  SHF.R.S32.HI R84, RZ, 0x1f, R228 ;  /* 0x0000001fff547819 */ /* 0x000fe200000114e4 */
[-C--:B--2---:R-:W-:Y:S01]  /*74a0*/  IMAD.WIDE.U32 R136, R228, R130.reuse, R128 ;  /* 0x00000082e4887225 */ /* 0x084fe200078e0080 */
[----:B------:R-:W-:Y:S01]  /*74b0*/  ISETP.NE.AND P6, PT, R0, RZ, PT ;  /* 0x000000ff0000720c */ /* 0x000fe20003fc5270 */
[----:B------:R-:W-:Y:S02]  /*74c0*/  BSSY B2, `(.L_x_344) ;  /* 0x00000e6000027945 */ /* 0x000fe40003800000 */
[----:B------:R-:W-:Y:S01]  /*74d0*/  IMAD R84, R84, R130, RZ ;  /* 0x0000008254547224 */ /* 0x000fe200078e02ff */
[----:B------:R-:W-:-:S03]  /*74e0*/  IADD3 R157, P3, P4, R46, R136, R27 ;  /* 0x000000882e9d7210 */ /* 0x000fc60007c7e01b */
[----:B------:R-:W-:Y:S01]  /*74f0*/  IMAD R85, R228, R131, R84 ;  /* 0x00000083e4557224 */ /* 0x000fe200078e0254 */
[----:B------:R-:W-:-:S04]  /*7500*/  SEL R84, R121, R148, !P6 ;  /* 0x0000009479547207 */ /* 0x000fc80007000000 */
[----:B------:R-:W-:Y:S02]  /*7510*/  IADD3 R158, R85, R137, RZ ;  /* 0x00000089559e7210 */ /* 0x000fe40007ffe0ff */
[----:B------:R-:W-:Y:S02]  /*7520*/  SHF.R.S32.HI R85, RZ, 0x1f, R84 ;  /* 0x0000001fff557819 */ /* 0x000fe40000011454 */
[----:B------:R-:W-:Y:S02]  /*7530*/  IADD3.X R164, R21, R158, R26, P3, P4 ;  /* 0x0000009e15a47210 */ /* 0x000fe40001fe841a */
[----:B------:R-:W-:-:S04]  /*7540*/  LEA.HI R85, R85, R84, RZ, 0x5 ;  /* 0x0000005455557211 */ /* 0x000fc800078f28ff */
[----:B------:R-:W-:-:S05]  /*7550*/  LEA.HI.SX32 R85, R85, R28, 0x1b ;  /* 0x0000001c55557211 */ /* 0x000fca00078fdaff */
[----:B------:R-:W-:Y:S02]  /*7560*/  IMAD.SHL.U32 R159, R85, 0x10, RZ ;  /* 0x00000010559f7824 */ /* 0x000fe400078e00ff */
[----:B-1----:R-:W-:Y:S02]  /*7570*/  VIADD R87, R86, 0xffffff80 ;  /* 0xffffff8056577836 */ /* 0x002fe40000000000 */
[----:B------:R-:W-:Y:S01]  /*7580*/  IMAD R85, R17, 0x7000, R116 ;  /* 0x0000700011557824 */ /* 0x000fe200078e0274 */
[----:B------:R-:W-:Y:S02]  /*7590*/  LOP3.LUT R84, R3, 0x70, R159, 0xf8, !PT ;  /* 0x0000007003547812 */ /* 0x000fe400078ef89f */
[----:B------:R-:W-:Y:S01]  /*75a0*/  SHF.R.S32.HI R86, RZ, 0x1f, R87 ;  /* 0x0000001fff567819 */ /* 0x000fe20000011457 */
[----:B------:R-:W-:Y:S01]  /*75b0*/  IMAD.IADD R85, R16, 0x1, R85 ;  /* 0x0000000110557824 */ /* 0x000fe200078e0255 */
[----:B------:R-:W-:Y:S02]  /*75c0*/  LOP3.LUT R84, R84, R43, RZ, 0x3c, !PT ;  /* 0x0000002b54547212 */ /* 0x000fe400078e3cff */
[----:B------:R-:W-:-:S05]  /*75d0*/  LEA.HI R86, R86, R87, RZ, 0x5 ;  /* 0x0000005756567211 */ /* 0x000fca00078f28ff */
[----:B------:R-:W-:-:S05]  /*75e0*/  IMAD.SHL.U32 R86, R86, 0x20, RZ ;  /* 0x0000002056567824 */ /* 0x000fca00078e00ff */
[----:B------:R-:W-:-:S04]  /*75f0*/  LOP3.LUT R86, R86, 0xfffffc00, RZ, 0xc0, !PT ;  /* 0xfffffc0056567812 */ /* 0x000fc800078ec0ff */
[----:B------:R-:W-:-:S05]  /*7600*/  IADD3 R84, R86, R84, RZ ;  /* 0x0000005456547210 */ /* 0x000fca0007ffe0ff */
[----:B------:R-:W-:-:S04]  /*7610*/  IMAD R87, R17, 0x7000, R84 ;  /* 0x0000700011577824 */ /* 0x000fc800078e0254 */
[----:B------:R-:W-:Y:S02]  /*7620*/  IMAD.IADD R88, R16, 0x1, R87 ;  /* 0x0000000110587824 */ /* 0x000fe400078e0257 */
[----:B------:R-:W1:Y:S04]  /*7630*/  LDS.128 R84, [R85+0x20400] ;  /* 0x0204000055547984 */ /* 0x000e680000000c00 */
[----:B------:R-:W2:Y:S01]  /*7640*/  LDS.128 R88, [R88+0x20400] ;  /* 0x0204000058587984 */ /* 0x000ea20000000c00 */
[----:B------:R-:W-:Y:S05]  /*7650*/  @P2 BRA `(.L_x_345) ;  /* 0x0000000c00302947 */ /* 0x000fea0003800000 */
[--C-:B------:R-:W-:Y:S02]  /*7660*/  SHF.R.U32.HI R170, RZ, 0x8, R53.reuse ;  /* 0x00000008ffaa7819 */ /* 0x100fe40000011635 */
[----:B------:R-:W-:Y:S02]  /*7670*/  LOP3.LUT R52, R53, 0xff0000ff, RZ, 0xc0, !PT ;  /* 0xff0000ff35347812 */ /* 0x000fe400078ec0ff */
[----:B------:R-:W-:Y:S02]  /*7680*/  SHF.R.U32.HI R169, RZ, 0x10, R53 ;  /* 0x00000010ffa97819 */ /* 0x000fe40000011635 */
[--C-:B------:R-:W-:Y:S02]  /*7690*/  SHF.R.U32.HI R165, RZ, 0x8, R57.reuse ;  /* 0x00000008ffa57819 */ /* 0x100fe40000011639 */
[----:B------:R-:W-:Y:S02]  /*76a0*/  LOP3.LUT R58, R57, 0xff0000ff, RZ, 0xc0, !PT ;  /* 0xff0000ff393a7812 */ /* 0x000fe400078ec0ff */
[----:B------:R-:W-:Y:S01]  /*76b0*/  SHF.R.U32.HI R53, RZ, 0x10, R57 ;  /* 0x00000010ff357819 */ /* 0x000fe20000011639 */
[----:B------:R-:W-:Y:S01]  /*76c0*/  IMAD.SHL.U32 R57, R170, 0x100, RZ ;  /* 0x00000100aa397824 */ /* 0x000fe200078e00ff */
[--C-:B------:R-:W-:Y:S01]  /*76d0*/  SHF.R.U32.HI R56, RZ, 0x8, R55.reuse ;  /* 0x00000008ff387819 */ /* 0x100fe20000011637 */
[----:B------:R-:W-:Y:S01]  /*76e0*/  IMAD.SHL.U32 R165, R165, 0x100, RZ ;  /* 0x00000100a5a57824 */ /* 0x000fe200078e00ff */
[----:B------:R-:W-:Y:S01]  /*76f0*/  LOP3.LUT R54, R55, 0xff0000ff, RZ, 0xc0, !PT ;  /* 0xff0000ff37367812 */ /* 0x000fe200078ec0ff */
[----:B------:R-:W-:Y:S01]  /*7700*/  IMAD.U32 R170, R53, 0x10000, RZ ;  /* 0x0001000035aa7824 */ /* 0x000fe200078e00ff */
[----:B------:R-:W-:-:S02]  /*7710*/  SHF.R.U32.HI R168, RZ, 0x10, R55 ;  /* 0x00000010ffa87819 */ /* 0x000fc40000011637 */
[--C-:B------:R-:W-:Y:S02]  /*7720*/  SHF.R.U32.HI R167, RZ, 0x8, R59.reuse ;  /* 0x00000008ffa77819 */ /* 0x100fe4000001163b */
[----:B------:R-:W-:Y:S02]  /*7730*/  LOP3.LUT R166, R59, 0xff0000ff, RZ, 0xc0, !PT ;  /* 0xff0000ff3ba67812 */ /* 0x000fe400078ec0ff */
[----:B------:R-:W-:Y:S01]  /*7740*/  SHF.R.U32.HI R55, RZ, 0x10, R59 ;  /* 0x00000010ff377819 */ /* 0x000fe2000001163b */
[----:B------:R-:W-:Y:S01]  /*7750*/  IMAD.SHL.U32 R167, R167, 0x100, RZ ;  /* 0x00000100a7a77824 */ /* 0x000fe200078e00ff */
[----:B------:R-:W-:Y:S01]  /*7760*/  LOP3.LUT R52, R52, 0xff00, R57, 0xf8, !PT ;  /* 0x0000ff0034347812 */ /* 0x000fe200078ef839 */
[----:B------:R-:W-:Y:S01]  /*7770*/  IMAD.U32 R57, R169, 0x10000, RZ ;  /* 0x00010000a9397824 */ /* 0x000fe200078e00ff */
[----:B------:R-:W-:Y:S01]  /*7780*/  SHF.L.U32 R59, R56, 0x8, RZ ;  /* 0x00000008383b7819 */ /* 0x000fe200000006ff */
[----:B------:R-:W-:Y:S01]  /*7790*/  IMAD.U32 R172, R55, 0x10000, RZ ;  /* 0x0001000037ac7824 */ /* 0x000fe200078e00ff */
[----:B------:R-:W-:-:S02]  /*77a0*/  LOP3.LUT R169, R58, 0xff00, R165, 0xf8, !PT ;  /* 0x0000ff003aa97812 */ /* 0x000fc400078ef8a5 */
[----:B------:R-:W-:Y:S02]  /*77b0*/  LOP3.LUT R56, R54, 0xff00, R59, 0xf8, !PT ;  /* 0x0000ff0036387812 */ /* 0x000fe400078ef83b */
[----:B------:R-:W-:Y:S02]  /*77c0*/  LOP3.LUT R54, R52, 0xff0000, R57, 0xf8, !PT ;  /* 0x00ff000034367812 */ /* 0x000fe400078ef839 */
[----:B------:R-:W-:Y:S02]  /*77d0*/  SHF.L.U32 R57, R168, 0x10, RZ ;  /* 0x00000010a8397819 */ /* 0x000fe400000006ff */
[----:B------:R-:W-:Y:S02]  /*77e0*/  F2FP.F16.E4M3.UNPACK_B R168, R163.H1 ;  /* 0x000000a3ffa8723e */ /* 0x000fe400030006ff */
[----:B--2---:R-:W-:Y:S02]  /*77f0*/  F2FP.F16.E4M3.UNPACK_B R59, R88.H1 ;  /* 0x00000058ff3b723e */ /* 0x004fe400030006ff */
[----:B-1----:R-:W-:-:S02]  /*7800*/  F2FP.F16.E4M3.UNPACK_B R58, R84.H1 ;  /* 0x00000054ff3a723e */ /* 0x002fc400030006ff */
[----:B------:R-:W-:Y:S01]  /*7810*/  LOP3.LUT R171, R166, 0xff00, R167, 0xf8, !PT ;  /* 0x0000ff00a6ab7812 */ /* 0x000fe200078ef8a7 */
[----:B------:R-:W-:Y:S01]  /*7820*/  HADD2.F32 R167, -RZ, R168.H0_H0 ;  /* 0x200000a8ffa77230 */ /* 0x000fe20000004100 */
[----:B------:R-:W-:Y:S01]  /*7830*/  LOP3.LUT R52, R56, 0xff0000, R57, 0xf8, !PT ;  /* 0x00ff000038347812 */ /* 0x000fe200078ef839 */
[----:B------:R-:W-:Y:S01]  /*7840*/  HADD2.F32 R57, -RZ, R59.H0_H0 ;  /* 0x2000003bff397230 */ /* 0x000fe20000004100 */
[----:B------:R-:W-:Y:S01]  /*7850*/  F2FP.F16.E4M3.UNPACK_B R165, R162.H1 ;  /* 0x000000a2ffa5723e */ /* 0x000fe200030006ff */
[----:B------:R-:W-:Y:S01]  /*7860*/  HADD2.F32 R56, -RZ, R58.H0_H0 ;  /* 0x2000003aff387230 */ /* 0x000fe20000004100 */
[----:B------:R-:W-:Y:S01]  /*7870*/  LOP3.LUT R55, R169, 0xff0000, R170, 0xf8, !PT ;  /* 0x00ff0000a9377812 */ /* 0x000fe200078ef8aa */
[----:B------:R-:W-:Y:S02]  /*7880*/  HADD2.F32 R170, -RZ, R168.H1_H1 ;  /* 0x300000a8ffaa7230 */ /* 0x000fe40000004100 */
[----:B------:R-:W-:Y:S01]  /*7890*/  FMUL.FTZ R173, R57, R167 ;  /* 0x000000a739ad7220 */ /* 0x000fe20000410000 */
[----:B------:R-:W-:-:S02]  /*78a0*/  HADD2.F32 R166, -RZ, R165.H0_H0 ;  /* 0x200000a5ffa67230 */ /* 0x000fc40000004100 */
[C---:B------:R-:W-:Y:S01]  /*78b0*/  FMUL.FTZ R174, R56.reuse, R167 ;  /* 0x000000a738ae7220 */ /* 0x040fe20000410000 */
[----:B------:R-:W-:Y:S01]  /*78c0*/  HADD2.F32 R167, -RZ, R165.H1_H1 ;  /* 0x300000a5ffa77230 */ /* 0x000fe20000004100 */
[----:B------:R-:W-:Y:S01]  /*78d0*/  F2FP.F16.E4M3.UNPACK_B R168, R163 ;  /* 0x000000a3ffa8723e */ /* 0x000fe200020006ff */
[----:B------:R-:W-:Y:S02]  /*78e0*/  HADD2.F32 R165, -RZ, R59.H1_H1 ;  /* 0x3000003bffa57230 */ /* 0x000fe40000004100 */
[-C--:B------:R-:W-:Y:S01]  /*78f0*/  FFMA.FTZ R56, R56, R166.reuse, -R173 ;  /* 0x000000a638387223 */ /* 0x080fe200000108ad */
[----:B------:R-:W-:Y:S01]  /*7900*/  FFMA.FTZ R57, R57, R166, R174 ;  /* 0x000000a639397223 */ /* 0x000fe200000100ae */
[----:B------:R-:W-:Y:S01]  /*7910*/  HADD2.F32 R58, -RZ, R58.H1_H1 ;  /* 0x3000003aff3a7230 */ /* 0x000fe20000004100 */
[----:B------:R-:W-:Y:S01]  /*7920*/  F2FP.F16.E4M3.UNPACK_B R166, R162 ;  /* 0x000000a2ffa6723e */ /* 0x000fe200020006ff */
[----:B------:R-:W-:Y:S01]  /*7930*/  FMUL.FTZ R59, R165, R170 ;  /* 0x000000aaa53b7220 */ /* 0x000fe20000410000 */
[----:B------:R-:W-:Y:S01]  /*7940*/  F2FP.F16.E4M3.UNPACK_B R162, R84 ;  /* 0x00000054ffa2723e */ /* 0x000fe200020006ff */
[----:B------:R-:W-:Y:S01]  /*7950*/  HADD2.F32 R169, -RZ, R168.H0_H0 ;  /* 0x200000a8ffa97230 */ /* 0x000fe20000004100 */
[----:B------:R-:W-:Y:S01]  /*7960*/  F2FP.F16.E4M3.UNPACK_B R88, R88 ;  /* 0x00000058ff58723e */ /* 0x000fe200020006ff */
[C---:B------:R-:W-:Y:S01]  /*7970*/  FMUL.FTZ R170, R58.reuse, R170 ;  /* 0x000000aa3aaa7220 */ /* 0x040fe20000410000 */
[-C--:B------:R-:W-:Y:S01]  /*7980*/  FFMA.FTZ R59, R58, R167.reuse, -R59 ;  /* 0x000000a73a3b7223 */ /* 0x080fe2000001083b */
[----:B------:R-:W-:Y:S01]  /*7990*/  HADD2.F32 R84, -RZ, R162.H0_H0 ;  /* 0x200000a2ff547230 */ /* 0x000fe20000004100 */
[----:B------:R-:W-:Y:S01]  /*79a0*/  LOP3.LUT R53, R171, 0xff0000, R172, 0xf8, !PT ;  /* 0x00ff0000ab357812 */ /* 0x000fe200078ef8ac */
[----:B------:R-:W-:Y:S01]  /*79b0*/  FFMA.FTZ R58, R165, R167, R170 ;  /* 0x000000a7a53a7223 */ /* 0x000fe200000100aa */
[----:B------:R-:W-:Y:S01]  /*79c0*/  HADD2.F32 R163, -RZ, R88.H0_H0 ;  /* 0x20000058ffa37230 */ /* 0x000fe20000004100 */
[----:B------:R-:W-:Y:S01]  /*79d0*/  F2FP.SATFINITE.E4M3.F32.PACK_AB_MERGE_C R56, R59, R56, RZ ;  /* 0x000000383b38723e */ /* 0x000fe200048070ff */
[----:B------:R-:W-:-:S02]  /*79e0*/  HADD2.F32 R167, -RZ, R166.H0_H0 ;  /* 0x200000a6ffa77230 */ /* 0x000fc40000004100 */
[CC--:B------:R-:W-:Y:S01]  /*79f0*/  FMUL.FTZ R170, R84.reuse, R169.reuse ;  /* 0x000000a954aa7220 */ /* 0x0c0fe20000410000 */
[----:B------:R-:W-:Y:S02]  /*7a00*/  HADD2.F32 R168, -RZ, R168.H1_H1 ;  /* 0x300000a8ffa87230 */ /* 0x000fe40000004100 */
[C---:B------:R-:W-:Y:S01]  /*7a10*/  FMUL.FTZ R171, R163.reuse, R169 ;  /* 0x000000a9a3ab7220 */ /* 0x040fe20000410000 */
[----:B------:R-:W-:Y:S02]  /*7a20*/  HADD2.F32 R165, -RZ, R88.H1_H1 ;  /* 0x30000058ffa57230 */ /* 0x000fe40000004100 */
[-C--:B------:R-:W-:Y:S01]  /*7a30*/  FFMA.FTZ R88, R163, R167.reuse, R170 ;  /* 0x000000a7a3587223 */ /* 0x080fe200000100aa */
[----:B------:R-:W-:Y:S02]  /*7a40*/  HADD2.F32 R162, -RZ, R162.H1_H1 ;  /* 0x300000a2ffa27230 */ /* 0x000fe40000004100 */
[----:B------:R-:W-:Y:S01]  /*7a50*/  FFMA.FTZ R84, R84, R167, -R171 ;  /* 0x000000a754547223 */ /* 0x000fe200000108ab */
[----:B------:R-:W-:-:S02]  /*7a60*/  HADD2.F32 R166, -RZ, R166.H1_H1 ;  /* 0x300000a6ffa67230 */ /* 0x000fc40000004100 */
[CC--:B------:R-:W-:Y:S01]  /*7a70*/  FMUL.FTZ R163, R165.reuse, R168.reuse ;  /* 0x000000a8a5a37220 */ /* 0x0c0fe20000410000 */
[----:B------:R-:W-:Y:S01]  /*7a80*/  F2FP.F16.E4M3.UNPACK_B R169, R161.H1 ;  /* 0x000000a1ffa9723e */ /* 0x000fe200030006ff */
[C---:B------:R-:W-:Y:S01]  /*7a90*/  FMUL.FTZ R172, R162.reuse, R168 ;  /* 0x000000a8a2ac7220 */ /* 0x040fe20000410000 */
[----:B------:R-:W-:Y:S01]  /*7aa0*/  F2FP.F16.E4M3.UNPACK_B R167, R90.H1 ;  /* 0x0000005affa7723e */ /* 0x000fe200030006ff */
[----:B------:R-:W-:Y:S01]  /*7ab0*/  FFMA.FTZ R163, R162, R166, -R163 ;  /* 0x000000a6a2a37223 */ /* 0x000fe200000108a3 */
[----:B------:R-:W-:Y:S01]  /*7ac0*/  F2FP.F16.E4M3.UNPACK_B R162, R86.H1 ;  /* 0x00000056ffa2723e */ /* 0x000fe200030006ff */
[----:B------:R-:W-:Y:S01]  /*7ad0*/  HADD2.F32 R173, -RZ, R169.H0_H0 ;  /* 0x200000a9ffad7230 */ /* 0x000fe20000004100 */
[----:B------:R-:W-:Y:S01]  /*7ae0*/  F2FP.F16.E4M3.UNPACK_B R170, R160.H1 ;  /* 0x000000a0ffaa723e */ /* 0x000fe200030006ff */
[----:B------:R-:W-:Y:S02]  /*7af0*/  HADD2.F32 R168, -RZ, R167.H0_H0 ;  /* 0x200000a7ffa87230 */ /* 0x000fe40000004100 */
[----:B------:R-:W-:Y:S01]  /*7b00*/  FFMA.FTZ R165, R165, R166, R172 ;  /* 0x000000a6a5a57223 */ /* 0x000fe200000100ac */
[----:B------:R-:W-:Y:S01]  /*7b10*/  HADD2.F32 R166, -RZ, R162.H0_H0 ;  /* 0x200000a2ffa67230 */ /* 0x000fe20000004100 */
[----:B------:R-:W-:Y:S01]  /*7b20*/  F2FP.F16.E4M3.UNPACK_B R86, R86 ;  /* 0x00000056ff56723e */ /* 0x000fe200020006ff */
[----:B------:R-:W-:-:S02]  /*7b30*/  HADD2.F32 R171, -RZ, R170.H0_H0 ;  /* 0x200000aaffab7230 */ /* 0x000fc40000004100 */
[-C--:B------:R-:W-:Y:S01]  /*7b40*/  FMUL.FTZ R175, R168, R173.reuse ;  /* 0x000000ada8af7220 */ /* 0x080fe20000410000 */
[----:B------:R-:W-:Y:S02]  /*7b50*/  HADD2.F32 R172, -RZ, R169.H1_H1 ;  /* 0x300000a9ffac7230 */ /* 0x000fe40000004100 */
[----:B------:R-:W-:Y:S01]  /*7b60*/  FMUL.FTZ R173, R166, R173 ;  /* 0x000000ada6ad7220 */ /* 0x000fe20000410000 */
[----:B------:R-:W-:Y:S01]  /*7b70*/  HADD2.F32 R169, -RZ, R167.H1_H1 ;  /* 0x300000a7ffa97230 */ /* 0x000fe20000004100 */
[----:B------:R-:W-:Y:S01]  /*7b80*/  F2FP.SATFINITE.E4M3.F32.PACK_AB_MERGE_C R57, R58, R57, RZ ;  /* 0x000000393a39723e */ /* 0x000fe200048070ff */
[----:B------:R-:W-:Y:S02]  /*7b90*/  HADD2.F32 R167, -RZ, R162.H1_H1 ;  /* 0x300000a2ffa77230 */ /* 0x000fe40000004100 */
[-C--:B------:R-:W-:Y:S01]  /*7ba0*/  FFMA.FTZ R162, R166, R171.reuse, -R175 ;  /* 0x000000aba6a27223 */ /* 0x080fe200000108af */
[----:B------:R-:W-:Y:S02]  /*7bb0*/  HADD2.F32 R170, -RZ, R170.H1_H1 ;  /* 0x300000aaffaa7230 */ /* 0x000fe40000004100 */
[----:B------:R-:W-:Y:S01]  /*7bc0*/  FFMA.FTZ R166, R168, R171, R173 ;  /* 0x000000aba8a67223 */ /* 0x000fe200000100ad */
[-C--:B------:R-:W-:Y:S01]  /*7bd0*/  FMUL.FTZ R174, R169, R172.reuse ;  /* 0x000000aca9ae7220 */ /* 0x080fe20000410000 */
[----:B------:R-:W-:Y:S01]  /*7be0*/  F2FP.F16.E4M3.UNPACK_B R168, R161 ;  /* 0x000000a1ffa8723e */ /* 0x000fe200020006ff */
[C---:B------:R-:W-:Y:S01]  /*7bf0*/  FMUL.FTZ R172, R167.reuse, R172 ;  /* 0x000000aca7ac7220 */ /* 0x040fe20000410000 */
[----:B------:R-:W-:Y:S01]  /*7c00*/  F2FP.F16.E4M3.UNPACK_B R161, R90 ;  /* 0x0000005affa1723e */ /* 0x000fe200020006ff */
[----:B------:R-:W-:Y:S01]  /*7c10*/  FFMA.FTZ R177, R167, R170, -R174 ;  /* 0x000000aaa7b17223 */ /* 0x000fe200000108ae */
[----:B------:R-:W-:Y:S01]  /*7c20*/  F2FP.F16.E4M3.UNPACK_B R167, R160 ;  /* 0x000000a0ffa7723e */ /* 0x000fe200020006ff */
[----:B------:R-:W-:-:S02]  /*7c30*/  HADD2.F32 R171, -RZ, R168.H0_H0 ;  /* 0x200000a8ffab7230 */ /* 0x000fc40000004100 */
[----:B------:R-:W-:Y:S01]  /*7c40*/  FFMA.FTZ R179, R169, R170, R172 ;  /* 0x000000aaa9b37223 */ /* 0x000fe200000100ac */
[--C-:B------:R-:W-:Y:S01]  /*7c50*/  HADD2.F32 R160, -RZ, R161.reuse.H0_H0 ;  /* 0x200000a1ffa07230 */ /* 0x100fe20000004100 */
[----:B------:R-:W-:Y:S01]  /*7c60*/  F2FP.F16.E4M3.UNPACK_B R58, R89 ;  /* 0x00000059ff3a723e */ /* 0x000fe200020006ff */
[----:B------:R-:W-:Y:S01]  /*7c70*/  HADD2.F32 R168, -RZ, R168.H1_H1 ;  /* 0x300000a8ffa87230 */ /* 0x000fe20000004100 */
[----:B------:R-:W-:Y:S01]  /*7c80*/  F2FP.F16.E4M3.UNPACK_B R59, R55 ;  /* 0x00000037ff3b723e */ /* 0x000fe200020006ff */
[--C-:B------:R-:W-:Y:S02]  /*7c90*/  HADD2.F32 R90, -RZ, R86.reuse.H0_H0 ;  /* 0x20000056ff5a7230 */ /* 0x100fe40000004100 */
[----:B------:R-:W-:Y:S01]  /*7ca0*/  FMUL.FTZ R173, R160, R171 ;  /* 0x000000aba0ad7220 */ /* 0x000fe20000410000 */
[----:B------:R-:W-:Y:S01]  /*7cb0*/  HADD2.F32 R161, -RZ, R161.H1_H1 ;  /* 0x300000a1ffa17230 */ /* 0x000fe20000004100 */
[----:B------:R-:W-:Y:S01]  /*7cc0*/  F2FP.SATFINITE.E4M3.F32.PACK_AB_MERGE_C R88, R165, R88, R57 ;  /* 0x00000058a558723e */ /* 0x000fe20004807039 */
[----:B------:R-:W-:-:S02]  /*7cd0*/  HADD2.F32 R86, -RZ, R86.H1_H1 ;  /* 0x30000056ff567230 */ /* 0x000fc40000004100 */
[----:B------:R-:W-:Y:S01]  /*7ce0*/  FMUL.FTZ R171, R90, R171 ;  /* 0x000000ab5aab7220 */ /* 0x000fe20000410000 */
[--C-:B------:R-:W-:Y:S02]  /*7cf0*/  HADD2.F32 R169, -RZ, R167.reuse.H0_H0 ;  /* 0x200000a7ffa97230 */ /* 0x100fe40000004100 */
[CC--:B------:R-:W-:Y:S01]  /*7d00*/  FMUL.FTZ R175, R161.reuse, R168.reuse ;  /* 0x000000a8a1af7220 */ /* 0x0c0fe20000410000 */
[----:B------:R-:W-:Y:S02]  /*7d10*/  HADD2.F32 R167, -RZ, R167.H1_H1 ;  /* 0x300000a7ffa77230 */ /* 0x000fe40000004100 */
[----:B------:R-:W-:Y:S01]  /*7d20*/  FMUL.FTZ R168, R86, R168 ;  /* 0x000000a856a87220 */ /* 0x000fe20000410000 */
[----:B------:R-:W-:Y:S01]  /*7d30*/  F2FP.F16.E4M3.UNPACK_B R57, R85 ;  /* 0x00000055ff39723e */ /* 0x000fe200020006ff */
[-C--:B------:R-:W-:Y:S01]  /*7d40*/  FFMA.FTZ R173, R90, R169.reuse, -R173 ;  /* 0x000000a95aad7223 */ /* 0x080fe200000108ad */
[----:B------:R-:W-:Y:S01]  /*7d50*/  FFMA.FTZ R90, R160, R169, R171 ;  /* 0x000000a9a05a7223 */ /* 0x000fe200000100ab */
[-C--:B------:R-:W-:Y:S01]  /*7d60*/  FFMA.FTZ R86, R86, R167.reuse, -R175 ;  /* 0x000000a756567223 */ /* 0x080fe200000108af */
[----:B------:R-:W-:Y:S01]  /*7d70*/  FFMA.FTZ R167, R161, R167, R168 ;  /* 0x000000a7a1a77223 */ /* 0x000fe200000100a8 */
[----:B------:R-:W-:Y:S01]  /*7d80*/  F2FP.SATFINITE.E4M3.F32.PACK_AB_MERGE_C R162, R177, R162, RZ ;  /* 0x000000a2b1a2723e */ /* 0x000fe200048070ff */
[--C-:B------:R-:W-:Y:S01]  /*7d90*/  HADD2.F32 R160, -RZ, R58.reuse.H0_H0 ;  /* 0x2000003affa07230 */ /* 0x100fe20000004100 */
[----:B------:R-:W-:Y:S01]  /*7da0*/  F2FP.SATFINITE.E4M3.F32.PACK_AB_MERGE_C R166, R179, R166, RZ ;  /* 0x000000a6b3a6723e */ /* 0x000fe200048070ff */
[----:B------:R-:W-:Y:S01]  /*7db0*/  HADD2.F32 R165, -RZ, R59.H0_H0 ;  /* 0x2000003bffa57230 */ /* 0x000fe20000004100 */
[----:B------:R-:W-:Y:S01]  /*7dc0*/  F2FP.SATFINITE.E4M3.F32.PACK_AB_MERGE_C R84, R163, R84, R56 ;  /* 0x00000054a354723e */ /* 0x000fe20004807038 */
[----:B------:R-:W-:Y:S01]  /*7dd0*/  HADD2.F32 R56, -RZ, R57.H0_H0 ;  /* 0x20000039ff387230 */ /* 0x000fe20000004100 */
[----:B------:R-:W-:Y:S01]  /*7de0*/  F2FP.F16.E4M3.UNPACK_B R161, R54 ;  /* 0x00000036ffa1723e */ /* 0x000fe200020006ff */
[----:B------:R-:W-:Y:S01]  /*7df0*/  HADD2.F32 R58, -RZ, R58.H1_H1 ;  /* 0x3000003aff3a7230 */ /* 0x000fe20000004100 */
[----:B------:R-:W-:Y:S01]  /*7e00*/  F2FP.SATFINITE.E4M3.F32.PACK_AB_MERGE_C R86, R86, R173, R162 ;  /* 0x000000ad5656723e */ /* 0x000fe200048070a2 */
[----:B------:R-:W-:Y:S01]  /*7e10*/  HADD2.F32 R162, -RZ, R59.H1_H1 ;  /* 0x3000003bffa27230 */ /* 0x000fe20000004100 */
[----:B------:R-:W-:Y:S01]  /*7e20*/  F2FP.SATFINITE.E4M3.F32.PACK_AB_MERGE_C R90, R167, R90, R166 ;  /* 0x0000005aa75a723e */ /* 0x000fe200048070a6 */
[----:B------:R-:W-:-:S02]  /*7e30*/  HADD2.F32 R163, -RZ, R161.H0_H0 ;  /* 0x200000a1ffa37230 */ /* 0x000fc40000004100 */
[-C--:B------:R-:W-:Y:S01]  /*7e40*/  FMUL.FTZ R167, R160, R165.reuse ;  /* 0x000000a5a0a77220 */ /* 0x080fe20000410000 */
[C---:B------:R-:W-:Y:S01]  /*7e50*/  FMUL.FTZ R165, R56.reuse, R165 ;  /* 0x000000a538a57220 */ /* 0x040fe20000410000 */
[----:B------:R-:W-:Y:S01]  /*7e60*/  HADD2.F32 R59, -RZ, R57.H1_H1 ;  /* 0x30000039ff3b7230 */ /* 0x000fe20000004100 */
[----:B------:R-:W-:Y:S01]  /*7e70*/  F2FP.F16.E4M3.UNPACK_B R89, R89.H1 ;  /* 0x00000059ff59723e */ /* 0x000fe200030006ff */
[-C--:B------:R-:W-:Y:S01]  /*7e80*/  FFMA.FTZ R56, R56, R163.reuse, -R167 ;  /* 0x000000a338387223 */ /* 0x080fe200000108a7 */
[----:B------:R-:W-:Y:S01]  /*7e90*/  FFMA.FTZ R57, R160, R163, R165 ;  /* 0x000000a3a0397223 */ /* 0x000fe200000100a5 */
[----:B------:R-:W-:Y:S02]  /*7ea0*/  HADD2.F32 R161, -RZ, R161.H1_H1 ;  /* 0x300000a1ffa17230 */ /* 0x000fe40000004100 */
[-C--:B------:R-:W-:Y:S01]  /*7eb0*/  FMUL.FTZ R160, R58, R162.reuse ;  /* 0x000000a23aa07220 */ /* 0x080fe20000410000 */
[----:B------:R-:W-:Y:S01]  /*7ec0*/  FMUL.FTZ R163, R59, R162 ;  /* 0x000000a23ba37220 */ /* 0x000fe20000410000 */
[----:B------:R-:W-:-:S02]  /*7ed0*/  F2FP.F16.E4M3.UNPACK_B R162, R55.H1 ;  /* 0x00000037ffa2723e */ /* 0x000fc400030006ff */
[----:B------:R-:W-:Y:S01]  /*7ee0*/  F2FP.F16.E4M3.UNPACK_B R85, R85.H1 ;  /* 0x00000055ff55723e */ /* 0x000fe200030006ff */
[-C--:B------:R-:W-:Y:S01]  /*7ef0*/  FFMA.FTZ R59, R59, R161.reuse, -R160 ;  /* 0x000000a13b3b7223 */ /* 0x080fe200000108a0 */
[----:B------:R-:W-:Y:S01]  /*7f00*/  FFMA.FTZ R58, R58, R161, R163 ;  /* 0x000000a13a3a7223 */ /* 0x000fe200000100a3 */
[----:B------:R-:W-:Y:S01]  /*7f10*/  F2FP.F16.E4M3.UNPACK_B R54, R54.H1 ;  /* 0x00000036ff36723e */ /* 0x000fe200030006ff */
[----:B------:R-:W-:Y:S01]  /*7f20*/  HADD2.F32 R160, -RZ, R89.H0_H0 ;  /* 0x20000059ffa07230 */ /* 0x000fe20000004100 */
[-C--:B------:R-:W-:Y:S01]  /*7f30*/  F2FP.F16.E4M3.UNPACK_B R171, R53.reuse ;  /* 0x00000035ffab723e */ /* 0x080fe200020006ff */
[----:B------:R-:W-:Y:S01]  /*7f40*/  HADD2.F32 R163, -RZ, R162.H0_H0 ;  /* 0x200000a2ffa37230 */ /* 0x000fe20000004100 */
[----:B------:R-:W-:Y:S01]  /*7f50*/  F2FP.F16.E4M3.UNPACK_B R172, R53.H1 ;  /* 0x00000035ffac723e */ /* 0x000fe200030006ff */
[----:B------:R-:W-:Y:S01]  /*7f60*/  HADD2.F32 R55, -RZ, R85.H0_H0 ;  /* 0x20000055ff377230 */ /* 0x000fe20000004100 */
[----:B------:R-:W-:Y:S01]  /*7f70*/  F2FP.F16.E4M3.UNPACK_B R167, R52 ;  /* 0x00000034ffa7723e */ /* 0x000fe200020006ff */
[----:B------:R-:W-:-:S02]  /*7f80*/  HADD2.F32 R161, -RZ, R89.H1_H1 ;  /* 0x30000059ffa17230 */ /* 0x000fc40000004100 */
[CC--:B------:R-:W-:Y:S01]  /*7f90*/  FMUL.FTZ R168, R160.reuse, R163.reuse ;  /* 0x000000a3a0a87220 */ /* 0x0c0fe20000410000 */
[----:B------:R-:W-:Y:S02]  /*7fa0*/  HADD2.F32 R89, -RZ, R54.H0_H0 ;  /* 0x20000036ff597230 */ /* 0x000fe40000004100 */
[C---:B------:R-:W-:Y:S01]  /*7fb0*/  FMUL.FTZ R163, R55.reuse, R163 ;  /* 0x000000a337a37220 */ /* 0x040fe20000410000 */
[----:B------:R-:W-:Y:S02]  /*7fc0*/  HADD2.F32 R85, -RZ, R85.H1_H1 ;  /* 0x30000055ff557230 */ /* 0x000fe40000004100 */
[----:B------:R-:W-:Y:S02]  /*7fd0*/  HADD2.F32 R162, -RZ, R162.H1_H1 ;  /* 0x300000a2ffa27230 */ /* 0x000fe40000004100 */
[----:B------:R-:W-:Y:S02]  /*7fe0*/  HADD2.F32 R166, -RZ, R54.H1_H1 ;  /* 0x30000036ffa67230 */ /* 0x000fe40000004100 */
[-C--:B------:R-:W-:Y:S01]  /*7ff0*/  FFMA.FTZ R54, R55, R89.reuse, -R168 ;  /* 0x0000005937367223 */ /* 0x080fe200000108a8 */
[----:B------:R-:W-:Y:S01]  /*8000*/  FFMA.FTZ R55, R160, R89, R163 ;  /* 0x00000059a0377223 */ /* 0x000fe200000100a3 */
[-C--:B------:R-:W-:Y:S01]  /*8010*/  FMUL.FTZ R170, R161, R162.reuse ;  /* 0x000000a2a1aa7220 */ /* 0x080fe20000410000 */
[C---:B------:R-:W-:Y:S01]  /*8020*/  FMUL.FTZ R160, R85.reuse, R162 ;  /* 0x000000a255a07220 */ /* 0x040fe20000410000 */
[----:B------:R-:W-:Y:S01]  /*8030*/  F2FP.F16.E4M3.UNPACK_B R89, R87 ;  /* 0x00000057ff59723e */ /* 0x000fe200020006ff */
[----:B------:R-:W-:Y:S01]  /*8040*/  HADD2.F32 R53, -RZ, R172.H0_H0 ;  /* 0x200000acff357230 */ /* 0x000fe20000004100 */
[----:B------:R-:W-:Y:S01]  /*8050*/  F2FP.F16.E4M3.UNPACK_B R162, R91 ;  /* 0x0000005bffa2723e */ /* 0x000fe200020006ff */
[-C--:B------:R-:W-:Y:S01]  /*8060*/  FFMA.FTZ R85, R85, R166.reuse, -R170 ;  /* 0x000000a655557223 */ /* 0x080fe200000108aa */
[----:B------:R-:W-:Y:S01]  /*8070*/  F2FP.F16.E4M3.UNPACK_B R87, R87.H1 ;  /* 0x00000057ff57723e */ /* 0x000fe200030006ff */
[----:B------:R-:W-:Y:S01]  /*8080*/  FFMA.FTZ R160, R161, R166, R160 ;  /* 0x000000a6a1a07223 */ /* 0x000fe200000100a0 */
[----:B------:R-:W-:Y:S01]  /*8090*/  F2FP.F16.E4M3.UNPACK_B R163, R91.H1 ;  /* 0x0000005bffa3723e */ /* 0x000fe200030006ff */
[----:B------:R-:W-:Y:S01]  /*80a0*/  HADD2.F32 R91, -RZ, R89.H0_H0 ;  /* 0x20000059ff5b7230 */ /* 0x000fe20000004100 */
[----:B------:R-:W-:Y:S01]  /*80b0*/  F2FP.F16.E4M3.UNPACK_B R168, R52.H1 ;  /* 0x00000034ffa8723e */ /* 0x000fe200030006ff */
[----:B------:R-:W-:Y:S01]  /*80c0*/  HADD2.F32 R165, -RZ, R162.H0_H0 ;  /* 0x200000a2ffa57230 */ /* 0x000fe20000004100 */
[----:B------:R-:W-:Y:S01]  /*80d0*/  F2FP.SATFINITE.E4M3.F32.PACK_AB_MERGE_C R54, R85, R54, RZ ;  /* 0x000000365536723e */ /* 0x000fe200048070ff */
[----:B------:R-:W-:Y:S01]  /*80e0*/  HADD2.F32 R52, -RZ, R171.H0_H0 ;  /* 0x200000abff347230 */ /* 0x000fe20000004100 */
[----:B------:R-:W-:Y:S01]  /*80f0*/  F2FP.SATFINITE.E4M3.F32.PACK_AB_MERGE_C R55, R160, R55, RZ ;  /* 0x00000037a037723e */ /* 0x000fe200048070ff */
[----:B------:R-:W-:Y:S01]  /*8100*/  HADD2.F32 R161, -RZ, R87.H0_H0 ;  /* 0x20000057ffa17230 */ /* 0x000fe20000004100 */
[----:B------:R-:W-:Y:S01]  /*8110*/  F2FP.SATFINITE.E4M3.F32.PACK_AB_MERGE_C R85, R59, R56, R54 ;  /* 0x000000383b55723e */ /* 0x000fe20004807036 */
[----:B------:R-:W-:-:S02]  /*8120*/  HADD2.F32 R166, -RZ, R163.H0_H0 ;  /* 0x200000a3ffa67230 */ /* 0x000fc40000004100 */
[-C--:B------:R-:W-:Y:S01]  /*8130*/  FMUL.FTZ R174, R165, R52.reuse ;  /* 0x00000034a5ae7220 */ /* 0x080fe20000410000 */
[----:B------:R-:W-:Y:S02]  /*8140*/  HADD2.F32 R170, -RZ, R167.H0_H0 ;  /* 0x200000a7ffaa7230 */ /* 0x000fe40000004100 */
[----:B------:R-:W-:Y:S01]  /*8150*/  FMUL.FTZ R176, R91, R52 ;  /* 0x000000345bb07220 */ /* 0x000fe20000410000 */
[----:B------:R-:W-:Y:S02]  /*8160*/  HADD2.F32 R163, -RZ, R163.H1_H1 ;  /* 0x300000a3ffa37230 */ /* 0x000fe40000004100 */
[-C--:B------:R-:W-:Y:S01]  /*8170*/  FMUL.FTZ R178, R166, R53.reuse ;  /* 0x00000035a6b27220 */ /* 0x080fe20000410000 */
[----:B------:R-:W-:Y:S02]  /*8180*/  HADD2.F32 R172, -RZ, R172.H1_H1 ;  /* 0x300000acffac7230 */ /* 0x000fe40000004100 */
[----:B------:R-:W-:Y:S01]  /*8190*/  FMUL.FTZ R173, R161, R53 ;  /* 0x00000035a1ad7220 */ /* 0x000fe20000410000 */
[----:B------:R-:W-:-:S02]  /*81a0*/  HADD2.F32 R87, -RZ, R87.H1_H1 ;  /* 0x30000057ff577230 */ /* 0x000fc40000004100 */
[-C--:B------:R-:W-:Y:S01]  /*81b0*/  FFMA.FTZ R52, R91, R170.reuse, -R174 ;  /* 0x000000aa5b347223 */ /* 0x080fe200000108ae */
[----:B------:R-:W-:Y:S02]  /*81c0*/  HADD2.F32 R169, -RZ, R168.H0_H0 ;  /* 0x200000a8ffa97230 */ /* 0x000fe40000004100 */
[----:B------:R-:W-:Y:S01]  /*81d0*/  FFMA.FTZ R53, R165, R170, R176 ;  /* 0x000000aaa5357223 */ /* 0x000fe200000100b0 */
[----:B------:R-:W-:Y:S02]  /*81e0*/  HADD2.F32 R162, -RZ, R162.H1_H1 ;  /* 0x300000a2ffa27230 */ /* 0x000fe40000004100 */
[-C--:B------:R-:W-:Y:S01]  /*81f0*/  FMUL.FTZ R170, R163, R172.reuse ;  /* 0x000000aca3aa7220 */ /* 0x080fe20000410000 */
[----:B------:R-:W-:Y:S02]  /*8200*/  HADD2.F32 R171, -RZ, R171.H1_H1 ;  /* 0x300000abffab7230 */ /* 0x000fe40000004100 */
[----:B------:R-:W-:Y:S01]  /*8210*/  FMUL.FTZ R172, R87, R172 ;  /* 0x000000ac57ac7220 */ /* 0x000fe20000410000 */
[----:B------:R-:W-:-:S02]  /*8220*/  HADD2.F32 R168, -RZ, R168.H1_H1 ;  /* 0x300000a8ffa87230 */ /* 0x000fc40000004100 */
[-C--:B------:R-:W-:Y:S01]  /*8230*/  FFMA.FTZ R173, R166, R169.reuse, R173 ;  /* 0x000000a9a6ad7223 */ /* 0x080fe200000100ad */
[----:B------:R-:W-:Y:S02]  /*8240*/  HADD2.F32 R89, -RZ, R89.H1_H1 ;  /* 0x30000059ff597230 */ /* 0x000fe40000004100 */
[----:B------:R-:W-:Y:S01]  /*8250*/  FFMA.FTZ R178, R161, R169, -R178 ;  /* 0x000000a9a1b27223 */ /* 0x000fe200000108b2 */
[----:B------:R-:W-:Y:S02]  /*8260*/  HADD2.F32 R167, -RZ, R167.H1_H1 ;  /* 0x300000a7ffa77230 */ /* 0x000fe40000004100 */
[-C--:B------:R-:W-:Y:S01]  /*8270*/  FMUL.FTZ R166, R162, R171.reuse ;  /* 0x000000aba2a67220 */ /* 0x080fe20000410000 */
[-C--:B------:R-:W-:Y:S01]  /*8280*/  FFMA.FTZ R87, R87, R168.reuse, -R170 ;  /* 0x000000a857577223 */ /* 0x080fe200000108aa */
[----:B------:R-:W-:Y:S01]  /*8290*/  FMUL.FTZ R171, R89, R171 ;  /* 0x000000ab59ab7220 */ /* 0x000fe20000410000 */
[----:B------:R-:W-:Y:S01]  /*82a0*/  FFMA.FTZ R172, R163, R168, R172 ;  /* 0x000000a8a3ac7223 */ /* 0x000fe200000100ac */
[----:B------:R-:W-:-:S02]  /*82b0*/  FFMA.FTZ R89, R89, R167, -R166 ;  /* 0x000000a759597223 */ /* 0x000fc400000108a6 */
[----:B------:R-:W-:Y:S01]  /*82c0*/  FFMA.FTZ R162, R162, R167, R171 ;  /* 0x000000a7a2a27223 */ /* 0x000fe200000100ab */
[----:B------:R-:W-:Y:S02]  /*82d0*/  F2FP.SATFINITE.E4M3.F32.PACK_AB_MERGE_C R87, R87, R178, RZ ;  /* 0x000000b25757723e */ /* 0x000fe400048070ff */
[----:B------:R-:W-:Y:S02]  /*82e0*/  F2FP.SATFINITE.E4M3.F32.PACK_AB_MERGE_C R172, R172, R173, RZ ;  /* 0x000000adacac723e */ /* 0x000fe400048070ff */
[----:B------:R-:W-:Y:S02]  /*82f0*/  F2FP.SATFINITE.E4M3.F32.PACK_AB_MERGE_C R87, R89, R52, R87 ;  /* 0x000000345957723e */ /* 0x000fe40004807057 */
[----:B------:R-:W-:Y:S02]  /*8300*/  F2FP.SATFINITE.E4M3.F32.PACK_AB_MERGE_C R89, R58, R57, R55 ;  /* 0x000000393a59723e */ /* 0x000fe40004807037 */
[----:B------:R-:W-:-:S07]  /*8310*/  F2FP.SATFINITE.E4M3.F32.PACK_AB_MERGE_C R91, R162, R53, R172 ;  /* 0x00000035a25b723e */ /* 0x000fce00048070ac */
.L_x_345:
[----:B------:R-:W-:Y:S05]  /*8320*/  BSYNC B2 ;  /* 0x0000000000027941 */ /* 0x000fea0003800000 */
.L_x_344:
[----:B------:R-:W-:Y:S01]  /*8330*/  ISETP.GE.AND P3, PT, R159, R147, PT ;  /* 0x000000939f00720c */ /* 0x000fe20003f66270 */
[----:B------:R-:W-:-:S12]  /*8340*/  ULDC.64 UR4, c[0x0][0x2d8] ;  /* 0x0000b60000047ab9 */ /* 0x000fd80000000a00 */
[--C-:B------:R-:W-:Y:S02]  /*8350*/  @!P3 SHF.R.S32.HI R52, RZ, 0x1f, R159.reuse ;  /* 0x0000001fff34b819 */ /* 0x100fe4000001149f */
[----:B------:R-:W-:-:S04]  /*8360*/  @!P3 IADD3 R54, P4, P6, R46, R136, R159 ;  /* 0x000000882e36b210 */ /* 0x000fc80007e9e09f */
[----:B------:R-:W-:Y:S02]  /*8370*/  @!P3 IADD3.X R158, R21, R158, R52, P4, P6 ;  /* 0x0000009e159eb210 */ /* 0x000fe400027ec434 */
[----:B------:R-:W-:-:S04]  /*8380*/  IADD3 R52, P4, R157, UR4, RZ ;  /* 0x000000049d347c10 */ /* 0x000fc8000ff9e0ff */
[----:B------:R-:W-:Y:S02]  /*8390*/  IADD3.X R53, R164, UR5, RZ, P4, !PT ;  /* 0x00000005a4357c10 */ /* 0x000fe4000a7fe4ff */
[----:B------:R-:W-:-:S03]  /*83a0*/  @!P3 IADD3 R54, P4, R54, UR4, RZ ;  /* 0x000000043636bc10 */ /* 0x000fc6000ff9e0ff */
[----:B-1----:R1:W-:Y:S01]  /*83b0*/  STG.E.128 desc[UR60][R52.64], R84 ;  /* 0x0000005434007986 */ /* 0x0023e2000c101d3c */
[----:B------:R-:W-:-:S05]  /*83c0*/  @!P3 IADD3.X R55, R158, UR5, RZ, P4, !PT ;  /* 0x000000059e37bc10 */ /* 0x000fca000a7fe4ff */
[----:B--2---:R1:W-:Y:S04]  /*83d0*/  @!P3 STG.E.128 desc[UR60][R54.64], R88 ;  /* 0x000000583600b986 */ /* 0x0043e8000c101d3c */
.L_x_343:
[----:B------:R-:W-:Y:S05]  /*83e0*/  BSYNC B1 ;  /* 0x0000000000017941 */ /* 0x000fea0003800000 */
.L_x_342:
[----:B-1----:R-:W-:Y:S01]  /*83f0*/  VIADD R53, R228, 0x40 ;  /* 0x00000040e4357836 */ /* 0x002fe20000000000 */
[----:B------:R-:W-:Y:S04]  /*8400*/  BSSY B1, `(.L_x_346) ;  /* 0x0000101000017945 */ /* 0x000fe80003800000 */
[----:B------:R-:W-:-:S13]  /*8410*/  ISETP.GE.OR P3, PT, R53, R120, P0 ;  /* 0x000000783500720c */ /* 0x000fda0000766670 */
[----:B------:R-:W-:Y:S05]  /*8420*/  @P3 BRA `(.L_x_347) ;  /* 0x0000000c00f83947 */ /* 0x000fea0003800000 */
[----:B------:R-:W3:Y:S01]  /*8430*/  LDL R54, [R1+0x58] ;  /* 0x0000580001367983 */ /* 0x000ee20000100800 */
[-C--:B--2---:R-:W-:Y:S01]  /*8440*/  IMAD R52, R124, R130.reuse, RZ ;  /* 0x000000827c347224 */ /* 0x084fe200078e02ff */
[----:B------:R-:W-:Y:S01]  /*8450*/  ISETP.NE.AND P6, PT, R0, RZ, PT ;  /* 0x000000ff0000720c */ /* 0x000fe20003fc5270 */
[C---:B------:R-:W-:Y:S01]  /*8460*/  IMAD.WIDE.U32 R84, R53.reuse, R130, R128 ;  /* 0x0000008235547225 */ /* 0x040fe200078e0080 */
[----:B------:R-:W-:Y:S03]  /*8470*/  BSSY B2, `(.L_x_348) ;  /* 0x00000ee000027945 */ /* 0x000fe60003800000 */
[----:B------:R-:W-:Y:S01]  /*8480*/  IMAD R53, R53, R131, R52 ;  /* 0x0000008335357224 */ /* 0x000fe200078e0234 */
[----:B------:R-:W-:Y:S01]  /*8490*/  SEL R52, R121, R148, !P6 ;  /* 0x0000009479347207 */ /* 0x000fe20007000000 */
[----:B------:R-:W-:Y:S01]  /*84a0*/  VIADD R55, R228, 0x40 ;  /* 0x00000040e4377836 */ /* 0x000fe20000000000 */
[----:B------:R-:W-:Y:S01]  /*84b0*/  IADD3 R87, P3, P4, R46, R84, R27 ;  /* 0x000000542e577210 */ /* 0x000fe20007c7e01b */
[----:B------:R-:W-:Y:S01]  /*84c0*/  VIADD R56, R228, 0x40 ;  /* 0x00000040e4387836 */ /* 0x000fe20000000000 */
[----:B------:R-:W-:Y:S01]  /*84d0*/  IADD3 R86, R85, R53, RZ ;  /* 0x0000003555567210 */ /* 0x000fe20007ffe0ff */
[----:B------:R-:W-:Y:S01]  /*84e0*/  IMAD.SHL.U32 R55, R55, 0x80, RZ ;  /* 0x0000008037377824 */ /* 0x000fe200078e00ff */
[----:B------:R-:W-:-:S02]  /*84f0*/  SHF.R.S32.HI R53, RZ, 0x1f, R52 ;  /* 0x0000001fff357819 */ /* 0x000fc40000011434 */
[----:B------:R-:W-:Y:S02]  /*8500*/  SHF.L.U32 R56, R56, 0x7, RZ ;  /* 0x0000000738387819 */ /* 0x000fe400000006ff */
[----:B------:R-:W-:Y:S02]  /*8510*/  LEA.HI R53, R53, R52, RZ, 0x5 ;  /* 0x0000003435357211 */ /* 0x000fe400078f28ff */
[----:B------:R-:W-:Y:S02]  /*8520*/  LOP3.LUT R55, R55, 0x380, RZ, 0xc0, !PT ;  /* 0x0000038037377812 */ /* 0x000fe400078ec0ff */
[----:B------:R-:W-:Y:S02]  /*8530*/  LEA.HI.SX32 R53, R53, R28, 0x1b ;  /* 0x0000001c35357211 */ /* 0x000fe400078fdaff */
[----:B------:R-:W-:Y:S02]  /*8540*/  LOP3.LUT R56, R56, 0x380, RZ, 0xc0, !PT ;  /* 0x0000038038387812 */ /* 0x000fe400078ec0ff */
[----:B------:R-:W-:Y:S01]  /*8550*/  SHF.R.U32.HI R55, RZ, 0x3, R55 ;  /* 0x00000003ff377819 */ /* 0x000fe20000011637 */
[----:B------:R-:W-:Y:S01]  /*8560*/  IMAD.SHL.U32 R89, R53, 0x10, RZ ;  /* 0x0000001035597824 */ /* 0x000fe200078e00ff */
[----:B------:R-:W-:Y:S01]  /*8570*/  IADD3.X R90, R21, R86, R26, P3, P4 ;  /* 0x00000056155a7210 */ /* 0x000fe20001fe841a */
[----:B------:R-:W-:-:S03]  /*8580*/  IMAD R53, R17, 0x7000, R115 ;  /* 0x0000700011357824 */ /* 0x000fc600078e0273 */
[----:B------:R-:W-:Y:S01]  /*8590*/  LOP3.LUT R52, R56, 0x70, R89, 0xf8, !PT ;  /* 0x0000007038347812 */ /* 0x000fe200078ef859 */
[----:B------:R-:W-:-:S03]  /*85a0*/  IMAD.IADD R53, R16, 0x1, R53 ;  /* 0x0000000110357824 */ /* 0x000fc600078e0235 */
[----:B------:R-:W-:-:S05]  /*85b0*/  LOP3.LUT R52, R52, R55, RZ, 0x3c, !PT ;  /* 0x0000003734347212 */ /* 0x000fca00078e3cff */
[----:B---3--:R-:W-:-:S04]  /*85c0*/  IMAD.IADD R52, R54, 0x1, R52 ;  /* 0x0000000136347824 */ /* 0x008fc800078e0234 */
[----:B------:R-:W-:-:S05]  /*85d0*/  IMAD R55, R17, 0x7000, R52 ;  /* 0x0000700011377824 */ /* 0x000fca00078e0234 */
[----:B------:R-:W-:Y:S02]  /*85e0*/  IADD3 R56, R16, R55, RZ ;  /* 0x0000003710387210 */ /* 0x000fe40007ffe0ff */
[----:B------:R-:W1:Y:S04]  /*85f0*/  LDS.128 R52, [R53+0x20400] ;  /* 0x0204000035347984 */ /* 0x000e680000000c00 */
[----:B------:R-:W2:Y:S01]  /*8600*/  LDS.128 R56, [R56+0x20400] ;  /* 0x0204000038387984 */ /* 0x000ea20000000c00 */
[----:B------:R-:W-:Y:S05]  /*8610*/  @P2 BRA `(.L_x_349) ;  /* 0x0000000c004c2947 */ /* 0x000fea0003800000 */
[----:B------:R-:W-:Y:S01]  /*8620*/  SHF.R.U32.HI R158, RZ, 0x8, R61 ;  /* 0x00000008ff9e7819 */ /* 0x000fe2000001163d */
[----:B-1----:R-:W-:Y:S01]  /*8630*/  IMAD.MOV.U32 R64, RZ, RZ, R52 ;  /* 0x000000ffff407224 */ /* 0x002fe200078e0034 */
[----:B------:R-:W-:Y:S01]  /*8640*/  LOP3.LUT R91, R61, 0xff0000ff, RZ, 0xc0, !PT ;  /* 0xff0000ff3d5b7812 */ /* 0x000fe200078ec0ff */
[----:B--2---:R-:W-:Y:S01]  /*8650*/  IMAD.MOV.U32 R66, RZ, RZ, R56 ;  /* 0x000000ffff427224 */ /* 0x004fe200078e0038 */
[----:B------:R-:W-:Y:S01]  /*8660*/  SHF.R.U32.HI R137, RZ, 0x8, R63 ;  /* 0x00000008ff897819 */ /* 0x000fe2000001163f */
[----:B------:R-:W-:Y:S01]  /*8670*/  IMAD.MOV.U32 R60, RZ, RZ, R53 ;  /* 0x000000ffff3c7224 */ /* 0x000fe200078e0035 */
[----:B------:R-:W-:Y:S02]  /*8680*/  SHF.L.U32 R52, R158, 0x8, RZ ;  /* 0x000000089e347819 */ /* 0x000fe400000006ff */
[----:B------:R-:W-:Y:S02]  /*8690*/  SHF.R.U32.HI R88, RZ, 0x8, R67 ;  /* 0x00000008ff587819 */ /* 0x000fe40000011643 */
[----:B------:R-:W-:Y:S01]  /*86a0*/  LOP3.LUT R91, R91, 0xff00, R52, 0xf8, !PT ;  /* 0x0000ff005b5b7812 */ /* 0x000fe200078ef834 */
[----:B------:R-:W-:Y:S01]  /*86b0*/  IMAD.SHL.U32 R52, R137, 0x100, RZ ;  /* 0x0000010089347824 */ /* 0x000fe200078e00ff */
[----:B------:R-:W-:-:S02]  /*86c0*/  SHF.R.U32.HI R160, RZ, 0x10, R63 ;  /* 0x00000010ffa07819 */ /* 0x000fc4000001163f */
[----:B------:R-:W-:Y:S02]  /*86d0*/  LOP3.LUT R63, R63, 0xff0000ff, RZ, 0xc0, !PT ;  /* 0xff0000ff3f3f7812 */ /* 0x000fe400078ec0ff */
[--C-:B------:R-:W-:Y:S02]  /*86e0*/  SHF.R.U32.HI R159, RZ, 0x10, R65.reuse ;  /* 0x00000010ff9f7819 */ /* 0x100fe40000011641 */
[----:B------:R-:W-:Y:S02]  /*86f0*/  SHF.R.U32.HI R136, RZ, 0x8, R65 ;  /* 0x00000008ff887819 */ /* 0x000fe40000011641 */
[----:B------:R-:W-:Y:S02]  /*8700*/  LOP3.LUT R62, R65, 0xff0000ff, RZ, 0xc0, !PT ;  /* 0xff0000ff413e7812 */ /* 0x000fe400078ec0ff */
[----:B------:R-:W-:Y:S01]  /*8710*/  LOP3.LUT R65, R67, 0xff0000ff, RZ, 0xc0, !PT ;  /* 0xff0000ff43417812 */ /* 0x000fe200078ec0ff */
[----:B------:R-:W-:Y:S01]  /*8720*/  IMAD.SHL.U32 R53, R136, 0x100, RZ ;  /* 0x0000010088357824 */ /* 0x000fe200078e00ff */
[----:B------:R-:W-:-:S02]  /*8730*/  SHF.L.U32 R56, R88, 0x8, RZ ;  /* 0x0000000858387819 */ /* 0x000fc400000006ff */
[----:B------:R-:W-:Y:S01]  /*8740*/  SHF.R.U32.HI R161, RZ, 0x10, R61 ;  /* 0x00000010ffa17819 */ /* 0x000fe2000001163d */
[----:B------:R-:W-:Y:S01]  /*8750*/  IMAD.MOV.U32 R61, RZ, RZ, R54 ;  /* 0x000000ffff3d7224 */ /* 0x000fe200078e0036 */
[----:B------:R-:W-:Y:S01]  /*8760*/  LOP3.LUT R63, R63, 0xff00, R52, 0xf8, !PT ;  /* 0x0000ff003f3f7812 */ /* 0x000fe200078ef834 */
[----:B------:R-:W-:Y:S01]  /*8770*/  IMAD.U32 R52, R160, 0x10000, RZ ;  /* 0x00010000a0347824 */ /* 0x000fe200078e00ff */
[----:B------:R-:W-:Y:S01]  /*8780*/  SHF.R.U32.HI R157, RZ, 0x10, R67 ;  /* 0x00000010ff9d7819 */ /* 0x000fe20000011643 */
[----:B------:R-:W-:Y:S01]  /*8790*/  IMAD.U32 R54, R161, 0x10000, RZ ;  /* 0x00010000a1367824 */ /* 0x000fe200078e00ff */
[----:B------:R-:W-:Y:S01]  /*87a0*/  LOP3.LUT R158, R65, 0xff00, R56, 0xf8, !PT ;  /* 0x0000ff00419e7812 */ /* 0x000fe200078ef838 */
[----:B------:R-:W-:Y:S01]  /*87b0*/  IMAD.U32 R56, R159, 0x10000, RZ ;  /* 0x000100009f387824 */ /* 0x000fe200078e00ff */
[----:B------:R-:W-:Y:S02]  /*87c0*/  F2FP.F16.E4M3.UNPACK_B R136, R155.H1 ;  /* 0x0000009bff88723e */ /* 0x000fe400030006ff */
[----:B------:R-:W-:-:S02]  /*87d0*/  F2FP.F16.E4M3.UNPACK_B R67, R66.H1 ;  /* 0x00000042ff43723e */ /* 0x000fc400030006ff */
[----:B------:R-:W-:Y:S02]  /*87e0*/  F2FP.F16.E4M3.UNPACK_B R65, R64.H1 ;  /* 0x00000040ff41723e */ /* 0x000fe400030006ff */
[----:B------:R-:W-:Y:S01]  /*87f0*/  LOP3.LUT R137, R62, 0xff00, R53, 0xf8, !PT ;  /* 0x0000ff003e897812 */ /* 0x000fe200078ef835 */
[----:B------:R-:W-:Y:S01]  /*8800*/  HADD2.F32 R53, -RZ, R136.H0_H0 ;  /* 0x20000088ff357230 */ /* 0x000fe20000004100 */
[----:B------:R-:W-:Y:S01]  /*8810*/  LOP3.LUT R52, R63, 0xff0000, R52, 0xf8, !PT ;  /* 0x00ff00003f347812 */ /* 0x000fe200078ef834 */
[----:B------:R-:W-:Y:S01]  /*8820*/  HADD2.F32 R63, -RZ, R67.H0_H0 ;  /* 0x20000043ff3f7230 */ /* 0x000fe20000004100 */
[----:B------:R-:W-:Y:S01]  /*8830*/  F2FP.F16.E4M3.UNPACK_B R88, R153.H1 ;  /* 0x00000099ff58723e */ /* 0x000fe200030006ff */
[--C-:B------:R-:W-:Y:S01]  /*8840*/  HADD2.F32 R62, -RZ, R65.reuse.H0_H0 ;  /* 0x20000041ff3e7230 */ /* 0x100fe20000004100 */
[----:B------:R-:W-:Y:S01]  /*8850*/  LOP3.LUT R54, R91, 0xff0000, R54, 0xf8, !PT ;  /* 0x00ff00005b367812 */ /* 0x000fe200078ef836 */
[----:B------:R-:W-:Y:S02]  /*8860*/  HADD2.F32 R65, -RZ, R65.H1_H1 ;  /* 0x30000041ff417230 */ /* 0x000fe40000004100 */
[----:B------:R-:W-:Y:S01]  /*8870*/  FMUL.FTZ R159, R63, R53 ;  /* 0x000000353f9f7220 */ /* 0x000fe20000410000 */
[----:B------:R-:W-:-:S02]  /*8880*/  HADD2.F32 R91, -RZ, R88.H0_H0 ;  /* 0x20000058ff5b7230 */ /* 0x000fc40000004100 */
[C---:B------:R-:W-:Y:S01]  /*8890*/  FMUL.FTZ R160, R62.reuse, R53 ;  /* 0x000000353ea07220 */ /* 0x040fe20000410000 */
[----:B------:R-:W-:Y:S02]  /*88a0*/  SHF.L.U32 R157, R157, 0x10, RZ ;  /* 0x000000109d9d7819 */ /* 0x000fe400000006ff */
[----:B------:R-:W-:Y:S01]  /*88b0*/  LOP3.LUT R56, R137, 0xff0000, R56, 0xf8, !PT ;  /* 0x00ff000089387812 */ /* 0x000fe200078ef838 */
[-C--:B------:R-:W-:Y:S01]  /*88c0*/  FFMA.FTZ R62, R62, R91.reuse, -R159 ;  /* 0x0000005b3e3e7223 */ /* 0x080fe2000001089f */
[----:B------:R-:W-:Y:S01]  /*88d0*/  FFMA.FTZ R63, R63, R91, R160 ;  /* 0x0000005b3f3f7223 */ /* 0x000fe200000100a0 */
[----:B------:R-:W-:Y:S01]  /*88e0*/  HADD2.F32 R91, -RZ, R136.H1_H1 ;  /* 0x30000088ff5b7230 */ /* 0x000fe20000004100 */
[----:B------:R-:W-:Y:S01]  /*88f0*/  F2FP.F16.E4M3.UNPACK_B R155, R155 ;  /* 0x0000009bff9b723e */ /* 0x000fe200020006ff */
[----:B------:R-:W-:Y:S01]  /*8900*/  HADD2.F32 R136, -RZ, R67.H1_H1 ;  /* 0x30000043ff887230 */ /* 0x000fe20000004100 */
[----:B------:R-:W-:Y:S01]  /*8910*/  F2FP.F16.E4M3.UNPACK_B R67, R66 ;  /* 0x00000042ff43723e */ /* 0x000fe200020006ff */
[----:B------:R-:W-:Y:S01]  /*8920*/  HADD2.F32 R137, -RZ, R88.H1_H1 ;  /* 0x30000058ff897230 */ /* 0x000fe20000004100 */
[----:B------:R-:W-:Y:S01]  /*8930*/  F2FP.F16.E4M3.UNPACK_B R88, R64 ;  /* 0x00000040ff58723e */ /* 0x000fe200020006ff */
[-C--:B------:R-:W-:Y:S01]  /*8940*/  FMUL.FTZ R159, R65, R91.reuse ;  /* 0x0000005b419f7220 */ /* 0x080fe20000410000 */
[----:B------:R-:W-:Y:S01]  /*8950*/  FMUL.FTZ R64, R136, R91 ;  /* 0x0000005b88407220 */ /* 0x000fe20000410000 */
[----:B------:R-:W-:Y:S01]  /*8960*/  LOP3.LUT R53, R158, 0xff0000, R157, 0xf8, !PT ;  /* 0x00ff00009e357812 */ /* 0x000fe200078ef89d */
[----:B------:R-:W-:Y:S01]  /*8970*/  HADD2.F32 R157, -RZ, R155.H0_H0 ;  /* 0x2000009bff9d7230 */ /* 0x000fe20000004100 */
[----:B------:R-:W-:Y:S01]  /*8980*/  F2FP.F16.E4M3.UNPACK_B R153, R153 ;  /* 0x00000099ff99723e */ /* 0x000fe200020006ff */
[----:B------:R-:W-:-:S02]  /*8990*/  HADD2.F32 R91, -RZ, R67.H0_H0 ;  /* 0x20000043ff5b7230 */ /* 0x000fc40000004100 */
[-C--:B------:R-:W-:Y:S01]  /*89a0*/  FFMA.FTZ R65, R65, R137.reuse, -R64 ;  /* 0x0000008941417223 */ /* 0x080fe20000010840 */
[----:B------:R-:W-:Y:S02]  /*89b0*/  HADD2.F32 R66, -RZ, R88.H0_H0 ;  /* 0x20000058ff427230 */ /* 0x000fe40000004100 */
[----:B------:R-:W-:Y:S01]  /*89c0*/  FFMA.FTZ R64, R136, R137, R159 ;  /* 0x0000008988407223 */ /* 0x000fe2000001009f */
[----:B------:R-:W-:Y:S02]  /*89d0*/  HADD2.F32 R136, -RZ, R153.H0_H0 ;  /* 0x20000099ff887230 */ /* 0x000fe40000004100 */
[-C--:B------:R-:W-:Y:S01]  /*89e0*/  FMUL.FTZ R159, R91, R157.reuse ;  /* 0x0000009d5b9f7220 */ /* 0x080fe20000410000 */
[----:B------:R-:W-:Y:S02]  /*89f0*/  HADD2.F32 R155, -RZ, R155.H1_H1 ;  /* 0x3000009bff9b7230 */ /* 0x000fe40000004100 */
[----:B------:R-:W-:Y:S01]  /*8a00*/  FMUL.FTZ R158, R66, R157 ;  /* 0x0000009d429e7220 */ /* 0x000fe20000410000 */
[----:B------:R-:W-:-:S02]  /*8a10*/  HADD2.F32 R137, -RZ, R67.H1_H1 ;  /* 0x30000043ff897230 */ /* 0x000fc40000004100 */
[----:B------:R-:W-:Y:S01]  /*8a20*/  FFMA.FTZ R66, R66, R136, -R159 ;  /* 0x0000008842427223 */ /* 0x000fe2000001089f */
[----:B------:R-:W-:Y:S01]  /*8a30*/  HADD2.F32 R88, -RZ, R88.H1_H1 ;  /* 0x30000058ff587230 */ /* 0x000fe20000004100 */
[----:B------:R-:W-:Y:S01]  /*8a40*/  F2FP.F16.E4M3.UNPACK_B R159, R156.H1 ;  /* 0x0000009cff9f723e */ /* 0x000fe200030006ff */
[----:B------:R-:W-:Y:S01]  /*8a50*/  HADD2.F32 R157, -RZ, R153.H1_H1 ;  /* 0x30000099ff9d7230 */ /* 0x000fe20000004100 */
[----:B------:R-:W-:Y:S01]  /*8a60*/  F2FP.F16.E4M3.UNPACK_B R153, R58.H1 ;  /* 0x0000003aff99723e */ /* 0x000fe200030006ff */
[----:B------:R-:W-:Y:S01]  /*8a70*/  FFMA.FTZ R67, R91, R136, R158 ;  /* 0x000000885b437223 */ /* 0x000fe2000001009e */
[-C--:B------:R-:W-:Y:S01]  /*8a80*/  FMUL.FTZ R91, R137, R155.reuse ;  /* 0x0000009b895b7220 */ /* 0x080fe20000410000 */
[----:B------:R-:W-:Y:S01]  /*8a90*/  FMUL.FTZ R160, R88, R155 ;  /* 0x0000009b58a07220 */ /* 0x000fe20000410000 */
[----:B------:R-:W-:Y:S01]  /*8aa0*/  F2FP.F16.E4M3.UNPACK_B R158, R154.H1 ;  /* 0x0000009aff9e723e */ /* 0x000fe200030006ff */
[----:B------:R-:W-:Y:S01]  /*8ab0*/  HADD2.F32 R162, -RZ, R159.H0_H0 ;  /* 0x2000009fffa27230 */ /* 0x000fe20000004100 */
[----:B------:R-:W-:Y:S01]  /*8ac0*/  F2FP.F16.E4M3.UNPACK_B R136, R61.H1 ;  /* 0x0000003dff88723e */ /* 0x000fe200030006ff */
[----:B------:R-:W-:-:S02]  /*8ad0*/  HADD2.F32 R155, -RZ, R153.H0_H0 ;  /* 0x20000099ff9b7230 */ /* 0x000fc40000004100 */
[-C--:B------:R-:W-:Y:S01]  /*8ae0*/  FFMA.FTZ R91, R88, R157.reuse, -R91 ;  /* 0x0000009d585b7223 */ /* 0x080fe2000001085b */
[----:B------:R-:W-:Y:S01]  /*8af0*/  FFMA.FTZ R88, R137, R157, R160 ;  /* 0x0000009d89587223 */ /* 0x000fe200000100a0 */
[----:B------:R-:W-:Y:S01]  /*8b00*/  HADD2.F32 R160, -RZ, R158.H0_H0 ;  /* 0x2000009effa07230 */ /* 0x000fe20000004100 */
[----:B------:R-:W-:Y:S01]  /*8b10*/  F2FP.F16.E4M3.UNPACK_B R156, R156 ;  /* 0x0000009cff9c723e */ /* 0x000fe200020006ff */
[--C-:B------:R-:W-:Y:S02]  /*8b20*/  HADD2.F32 R137, -RZ, R136.reuse.H0_H0 ;  /* 0x20000088ff897230 */ /* 0x100fe40000004100 */
[-C--:B------:R-:W-:Y:S01]  /*8b30*/  FMUL.FTZ R164, R155, R162.reuse ;  /* 0x000000a29ba47220 */ /* 0x080fe20000410000 */
[----:B------:R-:W-:Y:S01]  /*8b40*/  HADD2.F32 R159, -RZ, R159.H1_H1 ;  /* 0x3000009fff9f7230 */ /* 0x000fe20000004100 */
[----:B------:R-:W-:Y:S01]  /*8b50*/  F2FP.F16.E4M3.UNPACK_B R61, R61 ;  /* 0x0000003dff3d723e */ /* 0x000fe200020006ff */
[----:B------:R-:W-:Y:S02]  /*8b60*/  HADD2.F32 R153, -RZ, R153.H1_H1 ;  /* 0x30000099ff997230 */ /* 0x000fe40000004100 */
[----:B------:R-:W-:Y:S01]  /*8b70*/  FMUL.FTZ R162, R137, R162 ;  /* 0x000000a289a27220 */ /* 0x000fe20000410000 */
[----:B------:R-:W-:-:S02]  /*8b80*/  HADD2.F32 R136, -RZ, R136.H1_H1 ;  /* 0x30000088ff887230 */ /* 0x000fc40000004100 */
[-C--:B------:R-:W-:Y:S01]  /*8b90*/  FFMA.FTZ R164, R137, R160.reuse, -R164 ;  /* 0x000000a089a47223 */ /* 0x080fe200000108a4 */
[----:B------:R-:W-:Y:S02]  /*8ba0*/  HADD2.F32 R158, -RZ, R158.H1_H1 ;  /* 0x3000009eff9e7230 */ /* 0x000fe40000004100 */
[-C--:B------:R-:W-:Y:S01]  /*8bb0*/  FMUL.FTZ R137, R153, R159.reuse ;  /* 0x0000009f99897220 */ /* 0x080fe20000410000 */
[----:B------:R-:W-:Y:S01]  /*8bc0*/  FFMA.FTZ R162, R155, R160, R162 ;  /* 0x000000a09ba27223 */ /* 0x000fe200000100a2 */
[C---:B------:R-:W-:Y:S01]  /*8bd0*/  FMUL.FTZ R166, R136.reuse, R159 ;  /* 0x0000009f88a67220 */ /* 0x040fe20000410000 */
[----:B------:R-:W-:Y:S01]  /*8be0*/  F2FP.F16.E4M3.UNPACK_B R154, R154 ;  /* 0x0000009aff9a723e */ /* 0x000fe200020006ff */
[----:B------:R-:W-:Y:S01]  /*8bf0*/  FFMA.FTZ R159, R136, R158, -R137 ;  /* 0x0000009e889f7223 */ /* 0x000fe20000010889 */
[----:B------:R-:W-:Y:S01]  /*8c00*/  F2FP.F16.E4M3.UNPACK_B R136, R58 ;  /* 0x0000003aff88723e */ /* 0x000fe200020006ff */
[----:B------:R-:W-:Y:S02]  /*8c10*/  HADD2.F32 R155, -RZ, R156.H0_H0 ;  /* 0x2000009cff9b7230 */ /* 0x000fe40000004100 */
[----:B------:R-:W-:Y:S01]  /*8c20*/  FFMA.FTZ R161, R153, R158, R166 ;  /* 0x0000009e99a17223 */ /* 0x000fe200000100a6 */
[----:B------:R-:W-:Y:S01]  /*8c30*/  HADD2.F32 R58, -RZ, R61.H0_H0 ;  /* 0x2000003dff3a7230 */ /* 0x000fe20000004100 */
[----:B------:R-:W-:Y:S01]  /*8c40*/  F2FP.SATFINITE.E4M3.F32.PACK_AB_MERGE_C R62, R65, R62, RZ ;  /* 0x0000003e413e723e */ /* 0x000fe200048070ff */
[----:B------:R-:W-:Y:S01]  /*8c50*/  HADD2.F32 R137, -RZ, R136.H0_H0 ;  /* 0x20000088ff897230 */ /* 0x000fe20000004100 */
[----:B------:R-:W-:Y:S01]  /*8c60*/  F2FP.SATFINITE.E4M3.F32.PACK_AB_MERGE_C R64, R64, R63, RZ ;  /* 0x0000003f4040723e */ /* 0x000fe200048070ff */
[----:B------:R-:W-:-:S02]  /*8c70*/  HADD2.F32 R156, -RZ, R156.H1_H1 ;  /* 0x3000009cff9c7230 */ /* 0x000fc40000004100 */
[CC--:B------:R-:W-:Y:S01]  /*8c80*/  FMUL.FTZ R158, R58.reuse, R155.reuse ;  /* 0x0000009b3a9e7220 */ /* 0x0c0fe20000410000 */
[----:B------:R-:W-:Y:S02]  /*8c90*/  HADD2.F32 R61, -RZ, R61.H1_H1 ;  /* 0x3000003dff3d7230 */ /* 0x000fe40000004100 */
[----:B------:R-:W-:Y:S01]  /*8ca0*/  FMUL.FTZ R157, R137, R155 ;  /* 0x0000009b899d7220 */ /* 0x000fe20000410000 */
[----:B------:R-:W-:Y:S01]  /*8cb0*/  HADD2.F32 R153, -RZ, R154.H0_H0 ;  /* 0x2000009aff997230 */ /* 0x000fe20000004100 */
[----:B------:R-:W-:Y:S01]  /*8cc0*/  F2FP.SATFINITE.E4M3.F32.PACK_AB_MERGE_C R63, R91, R66, R62 ;  /* 0x000000425b3f723e */ /* 0x000fe2000480703e */
[----:B------:R-:W-:Y:S02]  /*8cd0*/  HADD2.F32 R136, -RZ, R136.H1_H1 ;  /* 0x30000088ff887230 */ /* 0x000fe40000004100 */
[----:B------:R-:W-:Y:S01]  /*8ce0*/  FMUL.FTZ R155, R61, R156 ;  /* 0x0000009c3d9b7220 */ /* 0x000fe20000410000 */
[----:B------:R-:W-:Y:S01]  /*8cf0*/  HADD2.F32 R154, -RZ, R154.H1_H1 ;  /* 0x3000009aff9a7230 */ /* 0x000fe20000004100 */
[----:B------:R-:W-:Y:S01]  /*8d00*/  F2FP.F16.E4M3.UNPACK_B R66, R56 ;  /* 0x00000038ff42723e */ /* 0x000fe200020006ff */
[----:B------:R-:W-:Y:S01]  /*8d10*/  FFMA.FTZ R157, R58, R153, -R157 ;  /* 0x000000993a9d7223 */ /* 0x000fe2000001089d */
[C---:B------:R-:W-:Y:S01]  /*8d20*/  FMUL.FTZ R160, R136.reuse, R156 ;  /* 0x0000009c88a07220 */ /* 0x040fe20000410000 */
[----:B------:R-:W-:Y:S01]  /*8d30*/  F2FP.F16.E4M3.UNPACK_B R65, R60 ;  /* 0x0000003cff41723e */ /* 0x000fe200020006ff */
[----:B------:R-:W-:Y:S01]  /*8d40*/  FFMA.FTZ R155, R136, R154, R155 ;  /* 0x0000009a889b7223 */ /* 0x000fe2000001009b */
[----:B------:R-:W-:Y:S01]  /*8d50*/  F2FP.F16.E4M3.UNPACK_B R136, R57 ;  /* 0x00000039ff88723e */ /* 0x000fe200020006ff */
[----:B------:R-:W-:Y:S01]  /*8d60*/  FFMA.FTZ R58, R137, R153, R158 ;  /* 0x00000099893a7223 */ /* 0x000fe2000001009e */
[----:B------:R-:W-:Y:S01]  /*8d70*/  F2FP.SATFINITE.E4M3.F32.PACK_AB_MERGE_C R62, R88, R67, R64 ;  /* 0x00000043583e723e */ /* 0x000fe20004807040 */
[----:B------:R-:W-:Y:S01]  /*8d80*/  HADD2.F32 R137, -RZ, R66.H0_H0 ;  /* 0x20000042ff897230 */ /* 0x000fe20000004100 */
[----:B------:R-:W-:Y:S01]  /*8d90*/  F2FP.F16.E4M3.UNPACK_B R88, R54 ;  /* 0x00000036ff58723e */ /* 0x000fe200020006ff */
[----:B------:R-:W-:-:S02]  /*8da0*/  HADD2.F32 R67, -RZ, R136.H0_H0 ;  /* 0x20000088ff437230 */ /* 0x000fc40000004100 */
[----:B------:R-:W-:Y:S01]  /*8db0*/  FFMA.FTZ R160, R61, R154, -R160 ;  /* 0x0000009a3da07223 */ /* 0x000fe200000108a0 */
[--C-:B------:R-:W-:Y:S01]  /*8dc0*/  HADD2.F32 R64, -RZ, R65.reuse.H0_H0 ;  /* 0x20000041ff407230 */ /* 0x100fe20000004100 */
[----:B------:R-:W-:Y:S01]  /*8dd0*/  F2FP.F16.E4M3.UNPACK_B R60, R60.H1 ;  /* 0x0000003cff3c723e */ /* 0x000fe200030006ff */
[----:B------:R-:W-:Y:S02]  /*8de0*/  HADD2.F32 R91, -RZ, R88.H0_H0 ;  /* 0x20000058ff5b7230 */ /* 0x000fe40000004100 */
[-C--:B------:R-:W-:Y:S01]  /*8df0*/  FMUL.FTZ R153, R67, R137.reuse ;  /* 0x0000008943997220 */ /* 0x080fe20000410000 */
[----:B------:R-:W-:Y:S02]  /*8e00*/  HADD2.F32 R136, -RZ, R136.H1_H1 ;  /* 0x30000088ff887230 */ /* 0x000fe40000004100 */
[C---:B------:R-:W-:Y:S01]  /*8e10*/  FMUL.FTZ R154, R64.reuse, R137 ;  /* 0x00000089409a7220 */ /* 0x040fe20000410000 */
[----:B------:R-:W-:Y:S02]  /*8e20*/  HADD2.F32 R137, -RZ, R66.H1_H1 ;  /* 0x30000042ff897230 */ /* 0x000fe40000004100 */
[----:B------:R-:W-:Y:S01]  /*8e30*/  FFMA.FTZ R64, R64, R91, -R153 ;  /* 0x0000005b40407223 */ /* 0x000fe20000010899 */
[----:B------:R-:W-:-:S02]  /*8e40*/  HADD2.F32 R66, -RZ, R65.H1_H1 ;  /* 0x30000041ff427230 */ /* 0x000fc40000004100 */
[----:B------:R-:W-:Y:S01]  /*8e50*/  FFMA.FTZ R65, R67, R91, R154 ;  /* 0x0000005b43417223 */ /* 0x000fe2000001009a */
[----:B------:R-:W-:Y:S02]  /*8e60*/  HADD2.F32 R67, -RZ, R88.H1_H1 ;  /* 0x30000058ff437230 */ /* 0x000fe40000004100 */
[----:B------:R-:W-:Y:S01]  /*8e70*/  FMUL.FTZ R91, R136, R137 ;  /* 0x00000089885b7220 */ /* 0x000fe20000410000 */
[----:B------:R-:W-:Y:S01]  /*8e80*/  F2FP.F16.E4M3.UNPACK_B R88, R57.H1 ;  /* 0x00000039ff58723e */ /* 0x000fe200030006ff */
[C---:B------:R-:W-:Y:S01]  /*8e90*/  FMUL.FTZ R153, R66.reuse, R137 ;  /* 0x0000008942997220 */ /* 0x040fe20000410000 */
[----:B------:R-:W-:Y:S01]  /*8ea0*/  F2FP.F16.E4M3.UNPACK_B R137, R56.H1 ;  /* 0x00000038ff89723e */ /* 0x000fe200030006ff */
[-C--:B------:R-:W-:Y:S01]  /*8eb0*/  FFMA.FTZ R57, R66, R67.reuse, -R91 ;  /* 0x0000004342397223 */ /* 0x080fe2000001085b */
[----:B------:R-:W-:Y:S01]  /*8ec0*/  F2FP.F16.E4M3.UNPACK_B R54, R54.H1 ;  /* 0x00000036ff36723e */ /* 0x000fe200030006ff */
[----:B------:R-:W-:Y:S01]  /*8ed0*/  FFMA.FTZ R56, R136, R67, R153 ;  /* 0x0000004388387223 */ /* 0x000fe20000010099 */
[----:B------:R-:W-:Y:S01]  /*8ee0*/  HADD2.F32 R91, -RZ, R88.H0_H0 ;  /* 0x20000058ff5b7230 */ /* 0x000fe20000004100 */
[----:B------:R-:W-:Y:S01]  /*8ef0*/  F2FP.SATFINITE.E4M3.F32.PACK_AB_MERGE_C R161, R161, R162, RZ ;  /* 0x000000a2a1a1723e */ /* 0x000fe200048070ff */
[----:B------:R-:W-:Y:S01]  /*8f00*/  HADD2.F32 R136, -RZ, R137.H0_H0 ;  /* 0x20000089ff887230 */ /* 0x000fe20000004100 */
[----:B------:R-:W-:Y:S01]  /*8f10*/  F2FP.SATFINITE.E4M3.F32.PACK_AB_MERGE_C R61, R159, R164, RZ ;  /* 0x000000a49f3d723e */ /* 0x000fe200048070ff */
[----:B------:R-:W-:Y:S01]  /*8f20*/  HADD2.F32 R66, -RZ, R60.H0_H0 ;  /* 0x2000003cff427230 */ /* 0x000fe20000004100 */
[----:B------:R-:W-:Y:S01]  /*8f30*/  F2FP.SATFINITE.E4M3.F32.PACK_AB_MERGE_C R58, R155, R58, R161 ;  /* 0x0000003a9b3a723e */ /* 0x000fe200048070a1 */
[----:B------:R-:W-:-:S02]  /*8f40*/  HADD2.F32 R88, -RZ, R88.H1_H1 ;  /* 0x30000058ff587230 */ /* 0x000fc40000004100 */
[-C--:B------:R-:W-:Y:S01]  /*8f50*/  FMUL.FTZ R153, R91, R136.reuse ;  /* 0x000000885b997220 */ /* 0x080fe20000410000 */
[----:B------:R-:W-:Y:S02]  /*8f60*/  HADD2.F32 R137, -RZ, R137.H1_H1 ;  /* 0x30000089ff897230 */ /* 0x000fe40000004100 */
[----:B------:R-:W-:Y:S01]  /*8f70*/  FMUL.FTZ R154, R66, R136 ;  /* 0x00000088429a7220 */ /* 0x000fe20000410000 */
[----:B------:R-:W-:Y:S01]  /*8f80*/  HADD2.F32 R67, -RZ, R60.H1_H1 ;  /* 0x3000003cff437230 */ /* 0x000fe20000004100 */
[----:B------:R-:W-:Y:S01]  /*8f90*/  F2FP.F16.E4M3.UNPACK_B R155, R53 ;  /* 0x00000035ff9b723e */ /* 0x000fe200020006ff */
[--C-:B------:R-:W-:Y:S02]  /*8fa0*/  HADD2.F32 R60, -RZ, R54.reuse.H0_H0 ;  /* 0x20000036ff3c7230 */ /* 0x100fe40000004100 */
[-C--:B------:R-:W-:Y:S01]  /*8fb0*/  FMUL.FTZ R156, R88, R137.reuse ;  /* 0x00000089589c7220 */ /* 0x080fe20000410000 */
[----:B------:R-:W-:Y:S02]  /*8fc0*/  HADD2.F32 R136, -RZ, R54.H1_H1 ;  /* 0x30000036ff887230 */ /* 0x000fe40000004100 */
[----:B------:R-:W-:Y:S01]  /*8fd0*/  FMUL.FTZ R137, R67, R137 ;  /* 0x0000008943897220 */ /* 0x000fe20000410000 */
[----:B------:R-:W-:Y:S01]  /*8fe0*/  F2FP.SATFINITE.E4M3.F32.PACK_AB_MERGE_C R61, R160, R157, R61 ;  /* 0x0000009da03d723e */ /* 0x000fe2000480703d */
[-C--:B------:R-:W-:Y:S01]  /*8ff0*/  FFMA.FTZ R54, R66, R60.reuse, -R153 ;  /* 0x0000003c42367223 */ /* 0x080fe20000010899 */
[----:B------:R-:W-:Y:S01]  /*9000*/  FFMA.FTZ R60, R91, R60, R154 ;  /* 0x0000003c5b3c7223 */ /* 0x000fe2000001009a */
[----:B------:R-:W-:Y:S01]  /*9010*/  F2FP.F16.E4M3.UNPACK_B R91, R59 ;  /* 0x0000003bff5b723e */ /* 0x000fe200020006ff */
[-C--:B------:R-:W-:Y:S01]  /*9020*/  FFMA.FTZ R159, R67, R136.reuse, -R156 ;  /* 0x00000088439f7223 */ /* 0x080fe2000001089c */
[----:B------:R-:W-:Y:S01]  /*9030*/  F2FP.F16.E4M3.UNPACK_B R66, R55 ;  /* 0x00000037ff42723e */ /* 0x000fe200020006ff */
[----:B------:R-:W-:Y:S01]  /*9040*/  FFMA.FTZ R161, R88, R136, R137 ;  /* 0x0000008858a17223 */ /* 0x000fe20000010089 */
[----:B------:R-:W-:Y:S01]  /*9050*/  F2FP.F16.E4M3.UNPACK_B R88, R59.H1 ;  /* 0x0000003bff58723e */ /* 0x000fe200030006ff */
[----:B------:R-:W-:Y:S01]  /*9060*/  HADD2.F32 R136, -RZ, R91.H0_H0 ;  /* 0x2000005bff887230 */ /* 0x000fe20000004100 */
[----:B------:R-:W-:Y:S01]  /*9070*/  F2FP.F16.E4M3.UNPACK_B R156, R53.H1 ;  /* 0x00000035ff9c723e */ /* 0x000fe200030006ff */
[----:B------:R-:W-:Y:S01]  /*9080*/  HADD2.F32 R157, -RZ, R155.H0_H0 ;  /* 0x2000009bff9d7230 */ /* 0x000fe20000004100 */
[-C--:B------:R-:W-:Y:S01]  /*9090*/  F2FP.F16.E4M3.UNPACK_B R53, R52.reuse ;  /* 0x00000034ff35723e */ /* 0x080fe200020006ff */
[----:B------:R-:W-:Y:S01]  /*90a0*/  HADD2.F32 R59, -RZ, R66.H0_H0 ;  /* 0x20000042ff3b7230 */ /* 0x000fe20000004100 */
[----:B------:R-:W-:Y:S01]  /*90b0*/  F2FP.F16.E4M3.UNPACK_B R55, R55.H1 ;  /* 0x00000037ff37723e */ /* 0x000fe200030006ff */
[----:B------:R-:W-:Y:S01]  /*90c0*/  HADD2.F32 R158, -RZ, R156.H0_H0 ;  /* 0x2000009cff9e7230 */ /* 0x000fe20000004100 */
[----:B------:R-:W-:Y:S01]  /*90d0*/  F2FP.F16.E4M3.UNPACK_B R137, R52.H1 ;  /* 0x00000034ff89723e */ /* 0x000fe200030006ff */
[----:B------:R-:W-:-:S02]  /*90e0*/  HADD2.F32 R52, -RZ, R88.H0_H0 ;  /* 0x20000058ff347230 */ /* 0x000fc40000004100 */
[-C--:B------:R-:W-:Y:S01]  /*90f0*/  FMUL.FTZ R160, R136, R157.reuse ;  /* 0x0000009d88a07220 */ /* 0x080fe20000410000 */
[----:B------:R-:W-:Y:S02]  /*9100*/  HADD2.F32 R153, -RZ, R53.H0_H0 ;  /* 0x20000035ff997230 */ /* 0x000fe40000004100 */
[----:B------:R-:W-:Y:S01]  /*9110*/  FMUL.FTZ R157, R59, R157 ;  /* 0x0000009d3b9d7220 */ /* 0x000fe20000410000 */
[----:B------:R-:W-:Y:S02]  /*9120*/  HADD2.F32 R67, -RZ, R55.H0_H0 ;  /* 0x20000037ff437230 */ /* 0x000fe40000004100 */
[----:B------:R-:W-:Y:S01]  /*9130*/  FMUL.FTZ R162, R52, R158 ;  /* 0x0000009e34a27220 */ /* 0x000fe20000410000 */
[----:B------:R-:W-:Y:S02]  /*9140*/  HADD2.F32 R154, -RZ, R137.H0_H0 ;  /* 0x20000089ff9a7230 */ /* 0x000fe40000004100 */
[----:B------:R-:W-:Y:S01]  /*9150*/  FFMA.FTZ R157, R136, R153, R157 ;  /* 0x00000099889d7223 */ /* 0x000fe2000001009d */
[----:B------:R-:W-:-:S02]  /*9160*/  HADD2.F32 R88, -RZ, R88.H1_H1 ;  /* 0x30000058ff587230 */ /* 0x000fc40000004100 */
[C---:B------:R-:W-:Y:S01]  /*9170*/  FMUL.FTZ R163, R67.reuse, R158 ;  /* 0x0000009e43a37220 */ /* 0x040fe20000410000 */
[----:B------:R-:W-:Y:S02]  /*9180*/  HADD2.F32 R156, -RZ, R156.H1_H1 ;  /* 0x3000009cff9c7230 */ /* 0x000fe40000004100 */
[----:B------:R-:W-:Y:S01]  /*9190*/  FFMA.FTZ R162, R67, R154, -R162 ;  /* 0x0000009a43a27223 */ /* 0x000fe200000108a2 */
[----:B------:R-:W-:Y:S02]  /*91a0*/  HADD2.F32 R55, -RZ, R55.H1_H1 ;  /* 0x30000037ff377230 */ /* 0x000fe40000004100 */
[----:B------:R-:W-:Y:S01]  /*91b0*/  FFMA.FTZ R160, R59, R153, -R160 ;  /* 0x000000993ba07223 */ /* 0x000fe200000108a0 */
[----:B------:R-:W-:Y:S02]  /*91c0*/  HADD2.F32 R91, -RZ, R91.H1_H1 ;  /* 0x3000005bff5b7230 */ /* 0x000fe40000004100 */
[----:B------:R-:W-:Y:S01]  /*91d0*/  FMUL.FTZ R136, R88, R156 ;  /* 0x0000009c58887220 */ /* 0x000fe20000410000 */
[----:B------:R-:W-:-:S02]  /*91e0*/  HADD2.F32 R155, -RZ, R155.H1_H1 ;  /* 0x3000009bff9b7230 */ /* 0x000fc40000004100 */
[----:B------:R-:W-:Y:S01]  /*91f0*/  FMUL.FTZ R67, R55, R156 ;  /* 0x0000009c37437220 */ /* 0x000fe20000410000 */
[----:B------:R-:W-:Y:S02]  /*9200*/  HADD2.F32 R137, -RZ, R137.H1_H1 ;  /* 0x30000089ff897230 */ /* 0x000fe40000004100 */
[----:B------:R-:W-:Y:S01]  /*9210*/  FFMA.FTZ R163, R52, R154, R163 ;  /* 0x0000009a34a37223 */ /* 0x000fe200000100a3 */
[----:B------:R-:W-:Y:S02]  /*9220*/  HADD2.F32 R66, -RZ, R66.H1_H1 ;  /* 0x30000042ff427230 */ /* 0x000fe40000004100 */
[----:B------:R-:W-:Y:S01]  /*9230*/  FMUL.FTZ R59, R91, R155 ;  /* 0x0000009b5b3b7220 */ /* 0x000fe20000410000 */
[----:B------:R-:W-:Y:S02]  /*9240*/  HADD2.F32 R53, -RZ, R53.H1_H1 ;  /* 0x30000035ff357230 */ /* 0x000fe40000004100 */
[-C--:B------:R-:W-:Y:S01]  /*9250*/  FFMA.FTZ R55, R55, R137.reuse, -R136 ;  /* 0x0000008937377223 */ /* 0x080fe20000010888 */
[----:B------:R-:W-:Y:S01]  /*9260*/  FFMA.FTZ R88, R88, R137, R67 ;  /* 0x0000008958587223 */ /* 0x000fe20000010043 */
[C---:B------:R-:W-:Y:S01]  /*9270*/  FMUL.FTZ R52, R66.reuse, R155 ;  /* 0x0000009b42347220 */ /* 0x040fe20000410000 */
[----:B------:R-:W-:Y:S01]  /*9280*/  F2FP.SATFINITE.E4M3.F32.PACK_AB_MERGE_C R54, R159, R54, RZ ;  /* 0x000000369f36723e */ /* 0x000fe200048070ff */
[-C--:B------:R-:W-:Y:S01]  /*9290*/  FFMA.FTZ R59, R66, R53.reuse, -R59 ;  /* 0x00000035423b7223 */ /* 0x080fe2000001083b */
[----:B------:R-:W-:Y:S01]  /*92a0*/  F2FP.SATFINITE.E4M3.F32.PACK_AB_MERGE_C R55, R55, R162, RZ ;  /* 0x000000a23737723e */ /* 0x000fe200048070ff */
[----:B------:R-:W-:Y:S01]  /*92b0*/  FFMA.FTZ R52, R91, R53, R52 ;  /* 0x000000355b347223 */ /* 0x000fe20000010034 */
[----:B------:R-:W-:-:S02]  /*92c0*/  F2FP.SATFINITE.E4M3.F32.PACK_AB_MERGE_C R60, R161, R60, RZ ;  /* 0x0000003ca13c723e */ /* 0x000fc400048070ff */
[----:B------:R-:W-:Y:S02]  /*92d0*/  F2FP.SATFINITE.E4M3.F32.PACK_AB_MERGE_C R88, R88, R163, RZ ;  /* 0x000000a35858723e */ /* 0x000fe400048070ff */
[----:B------:R-:W-:Y:S01]  /*92e0*/  F2FP.SATFINITE.E4M3.F32.PACK_AB_MERGE_C R53, R57, R64, R54 ;  /* 0x000000403935723e */ /* 0x000fe20004807036 */
[----:B------:R-:W-:Y:S01]  /*92f0*/  IMAD.MOV.U32 R54, RZ, RZ, R61 ;  /* 0x000000ffff367224 */ /* 0x000fe200078e003d */
[----:B------:R-:W-:Y:S02]  /*9300*/  F2FP.SATFINITE.E4M3.F32.PACK_AB_MERGE_C R55, R59, R160, R55 ;  /* 0x000000a03b37723e */ /* 0x000fe40004807037 */
[----:B------:R-:W-:Y:S01]  /*9310*/  F2FP.SATFINITE.E4M3.F32.PACK_AB_MERGE_C R57, R56, R65, R60 ;  /* 0x000000413839723e */ /* 0x000fe2000480703c */
[----:B------:R-:W-:Y:S01]  /*9320*/  IMAD.MOV.U32 R56, RZ, RZ, R62 ;  /* 0x000000ffff387224 */ /* 0x000fe200078e003e */
[----:B------:R-:W-:Y:S01]  /*9330*/  F2FP.SATFINITE.E4M3.F32.PACK_AB_MERGE_C R59, R52, R157, R88 ;  /* 0x0000009d343b723e */ /* 0x000fe20004807058 */
[----:B------:R-:W-:-:S07]  /*9340*/  IMAD.MOV.U32 R52, RZ, RZ, R63 ;  /* 0x000000ffff347224 */ /* 0x000fce00078e003f */
.L_x_349:
[----:B------:R-:W-:Y:S05]  /*9350*/  BSYNC B2 ;  /* 0x0000000000027941 */ /* 0x000fea0003800000 */
.L_x_348:
        /* <DEDUP_REMOVED lines=11> */
.L_x_347:
[----:B------:R-:W-:Y:S05]  /*9410*/  BSYNC B1 ;  /* 0x0000000000017941 */ /* 0x000fea0003800000 */
.L_x_346:
[----:B-1----:R-:W-:Y:S01]  /*9420*/  IADD3 R53, R228, 0x80, RZ ;  /* 0x00000080e4357810 */ /* 0x002fe20007ffe0ff */
[----:B------:R-:W-:Y:S03]  /*9430*/  BSSY B1, `(.L_x_350) ;  /* 0x00000fe000017945 */ /* 0x000fe60003800000 */
        /* <DEDUP_REMOVED lines=11> */
[----:B------:R-:W-:Y:S01]  /*94f0*/  IMAD.IADD R62, R61, 0x1, R53 ;  /* 0x000000013d3e7824 */ /* 0x000fe200078e0235 */
[----:B------:R-:W-:Y:S01]  /*9500*/  SHF.R.S32.HI R53, RZ, 0x1f, R52 ;  /* 0x0000001fff357819 */ /* 0x000fe20000011434 */
[----:B------:R-:W-:-:S03]  /*9510*/  IMAD.SHL.U32 R55, R55, 0x80, RZ ;  /* 0x0000008037377824 */ /* 0x000fc600078e00ff */
[----:B------:R-:W-:Y:S02]  /*9520*/  LEA.HI R53, R53, R52, RZ, 0x5 ;  /* 0x0000003435357211 */ /* 0x000fe400078f28ff */
[----:B------:R-:W-:Y:S02]  /*9530*/  LOP3.LUT R55, R55, 0x380, RZ, 0xc0, !PT ;  /* 0x0000038037377812 */ /* 0x000fe400078ec0ff */
[----:B------:R-:W-:Y:S02]  /*9540*/  LEA.HI.SX32 R53, R53, R28, 0x1b ;  /* 0x0000001c35357211 */ /* 0x000fe400078fdaff */
[----:B------:R-:W-:Y:S02]  /*9550*/  IADD3.X R84, R21, R62, R26, P3, P4 ;  /* 0x0000003e15547210 */ /* 0x000fe40001fe841a */
[----:B------:R-:W-:-:S04]  /*9560*/  SHF.L.U32 R65, R53, 0x4, RZ ;  /* 0x0000000435417819 */ /* 0x000fc800000006ff */
[----:B------:R-:W-:-:S04]  /*9570*/  LOP3.LUT R53, R55, 0x70, R65, 0xf8, !PT ;  /* 0x0000007037357812 */ /* 0x000fc800078ef841 */
[----:B------:R-:W-:-:S05]  /*9580*/  LOP3.LUT R53, R53, R142, RZ, 0x3c, !PT ;  /* 0x0000008e35357212 */ /* 0x000fca00078e3cff */
[----:B---3--:R-:W-:Y:S02]  /*9590*/  IMAD.IADD R52, R54, 0x1, R53 ;  /* 0x0000000136347824 */ /* 0x008fe400078e0235 */
[C---:B------:R-:W-:Y:S02]  /*95a0*/  IMAD R53, R17.reuse, 0x7000, R114 ;  /* 0x0000700011357824 */ /* 0x040fe400078e0272 */
[----:B------:R-:W-:Y:S02]  /*95b0*/  IMAD R55, R17, 0x7000, R52 ;  /* 0x0000700011377824 */ /* 0x000fe400078e0234 */
[C---:B------:R-:W-:Y:S02]  /*95c0*/  IMAD.IADD R53, R16.reuse, 0x1, R53 ;  /* 0x0000000110357824 */ /* 0x040fe400078e0235 */
[----:B------:R-:W-:-:S04]  /*95d0*/  IMAD.IADD R56, R16, 0x1, R55 ;  /* 0x0000000110387824 */ /* 0x000fc800078e0237 */
[----:B------:R-:W1:Y:S04]  /*95e0*/  LDS.128 R52, [R53+0x20400] ;  /* 0x0204000035347984 */ /* 0x000e680000000c00 */
[----:B------:R-:W2:Y:S01]  /*95f0*/  LDS.128 R56, [R56+0x20400] ;  /* 0x0204000038387984 */ /* 0x000ea20000000c00 */
[----:B------:R-:W-:Y:S05]  /*9600*/  @P2 BRA `(.L_x_353) ;  /* 0x0000000c00502947 */ /* 0x000fea0003800000 */
[--C-:B------:R-:W-:Y:S02]  /*9610*/  SHF.R.U32.HI R66, RZ, 0x8, R69.reuse ;  /* 0x00000008ff427819 */ /* 0x100fe40000011645 */
[----:B------:R-:W-:Y:S02]  /*9620*/  LOP3.LUT R67, R69, 0xff0000ff, RZ, 0xc0, !PT ;  /* 0xff0000ff45437812 */ /* 0x000fe400078ec0ff */
[----:B------:R-:W-:Y:S01]  /*9630*/  SHF.R.U32.HI R90, RZ, 0x10, R69 ;  /* 0x00000010ff5a7819 */ /* 0x000fe20000011645 */
[----:B-1----:R-:W-:Y:S01]  /*9640*/  IMAD.MOV.U32 R69, RZ, RZ, R52 ;  /* 0x000000ffff457224 */ /* 0x002fe200078e0034 */
[----:B------:R-:W-:Y:S01]  /*9650*/  SHF.R.U32.HI R86, RZ, 0x8, R73 ;  /* 0x00000008ff567819 */ /* 0x000fe20000011649 */
[----:B------:R-:W-:Y:S01]  /*9660*/  IMAD.SHL.U32 R52, R66, 0x100, RZ ;  /* 0x0000010042347824 */ /* 0x000fe200078e00ff */
[----:B------:R-:W-:Y:S02]  /*9670*/  SHF.R.U32.HI R74, RZ, 0x8, R75 ;  /* 0x00000008ff4a7819 */ /* 0x000fe4000001164b */
[----:B------:R-:W-:-:S02]  /*9680*/  SHF.R.U32.HI R89, RZ, 0x8, R71 ;  /* 0x00000008ff597819 */ /* 0x000fc40000011647 */
[----:B------:R-:W-:Y:S02]  /*9690*/  LOP3.LUT R70, R73, 0xff0000ff, RZ, 0xc0, !PT ;  /* 0xff0000ff49467812 */ /* 0x000fe400078ec0ff */
[----:B------:R-:W-:Y:S01]  /*96a0*/  SHF.R.U32.HI R85, RZ, 0x10, R73 ;  /* 0x00000010ff557819 */ /* 0x000fe20000011649 */
[----:B------:R-:W-:Y:S01]  /*96b0*/  IMAD.SHL.U32 R73, R86, 0x100, RZ ;  /* 0x0000010056497824 */ /* 0x000fe200078e00ff */
[----:B------:R-:W-:Y:S02]  /*96c0*/  LOP3.LUT R72, R75, 0xff0000ff, RZ, 0xc0, !PT ;  /* 0xff0000ff4b487812 */ /* 0x000fe400078ec0ff */
[----:B------:R-:W-:Y:S01]  /*96d0*/  SHF.R.U32.HI R87, RZ, 0x10, R75 ;  /* 0x00000010ff577819 */ /* 0x000fe2000001164b */
[----:B------:R-:W-:Y:S01]  /*96e0*/  IMAD.SHL.U32 R75, R74, 0x100, RZ ;  /* 0x000001004a4b7824 */ /* 0x000fe200078e00ff */
[----:B------:R-:W-:Y:S01]  /*96f0*/  MOV R64, R53 ;  /* 0x0000003500407202 */ /* 0x000fe20000000f00 */
[----:B------:R-:W-:Y:S01]  /*9700*/  IMAD.U32 R85, R85, 0x10000, RZ ;  /* 0x0001000055557824 */ /* 0x000fe200078e00ff */
[----:B------:R-:W-:Y:S01]  /*9710*/  LOP3.LUT R68, R71, 0xff0000ff, RZ, 0xc0, !PT ;  /* 0xff0000ff47447812 */ /* 0x000fe200078ec0ff */
[----:B------:R-:W-:Y:S01]  /*9720*/  IMAD.U32 R87, R87, 0x10000, RZ ;  /* 0x0001000057577824 */ /* 0x000fe200078e00ff */
[----:B------:R-:W-:Y:S01]  /*9730*/  SHF.R.U32.HI R88, RZ, 0x10, R71 ;  /* 0x00000010ff587819 */ /* 0x000fe20000011647 */
[----:B--2---:R-:W-:Y:S01]  /*9740*/  IMAD.MOV.U32 R71, RZ, RZ, R56 ;  /* 0x000000ffff477224 */ /* 0x004fe200078e0038 */
[----:B------:R-:W-:Y:S01]  /*9750*/  LOP3.LUT R52, R67, 0xff00, R52, 0xf8, !PT ;  /* 0x0000ff0043347812 */ /* 0x000fe200078ef834 */
[----:B------:R-:W-:Y:S01]  /*9760*/  IMAD.SHL.U32 R67, R89, 0x100, RZ ;  /* 0x0000010059437824 */ /* 0x000fe200078e00ff */
[----:B------:R-:W-:-:S02]  /*9770*/  SHF.L.U32 R53, R90, 0x10, RZ ;  /* 0x000000105a357819 */ /* 0x000fc400000006ff */
[----:B------:R-:W-:Y:S02]  /*9780*/  MOV R66, R54 ;  /* 0x0000003600427202 */ /* 0x000fe40000000f00 */
[----:B------:R-:W-:Y:S01]  /*9790*/  LOP3.LUT R54, R52, 0xff0000, R53, 0xf8, !PT ;  /* 0x00ff000034367812 */ /* 0x000fe200078ef835 */
[----:B------:R-:W-:Y:S01]  /*97a0*/  IMAD.U32 R52, R88, 0x10000, RZ ;  /* 0x0001000058347824 */ /* 0x000fe200078e00ff */
[----:B------:R-:W-:Y:S02]  /*97b0*/  LOP3.LUT R56, R70, 0xff00, R73, 0xf8, !PT ;  /* 0x0000ff0046387812 */ /* 0x000fe400078ef849 */
[----:B------:R-:W-:Y:S02]  /*97c0*/  LOP3.LUT R86, R72, 0xff00, R75, 0xf8, !PT ;  /* 0x0000ff0048567812 */ /* 0x000fe400078ef84b */
[----:B------:R-:W-:Y:S02]  /*97d0*/  LOP3.LUT R67, R68, 0xff00, R67, 0xf8, !PT ;  /* 0x0000ff0044437812 */ /* 0x000fe400078ef843 */
[----:B------:R-:W-:-:S02]  /*97e0*/  F2FP.F16.E4M3.UNPACK_B R75, R151.H1 ;  /* 0x00000097ff4b723e */ /* 0x000fc400030006ff */
[----:B------:R-:W-:Y:S02]  /*97f0*/  F2FP.F16.E4M3.UNPACK_B R72, R71.H1 ;  /* 0x00000047ff48723e */ /* 0x000fe400030006ff */
[----:B------:R-:W-:Y:S01]  /*9800*/  F2FP.F16.E4M3.UNPACK_B R70, R69.H1 ;  /* 0x00000045ff46723e */ /* 0x000fe200030006ff */
        /* <DEDUP_REMOVED lines=10> */
[----:B------:R-:W-:Y:S01]  /*98b0*/  HADD2.F32 R85, -RZ, R73.H1_H1 ;  /* 0x30000049ff557230 */ /* 0x000fe20000004100 */
[----:B------:R-:W-:Y:S01]  /*98c0*/  F2FP.F16.E4M3.UNPACK_B R151, R151 ;  /* 0x00000097ff97723e */ /* 0x000fe200020006ff */
[-C--:B------:R-:W-:Y:S01]  /*98d0*/  FFMA.FTZ R67, R67, R74.reuse, -R88 ;  /* 0x0000004a43437223 */ /* 0x080fe20000010858 */
[----:B------:R-:W-:Y:S01]  /*98e0*/  FFMA.FTZ R68, R68, R74, R89 ;  /* 0x0000004a44447223 */ /* 0x000fe20000010059 */
[----:B------:R-:W-:Y:S01]  /*98f0*/  HADD2.F32 R74, -RZ, R75.H1_H1 ;  /* 0x3000004bff4a7230 */ /* 0x000fe20000004100 */
[----:B------:R-:W-:Y:S01]  /*9900*/  F2FP.F16.E4M3.UNPACK_B R73, R71 ;  /* 0x00000047ff49723e */ /* 0x000fe200020006ff */
[----:B------:R-:W-:Y:S01]  /*9910*/  HADD2.F32 R75, -RZ, R72.H1_H1 ;  /* 0x30000048ff4b7230 */ /* 0x000fe20000004100 */
[----:B------:R-:W-:Y:S02]  /*9920*/  F2FP.F16.E4M3.UNPACK_B R72, R69 ;  /* 0x00000045ff48723e */ /* 0x000fe400020006ff */
[----:B------:R-:W-:Y:S01]  /*9930*/  LOP3.LUT R53, R86, 0xff0000, R87, 0xf8, !PT ;  /* 0x00ff000056357812 */ /* 0x000fe200078ef857 */
[-C--:B------:R-:W-:Y:S01]  /*9940*/  FMUL.FTZ R88, R70, R74.reuse ;  /* 0x0000004a46587220 */ /* 0x080fe20000410000 */
[----:B------:R-:W-:Y:S01]  /*9950*/  FMUL.FTZ R69, R75, R74 ;  /* 0x0000004a4b457220 */ /* 0x000fe20000410000 */
[----:B------:R-:W-:Y:S01]  /*9960*/  F2FP.F16.E4M3.UNPACK_B R149, R149 ;  /* 0x00000095ff95723e */ /* 0x000fe200020006ff */
[----:B------:R-:W-:-:S02]  /*9970*/  HADD2.F32 R86, -RZ, R151.H0_H0 ;  /* 0x20000097ff567230 */ /* 0x000fc40000004100 */
[----:B------:R-:W-:Y:S02]  /*9980*/  HADD2.F32 R74, -RZ, R73.H0_H0 ;  /* 0x20000049ff4a7230 */ /* 0x000fe40000004100 */
        /* <DEDUP_REMOVED lines=8> */
[-C--:B------:R-:W-:Y:S01]  /*9a10*/  FFMA.FTZ R71, R71, R75.reuse, -R88 ;  /* 0x0000004b47477223 */ /* 0x080fe20000010858 */
[----:B------:R-:W-:Y:S02]  /*9a20*/  HADD2.F32 R72, -RZ, R72.H1_H1 ;  /* 0x30000048ff487230 */ /* 0x000fe40000004100 */
[----:B------:R-:W-:Y:S01]  /*9a30*/  FFMA.FTZ R89, R74, R75, R85 ;  /* 0x0000004b4a597223 */ /* 0x000fe20000010055 */
[----:B------:R-:W-:Y:S02]  /*9a40*/  HADD2.F32 R149, -RZ, R149.H1_H1 ;  /* 0x30000095ff957230 */ /* 0x000fe40000004100 */
[-C--:B------:R-:W-:Y:S01]  /*9a50*/  FMUL.FTZ R75, R73, R151.reuse ;  /* 0x00000097494b7220 */ /* 0x080fe20000410000 */
[----:B------:R-:W-:Y:S01]  /*9a60*/  F2FP.F16.E4M3.UNPACK_B R86, R152.H1 ;  /* 0x00000098ff56723e */ /* 0x000fe200030006ff */
[C---:B------:R-:W-:Y:S01]  /*9a70*/  FMUL.FTZ R136, R72.reuse, R151 ;  /* 0x0000009748887220 */ /* 0x040fe20000410000 */
[----:B------:R-:W-:Y:S01]  /*9a80*/  F2FP.F16.E4M3.UNPACK_B R74, R58.H1 ;  /* 0x0000003aff4a723e */ /* 0x000fe200030006ff */
[----:B------:R-:W-:Y:S01]  /*9a90*/  FFMA.FTZ R90, R72, R149, -R75 ;  /* 0x00000095485a7223 */ /* 0x000fe2000001084b */
[----:B------:R-:W-:Y:S01]  /*9aa0*/  F2FP.F16.E4M3.UNPACK_B R85, R150.H1 ;  /* 0x00000096ff55723e */ /* 0x000fe200030006ff */
[----:B------:R-:W-:Y:S01]  /*9ab0*/  HADD2.F32 R88, -RZ, R86.H0_H0 ;  /* 0x20000056ff587230 */ /* 0x000fe20000004100 */
[----:B------:R-:W-:Y:S01]  /*9ac0*/  F2FP.F16.E4M3.UNPACK_B R72, R66.H1 ;  /* 0x00000042ff48723e */ /* 0x000fe200030006ff */
[----:B------:R-:W-:-:S02]  /*9ad0*/  HADD2.F32 R75, -RZ, R74.H0_H0 ;  /* 0x2000004aff4b7230 */ /* 0x000fc40000004100 */
[----:B------:R-:W-:Y:S01]  /*9ae0*/  FFMA.FTZ R136, R73, R149, R136 ;  /* 0x0000009549887223 */ /* 0x000fe20000010088 */
[----:B------:R-:W-:Y:S01]  /*9af0*/  HADD2.F32 R87, -RZ, R86.H1_H1 ;  /* 0x30000056ff577230 */ /* 0x000fe20000004100 */
[----:B------:R-:W-:Y:S01]  /*9b00*/  F2FP.F16.E4M3.UNPACK_B R152, R152 ;  /* 0x00000098ff98723e */ /* 0x000fe200020006ff */
[----:B------:R-:W-:Y:S02]  /*9b10*/  HADD2.F32 R73, -RZ, R72.H0_H0 ;  /* 0x20000048ff497230 */ /* 0x000fe40000004100 */
[----:B------:R-:W-:Y:S01]  /*9b20*/  FMUL.FTZ R154, R75, R88 ;  /* 0x000000584b9a7220 */ /* 0x000fe20000410000 */
[----:B------:R-:W-:Y:S01]  /*9b30*/  HADD2.F32 R86, -RZ, R85.H0_H0 ;  /* 0x20000055ff567230 */ /* 0x000fe20000004100 */
[----:B------:R-:W-:Y:S01]  /*9b40*/  F2FP.F16.E4M3.UNPACK_B R66, R66 ;  /* 0x00000042ff42723e */ /* 0x000fe200020006ff */
[----:B------:R-:W-:Y:S02]  /*9b50*/  HADD2.F32 R74, -RZ, R74.H1_H1 ;  /* 0x3000004aff4a7230 */ /* 0x000fe40000004100 */
[----:B------:R-:W-:Y:S01]  /*9b60*/  FMUL.FTZ R88, R73, R88 ;  /* 0x0000005849587220 */ /* 0x000fe20000410000 */
[----:B------:R-:W-:-:S02]  /*9b70*/  HADD2.F32 R72, -RZ, R72.H1_H1 ;  /* 0x30000048ff487230 */ /* 0x000fc40000004100 */
[----:B------:R-:W-:Y:S01]  /*9b80*/  FFMA.FTZ R154, R73, R86, -R154 ;  /* 0x00000056499a7223 */ /* 0x000fe2000001089a */
[----:B------:R-:W-:Y:S02]  /*9b90*/  HADD2.F32 R85, -RZ, R85.H1_H1 ;  /* 0x30000055ff557230 */ /* 0x000fe40000004100 */
[-C--:B------:R-:W-:Y:S01]  /*9ba0*/  FMUL.FTZ R73, R74, R87.reuse ;  /* 0x000000574a497220 */ /* 0x080fe20000410000 */
[----:B------:R-:W-:Y:S01]  /*9bb0*/  F2FP.F16.E4M3.UNPACK_B R150, R150 ;  /* 0x00000096ff96723e */ /* 0x000fe200020006ff */
[C---:B------:R-:W-:Y:S01]  /*9bc0*/  FMUL.FTZ R87, R72.reuse, R87 ;  /* 0x0000005748577220 */ /* 0x040fe20000410000 */
[----:B------:R-:W-:Y:S01]  /*9bd0*/  FFMA.FTZ R88, R75, R86, R88 ;  /* 0x000000564b587223 */ /* 0x000fe20000010058 */
[-C--:B------:R-:W-:Y:S01]  /*9be0*/  FFMA.FTZ R137, R72, R85.reuse, -R73 ;  /* 0x0000005548897223 */ /* 0x080fe20000010849 */
[----:B------:R-:W-:Y:S01]  /*9bf0*/  F2FP.F16.E4M3.UNPACK_B R72, R58 ;  /* 0x0000003aff48723e */ /* 0x000fe200020006ff */
[----:B------:R-:W-:Y:S01]  /*9c00*/  FFMA.FTZ R149, R74, R85, R87 ;  /* 0x000000554a957223 */ /* 0x000fe20000010057 */
[----:B------:R-:W-:Y:S01]  /*9c10*/  HADD2.F32 R85, -RZ, R152.H0_H0 ;  /* 0x20000098ff557230 */ /* 0x000fe20000004100 */
[----:B------:R-:W-:Y:S01]  /*9c20*/  F2FP.SATFINITE.E4M3.F32.PACK_AB_MERGE_C R67, R70, R67, RZ ;  /* 0x000000434643723e */ /* 0x000fe200048070ff */
[----:B------:R-:W-:Y:S01]  /*9c30*/  HADD2.F32 R58, -RZ, R66.H0_H0 ;  /* 0x20000042ff3a7230 */ /* 0x000fe20000004100 */
[----:B------:R-:W-:Y:S01]  /*9c40*/  F2FP.SATFINITE.E4M3.F32.PACK_AB_MERGE_C R69, R69, R68, RZ ;  /* 0x000000444545723e */ /* 0x000fe200048070ff */
[----:B------:R-:W-:Y:S01]  /*9c50*/  HADD2.F32 R73, -RZ, R72.H0_H0 ;  /* 0x20000048ff497230 */ /* 0x000fe20000004100 */
[----:B------:R-:W-:Y:S01]  /*9c60*/  F2FP.F16.E4M3.UNPACK_B R70, R64 ;  /* 0x00000040ff46723e */ /* 0x000fe200020006ff */
[----:B------:R-:W-:-:S02]  /*9c70*/  HADD2.F32 R87, -RZ, R152.H1_H1 ;  /* 0x30000098ff577230 */ /* 0x000fc40000004100 */
[-C--:B------:R-:W-:Y:S01]  /*9c80*/  FMUL.FTZ R86, R58, R85.reuse ;  /* 0x000000553a567220 */ /* 0x080fe20000410000 */
[----:B------:R-:W-:Y:S02]  /*9c90*/  HADD2.F32 R72, -RZ, R72.H1_H1 ;  /* 0x30000048ff487230 */ /* 0x000fe40000004100 */
[----:B------:R-:W-:Y:S01]  /*9ca0*/  FMUL.FTZ R91, R73, R85 ;  /* 0x00000055495b7220 */ /* 0x000fe20000410000 */
[----:B------:R-:W-:Y:S01]  /*9cb0*/  HADD2.F32 R66, -RZ, R66.H1_H1 ;  /* 0x30000042ff427230 */ /* 0x000fe20000004100 */
[----:B------:R-:W-:Y:S01]  /*9cc0*/  F2FP.SATFINITE.E4M3.F32.PACK_AB_MERGE_C R149, R149, R88, RZ ;  /* 0x000000589595723e */ /* 0x000fe200048070ff */
[--C-:B------:R-:W-:Y:S02]  /*9cd0*/  HADD2.F32 R75, -RZ, R150.reuse.H1_H1 ;  /* 0x30000096ff4b7230 */ /* 0x100fe40000004100 */
[-C--:B------:R-:W-:Y:S01]  /*9ce0*/  FMUL.FTZ R85, R72, R87.reuse ;  /* 0x0000005748557220 */ /* 0x080fe20000410000 */
[----:B------:R-:W-:Y:S02]  /*9cf0*/  HADD2.F32 R74, -RZ, R150.H0_H0 ;  /* 0x20000096ff4a7230 */ /* 0x000fe40000004100 */
[----:B------:R-:W-:Y:S01]  /*9d00*/  FMUL.FTZ R87, R66, R87 ;  /* 0x0000005742577220 */ /* 0x000fe20000410000 */
[----:B------:R-:W-:Y:S01]  /*9d10*/  F2FP.SATFINITE.E4M3.F32.PACK_AB_MERGE_C R68, R90, R71, R67 ;  /* 0x000000475a44723e */ /* 0x000fe20004807043 */
[----:B------:R-:W-:Y:S01]  /*9d20*/  FFMA.FTZ R66, R66, R75, -R85 ;  /* 0x0000004b42427223 */ /* 0x000fe20000010855 */
[----:B------:R-:W-:Y:S01]  /*9d30*/  F2FP.SATFINITE.E4M3.F32.PACK_AB_MERGE_C R67, R136, R89, R69 ;  /* 0x000000598843723e */ /* 0x000fe20004807045 */
[----:B------:R-:W-:Y:S01]  /*9d40*/  FFMA.FTZ R87, R72, R75, R87 ;  /* 0x0000004b48577223 */ /* 0x000fe20000010057 */
[----:B------:R-:W-:Y:S01]  /*9d50*/  F2FP.F16.E4M3.UNPACK_B R72, R57 ;  /* 0x00000039ff48723e */ /* 0x000fe200020006ff */
[----:B------:R-:W-:Y:S01]  /*9d60*/  FFMA.FTZ R91, R58, R74, -R91 ;  /* 0x0000004a3a5b7223 */ /* 0x000fe2000001085b */
[----:B------:R-:W-:Y:S01]  /*9d70*/  F2FP.F16.E4M3.UNPACK_B R75, R56 ;  /* 0x00000038ff4b723e */ /* 0x000fe200020006ff */
[----:B------:R-:W-:Y:S01]  /*9d80*/  FFMA.FTZ R58, R73, R74, R86 ;  /* 0x0000004a493a7223 */ /* 0x000fe20000010056 */
[-C--:B------:R-:W-:Y:S01]  /*9d90*/  F2FP.F16.E4M3.UNPACK_B R73, R54.reuse ;  /* 0x00000036ff49723e */ /* 0x080fe200020006ff */
[----:B------:R-:W-:Y:S01]  /*9da0*/  HADD2.F32 R71, -RZ, R72.H0_H0 ;  /* 0x20000048ff477230 */ /* 0x000fe20000004100 */
[----:B------:R-:W-:Y:S01]  /*9db0*/  F2FP.F16.E4M3.UNPACK_B R54, R54.H1 ;  /* 0x00000036ff36723e */ /* 0x000fe200030006ff */
[----:B------:R-:W-:Y:S01]  /*9dc0*/  HADD2.F32 R88, -RZ, R75.H0_H0 ;  /* 0x2000004bff587230 */ /* 0x000fe20000004100 */
[----:B------:R-:W-:Y:S01]  /*9dd0*/  F2FP.SATFINITE.E4M3.F32.PACK_AB_MERGE_C R58, R87, R58, R149 ;  /* 0x0000003a573a723e */ /* 0x000fe20004807095 */
[----:B------:R-:W-:Y:S01]  /*9de0*/  HADD2.F32 R69, -RZ, R70.H0_H0 ;  /* 0x20000046ff457230 */ /* 0x000fe20000004100 */
[----:B------:R-:W-:Y:S01]  /*9df0*/  F2FP.SATFINITE.E4M3.F32.PACK_AB_MERGE_C R137, R137, R154, RZ ;  /* 0x0000009a8989723e */ /* 0x000fe200048070ff */
[----:B------:R-:W-:-:S02]  /*9e00*/  HADD2.F32 R74, -RZ, R72.H1_H1 ;  /* 0x30000048ff4a7230 */ /* 0x000fc40000004100 */
[-C--:B------:R-:W-:Y:S01]  /*9e10*/  FMUL.FTZ R90, R71, R88.reuse ;  /* 0x00000058475a7220 */ /* 0x080fe20000410000 */
[----:B------:R-:W-:Y:S02]  /*9e20*/  HADD2.F32 R85, -RZ, R75.H1_H1 ;  /* 0x3000004bff557230 */ /* 0x000fe40000004100 */
[----:B------:R-:W-:Y:S01]  /*9e30*/  FMUL.FTZ R88, R69, R88 ;  /* 0x0000005845587220 */ /* 0x000fe20000410000 */
[----:B------:R-:W-:Y:S01]  /*9e40*/  HADD2.F32 R72, -RZ, R70.H1_H1 ;  /* 0x30000046ff487230 */ /* 0x000fe20000004100 */
[----:B------:R-:W-:Y:S01]  /*9e50*/  F2FP.SATFINITE.E4M3.F32.PACK_AB_MERGE_C R66, R66, R91, R137 ;  /* 0x0000005b4242723e */ /* 0x000fe20004807089 */
[--C-:B------:R-:W-:Y:S02]  /*9e60*/  HADD2.F32 R86, -RZ, R73.reuse.H0_H0 ;  /* 0x20000049ff567230 */ /* 0x100fe40000004100 */
[-C--:B------:R-:W-:Y:S01]  /*9e70*/  FMUL.FTZ R87, R74, R85.reuse ;  /* 0x000000554a577220 */ /* 0x080fe20000410000 */
[----:B------:R-:W-:Y:S02]  /*9e80*/  HADD2.F32 R75, -RZ, R73.H1_H1 ;  /* 0x30000049ff4b7230 */ /* 0x000fe40000004100 */
[C---:B------:R-:W-:Y:S01]  /*9e90*/  FMUL.FTZ R89, R72.reuse, R85 ;  /* 0x0000005548597220 */ /* 0x040fe20000410000 */
[----:B------:R-:W-:Y:S01]  /*9ea0*/  F2FP.F16.E4M3.UNPACK_B R73, R57.H1 ;  /* 0x00000039ff49723e */ /* 0x000fe200030006ff */
[----:B------:R-:W-:Y:S01]  /*9eb0*/  FFMA.FTZ R70, R71, R86, R88 ;  /* 0x0000005647467223 */ /* 0x000fe20000010058 */
[----:B------:R-:W-:Y:S01]  /*9ec0*/  F2FP.F16.E4M3.UNPACK_B R85, R56.H1 ;  /* 0x00000038ff55723e */ /* 0x000fe200030006ff */
[----:B------:R-:W-:Y:S01]  /*9ed0*/  FFMA.FTZ R69, R69, R86, -R90 ;  /* 0x0000005645457223 */ /* 0x000fe2000001085a */
[----:B------:R-:W-:Y:S01]  /*9ee0*/  F2FP.F16.E4M3.UNPACK_B R71, R64.H1 ;  /* 0x00000040ff47723e */ /* 0x000fe200030006ff */
[----:B------:R-:W-:Y:S01]  /*9ef0*/  FFMA.FTZ R64, R72, R75, -R87 ;  /* 0x0000004b48407223 */ /* 0x000fe20000010857 */
[----:B------:R-:W-:-:S02]  /*9f00*/  HADD2.F32 R72, -RZ, R73.H0_H0 ;  /* 0x20000049ff487230 */ /* 0x000fc40000004100 */
[----:B------:R-:W-:Y:S01]  /*9f10*/  FFMA.FTZ R57, R74, R75, R89 ;  /* 0x0000004b4a397223 */ /* 0x000fe20000010059 */
[----:B------:R-:W-:Y:S02]  /*9f20*/  HADD2.F32 R87, -RZ, R85.H0_H0 ;  /* 0x20000055ff577230 */ /* 0x000fe40000004100 */
[----:B------:R-:W-:Y:S02]  /*9f30*/  HADD2.F32 R56, -RZ, R71.H0_H0 ;  /* 0x20000047ff387230 */ /* 0x000fe40000004100 */
[----:B------:R-:W-:Y:S02]  /*9f40*/  HADD2.F32 R73, -RZ, R73.H1_H1 ;  /* 0x30000049ff497230 */ /* 0x000fe40000004100 */
[----:B------:R-:W-:Y:S02]  /*9f50*/  HADD2.F32 R86, -RZ, R85.H1_H1 ;  /* 0x30000055ff567230 */ /* 0x000fe40000004100 */
[----:B------:R-:W-:Y:S01]  /*9f60*/  FMUL.FTZ R85, R72, R87 ;  /* 0x0000005748557220 */ /* 0x000fe20000410000 */
[----:B------:R-:W-:-:S02]  /*9f70*/  HADD2.F32 R71, -RZ, R71.H1_H1 ;  /* 0x30000047ff477230 */ /* 0x000fc40000004100 */
[----:B------:R-:W-:Y:S01]  /*9f80*/  FMUL.FTZ R87, R56, R87 ;  /* 0x0000005738577220 */ /* 0x000fe20000410000 */
[--C-:B------:R-:W-:Y:S02]  /*9f90*/  HADD2.F32 R75, -RZ, R54.reuse.H0_H0 ;  /* 0x20000036ff4b7230 */ /* 0x100fe40000004100 */
[----:B------:R-:W-:Y:S02]  /*9fa0*/  HADD2.F32 R74, -RZ, R54.H1_H1 ;  /* 0x30000036ff4a7230 */ /* 0x000fe40000004100 */
[-C--:B------:R-:W-:Y:S01]  /*9fb0*/  FMUL.FTZ R54, R73, R86.reuse ;  /* 0x0000005649367220 */ /* 0x080fe20000410000 */
[C---:B------:R-:W-:Y:S01]  /*9fc0*/  FMUL.FTZ R86, R71.reuse, R86 ;  /* 0x0000005647567220 */ /* 0x040fe20000410000 */
[----:B------:R-:W-:Y:S01]  /*9fd0*/  FFMA.FTZ R91, R72, R75, R87 ;  /* 0x0000004b485b7223 */ /* 0x000fe20000010057 */
[----:B------:R-:W-:Y:S01]  /*9fe0*/  F2FP.F16.E4M3.UNPACK_B R72, R59.H1 ;  /* 0x0000003bff48723e */ /* 0x000fe200030006ff */
[-C--:B------:R-:W-:Y:S01]  /*9ff0*/  FFMA.FTZ R137, R71, R74.reuse, -R54 ;  /* 0x0000004a47897223 */ /* 0x080fe20000010836 */
[----:B------:R-:W-:Y:S01]  /*a000*/  F2FP.F16.E4M3.UNPACK_B R54, R55 ;  /* 0x00000037ff36723e */ /* 0x000fe200020006ff */
[----:B------:R-:W-:Y:S01]  /*a010*/  FFMA.FTZ R136, R73, R74, R86 ;  /* 0x0000004a49887223 */ /* 0x000fe20000010056 */
[----:B------:R-:W-:Y:S01]  /*a020*/  F2FP.F16.E4M3.UNPACK_B R87, R53.H1 ;  /* 0x00000035ff57723e */ /* 0x000fe200030006ff */
[----:B------:R-:W-:Y:S01]  /*a030*/  FFMA.FTZ R90, R56, R75, -R85 ;  /* 0x0000004b385a7223 */ /* 0x000fe20000010855 */
[----:B------:R-:W-:Y:S01]  /*a040*/  F2FP.F16.E4M3.UNPACK_B R55, R55.H1 ;  /* 0x00000037ff37723e */ /* 0x000fe200030006ff */
[----:B------:R-:W-:Y:S01]  /*a050*/  HADD2.F32 R56, -RZ, R54.H0_H0 ;  /* 0x20000036ff387230 */ /* 0x000fe20000004100 */
[----:B------:R-:W-:Y:S01]  /*a060*/  F2FP.F16.E4M3.UNPACK_B R86, R53 ;  /* 0x00000035ff56723e */ /* 0x000fe200020006ff */
[--C-:B------:R-:W-:Y:S01]  /*a070*/  HADD2.F32 R89, -RZ, R87.reuse.H0_H0 ;  /* 0x20000057ff597230 */ /* 0x100fe20000004100 */
[-C--:B------:R-:W-:Y:S01]  /*a080*/  F2FP.F16.E4M3.UNPACK_B R53, R52.reuse ;  /* 0x00000034ff35723e */ /* 0x080fe200020006ff */
[----:B------:R-:W-:Y:S01]  /*a090*/  HADD2.F32 R87, -RZ, R87.H1_H1 ;  /* 0x30000057ff577230 */ /* 0x000fe20000004100 */
[----:B------:R-:W-:Y:S01]  /*a0a0*/  F2FP.F16.E4M3.UNPACK_B R74, R52.H1 ;  /* 0x00000034ff4a723e */ /* 0x000fe200030006ff */
[----:B------:R-:W-:Y:S01]  /*a0b0*/  HADD2.F32 R52, -RZ, R72.H0_H0 ;  /* 0x20000048ff347230 */ /* 0x000fe20000004100 */
[----:B------:R-:W-:Y:S01]  /*a0c0*/  F2FP.F16.E4M3.UNPACK_B R71, R59 ;  /* 0x0000003bff47723e */ /* 0x000fe200020006ff */
[----:B------:R-:W-:Y:S01]  /*a0d0*/  HADD2.F32 R59, -RZ, R55.H0_H0 ;  /* 0x20000037ff3b7230 */ /* 0x000fe20000004100 */
[----:B------:R-:W-:Y:S01]  /*a0e0*/  F2FP.SATFINITE.E4M3.F32.PACK_AB_MERGE_C R90, R137, R90, RZ ;  /* 0x0000005a895a723e */ /* 0x000fe200048070ff */
[----:B------:R-:W-:-:S02]  /*a0f0*/  HADD2.F32 R85, -RZ, R74.H0_H0 ;  /* 0x2000004aff557230 */ /* 0x000fc40000004100 */
[CC--:B------:R-:W-:Y:S01]  /*a100*/  FMUL.FTZ R150, R52.reuse, R89.reuse ;  /* 0x0000005934967220 */ /* 0x0c0fe20000410000 */
[----:B------:R-:W-:Y:S02]  /*a110*/  HADD2.F32 R72, -RZ, R72.H1_H1 ;  /* 0x30000048ff487230 */ /* 0x000fe40000004100 */
[C---:B------:R-:W-:Y:S01]  /*a120*/  FMUL.FTZ R89, R59.reuse, R89 ;  /* 0x000000593b597220 */ /* 0x040fe20000410000 */
[----:B------:R-:W-:Y:S02]  /*a130*/  HADD2.F32 R55, -RZ, R55.H1_H1 ;  /* 0x30000037ff377230 */ /* 0x000fe40000004100 */
[-C--:B------:R-:W-:Y:S01]  /*a140*/  FFMA.FTZ R150, R59, R85.reuse, -R150 ;  /* 0x000000553b967223 */ /* 0x080fe20000010896 */
[----:B------:R-:W-:Y:S02]  /*a150*/  HADD2.F32 R73, -RZ, R71.H0_H0 ;  /* 0x20000047ff497230 */ /* 0x000fe40000004100 */
[----:B------:R-:W-:Y:S01]  /*a160*/  FFMA.FTZ R89, R52, R85, R89 ;  /* 0x0000005534597223 */ /* 0x000fe20000010059 */
[----:B------:R-:W-:-:S02]  /*a170*/  HADD2.F32 R88, -RZ, R86.H0_H0 ;  /* 0x20000056ff587230 */ /* 0x000fc40000004100 */
[-C--:B------:R-:W-:Y:S01]  /*a180*/  FMUL.FTZ R52, R72, R87.reuse ;  /* 0x0000005748347220 */ /* 0x080fe20000410000 */
[----:B------:R-:W-:Y:S02]  /*a190*/  HADD2.F32 R71, -RZ, R71.H1_H1 ;  /* 0x30000047ff477230 */ /* 0x000fe40000004100 */
[----:B------:R-:W-:Y:S01]  /*a1a0*/  FMUL.FTZ R87, R55, R87 ;  /* 0x0000005737577220 */ /* 0x000fe20000410000 */
[----:B------:R-:W-:Y:S02]  /*a1b0*/  HADD2.F32 R86, -RZ, R86.H1_H1 ;  /* 0x30000056ff567230 */ /* 0x000fe40000004100 */
[-C--:B------:R-:W-:Y:S01]  /*a1c0*/  FMUL.FTZ R149, R73, R88.reuse ;  /* 0x0000005849957220 */ /* 0x080fe20000410000 */
[----:B------:R-:W-:Y:S02]  /*a1d0*/  HADD2.F32 R54, -RZ, R54.H1_H1 ;  /* 0x30000036ff367230 */ /* 0x000fe40000004100 */
[----:B------:R-:W-:Y:S01]  /*a1e0*/  FMUL.FTZ R88, R56, R88 ;  /* 0x0000005838587220 */ /* 0x000fe20000410000 */
[----:B------:R-:W-:-:S02]  /*a1f0*/  HADD2.F32 R74, -RZ, R74.H1_H1 ;  /* 0x3000004aff4a7230 */ /* 0x000fc40000004100 */
[-C--:B------:R-:W-:Y:S01]  /*a200*/  FMUL.FTZ R59, R71, R86.reuse ;  /* 0x00000056473b7220 */ /* 0x080fe20000410000 */
[--C-:B------:R-:W-:Y:S02]  /*a210*/  HADD2.F32 R75, -RZ, R53.reuse.H0_H0 ;  /* 0x20000035ff4b7230 */ /* 0x100fe40000004100 */
[----:B------:R-:W-:Y:S01]  /*a220*/  FMUL.FTZ R86, R54, R86 ;  /* 0x0000005636567220 */ /* 0x000fe20000410000 */
[----:B------:R-:W-:Y:S02]  /*a230*/  HADD2.F32 R53, -RZ, R53.H1_H1 ;  /* 0x30000035ff357230 */ /* 0x000fe40000004100 */
[-C--:B------:R-:W-:Y:S01]  /*a240*/  FFMA.FTZ R55, R55, R74.reuse, -R52 ;  /* 0x0000004a37377223 */ /* 0x080fe20000010834 */
[----:B------:R-:W-:Y:S01]  /*a250*/  FFMA.FTZ R72, R72, R74, R87 ;  /* 0x0000004a48487223 */ /* 0x000fe20000010057 */
[-C--:B------:R-:W-:Y:S01]  /*a260*/  FFMA.FTZ R149, R56, R75.reuse, -R149 ;  /* 0x0000004b38957223 */ /* 0x080fe20000010895 */
[----:B------:R-:W-:Y:S01]  /*a270*/  FFMA.FTZ R88, R73, R75, R88 ;  /* 0x0000004b49587223 */ /* 0x000fe20000010058 */
[-C--:B------:R-:W-:Y:S01]  /*a280*/  FFMA.FTZ R54, R54, R53.reuse, -R59 ;  /* 0x0000003536367223 */ /* 0x080fe2000001083b */
[----:B------:R-:W-:Y:S01]  /*a290*/  FFMA.FTZ R53, R71, R53, R86 ;  /* 0x0000003547357223 */ /* 0x000fe20000010056 */
[----:B------:R-:W-:Y:S01]  /*a2a0*/  F2FP.SATFINITE.E4M3.F32.PACK_AB_MERGE_C R55, R55, R150, RZ ;  /* 0x000000963737723e */ /* 0x000fe200048070ff */
[----:B------:R-:W-:Y:S01]  /*a2b0*/  IMAD.MOV.U32 R56, RZ, RZ, R67 ;  /* 0x000000ffff387224 */ /* 0x000fe200078e0043 */
[----:B------:R-:W-:-:S02]  /*a2c0*/  F2FP.SATFINITE.E4M3.F32.PACK_AB_MERGE_C R72, R72, R89, RZ ;  /* 0x000000594848723e */ /* 0x000fc400048070ff */
[----:B------:R-:W-:Y:S02]  /*a2d0*/  F2FP.SATFINITE.E4M3.F32.PACK_AB_MERGE_C R69, R64, R69, R90 ;  /* 0x000000454045723e */ /* 0x000fe4000480705a */
[----:B------:R-:W-:Y:S02]  /*a2e0*/  F2FP.SATFINITE.E4M3.F32.PACK_AB_MERGE_C R91, R136, R91, RZ ;  /* 0x0000005b885b723e */ /* 0x000fe400048070ff */
[----:B------:R-:W-:Y:S01]  /*a2f0*/  F2FP.SATFINITE.E4M3.F32.PACK_AB_MERGE_C R55, R54, R149, R55 ;  /* 0x000000953637723e */ /* 0x000fe20004807037 */
[----:B------:R-:W-:Y:S01]  /*a300*/  IMAD.MOV.U32 R54, RZ, RZ, R66 ;  /* 0x000000ffff367224 */ /* 0x000fe200078e0042 */
[----:B------:R-:W-:Y:S01]  /*a310*/  F2FP.SATFINITE.E4M3.F32.PACK_AB_MERGE_C R59, R53, R88, R72 ;  /* 0x00000058353b723e */ /* 0x000fe20004807048 */
[----:B------:R-:W-:Y:S01]  /*a320*/  IMAD.MOV.U32 R53, RZ, RZ, R69 ;  /* 0x000000ffff357224 */ /* 0x000fe200078e0045 */
[----:B------:R-:W-:Y:S02]  /*a330*/  F2FP.SATFINITE.E4M3.F32.PACK_AB_MERGE_C R57, R57, R70, R91 ;  /* 0x000000463939723e */ /* 0x000fe4000480705b */
[----:B------:R-:W-:-:S07]  /*a340*/  MOV R52, R68 ;  /* 0x0000004400347202 */ /* 0x000fce0000000f00 */
.L_x_353:
[----:B------:R-:W-:Y:S05]  /*a350*/  BSYNC B2 ;  /* 0x0000000000027941 */ /* 0x000fea0003800000 */
.L_x_352:
        /* <DEDUP_REMOVED lines=11> */
.L_x_351:
[----:B------:R-:W-:Y:S05]  /*a410*/  BSYNC B1 ;  /* 0x0000000000017941 */ /* 0x000fea0003800000 */
.L_x_350:
[----:B-1----:R-:W-:Y:S01]  /*a420*/  IADD3 R53, R228, 0xc0, RZ ;  /* 0x000000c0e4357810 */ /* 0x002fe20007ffe0ff */
[----:B--2---:R-:W-:-:S03]  /*a430*/  IMAD R52, R122, R130, RZ ;  /* 0x000000827a347224 */ /* 0x004fc600078e02ff */
[C---:B------:R-:W-:Y:S01]  /*a440*/  ISETP.GE.OR P3, PT, R53.reuse, R120, P0 ;  /* 0x000000783500720c */ /* 0x040fe20000766670 */
[----:B------:R-:W-:-:S04]  /*a450*/  IMAD.WIDE.U32 R128, R53, R130, R128 ;  /* 0x0000008235807225 */ /* 0x000fc800078e0080 */
[----:B------:R-:W-:-:S08]  /*a460*/  IMAD R131, R53, R131, R52 ;  /* 0x0000008335837224 */ /* 0x000fd000078e0234 */
[----:B------:R-:W-:Y:S05]  /*a470*/  @P3 BRA `(.L_x_332) ;  /* 0x0000001400a03947 */ /* 0x000fea0003800000 */
[----:B------:R-:W2:Y:S01]  /*a480*/  LDL R54, [R1+0x60] ;  /* 0x0000600001367983 */ /* 0x000ea20000100800 */
[----:B------:R-:W1:Y:S01]  /*a490*/  LDC.64 R60, c[0x0][0x2d8] ;  /* 0x0000b600ff3c7b82 */ /* 0x000e620000000a00 */
[----:B------:R-:W-:Y:S01]  /*a4a0*/  ISETP.NE.AND P6, PT, R0, RZ, PT ;  /* 0x000000ff0000720c */ /* 0x000fe20003fc5270 */
[----:B------:R-:W-:Y:S01]  /*a4b0*/  VIADD R55, R228, 0xc0 ;  /* 0x000000c0e4377836 */ /* 0x000fe20000000000 */
[----:B------:R-:W-:Y:S01]  /*a4c0*/  IADD3 R63, P3, P4, R46, R128, R27 ;  /* 0x000000802e3f7210 */ /* 0x000fe20007c7e01b */
[----:B------:R-:W-:Y:S01]  /*a4d0*/  IMAD.IADD R64, R129, 0x1, R131 ;  /* 0x0000000181407824 */ /* 0x000fe200078e0283 */
[----:B------:R-:W-:Y:S01]  /*a4e0*/  SEL R148, R121, R148, !P6 ;  /* 0x0000009479947207 */ /* 0x000fe20007000000 */
[----:B------:R-:W-:Y:S01]  /*a4f0*/  BSSY B1, `(.L_x_354) ;  /* 0x00000e8000017945 */ /* 0x000fe20003800000 */
[----:B------:R-:W-:Y:S02]  /*a500*/  SHF.L.U32 R55, R55, 0x7, RZ ;  /* 0x0000000737377819 */ /* 0x000fe400000006ff */
[----:B------:R-:W-:-:S02]  /*a510*/  SHF.R.S32.HI R53, RZ, 0x1f, R148 ;  /* 0x0000001fff357819 */ /* 0x000fc40000011494 */
[----:B------:R-:W-:Y:S02]  /*a520*/  IADD3.X R52, R21, R64, R26, P3, P4 ;  /* 0x0000004015347210 */ /* 0x000fe40001fe841a */
[----:B------:R-:W-:Y:S02]  /*a530*/  LEA.HI R53, R53, R148, RZ, 0x5 ;  /* 0x0000009435357211 */ /* 0x000fe400078f28ff */
[----:B------:R-:W-:Y:S02]  /*a540*/  LOP3.LUT R55, R55, 0x380, RZ, 0xc0, !PT ;  /* 0x0000038037377812 */ /* 0x000fe400078ec0ff */
[----:B------:R-:W-:-:S05]  /*a550*/  LEA.HI.SX32 R53, R53, R28, 0x1b ;  /* 0x0000001c35357211 */ /* 0x000fca00078fdaff */
[----:B------:R-:W-:Y:S01]  /*a560*/  IMAD.SHL.U32 R65, R53, 0x10, RZ ;  /* 0x0000001035417824 */ /* 0x000fe200078e00ff */
[----:B-1----:R-:W-:Y:S01]  /*a570*/  IADD3 R62, P3, R63, R60, RZ ;  /* 0x0000003c3f3e7210 */ /* 0x002fe20007f7e0ff */
[----:B------:R-:W-:-:S04]  /*a580*/  IMAD R53, R17, 0x7000, R113 ;  /* 0x0000700011357824 */ /* 0x000fc800078e0271 */
[----:B------:R-:W-:Y:S01]  /*a590*/  IMAD.X R63, R52, 0x1, R61, P3 ;  /* 0x00000001343f7824 */ /* 0x000fe200018e063d */
[----:B------:R-:W-:Y:S01]  /*a5a0*/  LOP3.LUT R52, R55, 0x70, R65, 0xf8, !PT ;  /* 0x0000007037347812 */ /* 0x000fe200078ef841 */
[----:B------:R-:W-:-:S03]  /*a5b0*/  IMAD.IADD R53, R16, 0x1, R53 ;  /* 0x0000000110357824 */ /* 0x000fc600078e0235 */
[----:B------:R-:W-:-:S05]  /*a5c0*/  LOP3.LUT R52, R52, R141, RZ, 0x3c, !PT ;  /* 0x0000008d34347212 */ /* 0x000fca00078e3cff */
[----:B--2---:R-:W-:-:S04]  /*a5d0*/  IMAD.IADD R52, R54, 0x1, R52 ;  /* 0x0000000136347824 */ /* 0x004fc800078e0234 */
        /* <DEDUP_REMOVED lines=10> */
[----:B------:R-:W-:Y:S01]  /*a680*/  IMAD.SHL.U32 R52, R66, 0x100, RZ ;  /* 0x0000010042347824 */ /* 0x000fe200078e00ff */
[----:B------:R-:W-:Y:S01]  /*a690*/  SHF.R.U32.HI R72, RZ, 0x8, R81 ;  /* 0x00000008ff487819 */ /* 0x000fe20000011651 */
[----:B------:R-:W-:Y:S01]  /*a6a0*/  IMAD.MOV.U32 R67, RZ, RZ, R58 ;  /* 0x000000ffff437224 */ /* 0x000fe200078e003a */
[----:B------:R-:W-:Y:S02]  /*a6b0*/  SHF.R.U32.HI R75, RZ, 0x10, R77 ;  /* 0x00000010ff4b7819 */ /* 0x000fe4000001164d */
[----:B------:R-:W-:Y:S01]  /*a6c0*/  MOV R66, R54 ;  /* 0x0000003600427202 */ /* 0x000fe20000000f00 */
[----:B------:R-:W-:Y:S01]  /*a6d0*/  IMAD.SHL.U32 R54, R72, 0x100, RZ ;  /* 0x0000010048367824 */ /* 0x000fe200078e00ff */
[----:B------:R-:W-:Y:S01]  /*a6e0*/  LOP3.LUT R69, R69, 0xff00, R52, 0xf8, !PT ;  /* 0x0000ff0045457812 */ /* 0x000fe200078ef834 */
[----:B------:R-:W-:Y:S01]  /*a6f0*/  IMAD.SHL.U32 R52, R74, 0x100, RZ ;  /* 0x000001004a347824 */ /* 0x000fe200078e00ff */
[----:B------:R-:W-:Y:S01]  /*a700*/  LOP3.LUT R71, R79, 0xff0000ff, RZ, 0xc0, !PT ;  /* 0xff0000ff4f477812 */ /* 0x000fe200078ec0ff */
[----:B------:R-:W-:Y:S01]  /*a710*/  IMAD.U32 R56, R75, 0x10000, RZ ;  /* 0x000100004b387824 */ /* 0x000fe200078e00ff */
[----:B------:R-:W-:-:S02]  /*a720*/  LOP3.LUT R77, R81, 0xff0000ff, RZ, 0xc0, !PT ;  /* 0xff0000ff514d7812 */ /* 0x000fc400078ec0ff */
[----:B------:R-:W-:Y:S02]  /*a730*/  SHF.R.U32.HI R80, RZ, 0x10, R79 ;  /* 0x00000010ff507819 */ /* 0x000fe4000001164f */
[----:B------:R-:W-:Y:S02]  /*a740*/  LOP3.LUT R75, R71, 0xff00, R52, 0xf8, !PT ;  /* 0x0000ff00474b7812 */ /* 0x000fe400078ef834 */
[----:B------:R-:W-:Y:S01]  /*a750*/  LOP3.LUT R79, R77, 0xff00, R54, 0xf8, !PT ;  /* 0x0000ff004d4f7812 */ /* 0x000fe200078ef836 */
[----:B------:R-:W-:Y:S01]  /*a760*/  IMAD.U32 R52, R80, 0x10000, RZ ;  /* 0x0001000050347824 */ /* 0x000fe200078e00ff */
[----:B------:R-:W-:Y:S02]  /*a770*/  SHF.R.U32.HI R68, RZ, 0x8, R83 ;  /* 0x00000008ff447819 */ /* 0x000fe40000011653 */
[----:B------:R-:W-:Y:S02]  /*a780*/  F2FP.F16.E4M3.UNPACK_B R77, R145.H1 ;  /* 0x00000091ff4d723e */ /* 0x000fe400030006ff */
[----:B------:R-:W-:-:S02]  /*a790*/  F2FP.F16.E4M3.UNPACK_B R74, R73.H1 ;  /* 0x00000049ff4a723e */ /* 0x000fc400030006ff */
[----:B------:R-:W-:Y:S01]  /*a7a0*/  F2FP.F16.E4M3.UNPACK_B R71, R70.H1 ;  /* 0x00000046ff47723e */ /* 0x000fe200030006ff */
[----:B------:R-:W-:Y:S01]  /*a7b0*/  HADD2.F32 R54, -RZ, R77.H0_H0 ;  /* 0x2000004dff367230 */ /* 0x000fe20000004100 */
[----:B------:R-:W-:Y:S02]  /*a7c0*/  SHF.R.U32.HI R78, RZ, 0x10, R81 ;  /* 0x00000010ff4e7819 */ /* 0x000fe40000011651 */
[----:B------:R-:W-:Y:S02]  /*a7d0*/  LOP3.LUT R81, R83, 0xff0000ff, RZ, 0xc0, !PT ;  /* 0xff0000ff53517812 */ /* 0x000fe400078ec0ff */
[----:B------:R-:W-:Y:S01]  /*a7e0*/  SHF.L.U32 R58, R68, 0x8, RZ ;  /* 0x00000008443a7819 */ /* 0x000fe200000006ff */
[----:B------:R-:W-:Y:S01]  /*a7f0*/  HADD2.F32 R68, -RZ, R71.H0_H0 ;  /* 0x20000047ff447230 */ /* 0x000fe20000004100 */
[----:B------:R-:W-:Y:S01]  /*a800*/  LOP3.LUT R56, R69, 0xff0000, R56, 0xf8, !PT ;  /* 0x00ff000045387812 */ /* 0x000fe200078ef838 */
[----:B------:R-:W-:Y:S01]  /*a810*/  HADD2.F32 R69, -RZ, R74.H0_H0 ;  /* 0x2000004aff457230 */ /* 0x000fe20000004100 */
[----:B------:R-:W-:-:S02]  /*a820*/  F2FP.F16.E4M3.UNPACK_B R72, R143.H1 ;  /* 0x0000008fff48723e */ /* 0x000fc400030006ff */
[----:B------:R-:W-:Y:S02]  /*a830*/  SHF.R.U32.HI R76, RZ, 0x10, R83 ;  /* 0x00000010ff4c7819 */ /* 0x000fe40000011653 */
[----:B------:R-:W-:Y:S01]  /*a840*/  LOP3.LUT R81, R81, 0xff00, R58, 0xf8, !PT ;  /* 0x0000ff0051517812 */ /* 0x000fe200078ef83a */
[----:B------:R-:W-:Y:S01]  /*a850*/  IMAD.U32 R58, R78, 0x10000, RZ ;  /* 0x000100004e3a7824 */ /* 0x000fe200078e00ff */
[----:B------:R-:W-:Y:S01]  /*a860*/  LOP3.LUT R52, R75, 0xff0000, R52, 0xf8, !PT ;  /* 0x00ff00004b347812 */ /* 0x000fe200078ef834 */
[--C-:B------:R-:W-:Y:S01]  /*a870*/  HADD2.F32 R75, -RZ, R72.reuse.H0_H0 ;  /* 0x20000048ff4b7230 */ /* 0x100fe20000004100 */
[----:B------:R-:W-:Y:S01]  /*a880*/  SHF.L.U32 R76, R76, 0x10, RZ ;  /* 0x000000104c4c7819 */ /* 0x000fe200000006ff */
[-C--:B------:R-:W-:Y:S01]  /*a890*/  FMUL.FTZ R83, R69, R54.reuse ;  /* 0x0000003645537220 */ /* 0x080fe20000410000 */
[C---:B------:R-:W-:Y:S01]  /*a8a0*/  FMUL.FTZ R78, R68.reuse, R54 ;  /* 0x00000036444e7220 */ /* 0x040fe20000410000 */
[----:B------:R-:W-:Y:S02]  /*a8b0*/  F2FP.F16.E4M3.UNPACK_B R145, R145 ;  /* 0x00000091ff91723e */ /* 0x000fe400020006ff */
        /* <DEDUP_REMOVED lines=8> */
[----:B------:R-:W-:Y:S01]  /*a940*/  LOP3.LUT R58, R79, 0xff0000, R58, 0xf8, !PT ;  /* 0x00ff00004f3a7812 */ /* 0x000fe200078ef83a */
[----:B------:R-:W-:Y:S01]  /*a950*/  HADD2.F32 R72, -RZ, R71.H1_H1 ;  /* 0x30000047ff487230 */ /* 0x000fe20000004100 */
[----:B------:R-:W-:Y:S01]  /*a960*/  F2FP.F16.E4M3.UNPACK_B R143, R143 ;  /* 0x0000008fff8f723e */ /* 0x000fe200020006ff */
[----:B------:R-:W-:-:S02]  /*a970*/  HADD2.F32 R77, -RZ, R145.H0_H0 ;  /* 0x20000091ff4d7230 */ /* 0x000fc40000004100 */
[CC--:B------:R-:W-:Y:S01]  /*a980*/  FMUL.FTZ R79, R75.reuse, R78.reuse ;  /* 0x0000004e4b4f7220 */ /* 0x0c0fe20000410000 */
[----:B------:R-:W-:Y:S02]  /*a990*/  HADD2.F32 R74, -RZ, R73.H0_H0 ;  /* 0x20000049ff4a7230 */ /* 0x000fe40000004100 */
[C---:B------:R-:W-:Y:S01]  /*a9a0*/  FMUL.FTZ R78, R72.reuse, R78 ;  /* 0x0000004e484e7220 */ /* 0x040fe20000410000 */
[----:B------:R-:W-:Y:S02]  /*a9b0*/  HADD2.F32 R71, -RZ, R70.H0_H0 ;  /* 0x20000046ff477230 */ /* 0x000fe40000004100 */
[-C--:B------:R-:W-:Y:S01]  /*a9c0*/  FFMA.FTZ R83, R72, R76.reuse, -R79 ;  /* 0x0000004c48537223 */ /* 0x080fe2000001084f */
[----:B------:R-:W-:Y:S02]  /*a9d0*/  HADD2.F32 R72, -RZ, R143.H0_H0 ;  /* 0x2000008fff487230 */ /* 0x000fe40000004100 */
[----:B------:R-:W-:Y:S01]  /*a9e0*/  FFMA.FTZ R82, R75, R76, R78 ;  /* 0x0000004c4b527223 */ /* 0x000fe2000001004e */
[----:B------:R-:W-:Y:S01]  /*a9f0*/  FMUL.FTZ R76, R74, R77 ;  /* 0x0000004d4a4c7220 */ /* 0x000fe20000410000 */
[----:B------:R-:W-:-:S02]  /*aa00*/  HADD2.F32 R145, -RZ, R145.H1_H1 ;  /* 0x30000091ff917230 */ /* 0x000fc40000004100 */
[C---:B------:R-:W-:Y:S01]  /*aa10*/  FMUL.FTZ R77, R71.reuse, R77 ;  /* 0x0000004d474d7220 */ /* 0x040fe20000410000 */
[----:B------:R-:W-:Y:S02]  /*aa20*/  HADD2.F32 R73, -RZ, R73.H1_H1 ;  /* 0x30000049ff497230 */ /* 0x000fe40000004100 */
        /* <DEDUP_REMOVED lines=25> */
[----:B------:R-:W-:Y:S01]  /*abc0*/  FMUL.FTZ R71, R72, R77 ;  /* 0x0000004d48477220 */ /* 0x000fe20000410000 */
[----:B------:R-:W-:Y:S01]  /*abd0*/  FFMA.FTZ R86, R74, R73, R85 ;  /* 0x000000494a567223 */ /* 0x000fe20000010055 */
[C---:B------:R-:W-:Y:S01]  /*abe0*/  FMUL.FTZ R77, R70.reuse, R77 ;  /* 0x0000004d464d7220 */ /* 0x040fe20000410000 */
[--C-:B------:R-:W-:Y:S02]  /*abf0*/  HADD2.F32 R74, -RZ, R146.reuse.H0_H0 ;  /* 0x20000092ff4a7230 */ /* 0x100fe40000004100 */
[----:B------:R-:W-:Y:S01]  /*ac00*/  FFMA.FTZ R87, R70, R75, -R71 ;  /* 0x0000004b46577223 */ /* 0x000fe20000010847 */
[----:B------:R-:W-:Y:S01]  /*ac10*/  F2FP.F16.E4M3.UNPACK_B R70, R67 ;  /* 0x00000043ff46723e */ /* 0x000fe200020006ff */
[----:B------:R-:W-:Y:S01]  /*ac20*/  FFMA.FTZ R89, R72, R75, R77 ;  /* 0x0000004b48597223 */ /* 0x000fe2000001004d */
[----:B------:R-:W-:Y:S01]  /*ac30*/  F2FP.F16.E4M3.UNPACK_B R144, R144 ;  /* 0x00000090ff90723e */ /* 0x000fe200020006ff */
[----:B------:R-:W-:Y:S01]  /*ac40*/  HADD2.F32 R75, -RZ, R146.H1_H1 ;  /* 0x30000092ff4b7230 */ /* 0x000fe20000004100 */
        /* <DEDUP_REMOVED lines=9> */
[--C-:B------:R-:W-:Y:S02]  /*ace0*/  HADD2.F32 R72, -RZ, R144.reuse.H0_H0 ;  /* 0x20000090ff487230 */ /* 0x100fe40000004100 */
[-C--:B------:R-:W-:Y:S01]  /*acf0*/  FMUL.FTZ R77, R70, R75.reuse ;  /* 0x0000004b464d7220 */ /* 0x080fe20000410000 */
[----:B------:R-:W-:Y:S02]  /*ad00*/  HADD2.F32 R73, -RZ, R144.H1_H1 ;  /* 0x30000090ff497230 */ /* 0x000fe40000004100 */
[C---:B------:R-:W-:Y:S01]  /*ad10*/  FMUL.FTZ R75, R66.reuse, R75 ;  /* 0x0000004b424b7220 */ /* 0x040fe20000410000 */
[----:B------:R-:W-:Y:S01]  /*ad20*/  F2FP.SATFINITE.E4M3.F32.PACK_AB_MERGE_C R84, R87, R84, RZ ;  /* 0x000000545754723e */ /* 0x000fe200048070ff */
[-C--:B------:R-:W-:Y:S01]  /*ad30*/  FFMA.FTZ R67, R67, R72.reuse, -R76 ;  /* 0x0000004843437223 */ /* 0x080fe2000001084c */
[----:B------:R-:W-:Y:S01]  /*ad40*/  FFMA.FTZ R74, R71, R72, R74 ;  /* 0x00000048474a7223 */ /* 0x000fe2000001004a */
[----:B------:R-:W-:Y:S01]  /*ad50*/  FFMA.FTZ R66, R66, R73, -R77 ;  /* 0x0000004942427223 */ /* 0x000fe2000001084d */
[----:B------:R-:W-:Y:S01]  /*ad60*/  F2FP.F16.E4M3.UNPACK_B R72, R57 ;  /* 0x00000039ff48723e */ /* 0x000fe200020006ff */
[----:B------:R-:W-:Y:S01]  /*ad70*/  FFMA.FTZ R85, R70, R73, R75 ;  /* 0x0000004946557223 */ /* 0x000fe2000001004b */
[----:B------:R-:W-:-:S02]  /*ad80*/  F2FP.F16.E4M3.UNPACK_B R77, R58 ;  /* 0x0000003aff4d723e */ /* 0x000fc400020006ff */
[----:B------:R-:W-:Y:S01]  /*ad90*/  F2FP.F16.E4M3.UNPACK_B R71, R53 ;  /* 0x00000035ff47723e */ /* 0x000fe200020006ff */
[--C-:B------:R-:W-:Y:S01]  /*ada0*/  HADD2.F32 R73, -RZ, R72.reuse.H0_H0 ;  /* 0x20000048ff497230 */ /* 0x100fe20000004100 */
[----:B------:R-:W-:Y:S01]  /*adb0*/  F2FP.F16.E4M3.UNPACK_B R75, R56 ;  /* 0x00000038ff4b723e */ /* 0x000fe200020006ff */
[----:B------:R-:W-:Y:S01]  /*adc0*/  HADD2.F32 R78, -RZ, R77.H0_H0 ;  /* 0x2000004dff4e7230 */ /* 0x000fe20000004100 */
[----:B------:R-:W-:Y:S01]  /*add0*/  F2FP.SATFINITE.E4M3.F32.PACK_AB_MERGE_C R86, R89, R86, RZ ;  /* 0x000000565956723e */ /* 0x000fe200048070ff */
[----:B------:R-:W-:Y:S01]  /*ade0*/  HADD2.F32 R70, -RZ, R71.H0_H0 ;  /* 0x20000047ff467230 */ /* 0x000fe20000004100 */
[----:B------:R-:W-:Y:S01]  /*adf0*/  F2FP.SATFINITE.E4M3.F32.PACK_AB_MERGE_C R68, R80, R79, R82 ;  /* 0x0000004f5044723e */ /* 0x000fe20004807052 */
[----:B------:R-:W-:Y:S01]  /*ae00*/  HADD2.F32 R76, -RZ, R75.H0_H0 ;  /* 0x2000004bff4c7230 */ /* 0x000fe20000004100 */
[----:B------:R-:W-:Y:S01]  /*ae10*/  F2FP.SATFINITE.E4M3.F32.PACK_AB_MERGE_C R67, R66, R67, R84 ;  /* 0x000000434243723e */ /* 0x000fe20004807054 */
[----:B------:R-:W-:Y:S01]  /*ae20*/  FMUL.FTZ R79, R73, R78 ;  /* 0x0000004e494f7220 */ /* 0x000fe20000410000 */
[----:B------:R-:W-:Y:S01]  /*ae30*/  F2FP.SATFINITE.E4M3.F32.PACK_AB_MERGE_C R66, R85, R74, R86 ;  /* 0x0000004a5542723e */ /* 0x000fe20004807056 */
[----:B------:R-:W-:-:S02]  /*ae40*/  HADD2.F32 R74, -RZ, R72.H1_H1 ;  /* 0x30000048ff4a7230 */ /* 0x000fc40000004100 */
[C---:B------:R-:W-:Y:S01]  /*ae50*/  FMUL.FTZ R78, R70.reuse, R78 ;  /* 0x0000004e464e7220 */ /* 0x040fe20000410000 */
[----:B------:R-:W-:Y:S02]  /*ae60*/  HADD2.F32 R77, -RZ, R77.H1_H1 ;  /* 0x3000004dff4d7230 */ /* 0x000fe40000004100 */
[-C--:B------:R-:W-:Y:S01]  /*ae70*/  FFMA.FTZ R70, R70, R76.reuse, -R79 ;  /* 0x0000004c46467223 */ /* 0x080fe2000001084f */
[----:B------:R-:W-:Y:S02]  /*ae80*/  HADD2.F32 R71, -RZ, R71.H1_H1 ;  /* 0x30000047ff477230 */ /* 0x000fe40000004100 */
[----:B------:R-:W-:Y:S01]  /*ae90*/  FFMA.FTZ R79, R73, R76, R78 ;  /* 0x0000004c494f7223 */ /* 0x000fe2000001004e */
[----:B------:R-:W-:Y:S02]  /*aea0*/  HADD2.F32 R75, -RZ, R75.H1_H1 ;  /* 0x3000004bff4b7230 */ /* 0x000fe40000004100 */
[----:B------:R-:W-:Y:S01]  /*aeb0*/  FMUL.FTZ R76, R74, R77 ;  /* 0x0000004d4a4c7220 */ /* 0x000fe20000410000 */
        /* <DEDUP_REMOVED lines=9> */
[--C-:B------:R-:W-:Y:S01]  /*af50*/  HADD2.F32 R73, -RZ, R71.reuse.H0_H0 ;  /* 0x20000047ff497230 */ /* 0x100fe20000004100 */
[----:B------:R-:W-:Y:S01]  /*af60*/  F2FP.F16.E4M3.UNPACK_B R75, R54 ;  /* 0x00000036ff4b723e */ /* 0x000fe200020006ff */
[----:B------:R-:W-:Y:S02]  /*af70*/  HADD2.F32 R72, -RZ, R72.H1_H1 ;  /* 0x30000048ff487230 */ /* 0x000fe40000004100 */
[----:B------:R-:W-:Y:S02]  /*af80*/  HADD2.F32 R74, -RZ, R71.H1_H1 ;  /* 0x30000047ff4a7230 */ /* 0x000fe40000004100 */
[-C--:B------:R-:W-:Y:S01]  /*af90*/  FMUL.FTZ R76, R58, R73.reuse ;  /* 0x000000493a4c7220 */ /* 0x080fe20000410000 */
[----:B------:R-:W-:Y:S02]  /*afa0*/  HADD2.F32 R71, -RZ, R56.H0_H0 ;  /* 0x20000038ff477230 */ /* 0x000fe40000004100 */
[----:B------:R-:W-:Y:S01]  /*afb0*/  FMUL.FTZ R73, R57, R73 ;  /* 0x0000004939497220 */ /* 0x000fe20000410000 */
[----:B------:R-:W-:-:S02]  /*afc0*/  HADD2.F32 R53, -RZ, R53.H1_H1 ;  /* 0x30000035ff357230 */ /* 0x000fc40000004100 */
[-C--:B------:R-:W-:Y:S01]  /*afd0*/  FMUL.FTZ R78, R72, R74.reuse ;  /* 0x0000004a484e7220 */ /* 0x080fe20000410000 */
[----:B------:R-:W-:Y:S02]  /*afe0*/  HADD2.F32 R56, -RZ, R56.H1_H1 ;  /* 0x30000038ff387230 */ /* 0x000fe40000004100 */
[----:B------:R-:W-:Y:S01]  /*aff0*/  FFMA.FTZ R83, R58, R71, R73 ;  /* 0x000000473a537223 */ /* 0x000fe20000010049 */
[----:B------:R-:W-:Y:S01]  /*b000*/  F2FP.F16.E4M3.UNPACK_B R58, R59 ;  /* 0x0000003bff3a723e */ /* 0x000fe200020006ff */
[----:B------:R-:W-:Y:S01]  /*b010*/  FFMA.FTZ R82, R57, R71, -R76 ;  /* 0x0000004739527223 */ /* 0x000fe2000001084c */
[C---:B------:R-:W-:Y:S01]  /*b020*/  FMUL.FTZ R57, R53.reuse, R74 ;  /* 0x0000004a35397220 */ /* 0x040fe20000410000 */
[----:B------:R-:W-:Y:S01]  /*b030*/  FFMA.FTZ R85, R53, R56, -R78 ;  /* 0x0000003835557223 */ /* 0x000fe2000001084e */
[-C--:B------:R-:W-:Y:S01]  /*b040*/  F2FP.F16.E4M3.UNPACK_B R53, R55.reuse ;  /* 0x00000037ff35723e */ /* 0x080fe200020006ff */
[----:B------:R-:W-:Y:S01]  /*b050*/  HADD2.F32 R71, -RZ, R58.H0_H0 ;  /* 0x2000003aff477230 */ /* 0x000fe20000004100 */
[----:B------:R-:W-:Y:S01]  /*b060*/  F2FP.F16.E4M3.UNPACK_B R76, R54.H1 ;  /* 0x00000036ff4c723e */ /* 0x000fe200030006ff */
[----:B------:R-:W-:Y:S01]  /*b070*/  HADD2.F32 R77, -RZ, R75.H0_H0 ;  /* 0x2000004bff4d7230 */ /* 0x000fe20000004100 */
[----:B------:R-:W-:Y:S01]  /*b080*/  F2FP.F16.E4M3.UNPACK_B R55, R55.H1 ;  /* 0x00000037ff37723e */ /* 0x000fe200030006ff */
[----:B------:R-:W-:Y:S01]  /*b090*/  FFMA.FTZ R84, R72, R56, R57 ;  /* 0x0000003848547223 */ /* 0x000fe20000010039 */
[----:B------:R-:W-:Y:S01]  /*b0a0*/  F2FP.F16.E4M3.UNPACK_B R59, R59.H1 ;  /* 0x0000003bff3b723e */ /* 0x000fe200030006ff */
[----:B------:R-:W-:Y:S01]  /*b0b0*/  HADD2.F32 R56, -RZ, R53.H0_H0 ;  /* 0x20000035ff387230 */ /* 0x000fe20000004100 */
[-C--:B------:R-:W-:Y:S01]  /*b0c0*/  F2FP.F16.E4M3.UNPACK_B R54, R52.reuse ;  /* 0x00000034ff36723e */ /* 0x080fe200020006ff */
[----:B------:R-:W-:Y:S01]  /*b0d0*/  HADD2.F32 R57, -RZ, R55.H0_H0 ;  /* 0x20000037ff397230 */ /* 0x000fe20000004100 */
[----:B------:R-:W-:Y:S01]  /*b0e0*/  F2FP.F16.E4M3.UNPACK_B R72, R52.H1 ;  /* 0x00000034ff48723e */ /* 0x000fe200030006ff */
[----:B------:R-:W-:-:S02]  /*b0f0*/  HADD2.F32 R52, -RZ, R59.H0_H0 ;  /* 0x2000003bff347230 */ /* 0x000fc40000004100 */
[-C--:B------:R-:W-:Y:S01]  /*b100*/  FMUL.FTZ R87, R71, R77.reuse ;  /* 0x0000004d47577220 */ /* 0x080fe20000410000 */
[----:B------:R-:W-:Y:S02]  /*b110*/  HADD2.F32 R78, -RZ, R76.H0_H0 ;  /* 0x2000004cff4e7230 */ /* 0x000fe40000004100 */
[C---:B------:R-:W-:Y:S01]  /*b120*/  FMUL.FTZ R86, R56.reuse, R77 ;  /* 0x0000004d38567220 */ /* 0x040fe20000410000 */
[----:B------:R-:W-:Y:S01]  /*b130*/  HADD2.F32 R73, -RZ, R54.H0_H0 ;  /* 0x20000036ff497230 */ /* 0x000fe20000004100 */
[----:B------:R-:W-:Y:S01]  /*b140*/  F2FP.SATFINITE.E4M3.F32.PACK_AB_MERGE_C R82, R85, R82, RZ ;  /* 0x000000525552723e */ /* 0x000fe200048070ff */
[----:B------:R-:W-:Y:S02]  /*b150*/  HADD2.F32 R59, -RZ, R59.H1_H1 ;  /* 0x3000003bff3b7230 */ /* 0x000fe40000004100 */
[----:B------:R-:W-:Y:S01]  /*b160*/  FMUL.FTZ R77, R57, R78 ;  /* 0x0000004e394d7220 */ /* 0x000fe20000410000 */
[----:B------:R-:W-:Y:S02]  /*b170*/  HADD2.F32 R76, -RZ, R76.H1_H1 ;  /* 0x3000004cff4c7230 */ /* 0x000fe40000004100 */
[----:B------:R-:W-:Y:S01]  /*b180*/  FFMA.FTZ R87, R56, R73, -R87 ;  /* 0x0000004938577223 */ /* 0x000fe20000010857 */
[----:B------:R-:W-:-:S02]  /*b190*/  HADD2.F32 R55, -RZ, R55.H1_H1 ;  /* 0x30000037ff377230 */ /* 0x000fc40000004100 */
[C---:B------:R-:W-:Y:S01]  /*b1a0*/  FMUL.FTZ R88, R52.reuse, R78 ;  /* 0x0000004e34587220 */ /* 0x040fe20000410000 */
[----:B------:R-:W-:Y:S02]  /*b1b0*/  HADD2.F32 R74, -RZ, R72.H0_H0 ;  /* 0x20000048ff4a7230 */ /* 0x000fe40000004100 */
[-C--:B------:R-:W-:Y:S01]  /*b1c0*/  FMUL.FTZ R56, R59, R76.reuse ;  /* 0x0000004c3b387220 */ /* 0x080fe20000410000 */
[----:B------:R-:W-:Y:S02]  /*b1d0*/  HADD2.F32 R58, -RZ, R58.H1_H1 ;  /* 0x3000003aff3a7230 */ /* 0x000fe40000004100 */
[----:B------:R-:W-:Y:S01]  /*b1e0*/  FMUL.FTZ R76, R55, R76 ;  /* 0x0000004c374c7220 */ /* 0x000fe20000410000 */
[----:B------:R-:W-:Y:S02]  /*b1f0*/  HADD2.F32 R75, -RZ, R75.H1_H1 ;  /* 0x3000004bff4b7230 */ /* 0x000fe40000004100 */
[----:B------:R-:W-:Y:S01]  /*b200*/  FFMA.FTZ R77, R52, R74, R77 ;  /* 0x0000004a344d7223 */ /* 0x000fe2000001004d */
[----:B------:R-:W-:-:S02]  /*b210*/  HADD2.F32 R72, -RZ, R72.H1_H1 ;  /* 0x30000048ff487230 */ /* 0x000fc40000004100 */
[----:B------:R-:W-:Y:S01]  /*b220*/  FFMA.FTZ R88, R57, R74, -R88 ;  /* 0x0000004a39587223 */ /* 0x000fe20000010858 */
[----:B------:R-:W-:Y:S02]  /*b230*/  HADD2.F32 R53, -RZ, R53.H1_H1 ;  /* 0x30000035ff357230 */ /* 0x000fe40000004100 */
[CC--:B------:R-:W-:Y:S01]  /*b240*/  FMUL.FTZ R52, R58.reuse, R75.reuse ;  /* 0x0000004b3a347220 */ /* 0x0c0fe20000410000 */
[----:B------:R-:W-:Y:S02]  /*b250*/  HADD2.F32 R54, -RZ, R54.H1_H1 ;  /* 0x30000036ff367230 */ /* 0x000fe40000004100 */
[-C--:B------:R-:W-:Y:S01]  /*b260*/  FFMA.FTZ R55, R55, R72.reuse, -R56 ;  /* 0x0000004837377223 */ /* 0x080fe20000010838 */
[----:B------:R-:W-:Y:S01]  /*b270*/  FFMA.FTZ R76, R59, R72, R76 ;  /* 0x000000483b4c7223 */ /* 0x000fe2000001004c */
[----:B------:R-:W-:Y:S01]  /*b280*/  FMUL.FTZ R75, R53, R75 ;  /* 0x0000004b354b7220 */ /* 0x000fe20000410000 */
[----:B------:R-:W-:Y:S01]  /*b290*/  FFMA.FTZ R86, R71, R73, R86 ;  /* 0x0000004947567223 */ /* 0x000fe20000010056 */
[----:B------:R-:W-:Y:S01]  /*b2a0*/  FFMA.FTZ R52, R53, R54, -R52 ;  /* 0x0000003635347223 */ /* 0x000fe20000010834 */
[----:B------:R-:W-:Y:S01]  /*b2b0*/  F2FP.SATFINITE.E4M3.F32.PACK_AB_MERGE_C R55, R55, R88, RZ ;  /* 0x000000583737723e */ /* 0x000fe200048070ff */
[----:B------:R-:W-:Y:S01]  /*b2c0*/  FFMA.FTZ R75, R58, R54, R75 ;  /* 0x000000363a4b7223 */ /* 0x000fe2000001004b */
[----:B------:R-:W-:Y:S01]  /*b2d0*/  F2FP.SATFINITE.E4M3.F32.PACK_AB_MERGE_C R83, R84, R83, RZ ;  /* 0x000000535453723e */ /* 0x000fe200048070ff */
[----:B------:R-:W-:Y:S01]  /*b2e0*/  IMAD.MOV.U32 R56, RZ, RZ, R68 ;  /* 0x000000ffff387224 */ /* 0x000fe200078e0044 */
[----:B------:R-:W-:Y:S01]  /*b2f0*/  F2FP.SATFINITE.E4M3.F32.PACK_AB_MERGE_C R76, R76, R77, RZ ;  /* 0x0000004d4c4c723e */ /* 0x000fe200048070ff */
[----:B------:R-:W-:Y:S01]  /*b300*/  IMAD.MOV.U32 R54, RZ, RZ, R67 ;  /* 0x000000ffff367224 */ /* 0x000fe200078e0043 */
[----:B------:R-:W-:Y:S01]  /*b310*/  F2FP.SATFINITE.E4M3.F32.PACK_AB_MERGE_C R55, R52, R87, R55 ;  /* 0x000000573437723e */ /* 0x000fe20004807037 */
[----:B------:R-:W-:Y:S01]  /*b320*/  IMAD.MOV.U32 R52, RZ, RZ, R69 ;  /* 0x000000ffff347224 */ /* 0x000fe200078e0045 */
[----:B------:R-:W-:-:S02]  /*b330*/  F2FP.SATFINITE.E4M3.F32.PACK_AB_MERGE_C R53, R81, R70, R82 ;  /* 0x000000465135723e */ /* 0x000fc40004807052 */
[----:B------:R-:W-:Y:S02]  /*b340*/  F2FP.SATFINITE.E4M3.F32.PACK_AB_MERGE_C R57, R80, R79, R83 ;  /* 0x0000004f5039723e */ /* 0x000fe40004807053 */
[----:B------:R-:W-:Y:S02]  /*b350*/  F2FP.SATFINITE.E4M3.F32.PACK_AB_MERGE_C R59, R75, R86, R76 ;  /* 0x000000564b3b723e */ /* 0x000fe4000480704c */
[----:B------:R-:W-:-:S07]  /*b360*/  MOV R58, R66 ;  /* 0x00000042003a7202 */ /* 0x000fce0000000f00 */
.L_x_355:
[----:B------:R-:W-:Y:S05]  /*b370*/  BSYNC B1 ;  /* 0x0000000000017941 */ /* 0x000fea0003800000 */
.L_x_354:
[----:B-1----:R3:W-:Y:S01]  /*b380*/  STG.E.128 desc[UR60][R62.64], R52 ;  /* 0x000000343e007986 */ /* 0x0027e2000c101d3c */
[----:B------:R-:W-:-:S13]  /*b390*/  ISETP.GE.AND P2, PT, R65, R147, PT ;  /* 0x000000934100720c */ /* 0x000fda0003f46270 */
[----:B------:R-:W-:Y:S05]  /*b3a0*/  @P2 BRA `(.L_x_332) ;  /* 0x0000000400d42947 */ /* 0x000fea0003800000 */
[--C-:B---3--:R-:W-:Y:S02]  /*b3b0*/  SHF.R.S32.HI R52, RZ, 0x1f, R65.reuse ;  /* 0x0000001fff347819 */ /* 0x108fe40000011441 */
[----:B------:R-:W-:-:S04]  /*b3c0*/  IADD3 R65, P2, P3, R46, R128, R65 ;  /* 0x000000802e417210 */ /* 0x000fc80007b5e041 */
[----:B------:R-:W-:Y:S02]  /*b3d0*/  IADD3.X R64, R21, R64, R52, P2, P3 ;  /* 0x0000004015407210 */ /* 0x000fe400017e6434 */
[----:B------:R-:W-:-:S05]  /*b3e0*/  IADD3 R60, P2, R65, R60, RZ ;  /* 0x0000003c413c7210 */ /* 0x000fca0007f5e0ff */
[----:B------:R-:W-:-:S05]  /*b3f0*/  IMAD.X R61, R64, 0x1, R61, P2 ;  /* 0x00000001403d7824 */ /* 0x000fca00010e063d */
[----:B--2---:R4:W-:Y:S01]  /*b400*/  STG.E.128 desc[UR60][R60.64], R56 ;  /* 0x000000383c007986 */ /* 0x0049e2000c101d3c */
[----:B------:R-:W-:Y:S05]  /*b410*/  BRA `(.L_x_332) ;  /* 0x0000000400b87947 */ /* 0x000fea0003800000 */
.L_x_295:
[----:B------:R-:W2:Y:S02]  /*b420*/  LDL R52, [R1+0x40] ;  /* 0x0000400001347983 */ /* 0x000ea40000100800 */
[----:B--2---:R-:W-:-:S13]  /*b430*/  R2UR UR4, R52 ;  /* 0x00000000340472ca */ /* 0x004fda00000e0000 */
[----:B------:R-:W-:-:S06]  /*b440*/  UISETP.NE.AND UP0, UPT, UR4, 0x3, UPT ;  /* 0x000000030400788c */ /* 0x000fcc000bf05270 */
[----:B------:R-:W-:-:S13]  /*b450*/  PLOP3.LUT P5, PT, PT, PT, UP0, 0x80, 0x0 ;  /* 0x000000000000781c */ /* 0x000fda0003faf008 */
[----:B------:R-:W-:Y:S05]  /*b460*/  @!P5 BRA `(.L_x_356) ;  /* 0x000000000004d947 */ /* 0x000fea0003800000 */
[----:B------:R-:W-:Y:S01]  /*b470*/  BPT.TRAP 0x1 ;  /* 0x000000040000795c */ /* 0x000fe20000300000 */
.L_x_356:
[----:B------:R-:W-:Y:S01]  /*b480*/  IMAD R111, R17, 0x8, R16 ;  /* 0x00000008116f7824 */ /* 0x000fe200078e0210 */
[----:B------:R-:W-:Y:S01]  /*b490*/  SHF.L.U32 R127, R231, 0x1f, RZ ;  /* 0x0000001fe77f7819 */ /* 0x000fe200000006ff */
[----:B------:R-:W-:Y:S01]  /*b4a0*/  IMAD R120, R25, -0xe0, R2 ;  /* 0xffffff2019787824 */ /* 0x000fe200078e0202 */
[----:B------:R-:W-:Y:S01]  /*b4b0*/  BSSY B1, `(.L_x_357) ;  /* 0x0000006000017945 */ /* 0x000fe20003800000 */
[----:B------:R-:W-:Y:S01]  /*b4c0*/  SHF.R.S32.HI R53, RZ, 0x1f, R25 ;  /* 0x0000001fff357819 */ /* 0x000fe20000011419 */
[----:B------:R-:W0:Y:S01]  /*b4d0*/  SYNCS.PHASECHK.TRANS64.TRYWAIT P2, [R111+URZ+0x2e890], R127 ;  /* 0x02e8907f6f0075a7 */ /* 0x000e22000804017f */
[----:B------:R-:W-:Y:S01]  /*b4e0*/  IMAD R52, R40, R25, RZ ;  /* 0x0000001928347224 */ /* 0x000fe200078e02ff */
[----:B------:R-:W-:Y:S01]  /*b4f0*/  VIMNMX R120, R120, 0xe0, PT ;  /* 0x000000e078787848 */ /* 0x000fe20003fe0100 */
[----:B0-----:R-:W-:Y:S06]  /*b500*/  @!P2 BRA `(.L_x_358) ;  /* 0x0000018800a8a947 */ /* 0x001fec0003800000 */
.L_x_578:
[----:B------:R-:W-:Y:S05]  /*b510*/  BSYNC B1 ;  /* 0x0000000000017941 */ /* 0x000fea0003800000 */
.L_x_357:
[----:B------:R-:W-:Y:S01]  /*b520*/  ISETP.GE.AND P2, PT, R228, R120, PT ;  /* 0x00000078e400720c */ /* 0x000fe20003f46270 */
[----:B------:R-:W-:Y:S01]  /*b530*/  IMAD R53, R53, R132, R52 ;  /* 0x0000008435357224 */ /* 0x000fe200078e0234 */
[----:B------:R-:W-:Y:S01]  /*b540*/  BSSY B1, `(.L_x_359) ;  /* 0x0000014000017945 */ /* 0x000fe20003800000 */
[----:B------:R-:W-:-:S04]  /*b550*/  IMAD.WIDE.U32 R56, R132, R25, RZ ;  /* 0x0000001984387225 */ /* 0x000fc800078e00ff */
[----:B------:R-:W-:-:S06]  /*b560*/  IMAD.IADD R60, R53, 0x1, R57 ;  /* 0x00000001353c7824 */ /* 0x000fcc00078e0239 */
[----:B------:R-:W-:Y:S05]  /*b570*/  @P2 BRA `(.L_x_360) ;  /* 0x0000000000402947 */ /* 0x000fea0003800000 */
[----:B------:R-:W1:Y:S01]  /*b580*/  @!P0 LDS.128 R52, [R119+0x20400] ;  /* 0x0204000077348984 */ /* 0x000e620000000c00 */
[----:B------:R-:W2:Y:S02]  /*b590*/  @!P0 LDC.64 R58, c[0x0][0x2d8] ;  /* 0x0000b600ff3a8b82 */ /* 0x000ea40000000a00 */
[----:B--2---:R-:W-:-:S04]  /*b5a0*/  @!P0 IADD3 R58, P2, P3, R56, R58, R20 ;  /* 0x0000003a383a8210 */ /* 0x004fc80007b5e014 */
[----:B------:R-:W-:-:S05]  /*b5b0*/  @!P0 IADD3.X R59, R60, R59, R14, P2, P3 ;  /* 0x0000003b3c3b8210 */ /* 0x000fca00017e640e */
[----:B-1----:R1:W-:Y:S01]  /*b5c0*/  @!P0 STG.E.128 desc[UR60][R58.64], R52 ;  /* 0x000000343a008986 */ /* 0x0023e2000c101d3c */
[----:B------:R-:W-:Y:S05]  /*b5d0*/  @P1 BRA `(.L_x_360) ;  /* 0x0000000000281947 */ /* 0x000fea0003800000 */
[----:B------:R-:W-:Y:S01]  /*b5e0*/  ULDC.64 UR4, c[0x0][0x2d8] ;  /* 0x0000b60000047ab9 */ /* 0x000fe20000000a00 */
[----:B-1----:R-:W-:Y:S02]  /*b5f0*/  IADD3 R52, R34, 0x40, RZ ;  /* 0x0000004022347810 */ /* 0x002fe40007ffe0ff */
[----:B------:R-:W-:-:S04]  /*b600*/  IADD3 R58, P2, P3, R13, UR4, R56 ;  /* 0x000000040d3a7c10 */ /* 0x000fc8000fb5e038 */
[----:B------:R-:W-:Y:S02]  /*b610*/  IADD3.X R59, R109, UR5, R60, P2, P3 ;  /* 0x000000056d3b7c10 */ /* 0x000fe400097e643c */
[----:B------:R-:W-:-:S13]  /*b620*/  LOP3.LUT P2, RZ, R229, 0x4, RZ, 0xc0, !PT ;  /* 0x00000004e5ff7812 */ /* 0x000fda000784c0ff */
[----:B------:R-:W-:-:S04]  /*b630*/  @P2 VIADD R52, R34, 0xffffffc0 ;  /* 0xffffffc022342836 */ /* 0x000fc80000000000 */
[----:B------:R-:W-:-:S04]  /*b640*/  IMAD R53, R17, 0x7000, R52 ;  /* 0x0000700011357824 */ /* 0x000fc800078e0234 */
[----:B------:R-:W-:-:S06]  /*b650*/  IMAD.IADD R53, R16, 0x1, R53 ;  /* 0x0000000110357824 */ /* 0x000fcc00078e0235 */
[----:B------:R-:W1:Y:S04]  /*b660*/  LDS.128 R52, [R53+0x20400] ;  /* 0x0204000035347984 */ /* 0x000e680000000c00 */
[----:B-1----:R2:W-:Y:S02]  /*b670*/  STG.E.128 desc[UR60][R58.64], R52 ;  /* 0x000000343a007986 */ /* 0x0025e4000c101d3c */
.L_x_360:
[----:B------:R-:W-:Y:S05]  /*b680*/  BSYNC B1 ;  /* 0x0000000000017941 */ /* 0x000fea0003800000 */
.L_x_359:
[----:B-12---:R-:W-:Y:S01]  /*b690*/  VIADD R52, R228, 0x40 ;  /* 0x00000040e4347836 */ /* 0x006fe20000000000 */
[----:B------:R-:W-:Y:S04]  /*b6a0*/  BSSY B1, `(.L_x_361) ;  /* 0x0000015000017945 */ /* 0x000fe80003800000 */
[----:B------:R-:W-:-:S13]  /*b6b0*/  ISETP.GE.AND P2, PT, R52, R120, PT ;  /* 0x000000783400720c */ /* 0x000fda0003f46270 */
[----:B------:R-:W-:Y:S05]  /*b6c0*/  @P2 BRA `(.L_x_362) ;  /* 0x0000000000482947 */ /* 0x000fea0003800000 */
[----:B------:R-:W1:Y:S01]  /*b6d0*/  @!P0 LDS.128 R52, [R119+0x22400] ;  /* 0x0224000077348984 */ /* 0x000e620000000c00 */
[----:B------:R-:W2:Y:S01]  /*b6e0*/  @!P0 LDC.64 R58, c[0x0][0x2d8] ;  /* 0x0000b600ff3a8b82 */ /* 0x000ea20000000a00 */
[----:B------:R-:W-:-:S04]  /*b6f0*/  IADD3 R61, P2, R106, R56, RZ ;  /* 0x000000386a3d7210 */ /* 0x000fc80007f5e0ff */
[----:B------:R-:W-:Y:S02]  /*b700*/  IADD3.X R62, R60, R107, RZ, P2, !PT ;  /* 0x0000006b3c3e7210 */ /* 0x000fe400017fe4ff */
[----:B--2---:R-:W-:-:S04]  /*b710*/  @!P0 IADD3 R58, P2, P3, R61, R58, R20 ;  /* 0x0000003a3d3a8210 */ /* 0x004fc80007b5e014 */
[----:B------:R-:W-:-:S05]  /*b720*/  @!P0 IADD3.X R59, R62, R59, R14, P2, P3 ;  /* 0x0000003b3e3b8210 */ /* 0x000fca00017e640e */
[----:B-1----:R1:W-:Y:S01]  /*b730*/  @!P0 STG.E.128 desc[UR60][R58.64], R52 ;  /* 0x000000343a008986 */ /* 0x0023e2000c101d3c */
[----:B------:R-:W-:Y:S05]  /*b740*/  @P1 BRA `(.L_x_362) ;  /* 0x0000000000281947 */ /* 0x000fea0003800000 */
[----:B------:R-:W-:Y:S01]  /*b750*/  ULDC.64 UR4, c[0x0][0x2d8] ;  /* 0x0000b60000047ab9 */ /* 0x000fe20000000a00 */
[----:B-1----:R-:W-:Y:S01]  /*b760*/  VIADD R52, R34, 0x40 ;  /* 0x0000004022347836 */ /* 0x002fe20000000000 */
        /* <DEDUP_REMOVED lines=8> */
.L_x_362:
[----:B------:R-:W-:Y:S05]  /*b7f0*/  BSYNC B1 ;  /* 0x0000000000017941 */ /* 0x000fea0003800000 */
.L_x_361:
[----:B-12---:R-:W-:Y:S01]  /*b800*/  IADD3 R52, R228, 0x80, RZ ;  /* 0x00000080e4347810 */ /* 0x006fe20007ffe0ff */
[----:B------:R-:W-:Y:S03]  /*b810*/  BSSY B1, `(.L_x_363) ;  /* 0x0000015000017945 */ /* 0x000fe60003800000 */
[----:B------:R-:W-:-:S13]  /*b820*/  ISETP.GE.AND P2, PT, R52, R120, PT ;  /* 0x000000783400720c */ /* 0x000fda0003f46270 */
[----:B------:R-:W-:Y:S05]  /*b830*/  @P2 BRA `(.L_x_364) ;  /* 0x0000000000482947 */ /* 0x000fea0003800000 */
[----:B------:R-:W1:Y:S01]  /*b840*/  @!P0 LDS.128 R52, [R119+0x24400] ;  /* 0x0244000077348984 */ /* 0x000e620000000c00 */
[----:B------:R-:W2:Y:S01]  /*b850*/  @!P0 LDC.64 R58, c[0x0][0x2d8] ;  /* 0x0000b600ff3a8b82 */ /* 0x000ea20000000a00 */
[----:B------:R-:W-:-:S05]  /*b860*/  LEA R61, P2, R44, R56, 0x7 ;  /* 0x000000382c3d7211 */ /* 0x000fca00078438ff */
[----:B------:R-:W-:Y:S01]  /*b870*/  IMAD.X R62, R60, 0x1, R45, P2 ;  /* 0x000000013c3e7824 */ /* 0x000fe200010e062d */
        /* <DEDUP_REMOVED lines=10> */
[----:B------:R-:W-:-:S05]  /*b920*/  IMAD R53, R17, 0x7000, R52 ;  /* 0x0000700011357824 */ /* 0x000fca00078e0234 */
[----:B------:R-:W-:-:S06]  /*b930*/  IADD3 R53, R16, R53, RZ ;  /* 0x0000003510357210 */ /* 0x000fcc0007ffe0ff */
[----:B------:R-:W1:Y:S04]  /*b940*/  LDS.128 R52, [R53+0x24400] ;  /* 0x0244000035347984 */ /* 0x000e680000000c00 */
[----:B-1----:R2:W-:Y:S02]  /*b950*/  STG.E.128 desc[UR60][R58.64], R52 ;  /* 0x000000343a007986 */ /* 0x0025e4000c101d3c */
.L_x_364:
[----:B------:R-:W-:Y:S05]  /*b960*/  BSYNC B1 ;  /* 0x0000000000017941 */ /* 0x000fea0003800000 */
.L_x_363:
[----:B-12---:R-:W-:-:S05]  /*b970*/  VIADD R52, R228, 0xc0 ;  /* 0x000000c0e4347836 */ /* 0x006fca0000000000 */
[----:B------:R-:W-:-:S13]  /*b980*/  ISETP.GE.AND P2, PT, R52, R120, PT ;  /* 0x000000783400720c */ /* 0x000fda0003f46270 */
[----:B------:R-:W-:Y:S05]  /*b990*/  @P2 BRA `(.L_x_332) ;  /* 0x0000000000582947 */ /* 0x000fea0003800000 */
[----:B------:R-:W1:Y:S01]  /*b9a0*/  LDC.64 R54, c[0x0][0x2f0] ;  /* 0x0000bc00ff367b82 */ /* 0x000e620000000a00 */
[----:B------:R-:W-:Y:S02]  /*b9b0*/  IMAD.MOV.U32 R58, RZ, RZ, R56 ;  /* 0x000000ffff3a7224 */ /* 0x000fe400078e0038 */
[----:B------:R-:W-:-:S05]  /*b9c0*/  IMAD.MOV.U32 R59, RZ, RZ, R60 ;  /* 0x000000ffff3b7224 */ /* 0x000fca00078e003c */
[----:B------:R-:W2:Y:S01]  /*b9d0*/  @!P0 LDC.64 R52, c[0x0][0x2d8] ;  /* 0x0000b600ff348b82 */ /* 0x000ea20000000a00 */
[----:B-1----:R-:W-:-:S04]  /*b9e0*/  IMAD.WIDE.U32 R58, R54, 0xc0, R58 ;  /* 0x000000c0363a7825 */ /* 0x002fc800078e003a */
[----:B------:R-:W-:Y:S01]  /*b9f0*/  IMAD R55, R55, 0xc0, RZ ;  /* 0x000000c037377824 */ /* 0x000fe200078e02ff */
[----:B--2---:R-:W-:-:S04]  /*ba00*/  @!P0 IADD3 R56, P2, P3, R58, R52, R20 ;  /* 0x000000343a388210 */ /* 0x004fc80007b5e014 */
[----:B------:R-:W-:-:S04]  /*ba10*/  IADD3 R60, R59, R55, RZ ;  /* 0x000000373b3c7210 */ /* 0x000fc80007ffe0ff */
[----:B------:R-:W-:Y:S02]  /*ba20*/  @!P0 IADD3.X R57, R60, R53, R14, P2, P3 ;  /* 0x000000353c398210 */ /* 0x000fe400017e640e */
[----:B------:R-:W1:Y:S04]  /*ba30*/  @!P0 LDS.128 R52, [R119+0x26400] ;  /* 0x0264000077348984 */ /* 0x000e680000000c00 */
        /* <DEDUP_REMOVED lines=12> */
.L_x_332:
[----:B------:R-:W-:Y:S05]  /*bb00*/  BSYNC B0 ;  /* 0x0000000000007941 */ /* 0x000fea0003800000 */
.L_x_294:
[----:B-1234-:R-:W1:Y:S01]  /*bb10*/  S2R R52, SR_TID.X ;  /* 0x0000000000347919 */ /* 0x01ee620000002100 */
[----:B------:R-:W-:Y:S01]  /*bb20*/  @!PT LDS RZ, [RZ] ;  /* 0x00000000fffff984 */ /* 0x000fe20000000800 */
[----:B------:R-:W-:Y:S01]  /*bb30*/  @!PT LDS RZ, [RZ] ;  /* 0x00000000fffff984 */ /* 0x000fe20000000800 */
[----:B------:R-:W-:Y:S01]  /*bb40*/  @!PT LDS RZ, [RZ] ;  /* 0x00000000fffff984 */ /* 0x000fe20000000800 */
[----:B------:R-:W-:Y:S01]  /*bb50*/  @!PT LDS RZ, [RZ] ;  /* 0x00000000fffff984 */ /* 0x000fe20000000800 */
[----:B------:R2:W-:Y:S06]  /*bb60*/  MEMBAR.ALL.CTA ;  /* 0x0000000000007992 */ /* 0x0005ec0000008000 */
[----:B--2---:R-:W2:Y:S01]  /*bb70*/  FENCE.VIEW.ASYNC.S ;  /* 0x00000000000073c6 */ /* 0x004ea20000000000 */
[----:B------:R-:W-:Y:S05]  /*bb80*/  WARPSYNC.ALL ;  /* 0x0000000000007948 */ /* 0x000fea0003800000 */
[----:B------:R-:W-:Y:S01]  /*bb90*/  BSSY B0, `(.L_x_365) ;  /* 0x0000009000007945 */ /* 0x000fe20003800000 */
[----:B-1----:R-:W-:Y:S01]  /*bba0*/  LOP3.LUT R52, R52, 0x7f, RZ, 0xc0, !PT ;  /* 0x0000007f34347812 */ /* 0x002fe200078ec0ff */
[----:B--2---:R1:W-:Y:S03]  /*bbb0*/  BAR.SYNC.DEFER_BLOCKING R140, 0x80 ;  /* 0x0002008c0000751d */ /* 0x0043e60000010000 */
[----:B------:R-:W-:-:S13]  /*bbc0*/  ISETP.NE.AND P2, PT, R52, RZ, PT ;  /* 0x000000ff3400720c */ /* 0x000fda0003f45270 */
[----:B------:R-:W-:-:S04]  /*bbd0*/  @!P2 IADD3 R52, R111, 0x2e8a0, RZ ;  /* 0x0002e8a06f34a810 */ /* 0x000fc80007ffe0ff */
[----:B------:R-:W-:-:S04]  /*bbe0*/  @!P2 PRMT R52, RZ, 0x654, R52 ;  /* 0x00000654ff34a816 */ /* 0x000fc80000000034 */
[----:B------:R1:W-:Y:S01]  /*bbf0*/  @!P2 SYNCS.ARRIVE.TRANS64.RED.A1T0 RZ, [R52+URZ], RZ ;  /* 0x000000ff34ffa9a7 */ /* 0x0003e2000810043f */
[----:B------:R-:W-:Y:S05]  /*bc00*/  @!P5 BRA `(.L_x_366) ;  /* 0x000000000004d947 */ /* 0x000fea0003800000 */
[----:B------:R-:W-:Y:S01]  /*bc10*/  BPT.TRAP 0x1 ;  /* 0x000000040000795c */ /* 0x000fe20000300000 */
.L_x_366:
[----:B------:R-:W-:Y:S05]  /*bc20*/  BSYNC B0 ;  /* 0x0000000000007941 */ /* 0x000fea0003800000 */
.L_x_365:
[----:B------:R-:W2:Y:S01]  /*bc30*/  SYNCS.PHASECHK.TRANS64.TRYWAIT P3, [R111+URZ+0x2e8b0], R127 ;  /* 0x02e8b07f6f0075a7 */ /* 0x000ea2000806017f */
[----:B------:R-:W-:Y:S01]  /*bc40*/  ULDC.64 UR38, c[0x0][0x318] ;  /* 0x0000c60000267ab9 */ /* 0x000fe20000000a00 */
[----:B------:R-:W-:Y:S01]  /*bc50*/  ULDC.64 UR36, c[0x0][0x308] ;  /* 0x0000c20000247ab9 */ /* 0x000fe20000000a00 */
[----:B------:R-:W-:Y:S04]  /*bc60*/  BSSY B0, `(.L_x_367) ;  /* 0x0000002000007945 */ /* 0x000fe80003800000 */
[----:B--2---:R-:W-:Y:S05]  /*bc70*/  @!P3 BRA `(.L_x_368) ;  /* 0x0000018000e0b947 */ /* 0x004fea0003800000 */
.L_x_579:
[----:B------:R-:W-:Y:S05]  /*bc80*/  BSYNC B0 ;  /* 0x0000000000007941 */ /* 0x000fea0003800000 */
.L_x_367:
[----:B------:R-:W-:Y:S01]  /*bc90*/  ISETP.GE.AND P3, PT, R228, R120, PT ;  /* 0x00000078e400720c */ /* 0x000fe20003f66270 */
[----:B------:R-:W-:Y:S01]  /*bca0*/  BSSY B0, `(.L_x_369) ;  /* 0x0000017000007945 */ /* 0x000fe20003800000 */
[----:B------:R-:W-:-:S11]  /*bcb0*/  IMAD.WIDE R56, R25, 0xe0, R102 ;  /* 0x000000e019387825 */ /* 0x000fd600078e0266 */
[----:B------:R-:W-:Y:S05]  /*bcc0*/  @P3 BRA `(.L_x_370) ;  /* 0x0000000000503947 */ /* 0x000fea0003800000 */
[----:B------:R-:W-:Y:S01]  /*bcd0*/  ULDC UR4, c[0x0][0x2e4] ;  /* 0x0000b90000047ab9 */ /* 0x000fe20000000800 */
[----:B------:R-:W-:Y:S01]  /*bce0*/  PLOP3.LUT P4, PT, PT, PT, PT, 0x8, 0x0 ;  /* 0x000000000000781c */ /* 0x000fe20003f8e170 */
[----:B-1----:R-:W-:Y:S01]  /*bcf0*/  IMAD.MOV.U32 R52, RZ, RZ, R48 ;  /* 0x000000ffff347224 */ /* 0x002fe200078e0030 */
[----:B------:R-:W-:Y:S01]  /*bd00*/  ISETP.GE.AND P3, PT, R4, UR4, PT ;  /* 0x0000000404007c0c */ /* 0x000fe2000bf66270 */
[----:B------:R-:W-:Y:S02]  /*bd10*/  IMAD.MOV.U32 R53, RZ, RZ, R110 ;  /* 0x000000ffff357224 */ /* 0x000fe400078e006e */
[----:B------:R-:W-:Y:S02]  /*bd20*/  IMAD R55, R57, UR38, RZ ;  /* 0x0000002639377c24 */ /* 0x000fe4000f8e02ff */
[----:B------:R-:W-:-:S04]  /*bd30*/  IMAD.WIDE.U32 R52, R56, UR38, R52 ;  /* 0x0000002638347c25 */ /* 0x000fc8000f8e0034 */
[----:B------:R-:W-:-:S04]  /*bd40*/  IMAD R55, R56, UR39, R55 ;  /* 0x0000002738377c24 */ /* 0x000fc8000f8e0237 */
[----:B------:R-:W-:Y:S01]  /*bd50*/  @!P3 LOP3.LUT P5, RZ, R229, 0x4, RZ, 0xc0, !PT ;  /* 0x00000004e5ffb812 */ /* 0x000fe200078ac0ff */
[----:B------:R-:W-:-:S03]  /*bd60*/  @!P3 VIADD R60, R118, 0x40 ;  /* 0x00000040763cb836 */ /* 0x000fc60000000000 */
[----:B------:R-:W-:Y:S02]  /*bd70*/  @!P3 PLOP3.LUT P4, PT, P5, PT, PT, 0x80, 0x0 ;  /* 0x000000000000b81c */ /* 0x000fe40002f8f070 */
[----:B------:R-:W-:-:S04]  /*bd80*/  IADD3 R58, P5, R52, UR36, RZ ;  /* 0x00000024343a7c10 */ /* 0x000fc8000ffbe0ff */
[----:B------:R-:W-:-:S07]  /*bd90*/  IADD3.X R59, R53, UR37, R55, P5, !PT ;  /* 0x00000025353b7c10 */ /* 0x000fce000affe437 */
[----:B------:R-:W-:Y:S02]  /*bda0*/  @P4 IADD3 R60, R118, -0x40, RZ ;  /* 0xffffffc0763c4810 */ /* 0x000fe40007ffe0ff */
[----:B------:R-:W-:-:S03]  /*bdb0*/  ISETP.GE.AND P4, PT, R18, UR4, PT ;  /* 0x0000000412007c0c */ /* 0x000fc6000bf86270 */
[----:B------:R-:W-:-:S10]  /*bdc0*/  @!P3 IMAD.IADD R60, R16, 0x1, R60 ;  /* 0x00000001103cb824 */ /* 0x000fd400078e023c */
[----:B------:R-:W1:Y:S04]  /*bdd0*/  @!P4 LDS.128 R52, [R119+0xe400] ;  /* 0x00e400007734c984 */ /* 0x000e680000000c00 */
[----:B-1----:R-:W-:Y:S04]  /*bde0*/  @!P4 STG.E.128 desc[UR60][R58.64], R52 ;  /* 0x000000343a00c986 */ /* 0x002fe8000c101d3c */
[----:B------:R-:W1:Y:S04]  /*bdf0*/  @!P3 LDS.128 R52, [R60+0xe400] ;  /* 0x00e400003c34b984 */ /* 0x000e680000000c00 */
[----:B-1----:R3:W-:Y:S02]  /*be00*/  @!P3 STG.E.128 desc[UR60][R58.64+0x40], R52 ;  /* 0x000040343a00b986 */ /* 0x0027e4000c101d3c */
.L_x_370:
[----:B------:R-:W-:Y:S05]  /*be10*/  BSYNC B0 ;  /* 0x0000000000007941 */ /* 0x000fea0003800000 */
.L_x_369:
[----:B-1-3--:R-:W-:Y:S01]  /*be20*/  VIADD R52, R228, 0x40 ;  /* 0x00000040e4347836 */ /* 0x00afe20000000000 */
[----:B------:R-:W-:Y:S04]  /*be30*/  BSSY B0, `(.L_x_371) ;  /* 0x0000019000007945 */ /* 0x000fe80003800000 */
[----:B------:R-:W-:-:S13]  /*be40*/  ISETP.GE.AND P3, PT, R52, R120, PT ;  /* 0x000000783400720c */ /* 0x000fda0003f66270 */
[----:B------:R-:W-:Y:S05]  /*be50*/  @P3 BRA `(.L_x_372) ;  /* 0x0000000000583947 */ /* 0x000fea0003800000 */
[----:B------:R-:W-:Y:S01]  /*be60*/  ULDC UR4, c[0x0][0x2e4] ;  /* 0x0000b90000047ab9 */ /* 0x000fe20000000800 */
[----:B------:R-:W-:Y:S01]  /*be70*/  PLOP3.LUT P4, PT, PT, PT, PT, 0x8, 0x0 ;  /* 0x000000000000781c */ /* 0x000fe20003f8e170 */
[----:B------:R-:W-:Y:S01]  /*be80*/  IMAD.MOV.U32 R52, RZ, RZ, R48 ;  /* 0x000000ffff347224 */ /* 0x000fe200078e0030 */
[----:B------:R-:W-:Y:S01]  /*be90*/  ISETP.GE.AND P3, PT, R4, UR4, PT ;  /* 0x0000000404007c0c */ /* 0x000fe2000bf66270 */
[----:B------:R-:W-:-:S12]  /*bea0*/  IMAD.MOV.U32 R53, RZ, RZ, R110 ;  /* 0x000000ffff357224 */ /* 0x000fd800078e006e */
[----:B------:R-:W-:Y:S02]  /*beb0*/  @!P3 LOP3.LUT P5, RZ, R229, 0x4, RZ, 0xc0, !PT ;  /* 0x00000004e5ffb812 */ /* 0x000fe400078ac0ff */
[----:B------:R-:W-:Y:S02]  /*bec0*/  @!P3 IADD3 R60, R118, 0x40, RZ ;  /* 0x00000040763cb810 */ /* 0x000fe40007ffe0ff */
[----:B------:R-:W-:Y:S02]  /*bed0*/  @!P3 PLOP3.LUT P4, PT, P5, PT, PT, 0x80, 0x0 ;  /* 0x000000000000b81c */ /* 0x000fe40002f8f070 */
[----:B------:R-:W-:-:S05]  /*bee0*/  IADD3 R55, P5, R56, 0x40, RZ ;  /* 0x0000004038377810 */ /* 0x000fca0007fbe0ff */
[----:B------:R-:W-:Y:S02]  /*bef0*/  IMAD.X R54, RZ, RZ, R57, P5 ;  /* 0x000000ffff367224 */ /* 0x000fe400028e0639 */
[----:B------:R-:W-:-:S04]  /*bf00*/  IMAD.WIDE.U32 R52, R55, UR38, R52 ;  /* 0x0000002637347c25 */ /* 0x000fc8000f8e0034 */
[----:B------:R-:W-:Y:S02]  /*bf10*/  IMAD R54, R54, UR38, RZ ;  /* 0x0000002636367c24 */ /* 0x000fe4000f8e02ff */
[----:B------:R-:W-:Y:S01]  /*bf20*/  @P4 VIADD R60, R118, 0xffffffc0 ;  /* 0xffffffc0763c4836 */ /* 0x000fe20000000000 */
[----:B------:R-:W-:Y:S01]  /*bf30*/  IADD3 R58, P4, R52, UR36, RZ ;  /* 0x00000024343a7c10 */ /* 0x000fe2000ff9e0ff */
[----:B------:R-:W-:-:S03]  /*bf40*/  IMAD R55, R55, UR39, R54 ;  /* 0x0000002737377c24 */ /* 0x000fc6000f8e0236 */
[----:B------:R-:W-:Y:S02]  /*bf50*/  @!P3 IADD3 R60, R16, R60, RZ ;  /* 0x0000003c103cb210 */ /* 0x000fe40007ffe0ff */
[----:B------:R-:W-:Y:S02]  /*bf60*/  IADD3.X R59, R53, UR37, R55, P4, !PT ;  /* 0x00000025353b7c10 */ /* 0x000fe4000a7fe437 */
[----:B------:R-:W-:-:S13]  /*bf70*/  ISETP.GE.AND P4, PT, R18, UR4, PT ;  /* 0x0000000412007c0c */ /* 0x000fda000bf86270 */
[----:B------:R-:W1:Y:S04]  /*bf80*/  @!P4 LDS.128 R52, [R119+0x10400] ;  /* 0x010400007734c984 */ /* 0x000e680000000c00 */
[----:B-1----:R-:W-:Y:S04]  /*bf90*/  @!P4 STG.E.128 desc[UR60][R58.64], R52 ;  /* 0x000000343a00c986 */ /* 0x002fe8000c101d3c */
[----:B------:R-:W1:Y:S04]  /*bfa0*/  @!P3 LDS.128 R52, [R60+0x10400] ;  /* 0x010400003c34b984 */ /* 0x000e680000000c00 */
[----:B-1----:R1:W-:Y:S02]  /*bfb0*/  @!P3 STG.E.128 desc[UR60][R58.64+0x40], R52 ;  /* 0x000040343a00b986 */ /* 0x0023e4000c101d3c */
.L_x_372:
[----:B------:R-:W-:Y:S05]  /*bfc0*/  BSYNC B0 ;  /* 0x0000000000007941 */ /* 0x000fea0003800000 */
.L_x_371:
[----:B-1----:R-:W-:Y:S01]  /*bfd0*/  VIADD R52, R228, 0x80 ;  /* 0x00000080e4347836 */ /* 0x002fe20000000000 */
        /* <DEDUP_REMOVED lines=8> */
[----:B------:R-:W-:Y:S01]  /*c060*/  @!P3 LOP3.LUT P5, RZ, R229, 0x4, RZ, 0xc0, !PT ;  /* 0x00000004e5ffb812 */ /* 0x000fe200078ac0ff */
[----:B------:R-:W-:-:S03]  /*c070*/  @!P3 VIADD R60, R118, 0x40 ;  /* 0x00000040763cb836 */ /* 0x000fc60000000000 */
[----:B------:R-:W-:Y:S02]  /*c080*/  @!P3 PLOP3.LUT P4, PT, P5, PT, PT, 0x80, 0x0 ;  /* 0x000000000000b81c */ /* 0x000fe40002f8f070 */
[----:B------:R-:W-:-:S05]  /*c090*/  IADD3 R55, P5, R56, 0x80, RZ ;  /* 0x0000008038377810 */ /* 0x000fca0007fbe0ff */
[----:B------:R-:W-:Y:S02]  /*c0a0*/  IMAD.X R54, RZ, RZ, R57, P5 ;  /* 0x000000ffff367224 */ /* 0x000fe400028e0639 */
[----:B------:R-:W-:-:S04]  /*c0b0*/  IMAD.WIDE.U32 R52, R55, UR38, R52 ;  /* 0x0000002637347c25 */ /* 0x000fc8000f8e0034 */
[----:B------:R-:W-:Y:S01]  /*c0c0*/  IMAD R54, R54, UR38, RZ ;  /* 0x0000002636367c24 */ /* 0x000fe2000f8e02ff */
[----:B------:R-:W-:Y:S02]  /*c0d0*/  @P4 IADD3 R60, R118, -0x40, RZ ;  /* 0xffffffc0763c4810 */ /* 0x000fe40007ffe0ff */
[----:B------:R-:W-:Y:S01]  /*c0e0*/  IADD3 R58, P4, R52, UR36, RZ ;  /* 0x00000024343a7c10 */ /* 0x000fe2000ff9e0ff */
[----:B------:R-:W-:Y:S02]  /*c0f0*/  IMAD R55, R55, UR39, R54 ;  /* 0x0000002737377c24 */ /* 0x000fe4000f8e0236 */
[----:B------:R-:W-:-:S03]  /*c100*/  @!P3 IMAD.IADD R60, R16, 0x1, R60 ;  /* 0x00000001103cb824 */ /* 0x000fc600078e023c */
[----:B------:R-:W-:Y:S02]  /*c110*/  IADD3.X R59, R53, UR37, R55, P4, !PT ;  /* 0x00000025353b7c10 */ /* 0x000fe4000a7fe437 */
[----:B------:R-:W-:-:S13]  /*c120*/  ISETP.GE.AND P4, PT, R18, UR4, PT ;  /* 0x0000000412007c0c */ /* 0x000fda000bf86270 */
[----:B------:R-:W1:Y:S04]  /*c130*/  @!P4 LDS.128 R52, [R119+0x12400] ;  /* 0x012400007734c984 */ /* 0x000e680000000c00 */
[----:B-1----:R-:W-:Y:S04]  /*c140*/  @!P4 STG.E.128 desc[UR60][R58.64], R52 ;  /* 0x000000343a00c986 */ /* 0x002fe8000c101d3c */
[----:B------:R-:W1:Y:S04]  /*c150*/  @!P3 LDS.128 R52, [R60+0x12400] ;  /* 0x012400003c34b984 */ /* 0x000e680000000c00 */
[----:B-1----:R1:W-:Y:S02]  /*c160*/  @!P3 STG.E.128 desc[UR60][R58.64+0x40], R52 ;  /* 0x000040343a00b986 */ /* 0x0023e4000c101d3c */
.L_x_374:
[----:B------:R-:W-:Y:S05]  /*c170*/  BSYNC B0 ;  /* 0x0000000000007941 */ /* 0x000fea0003800000 */
.L_x_373:
[----:B-1----:R-:W-:Y:S01]  /*c180*/  IADD3 R52, R228, 0xc0, RZ ;  /* 0x000000c0e4347810 */ /* 0x002fe20007ffe0ff */
[----:B------:R-:W-:Y:S03]  /*c190*/  BSSY B0, `(.L_x_375) ;  /* 0x0000019000007945 */ /* 0x000fe60003800000 */
[----:B------:R-:W-:-:S13]  /*c1a0*/  ISETP.GE.AND P3, PT, R52, R120, PT ;  /* 0x000000783400720c */ /* 0x000fda0003f66270 */
[----:B------:R-:W-:Y:S05]  /*c1b0*/  @P3 BRA `(.L_x_376) ;  /* 0x0000000000583947 */ /* 0x000fea0003800000 */
[----:B------:R-:W-:Y:S01]  /*c1c0*/  ULDC UR4, c[0x0][0x2e4] ;  /* 0x0000b90000047ab9 */ /* 0x000fe20000000800 */
[----:B------:R-:W-:Y:S01]  /*c1d0*/  PLOP3.LUT P4, PT, PT, PT, PT, 0x8, 0x0 ;  /* 0x000000000000781c */ /* 0x000fe20003f8e170 */
[----:B------:R-:W-:Y:S01]  /*c1e0*/  IMAD.MOV.U32 R53, RZ, RZ, R110 ;  /* 0x000000ffff357224 */ /* 0x000fe200078e006e */
[----:B------:R-:W-:Y:S02]  /*c1f0*/  ISETP.GE.AND P3, PT, R4, UR4, PT ;  /* 0x0000000404007c0c */ /* 0x000fe4000bf66270 */
[----:B------:R-:W-:-:S11]  /*c200*/  MOV R52, R48 ;  /* 0x0000003000347202 */ /* 0x000fd60000000f00 */
[----:B------:R-:W-:Y:S01]  /*c210*/  @!P3 LOP3.LUT P5, RZ, R229, 0x4, RZ, 0xc0, !PT ;  /* 0x00000004e5ffb812 */ /* 0x000fe200078ac0ff */
[----:B------:R-:W-:-:S03]  /*c220*/  @!P3 VIADD R58, R118, 0x40 ;  /* 0x00000040763ab836 */ /* 0x000fc60000000000 */
[----:B------:R-:W-:Y:S02]  /*c230*/  @!P3 PLOP3.LUT P4, PT, P5, PT, PT, 0x80, 0x0 ;  /* 0x000000000000b81c */ /* 0x000fe40002f8f070 */
[----:B------:R-:W-:-:S05]  /*c240*/  IADD3 R55, P5, R56, 0xc0, RZ ;  /* 0x000000c038377810 */ /* 0x000fca0007fbe0ff */
[----:B------:R-:W-:Y:S02]  /*c250*/  IMAD.X R56, RZ, RZ, R57, P5 ;  /* 0x000000ffff387224 */ /* 0x000fe400028e0639 */
[----:B------:R-:W-:-:S04]  /*c260*/  IMAD.WIDE.U32 R52, R55, UR38, R52 ;  /* 0x0000002637347c25 */ /* 0x000fc8000f8e0034 */
[----:B------:R-:W-:Y:S02]  /*c270*/  IMAD R56, R56, UR38, RZ ;  /* 0x0000002638387c24 */ /* 0x000fe4000f8e02ff */
[----:B------:R-:W-:Y:S02]  /*c280*/  @P4 VIADD R58, R118, 0xffffffc0 ;  /* 0xffffffc0763a4836 */ /* 0x000fe40000000000 */
[----:B------:R-:W-:Y:S01]  /*c290*/  IMAD R55, R55, UR39, R56 ;  /* 0x0000002737377c24 */ /* 0x000fe2000f8e0238 */
[----:B------:R-:W-:Y:S01]  /*c2a0*/  IADD3 R56, P4, R52, UR36, RZ ;  /* 0x0000002434387c10 */ /* 0x000fe2000ff9e0ff */
[----:B------:R-:W-:-:S03]  /*c2b0*/  @!P3 IMAD.IADD R58, R16, 0x1, R58 ;  /* 0x00000001103ab824 */ /* 0x000fc600078e023a */
[----:B------:R-:W-:Y:S02]  /*c2c0*/  IADD3.X R57, R53, UR37, R55, P4, !PT ;  /* 0x0000002535397c10 */ /* 0x000fe4000a7fe437 */
[----:B------:R-:W-:-:S13]  /*c2d0*/  ISETP.GE.AND P4, PT, R18, UR4, PT ;  /* 0x0000000412007c0c */ /* 0x000fda000bf86270 */
[----:B------:R-:W1:Y:S04]  /*c2e0*/  @!P4 LDS.128 R52, [R119+0x14400] ;  /* 0x014400007734c984 */ /* 0x000e680000000c00 */
[----:B-1----:R-:W-:Y:S04]  /*c2f0*/  @!P4 STG.E.128 desc[UR60][R56.64], R52 ;  /* 0x000000343800c986 */ /* 0x002fe8000c101d3c */
[----:B------:R-:W1:Y:S04]  /*c300*/  @!P3 LDS.128 R52, [R58+0x14400] ;  /* 0x014400003a34b984 */ /* 0x000e680000000c00 */
[----:B-1----:R1:W-:Y:S02]  /*c310*/  @!P3 STG.E.128 desc[UR60][R56.64+0x40], R52 ;  /* 0x000040343800b986 */ /* 0x0023e4000c101d3c */
.L_x_376:
[----:B------:R-:W-:Y:S05]  /*c320*/  BSYNC B0 ;  /* 0x0000000000007941 */ /* 0x000fea0003800000 */
.L_x_375:
[----:B------:R-:W-:Y:S01]  /*c330*/  @!PT LDS RZ, [RZ] ;  /* 0x00000000fffff984 */ /* 0x000fe20000000800 */
[----:B------:R-:W-:Y:S01]  /*c340*/  @!PT LDS RZ, [RZ] ;  /* 0x00000000fffff984 */ /* 0x000fe20000000800 */
[----:B------:R-:W-:Y:S01]  /*c350*/  @!PT LDS RZ, [RZ] ;  /* 0x00000000fffff984 */ /* 0x000fe20000000800 */
[----:B------:R-:W-:Y:S01]  /*c360*/  @!PT LDS RZ, [RZ] ;  /* 0x00000000fffff984 */ /* 0x000fe20000000800 */
[----:B------:R3:W-:Y:S06]  /*c370*/  MEMBAR.ALL.CTA ;  /* 0x0000000000007992 */ /* 0x0007ec0000008000 */
[----:B---3--:R-:W3:Y:S01]  /*c380*/  FENCE.VIEW.ASYNC.S ;  /* 0x00000000000073c6 */ /* 0x008ee20000000000 */
[----:B0-2---:R-:W-:Y:S01]  /*c390*/  @!P2 VIADD R111, R111, 0x2e8c0 ;  /* 0x0002e8c06f6fa836 */ /* 0x005fe20000000000 */
[----:B---3--:R0:W-:Y:S01]  /*c3a0*/  BAR.SYNC.DEFER_BLOCKING R140, 0x80 ;  /* 0x0002008c0000751d */ /* 0x0081e20000010000 */
[----:B------:R-:W-:-:S03]  /*c3b0*/  ISETP.NE.AND P3, PT, R112, RZ, PT ;  /* 0x000000ff7000720c */ /* 0x000fc60003f65270 */
[----:B------:R-:W-:Y:S02]  /*c3c0*/  @!P2 PRMT R111, RZ, 0x654, R111 ;  /* 0x00000654ff6fa816 */ /* 0x000fe4000000006f */
[----:B------:R-:W-:Y:S02]  /*c3d0*/  IADD3 R17, R17, 0x1, RZ ;  /* 0x0000000111117810 */ /* 0x000fe40007ffe0ff */
[----:B------:R0:W-:Y:S02]  /*c3e0*/  @!P2 SYNCS.ARRIVE.TRANS64.RED.A1T0 RZ, [R111+URZ], RZ ;  /* 0x000000ff6fffa9a7 */ /* 0x0001e4000810043f */
[----:B------:R-:W-:-:S04]  /*c3f0*/  ISETP.NE.AND P2, PT, R17, 0x2, PT ;  /* 0x000000021100780c */ /* 0x000fc80003f45270 */
[----:B-1----:R-:W-:Y:S02]  /*c400*/  SEL R52, RZ, 0x1, P2 ;  /* 0x00000001ff347807 */ /* 0x002fe40001000000 */
[----:B------:R-:W-:Y:S02]  /*c410*/  SEL R17, R17, RZ, P2 ;  /* 0x000000ff11117207 */ /* 0x000fe40001000000 */
[----:B------:R-:W-:Y:S01]  /*c420*/  LOP3.LUT R231, R231, R52, RZ, 0x3c, !PT ;  /* 0x00000034e7e77212 */ /* 0x000fe200078e3cff */
[----:B0-----:R-:W-:Y:S06]  /*c430*/  @P3 BRA `(.L_x_377) ;  /* 0xffffff6000a43947 */ /* 0x001fec000383ffff */
[----:B------:R-:W0:Y:S01]  /*c440*/  S2R R53, SR_TID.X ;  /* 0x0000000000357919 */ /* 0x000e220000002100 */
[----:B------:R-:W-:Y:S02]  /*c450*/  PLOP3.LUT P0, PT, PT, PT, PT, 0x8, 0x0 ;  /* 0x000000000000781c */ /* 0x000fe40003f0e170 */
[----:B0-----:R-:W-:-:S04]  /*c460*/  SHF.R.U32.HI R53, RZ, 0x7, R53 ;  /* 0x00000007ff357819 */ /* 0x001fc80000011635 */
[----:B------:R-:W-:-:S13]  /*c470*/  ISETP.NE.AND P3, PT, R53, 0x1, PT ;  /* 0x000000013500780c */ /* 0x000fda0003f65270 */
[----:B------:R-:W-:Y:S06]  /*c480*/  @!P3 BAR.ARV 0x9, 0x100 ;  /* 0x024400000000bb1d */ /* 0x000fec0000002000 */
.L_x_289:
[----:B------:R-:W0:Y:S01]  /*c490*/  LDC R0, c[0x0][0x428] ;  /* 0x00010a00ff007b82 */ /* 0x000e220000000800 */
[----:B------:R-:W-:Y:S01]  /*c4a0*/  IMAD.MOV.U32 R50, RZ, RZ, R126 ;  /* 0x000000ffff327224 */ /* 0x000fe200078e007e */
[----:B------:R-:W-:Y:S02]  /*c4b0*/  ISETP.GE.AND P2, PT, R139, 0x1, PT ;  /* 0x000000018b00780c */ /* 0x000fe40003f46270 */
[----:B------:R-:W-:Y:S02]  /*c4c0*/  CS2R R90, SRZ ;  /* 0x00000000005a7805 */ /* 0x000fe4000001ff00 */
[----:B------:R-:W-:Y:S02]  /*c4d0*/  PLOP3.LUT P1, PT, PT, PT, PT, 0x80, 0x0 ;  /* 0x000000000000781c */ /* 0x000fe40003f2f070 */
        /* <DEDUP_REMOVED lines=19> */
[----:B0-----:R-:W-:Y:S02]  /*c610*/  ISETP.NE.AND P3, PT, R0, 0x1, PT ;  /* 0x000000010000780c */ /* 0x001fe40003f65270 */
        /* <DEDUP_REMOVED lines=10> */
[----:B------:R-:W-:Y:S01]  /*c6c0*/  CS2R R98, SRZ ;  /* 0x0000000000627805 */ /* 0x000fe2000001ff00 */
[----:B------:R-:W-:Y:S01]  /*c6d0*/  IMAD.MOV.U32 R68, RZ, RZ, RZ ;  /* 0x000000ffff447224 */ /* 0x000fe200078e00ff */
[----:B------:R-:W0:Y:S01]  /*c6e0*/  @P3 LDC R3, c[0x0][0x42c] ;  /* 0x00010b00ff033b82 */ /* 0x000e220000000800 */
[----:B------:R-:W-:Y:S01]  /*c6f0*/  MOV R101, RZ ;  /* 0x000000ff00657202 */ /* 0x000fe20000000f00 */
[----:B------:R-:W-:-:S06]  /*c700*/  IMAD.MOV.U32 R72, RZ, RZ, RZ ;  /* 0x000000ffff487224 */ /* 0x000fcc00078e00ff */
[----:B------:R-:W1:Y:S01]  /*c710*/  @P3 LDC R0, c[0x0][0x430] ;  /* 0x00010c00ff003b82 */ /* 0x000e620000000800 */
[----:B0-----:R-:W-:-:S05]  /*c720*/  @P3 IMAD.HI.U32 R3, R126, R3, RZ ;  /* 0x000000037e033227 */ /* 0x001fca00078e00ff */
[----:B-1----:R-:W-:-:S05]  /*c730*/  @P3 SHF.R.U32.HI R50, RZ, R0, R3 ;  /* 0x00000000ff323219 */ /* 0x002fca0000011603 */
[----:B------:R0:W-:Y:S01]  /*c740*/  STL [R1+0x5c], R50 ;  /* 0x00005c3201007387 */ /* 0x0001e20000100800 */
[----:B------:R-:W-:Y:S05]  /*c750*/  @P0 BRA `(.L_x_378) ;  /* 0x00000000000c0947 */ /* 0x000fea0003800000 */
[----:B------:R-:W1:Y:S01]  /*c760*/  FENCE.VIEW.ASYNC.G ;  /* 0x00000000000073c6 */ /* 0x000e620000000100 */
[----:B------:R-:W-:Y:S05]  /*c770*/  WARPSYNC.ALL ;  /* 0x0000000000007948 */ /* 0x000fea0003800000 */
[----:B-1----:R-:W-:Y:S06]  /*c780*/  BAR.ARV 0xc, 0x180 ;  /* 0x0306000000007b1d */ /* 0x002fec0000002000 */
.L_x_378:
[----:B------:R-:W-:Y:S02]  /*c790*/  IMAD.MOV.U32 R100, RZ, RZ, RZ ;  /* 0x000000ffff647224 */ /* 0x000fe400078e00ff */
[----:B------:R-:W-:Y:S01]  /*c7a0*/  IMAD.MOV.U32 R103, RZ, RZ, RZ ;  /* 0x000000ffff677224 */ /* 0x000fe200078e00ff */
[----:B------:R-:W-:Y:S06]  /*c7b0*/  @!P2 BRA `(.L_x_379) ;  /* 0x000000f000e0a947 */ /* 0x000fec0003800000 */
[----:B------:R-:W-:-:S03]  /*c7c0*/  UMOV UR4, 0xffffffff ;  /* 0xffffffff00047882 */ /* 0x000fc60000000000 */
[----:B------:R-:W-:Y:S05]  /*c7d0*/  BRA.DIV UR4, `(.L_x_380) ;  /* 0x0000017a041c7947 */ /* 0x000fea000b800000 */
[----:B------:R-:W1:Y:S02]  /*c7e0*/  S2R R0, SR_TID.X ;  /* 0x0000000000007919 */ /* 0x000e640000002100 */
[----:B-1----:R-:W-:-:S04]  /*c7f0*/  IADD3 R2, R0, -0x80, RZ ;  /* 0xffffff8000027810 */ /* 0x002fc80007ffe0ff */
[----:B------:R-:W-:-:S04]  /*c800*/  SHF.R.S32.HI R0, RZ, 0x1f, R2 ;  /* 0x0000001fff007819 */ /* 0x000fc80000011402 */
[----:B------:R-:W-:-:S04]  /*c810*/  LEA.HI R0, R0, R2, RZ, 0x7 ;  /* 0x0000000200007211 */ /* 0x000fc800078f38ff */
[----:B------:R-:W-:-:S06]  /*c820*/  SHF.R.S32.HI R0, RZ, 0x7, R0 ;  /* 0x00000007ff007819 */ /* 0x000fcc0000011400 */
[----:B------:R-:W1:Y:S04]  /*c830*/  SHFL.IDX PT, R0, R0, RZ, 0x1f ;  /* 0x00001fff00007589 */ /* 0x000e6800000e0000 */
[----:B-1----:R1:W-:Y:S02]  /*c840*/  STL [R1+0x44], R0 ;  /* 0x0000440001007387 */ /* 0x0023e40000100800 */
.L_x_582:
[----:B------:R-:W1:Y:S01]  /*c850*/  LDL R2, [R1+0x44] ;  /* 0x0000440001027983 */ /* 0x000e620000100800 */
[----:B------:R-:W-:Y:S01]  /*c860*/  VIADD R27, R16, 0x1c400 ;  /* 0x0001c400101b7836 */ /* 0x000fe20000000000 */
[----:B------:R-:W-:Y:S04]  /*c870*/  BSSY B6, `(.L_x_381) ;  /* 0x0000019000067945 */ /* 0x000fe80003800000 */
[----:B------:R-:W-:Y:S02]  /*c880*/  LOP3.LUT P0, RZ, R27, 0x9f, RZ, 0xc0, !PT ;  /* 0x0000009f1bff7812 */ /* 0x000fe4000780c0ff */
[----:B-1----:R-:W-:-:S04]  /*c890*/  LEA.HI R0, R2, R2, RZ, 0x1 ;  /* 0x0000000202007211 */ /* 0x002fc800078f08ff */
[----:B------:R-:W-:-:S05]  /*c8a0*/  LOP3.LUT R0, R0, 0x1e, RZ, 0xc0, !PT ;  /* 0x0000001e00007812 */ /* 0x000fca00078ec0ff */
[----:B------:R-:W-:-:S04]  /*c8b0*/  IMAD.IADD R0, R2, 0x1, -R0 ;  /* 0x0000000102007824 */ /* 0x000fc800078e0a00 */
[----:B------:R-:W-:-:S05]  /*c8c0*/  IMAD R0, R0, 0x2000, R27 ;  /* 0x0000200000007824 */ /* 0x000fca00078e021b */
[----:B------:R-:W-:-:S04]  /*c8d0*/  SHF.R.U32.HI R0, RZ, 0x4, R0 ;  /* 0x00000004ff007819 */ /* 0x000fc80000011600 */
[----:B------:R-:W-:Y:S01]  /*c8e0*/  LOP3.LUT R30, R0, 0x3fff, RZ, 0xc0, !PT ;  /* 0x00003fff001e7812 */ /* 0x000fe200078ec0ff */
[----:B------:R-:W-:Y:S06]  /*c8f0*/  @!P0 BRA `(.L_x_382) ;  /* 0x0000000000408947 */ /* 0x000fec0003800000 */
[----:B------:R-:W-:Y:S01]  /*c900*/  MOV R0, 0x0 ;  /* 0x0000000000007802 */ /* 0x000fe20000000f00 */
[----:B------:R-:W-:Y:S01]  /*c910*/  ULDC.64 UR4, c[0x4][0xc0] ;  /* 0x0100300000047ab9 */ /* 0x000fe20000000a00 */
[----:B------:R-:W-:Y:S01]  /*c920*/  ULDC.64 UR6, c[0x4][0xc8] ;  /* 0x0100320000067ab9 */ /* 0x000fe20000000a00 */
[----:B------:R-:W-:Y:S01]  /*c930*/  MOV R4, UR4 ;  /* 0x0000000400047c02 */ /* 0x000fe20008000f00 */
[----:B------:R1:W3:Y:S01]  /*c940*/  LDC.64 R2, c[0x4][R0] ;  /* 0x0100000000027b82 */ /* 0x0002e20000000a00 */
[----:B------:R-:W-:Y:S01]  /*c950*/  IMAD.U32 R5, RZ, RZ, UR5 ;  /* 0x00000005ff057e24 */ /* 0x000fe2000f8e00ff */
[----:B------:R-:W-:Y:S01]  /*c960*/  ULDC.64 UR4, c[0x4][0x28] ;  /* 0x01000a0000047ab9 */ /* 0x000fe20000000a00 */
[----:B------:R-:W-:Y:S01]  /*c970*/  IMAD.U32 R6, RZ, RZ, UR6 ;  /* 0x00000006ff067e24 */ /* 0x000fe2000f8e00ff */
[----:B------:R-:W-:Y:S01]  /*c980*/  MOV R10, UR4 ;  /* 0x00000004000a7c02 */ /* 0x000fe20008000f00 */
[----:B------:R-:W-:Y:S01]  /*c990*/  IMAD.U32 R7, RZ, RZ, UR7 ;  /* 0x00000007ff077e24 */ /* 0x000fe2000f8e00ff */
[----:B------:R-:W-:Y:S01]  /*c9a0*/  MOV R13, RZ ;  /* 0x000000ff000d7202 */ /* 0x000fe20000000f00 */
[----:B------:R-:W-:-:S02]  /*c9b0*/  IMAD.U32 R11, RZ, RZ, UR5 ;  /* 0x00000005ff0b7e24 */ /* 0x000fc4000f8e00ff */
[----:B------:R-:W-:Y:S02]  /*c9c0*/  IMAD.MOV.U32 R8, RZ, RZ, 0x70 ;  /* 0x00000070ff087424 */ /* 0x000fe400078e00ff */
[----:B-1----:R-:W-:-:S07]  /*c9d0*/  IMAD.MOV.U32 R12, RZ, RZ, 0x1 ;  /* 0x00000001ff0c7424 */ /* 0x002fce00078e00ff */
[----:B------:R-:W-:-:S07]  /*c9e0*/  LEPC R20, `(.L_x_382) ;  /* 0x000000001014794e */ /* 0x000fce0000000000 */
[----:B0-23-5:R-:W-:Y:S05]  /*c9f0*/  CALL.ABS.NOINC R2 ;  /* 0x0000000002007343 */ /* 0x02dfea0003c00000 */
.L_x_382:
[----:B------:R-:W-:Y:S05]  /*ca00*/  BSYNC B6 ;  /* 0x0000000000067941 */ /* 0x000fea0003800000 */
.L_x_381:
[----:B------:R-:W3:Y:S01]  /*ca10*/  LDL R2, [R1+0x7c] ;  /* 0x00007c0001027983 */ /* 0x000ee20000100800 */
[----:B------:R-:W-:Y:S01]  /*ca20*/  ULDC.64 UR4, c[0x0][0x990] ;  /* 0x0002640000047ab9 */ /* 0x000fe20000000a00 */
[----:B------:R-:W-:Y:S02]  /*ca30*/  ULDC.64 UR6, c[0x0][0x998] ;  /* 0x0002660000067ab9 */ /* 0x000fe40000000a00 */
[----:B------:R-:W4:Y:S01]  /*ca40*/  LDL R20, [R1+0x6c] ;  /* 0x00006c0001147983 */ /* 0x000f220000100800 */
[----:B------:R-:W-:Y:S02]  /*ca50*/  ISETP.NE.U32.AND P0, PT, RZ, UR4, PT ;  /* 0x00000004ff007c0c */ /* 0x000fe4000bf05070 */
[----:B------:R-:W-:Y:S02]  /*ca60*/  ISETP.NE.U32.AND P1, PT, RZ, UR6, PT ;  /* 0x00000006ff007c0c */ /* 0x000fe4000bf25070 */
[----:B------:R-:W-:Y:S02]  /*ca70*/  ISETP.NE.AND.EX P0, PT, RZ, UR5, PT, P0 ;  /* 0x00000005ff007c0c */ /* 0x000fe4000bf05300 */
[----:B------:R-:W-:-:S11]  /*ca80*/  ISETP.NE.AND.EX P1, PT, RZ, UR7, PT, P1 ;  /* 0x00000007ff007c0c */ /* 0x000fd6000bf25310 */
[----:B------:R-:W3:Y:S01]  /*ca90*/  @P0 LDC.64 R8, c[0x0][0x9a8] ;  /* 0x00026a00ff080b82 */ /* 0x000ee20000000a00 */
[----:B------:R-:W-:-:S07]  /*caa0*/  @P0 SHF.R.S32.HI R7, RZ, 0x1f, R50 ;  /* 0x0000001fff070819 */ /* 0x000fce0000011432 */
[----:B------:R-:W1:Y:S08]  /*cab0*/  @P1 LDC.64 R10, c[0x0][0x9b8] ;  /* 0x00026e00ff0a1b82 */ /* 0x000e700000000a00 */
[----:B--2---:R-:W2:Y:S08]  /*cac0*/  @P1 LDC.64 R14, c[0x0][0x9c0] ;  /* 0x00027000ff0e1b82 */ /* 0x004eb00000000a00 */
[----:B------:R-:W0:Y:S01]  /*cad0*/  @P0 LDC.64 R12, c[0x0][0x9b0] ;  /* 0x00026c00ff0c0b82 */ /* 0x000e220000000a00 */
[----:B---3--:R-:W-:-:S02]  /*cae0*/  @P0 IMAD R0, R2, R8, RZ ;  /* 0x0000000802000224 */ /* 0x008fc400078e02ff */
[----:B-1----:R-:W-:Y:S02]  /*caf0*/  @P1 IMAD R4, R2, R10, RZ ;  /* 0x0000000a02041224 */ /* 0x002fe400078e02ff */
[C---:B----4-:R-:W-:Y:S02]  /*cb00*/  @P0 IMAD R9, R20.reuse, R9, R0 ;  /* 0x0000000914090224 */ /* 0x050fe400078e0200 */
[----:B------:R-:W-:-:S04]  /*cb10*/  @P0 IMAD.WIDE.U32 R2, R20, R8, RZ ;  /* 0x0000000814020225 */ /* 0x000fc800078e00ff */
[----:B------:R-:W-:Y:S01]  /*cb20*/  @P0 IMAD.IADD R3, R3, 0x1, R9 ;  /* 0x0000000103030824 */ /* 0x000fe200078e0209 */
[----:B------:R-:W-:Y:S01]  /*cb30*/  @P1 SHF.R.S32.HI R9, RZ, 0x1f, R50 ;  /* 0x0000001fff091819 */ /* 0x000fe20000011432 */
[C---:B------:R-:W-:Y:S02]  /*cb40*/  @P1 IMAD R11, R20.reuse, R11, R4 ;  /* 0x0000000b140b1224 */ /* 0x040fe400078e0204 */
[----:B------:R-:W-:-:S04]  /*cb50*/  @P1 IMAD.WIDE.U32 R4, R20, R10, RZ ;  /* 0x0000000a14041225 */ /* 0x000fc800078e00ff */
[----:B--2---:R-:W-:Y:S02]  /*cb60*/  @P1 IMAD R6, R9, R14, RZ ;  /* 0x0000000e09061224 */ /* 0x004fe400078e02ff */
[-C--:B0-----:R-:W-:Y:S02]  /*cb70*/  @P0 IMAD R0, R7, R12.reuse, RZ ;  /* 0x0000000c07000224 */ /* 0x081fe400078e02ff */
[----:B------:R-:W-:Y:S02]  /*cb80*/  @P1 IMAD.IADD R5, R5, 0x1, R11 ;  /* 0x0000000105051824 */ /* 0x000fe400078e020b */
[C---:B------:R-:W-:Y:S02]  /*cb90*/  @P1 IMAD R11, R50.reuse, R15, R6 ;  /* 0x0000000f320b1224 */ /* 0x040fe400078e0206 */
[C---:B------:R-:W-:Y:S02]  /*cba0*/  @P0 IMAD R9, R50.reuse, R13, R0 ;  /* 0x0000000d32090224 */ /* 0x040fe400078e0200 */
[----:B------:R-:W-:-:S04]  /*cbb0*/  @P0 IMAD.WIDE.U32 R2, R50, R12, R2 ;  /* 0x0000000c32020225 */ /* 0x000fc800078e0002 */
[----:B------:R-:W-:Y:S01]  /*cbc0*/  @P1 IMAD.WIDE.U32 R6, R50, R14, R4 ;  /* 0x0000000e32061225 */ /* 0x000fe200078e0004 */
[----:B------:R-:W-:Y:S01]  /*cbd0*/  @P0 LEA R4, P2, R2, UR4, 0x2 ;  /* 0x0000000402040c11 */ /* 0x000fe2000f8410ff */
[----:B------:R-:W-:Y:S02]  /*cbe0*/  ULDC UR4, c[0x0][0x3d4] ;  /* 0x0000f50000047ab9 */ /* 0x000fe40000000800 */
[----:B------:R-:W-:Y:S01]  /*cbf0*/  @P0 IMAD.IADD R5, R3, 0x1, R9 ;  /* 0x0000000103050824 */ /* 0x000fe200078e0209 */
[----:B------:R-:W-:Y:S01]  /*cc00*/  @P1 IADD3 R3, R7, R11, RZ ;  /* 0x0000000b07031210 */ /* 0x000fe20007ffe0ff */
[----:B------:R-:W-:Y:S01]  /*cc10*/  IMAD.MOV.U32 R0, RZ, RZ, 0x3f800000 ;  /* 0x3f800000ff007424 */ /* 0x000fe200078e00ff */
[----:B------:R-:W-:Y:S02]  /*cc20*/  @P1 LEA R8, P3, R6, UR6, 0x2 ;  /* 0x0000000606081c11 */ /* 0x000fe4000f8610ff */
[----:B------:R-:W-:Y:S02]  /*cc30*/  @P0 LEA.HI.X R5, R2, UR5, R5, 0x2, P2 ;  /* 0x0000000502050c11 */ /* 0x000fe400090f1405 */
[----:B------:R-:W-:Y:S01]  /*cc40*/  @P1 LEA.HI.X R9, R6, UR7, R3, 0x2, P3 ;  /* 0x0000000706091c11 */ /* 0x000fe200098f1403 */
[----:B------:R-:W-:-:S04]  /*cc50*/  IMAD.MOV.U32 R3, RZ, RZ, 0x3f800000 ;  /* 0x3f800000ff037424 */ /* 0x000fc800078e00ff */
[----:B------:R-:W2:Y:S04]  /*cc60*/  @P1 LDG.E R0, desc[UR60][R8.64] ;  /* 0x0000003c08001981 */ /* 0x000ea8000c1e1900 */
[----:B------:R-:W2:Y:S01]  /*cc70*/  @P0 LDG.E R3, desc[UR60][R4.64] ;  /* 0x0000003c04030981 */ /* 0x000ea2000c1e1900 */
[----:B------:R-:W-:Y:S01]  /*cc80*/  ISETP.LT.AND P0, PT, RZ, UR4, PT ;  /* 0x00000004ff007c0c */ /* 0x000fe2000bf01270 */
[----:B------:R-:W-:Y:S01]  /*cc90*/  ULDC UR4, c[0x0][0x9d8] ;  /* 0x0002760000047ab9 */ /* 0x000fe20000000800 */
[----:B--2---:R-:W-:-:S04]  /*cca0*/  FMUL.FTZ R0, R3, R0 ;  /* 0x0000000003007220 */ /* 0x004fc80000410000 */
[----:B------:R-:W-:-:S07]  /*ccb0*/  FMUL.FTZ R2, R0, UR4 ;  /* 0x0000000400027c20 */ /* 0x000fce0008410000 */
[----:B------:R-:W-:Y:S05]  /*ccc0*/  @P0 BRA `(.L_x_383) ;  /* 0x0000000000480947 */ /* 0x000fea0003800000 */
[----:B------:R-:W2:Y:S02]  /*ccd0*/  LDL R20, [R1+0x84] ;  /* 0x0000840001147983 */ /* 0x000ea40000100800 */
[----:B--2---:R-:W-:-:S13]  /*cce0*/  R2UR UR5, R20 ;  /* 0x00000000140572ca */ /* 0x004fda00000e0000 */
[----:B------:R-:W-:-:S04]  /*ccf0*/  ULEA.HI UR4, UR5, UR5, URZ, 0x1 ;  /* 0x0000000505047291 */ /* 0x000fc8000f8f083f */
[----:B------:R-:W-:-:S04]  /*cd00*/  ULOP3.LUT UR4, UR4, 0xfffffffe, URZ, 0xc0, !UPT ;  /* 0xfffffffe04047892 */ /* 0x000fc8000f8ec03f */
[----:B------:R-:W-:-:S06]  /*cd10*/  UIADD3 UR4, UR5, -UR4, URZ ;  /* 0x8000000405047290 */ /* 0x000fcc000fffe03f */
[----:B------:R-:W-:-:S05]  /*cd20*/  IMAD.U32 R3, RZ, RZ, UR4 ;  /* 0x00000004ff037e24 */ /* 0x000fca000f8e00ff */
[----:B------:R-:W-:-:S04]  /*cd30*/  SHF.L.U32 R3, R3, 0x1f, RZ ;  /* 0x0000001f03037819 */ /* 0x000fc800000006ff */
[----:B------:R0:W1:Y:S03]  /*cd40*/  SYNCS.PHASECHK.TRANS64.TRYWAIT P0, [R16+URZ+0x2e800], R3 ;  /* 0x02e80003100075a7 */ /* 0x000066000800017f */
[----:B-1----:R-:W-:Y:S05]  /*cd50*/  @!P0 NANOSLEEP.SYNCS 0x989680 ;  /* 0x009896800000895d */ /* 0x002fea0003900000 */
[----:B------:R-:W1:Y:S01]  /*cd60*/  @!P0 SYNCS.PHASECHK.TRANS64 P0, [R16+URZ+0x2e800], R3 ;  /* 0x02e80003100085a7 */ /* 0x000e62000800007f */
[----:B------:R-:W-:Y:S04]  /*cd70*/  BSSY B0, `(.L_x_384) ;  /* 0x0000006000007945 */ /* 0x000fe80003800000 */
[----:B-1----:R-:W-:Y:S05]  /*cd80*/  @P0 BRA `(.L_x_385) ;  /* 0x0000000000100947 */ /* 0x002fea0003800000 */
.L_x_386:
[----:B-1----:R1:W2:Y:S02]  /*cd90*/  SYNCS.PHASECHK.TRANS64.TRYWAIT P0, [R16+URZ+0x2e800], R3 ;  /* 0x02e80003100075a7 */ /* 0x0022a4000800017f */
[----:B--2---:R-:W-:Y:S05]  /*cda0*/  @!P0 NANOSLEEP.SYNCS 0x989680 ;  /* 0x009896800000895d */ /* 0x004fea0003900000 */
[----:B------:R-:W2:Y:S02]  /*cdb0*/  @!P0 SYNCS.PHASECHK.TRANS64 P0, [R16+URZ+0x2e800], R3 ;  /* 0x02e80003100085a7 */ /* 0x000ea4000800007f */
[----:B--2---:R-:W-:Y:S05]  /*cdc0*/  @!P0 BRA `(.L_x_386) ;  /* 0xfffffffc00f08947 */ /* 0x004fea000383ffff */
.L_x_385:
[----:B------:R-:W-:Y:S05]  /*cdd0*/  BSYNC B0 ;  /* 0x0000000000007941 */ /* 0x000fea0003800000 */
.L_x_384:
[----:B------:R-:W-:Y:S05]  /*cde0*/  BRA `(.L_x_387) ;  /* 0x0000004000387947 */ /* 0x000fea0003800000 */
.L_x_383:
[----:B------:R-:W0:Y:S01]  /*cdf0*/  LDC.64 R24, c[0x0][0x3c8] ;  /* 0x0000f200ff187b82 */ /* 0x000e220000000a00 */
[----:B-----5:R-:W-:Y:S01]  /*ce00*/  SHF.R.S32.HI R0, RZ, 0x1f, R117 ;  /* 0x0000001fff007819 */ /* 0x020fe20000011475 */
[----:B------:R-:W-:Y:S01]  /*ce10*/  IMAD.MOV.U32 R9, RZ, RZ, R19 ;  /* 0x000000ffff097224 */ /* 0x000fe200078e0013 */
[----:B------:R-:W-:Y:S01]  /*ce20*/  MOV R8, R18 ;  /* 0x0000001200087202 */ /* 0x000fe20000000f00 */
[----:B------:R-:W-:Y:S01]  /*ce30*/  ULDC.64 UR4, c[0x0][0x3d8] ;  /* 0x0000f60000047ab9 */ /* 0x000fe20000000a00 */
[----:B------:R-:W-:Y:S01]  /*ce40*/  ULDC.64 UR8, c[0x0][0x3c8] ;  /* 0x0000f20000087ab9 */ /* 0x000fe20000000a00 */
[----:B------:R-:W-:Y:S01]  /*ce50*/  IMAD R6, R0, UR4, RZ ;  /* 0x0000000400067c24 */ /* 0x000fe2000f8e02ff */
[----:B------:R-:W-:Y:S01]  /*ce60*/  SHF.R.S32.HI R7, RZ, 0x1f, R22 ;  /* 0x0000001fff077819 */ /* 0x000fe20000011416 */
[----:B------:R-:W1:Y:S01]  /*ce70*/  LDC.64 R28, c[0x0][0x3e0] ;  /* 0x0000f800ff1c7b82 */ /* 0x000e620000000a00 */
[----:B------:R-:W-:Y:S01]  /*ce80*/  IMAD.WIDE.U32 R4, R117, UR4, R8 ;  /* 0x0000000475047c25 */ /* 0x000fe2000f8e0008 */
[----:B------:R-:W-:Y:S01]  /*ce90*/  LOP3.LUT P0, RZ, R27, 0x3ff, RZ, 0xc0, !PT ;  /* 0x000003ff1bff7812 */ /* 0x000fe2000780c0ff */
[----:B------:R-:W-:Y:S01]  /*cea0*/  ULDC.64 UR6, c[0x0][0x3e8] ;  /* 0x0000fa0000067ab9 */ /* 0x000fe20000000a00 */
[----:B------:R-:W-:Y:S01]  /*ceb0*/  BSSY B6, `(.L_x_388) ;  /* 0x0000026000067945 */ /* 0x000fe20003800000 */
[----:B------:R-:W-:Y:S01]  /*cec0*/  IMAD R3, R117, UR5, R6 ;  /* 0x0000000575037c24 */ /* 0x000fe2000f8e0206 */
[----:B------:R-:W-:Y:S01]  /*ced0*/  IADD3 R36, P1, R4, UR8, RZ ;  /* 0x0000000804247c10 */ /* 0x000fe2000ff3e0ff */
[----:B------:R-:W-:-:S02]  /*cee0*/  IMAD.MOV.U32 R6, RZ, RZ, R22 ;  /* 0x000000ffff067224 */ /* 0x000fc400078e0016 */
[----:B------:R-:W-:Y:S01]  /*cef0*/  IMAD R0, R0, UR6, RZ ;  /* 0x0000000600007c24 */ /* 0x000fe2000f8e02ff */
[----:B------:R-:W-:Y:S01]  /*cf00*/  IADD3.X R37, R3, UR9, R5, P1, !PT ;  /* 0x0000000903257c10 */ /* 0x000fe20008ffe405 */
[----:B------:R-:W-:-:S04]  /*cf10*/  IMAD.WIDE.U32 R4, R117, UR4, R6 ;  /* 0x0000000475047c25 */ /* 0x000fc8000f8e0006 */
[----:B------:R-:W-:Y:S01]  /*cf20*/  IMAD.WIDE.U32 R6, R117, UR6, R6 ;  /* 0x0000000675067c25 */ /* 0x000fe2000f8e0006 */
[----:B------:R-:W-:-:S03]  /*cf30*/  IADD3 R34, P1, R4, UR8, RZ ;  /* 0x0000000804227c10 */ /* 0x000fc6000ff3e0ff */
[----:B------:R-:W-:Y:S01]  /*cf40*/  IMAD.WIDE.U32 R8, R117, UR6, R8 ;  /* 0x0000000675087c25 */ /* 0x000fe2000f8e0008 */
[----:B------:R-:W-:-:S03]  /*cf50*/  IADD3.X R35, R3, UR9, R5, P1, !PT ;  /* 0x0000000903237c10 */ /* 0x000fc60008ffe405 */
[C---:B0-----:R-:W-:Y:S01]  /*cf60*/  IMAD.WIDE.U32 R24, R117.reuse, UR4, R24 ;  /* 0x0000000475187c25 */ /* 0x041fe2000f8e0018 */
[----:B------:R-:W-:Y:S02]  /*cf70*/  ULDC.64 UR4, c[0x0][0x3e0] ;  /* 0x0000f80000047ab9 */ /* 0x000fe40000000a00 */
[----:B------:R-:W-:Y:S01]  /*cf80*/  IADD3 R38, P2, R6, UR4, RZ ;  /* 0x0000000406267c10 */ /* 0x000fe2000ff5e0ff */
[C---:B------:R-:W-:Y:S01]  /*cf90*/  IMAD R27, R117.reuse, UR7, R0 ;  /* 0x00000007751b7c24 */ /* 0x040fe2000f8e0200 */
[----:B------:R-:W-:Y:S01]  /*cfa0*/  IADD3 R40, P3, R8, UR4, RZ ;  /* 0x0000000408287c10 */ /* 0x000fe2000ff7e0ff */
[----:B-1----:R-:W-:-:S03]  /*cfb0*/  IMAD.WIDE.U32 R28, R117, UR6, R28 ;  /* 0x00000006751c7c25 */ /* 0x002fc6000f8e001c */
[----:B------:R-:W-:Y:S01]  /*cfc0*/  IADD3.X R39, R27, UR5, R7, P2, !PT ;  /* 0x000000051b277c10 */ /* 0x000fe200097fe407 */
[----:B------:R-:W-:Y:S01]  /*cfd0*/  IMAD.IADD R26, R3, 0x1, R25 ;  /* 0x00000001031a7824 */ /* 0x000fe200078e0219 */
[C---:B------:R-:W-:Y:S02]  /*cfe0*/  IADD3.X R41, R27.reuse, UR5, R9, P3, !PT ;  /* 0x000000051b297c10 */ /* 0x040fe40009ffe409 */
[----:B------:R-:W-:Y:S01]  /*cff0*/  IADD3 R27, R27, R29, RZ ;  /* 0x0000001d1b1b7210 */ /* 0x000fe20007ffe0ff */
[----:B------:R-:W-:Y:S06]  /*d000*/  @!P0 BRA `(.L_x_389) ;  /* 0x0000000000408947 */ /* 0x000fec0003800000 */
        /* <DEDUP_REMOVED lines=15> */
[----:B-1----:R-:W-:Y:S05]  /*d100*/  CALL.ABS.NOINC R14 ;  /* 0x000000000e007343 */ /* 0x002fea0003c00000 */
.L_x_389:
[----:B------:R-:W-:Y:S05]  /*d110*/  BSYNC B6 ;  /* 0x0000000000067941 */ /* 0x000fea0003800000 */
.L_x_388:
[----:B------:R-:W-:Y:S01]  /*d120*/  ULDC.U8 UR4, c[0x0][0x3f0] ;  /* 0x0000fc0000047ab9 */ /* 0x000fe20000000000 */
[----:B------:R-:W-:Y:S01]  /*d130*/  IMAD R3, R125, -0x80, R138 ;  /* 0xffffff807d037824 */ /* 0x000fe200078e028a */
[----:B------:R-:W-:Y:S01]  /*d140*/  ISETP.NE.AND P0, PT, RZ, UR4, PT ;  /* 0x00000004ff007c0c */ /* 0x000fe2000bf05270 */
[----:B------:R-:W-:Y:S03]  /*d150*/  BSSY B0, `(.L_x_390) ;  /* 0x00003cf000007945 */ /* 0x000fe60003800000 */
[----:B------:R-:W-:-:S09]  /*d160*/  VIMNMX R3, R3, 0x80, PT ;  /* 0x0000008003037848 */ /* 0x000fd20003fe0100 */
[----:B------:R-:W-:Y:S05]  /*d170*/  @!P0 BRA `(.L_x_391) ;  /* 0x0000001c00ac8947 */ /* 0x000fea0003800000 */
[C---:B------:R-:W-:Y:S01]  /*d180*/  IMAD.SHL.U32 R0, R229.reuse, 0x80, RZ ;  /* 0x00000080e5007824 */ /* 0x040fe200078e00ff */
[----:B------:R-:W-:Y:S01]  /*d190*/  ISETP.GE.AND P0, PT, R228, R3, PT ;  /* 0x00000003e400720c */ /* 0x000fe20003f06270 */
[----:B------:R-:W-:Y:S01]  /*d1a0*/  BSSY B1, `(.L_x_392) ;  /* 0x0000016000017945 */ /* 0x000fe20003800000 */
[----:B------:R-:W-:Y:S02]  /*d1b0*/  LOP3.LUT P3, RZ, R229, 0x4, RZ, 0xc0, !PT ;  /* 0x00000004e5ff7812 */ /* 0x000fe4000786c0ff */
[----:B------:R-:W-:Y:S02]  /*d1c0*/  CS2R R20, SRZ ;  /* 0x0000000000147805 */ /* 0x000fe4000001ff00 */
[----:B------:R-:W-:Y:S02]  /*d1d0*/  LOP3.LUT R5, R0, 0x380, RZ, 0xc0, !PT ;  /* 0x0000038000057812 */ /* 0x000fe400078ec0ff */
[----:B------:R-:W-:Y:S02]  /*d1e0*/  CS2R R32, SRZ ;  /* 0x0000000000207805 */ /* 0x000fe4000001ff00 */
[----:B------:R-:W-:-:S02]  /*d1f0*/  CS2R R6, SRZ ;  /* 0x0000000000067805 */ /* 0x000fc4000001ff00 */
[----:B------:R-:W-:Y:S02]  /*d200*/  LOP3.LUT R0, R5, 0x30, R18, 0xf8, !PT ;  /* 0x0000003005007812 */ /* 0x000fe400078ef812 */
[----:B------:R-:W-:-:S04]  /*d210*/  SHF.R.U32.HI R5, RZ, 0x3, R5 ;  /* 0x00000003ff057819 */ /* 0x000fc80000011605 */
[----:B------:R-:W-:Y:S02]  /*d220*/  LOP3.LUT R9, R0, R5, RZ, 0x3c, !PT ;  /* 0x0000000500097212 */ /* 0x000fe400078e3cff */
[----:B------:R-:W-:Y:S01]  /*d230*/  CS2R R4, SRZ ;  /* 0x0000000000047805 */ /* 0x000fe2000001ff00 */
[----:B------:R-:W-:Y:S06]  /*d240*/  @P0 BRA `(.L_x_393) ;  /* 0x00000000002c0947 */ /* 0x000fec0003800000 */
[----:B------:R-:W-:Y:S01]  /*d250*/  ULDC UR4, c[0x0][0x3d4] ;  /* 0x0000f50000047ab9 */ /* 0x000fe20000000800 */
[----:B------:R-:W-:Y:S02]  /*d260*/  CS2R R32, SRZ ;  /* 0x0000000000207805 */ /* 0x000fe4000001ff00 */
[----:B------:R-:W-:Y:S02]  /*d270*/  ISETP.GE.AND P1, PT, R22, UR4, PT ;  /* 0x0000000416007c0c */ /* 0x000fe4000bf26270 */
[----:B------:R-:W-:Y:S02]  /*d280*/  CS2R R6, SRZ ;  /* 0x0000000000067805 */ /* 0x000fe4000001ff00 */
[----:B------:R-:W-:Y:S02]  /*d290*/  ISETP.GE.AND P2, PT, R230, UR4, PT ;  /* 0x00000004e6007c0c */ /* 0x000fe4000bf46270 */
[----:B------:R-:W-:Y:S02]  /*d2a0*/  CS2R R20, SRZ ;  /* 0x0000000000147805 */ /* 0x000fe4000001ff00 */
[----:B------:R-:W-:-:S05]  /*d2b0*/  CS2R R4, SRZ ;  /* 0x0000000000047805 */ /* 0x000fca000001ff00 */
[----:B------:R0:W5:Y:S04]  /*d2c0*/  @!P1 LDG.E.64 R32, desc[UR60][R34.64] ;  /* 0x0000003c22209981 */ /* 0x000168000c1e1b00 */
[----:B------:R0:W5:Y:S04]  /*d2d0*/  @!P2 LDG.E.64 R6, desc[UR60][R34.64+0x20] ;  /* 0x0000203c2206a981 */ /* 0x000168000c1e1b00 */
[----:B------:R0:W5:Y:S04]  /*d2e0*/  @!P1 LDG.E.64 R20, desc[UR60][R38.64] ;  /* 0x0000003c26149981 */ /* 0x000168000c1e1b00 */
[----:B------:R0:W5:Y:S02]  /*d2f0*/  @!P2 LDG.E.64 R4, desc[UR60][R38.64+0x20] ;  /* 0x0000203c2604a981 */ /* 0x000164000c1e1b00 */
.L_x_393:
[----:B------:R-:W-:Y:S05]  /*d300*/  BSYNC B1 ;  /* 0x0000000000017941 */ /* 0x000fea0003800000 */
.L_x_392:
[----:B------:R-:W1:Y:S01]  /*d310*/  S2R R0, SR_TID.X ;  /* 0x0000000000007919 */ /* 0x000e620000002100 */
[----:B------:R-:W-:Y:S01]  /*d320*/  UMOV UR4, 0xffffffff ;  /* 0xffffffff00047882 */ /* 0x000fe20000000000 */
[----:B-1----:R-:W-:-:S05]  /*d330*/  VIADD R8, R0, 0xffffff80 ;  /* 0xffffff8000087836 */ /* 0x002fca0000000000 */
[----:B------:R-:W-:-:S04]  /*d340*/  SHF.R.S32.HI R0, RZ, 0x1f, R8 ;  /* 0x0000001fff007819 */ /* 0x000fc80000011408 */
[----:B------:R-:W-:-:S04]  /*d350*/  LEA.HI R0, R0, R8, RZ, 0x5 ;  /* 0x0000000800007211 */ /* 0x000fc800078f28ff */
[----:B------:R-:W-:-:S04]  /*d360*/  SHF.L.U32 R0, R0, 0x5, RZ ;  /* 0x0000000500007819 */ /* 0x000fc800000006ff */
[----:B------:R-:W-:-:S04]  /*d370*/  LOP3.LUT R0, R0, 0xfffffc00, RZ, 0xc0, !PT ;  /* 0xfffffc0000007812 */ /* 0x000fc800078ec0ff */
[----:B------:R-:W-:Y:S01]  /*d380*/  IADD3 R0, R16, R9, R0 ;  /* 0x0000000910007210 */ /* 0x000fe20007ffe000 */
[----:B------:R-:W-:Y:S06]  /*d390*/  BRA.DIV UR4, `(.L_x_394) ;  /* 0x0000016e046c7947 */ /* 0x000fec000b800000 */
.L_x_585:
[----:B------:R-:W-:-:S03]  /*d3a0*/  UMOV UR4, 0xffffffff ;  /* 0xffffffff00047882 */ /* 0x000fc60000000000 */
[----:B------:R-:W-:Y:S05]  /*d3b0*/  BRA.DIV UR4, `(.L_x_395) ;  /* 0x0000016e048c7947 */ /* 0x000fea000b800000 */
.L_x_588:
[----:B------:R-:W-:-:S03]  /*d3c0*/  UMOV UR4, 0xffffffff ;  /* 0xffffffff00047882 */ /* 0x000fc60000000000 */
[----:B------:R-:W-:Y:S05]  /*d3d0*/  BRA.DIV UR4, `(.L_x_396) ;  /* 0x0000016e04ac7947 */ /* 0x000fea000b800000 */
.L_x_591:
[----:B------:R-:W-:Y:S01]  /*d3e0*/  UMOV UR4, 0xffffffff ;  /* 0xffffffff00047882 */ /* 0x000fe20000000000 */
[----:B-----5:R-:W-:Y:S02]  /*d3f0*/  SHF.R.U32.HI R8, RZ, 0x8, R33 ;  /* 0x00000008ff087819 */ /* 0x020fe40000011621 */
[----:B------:R-:W-:Y:S05]  /*d400*/  BRA.DIV UR4, `(.L_x_397) ;  /* 0x0000016e04c87947 */ /* 0x000fea000b800000 */
.L_x_594:
[----:B------:R-:W2:Y:S01]  /*d410*/  LDL R9, [R1+0x84] ;  /* 0x0000840001097983 */ /* 0x000ea20000100800 */
[----:B------:R-:W-:Y:S01]  /*d420*/  VIADD R12, R0, 0x1c400 ;  /* 0x0001c400000c7836 */ /* 0x000fe20000000000 */
[----:B------:R-:W-:Y:S01]  /*d430*/  LOP3.LUT R11, R8, 0xff, RZ, 0xc0, !PT ;  /* 0x000000ff080b7812 */ /* 0x000fe200078ec0ff */
[----:B------:R-:W-:Y:S01]  /*d440*/  VIADD R8, R0, 0x1c440 ;  /* 0x0001c44000087836 */ /* 0x000fe20000000000 */
[----:B------:R-:W-:Y:S01]  /*d450*/  LOP3.LUT R10, R33, 0xff, RZ, 0xc0, !PT ;  /* 0x000000ff210a7812 */ /* 0x000fe200078ec0ff */
[----:B------:R-:W-:Y:S01]  /*d460*/  @P3 VIADD R8, R12, 0xffffffc0 ;  /* 0xffffffc00c083836 */ /* 0x000fe20000000000 */
[----:B------:R-:W-:Y:S01]  /*d470*/  SHF.R.U32.HI R14, RZ, 0x8, R7 ;  /* 0x00000008ff0e7819 */ /* 0x000fe20000011607 */
[----:B------:R-:W-:Y:S01]  /*d480*/  BSSY B1, `(.L_x_398) ;  /* 0x000003b000017945 */ /* 0x000fe20003800000 */
[----:B------:R-:W-:Y:S02]  /*d490*/  PRMT R12, R11, 0x7604, R10 ;  /* 0x000076040b0c7816 */ /* 0x000fe4000000000a */
[----:B------:R-:W-:-:S02]  /*d4a0*/  LOP3.LUT R10, R32, 0xff, RZ, 0xc0, !PT ;  /* 0x000000ff200a7812 */ /* 0x000fc400078ec0ff */
[----:B------:R-:W-:Y:S02]  /*d4b0*/  LOP3.LUT R14, R14, 0xff, RZ, 0xc0, !PT ;  /* 0x000000ff0e0e7812 */ /* 0x000fe400078ec0ff */
[----:B------:R-:W-:Y:S02]  /*d4c0*/  LOP3.LUT R13, R7, 0xff, RZ, 0xc0, !PT ;  /* 0x000000ff070d7812 */ /* 0x000fe400078ec0ff */
[----:B------:R-:W-:Y:S02]  /*d4d0*/  SHF.R.U32.HI R15, RZ, 0x8, R21 ;  /* 0x00000008ff0f7819 */ /* 0x000fe40000011615 */
[----:B------:R-:W-:Y:S02]  /*d4e0*/  PRMT R14, R14, 0x7604, R13 ;  /* 0x000076040e0e7816 */ /* 0x000fe4000000000d */
[----:B------:R-:W-:Y:S02]  /*d4f0*/  LOP3.LUT R15, R15, 0xff, RZ, 0xc0, !PT ;  /* 0x000000ff0f0f7812 */ /* 0x000fe400078ec0ff */
[----:B------:R-:W-:-:S02]  /*d500*/  SHF.R.U32.HI R28, RZ, 0x8, R5 ;  /* 0x00000008ff1c7819 */ /* 0x000fc40000011605 */
[----:B------:R-:W-:Y:S02]  /*d510*/  LOP3.LUT R27, R5, 0xff, RZ, 0xc0, !PT ;  /* 0x000000ff051b7812 */ /* 0x000fe400078ec0ff */
[----:B------:R-:W-:Y:S02]  /*d520*/  LOP3.LUT R28, R28, 0xff, RZ, 0xc0, !PT ;  /* 0x000000ff1c1c7812 */ /* 0x000fe400078ec0ff */
[----:B------:R-:W-:Y:S02]  /*d530*/  SHF.R.U32.HI R31, RZ, 0x10, R5 ;  /* 0x00000010ff1f7819 */ /* 0x000fe40000011605 */
[----:B------:R-:W-:Y:S02]  /*d540*/  PRMT R28, R28, 0x7604, R27 ;  /* 0x000076041c1c7816 */ /* 0x000fe4000000001b */
[----:B------:R-:W-:Y:S02]  /*d550*/  SHF.R.U32.HI R27, RZ, 0x10, R21 ;  /* 0x00000010ff1b7819 */ /* 0x000fe40000011615 */
[----:B------:R-:W-:-:S03]  /*d560*/  SHF.L.U32 R31, R31, 0x10, RZ ;  /* 0x000000101f1f7819 */ /* 0x000fc600000006ff */
[----:B------:R-:W-:Y:S01]  /*d570*/  IMAD.U32 R27, R27, 0x10000, RZ ;  /* 0x000100001b1b7824 */ /* 0x000fe200078e00ff */
[----:B------:R-:W-:Y:S02]  /*d580*/  LOP3.LUT R31, R28, 0xff0000, R31, 0xf8, !PT ;  /* 0x00ff00001c1f7812 */ /* 0x000fe400078ef81f */
[----:B--2---:R-:W-:Y:S02]  /*d590*/  R2UR UR5, R9 ;  /* 0x00000000090572ca */ /* 0x004fe400000e0000 */
[----:B------:R-:W-:-:S04]  /*d5a0*/  SHF.R.U32.HI R9, RZ, 0x8, R32 ;  /* 0x00000008ff097819 */ /* 0x000fc80000011620 */
[----:B------:R-:W-:Y:S02]  /*d5b0*/  LOP3.LUT R11, R9, 0xff, RZ, 0xc0, !PT ;  /* 0x000000ff090b7812 */ /* 0x000fe400078ec0ff */
[----:B------:R-:W-:Y:S02]  /*d5c0*/  SHF.R.U32.HI R9, RZ, 0x8, R6 ;  /* 0x00000008ff097819 */ /* 0x000fe40000011606 */
[----:B------:R-:W-:Y:S02]  /*d5d0*/  PRMT R11, R11, 0x7604, R10 ;  /* 0x000076040b0b7816 */ /* 0x000fe4000000000a */
[----:B------:R-:W-:Y:S01]  /*d5e0*/  LOP3.LUT R10, R9, 0xff, RZ, 0xc0, !PT ;  /* 0x000000ff090a7812 */ /* 0x000fe200078ec0ff */
[----:B------:R-:W-:Y:S01]  /*d5f0*/  ULEA.HI UR4, UR5, UR5, URZ, 0x1 ;  /* 0x0000000505047291 */ /* 0x000fe2000f8f083f */
[----:B------:R-:W-:Y:S02]  /*d600*/  LOP3.LUT R9, R6, 0xff, RZ, 0xc0, !PT ;  /* 0x000000ff06097812 */ /* 0x000fe400078ec0ff */
[----:B------:R-:W-:Y:S01]  /*d610*/  LOP3.LUT R11, R11, 0xff0000, R32, 0xf8, !PT ;  /* 0x00ff00000b0b7812 */ /* 0x000fe200078ef820 */
[----:B------:R-:W-:Y:S01]  /*d620*/  ULOP3.LUT UR4, UR4, 0xfffffffe, URZ, 0xc0, !UPT ;  /* 0xfffffffe04047892 */ /* 0x000fe2000f8ec03f */
[----:B------:R-:W-:-:S02]  /*d630*/  PRMT R13, R10, 0x7604, R9 ;  /* 0x000076040a0d7816 */ /* 0x000fc40000000009 */
[----:B------:R-:W-:Y:S01]  /*d640*/  LOP3.LUT R10, R21, 0xff, RZ, 0xc0, !PT ;  /* 0x000000ff150a7812 */ /* 0x000fe200078ec0ff */
[----:B------:R-:W-:Y:S01]  /*d650*/  UIADD3 UR4, UR5, -UR4, URZ ;  /* 0x8000000405047290 */ /* 0x000fe2000fffe03f */
[----:B------:R-:W-:Y:S02]  /*d660*/  SHF.R.U32.HI R9, RZ, 0x8, R20 ;  /* 0x00000008ff097819 */ /* 0x000fe40000011614 */
[----:B------:R-:W-:Y:S02]  /*d670*/  PRMT R26, R15, 0x7604, R10 ;  /* 0x000076040f1a7816 */ /* 0x000fe4000000000a */
[----:B------:R-:W-:Y:S02]  /*d680*/  SHF.R.U32.HI R10, RZ, 0x8, R4 ;  /* 0x00000008ff0a7819 */ /* 0x000fe40000011604 */
[----:B0-----:R-:W-:Y:S02]  /*d690*/  MOV R35, UR4 ;  /* 0x0000000400237c02 */ /* 0x001fe40008000f00 */
[----:B------:R-:W-:-:S02]  /*d6a0*/  LOP3.LUT R24, R9, 0xff, RZ, 0xc0, !PT ;  /* 0x000000ff09187812 */ /* 0x000fc400078ec0ff */
[----:B------:R-:W-:Y:S02]  /*d6b0*/  SHF.L.U32 R35, R35, 0x1f, RZ ;  /* 0x0000001f23237819 */ /* 0x000fe400000006ff */
[----:B------:R-:W-:Y:S02]  /*d6c0*/  LOP3.LUT R9, R20, 0xff, RZ, 0xc0, !PT ;  /* 0x000000ff14097812 */ /* 0x000fe400078ec0ff */
[----:B------:R-:W0:Y:S01]  /*d6d0*/  SYNCS.PHASECHK.TRANS64.TRYWAIT P1, [R16+URZ+0x2e800], R35 ;  /* 0x02e80023100075a7 */ /* 0x000e22000802017f */
[----:B------:R-:W-:Y:S02]  /*d6e0*/  LOP3.LUT R15, R10, 0xff, RZ, 0xc0, !PT ;  /* 0x000000ff0a0f7812 */ /* 0x000fe400078ec0ff */
[----:B------:R-:W-:Y:S02]  /*d6f0*/  LOP3.LUT R10, R4, 0xff, RZ, 0xc0, !PT ;  /* 0x000000ff040a7812 */ /* 0x000fe400078ec0ff */
[----:B------:R-:W-:Y:S02]  /*d700*/  PRMT R25, R24, 0x7604, R9 ;  /* 0x0000760418197816 */ /* 0x000fe40000000009 */
[----:B------:R-:W-:-:S02]  /*d710*/  SHF.R.U32.HI R9, RZ, 0x10, R33 ;  /* 0x00000010ff097819 */ /* 0x000fc40000011621 */
[----:B------:R-:W-:Y:S02]  /*d720*/  PRMT R29, R15, 0x7604, R10 ;  /* 0x000076040f1d7816 */ /* 0x000fe4000000000a */
[----:B------:R-:W-:Y:S01]  /*d730*/  SHF.R.U32.HI R15, RZ, 0x10, R7 ;  /* 0x00000010ff0f7819 */ /* 0x000fe20000011607 */
[----:B------:R-:W-:Y:S01]  /*d740*/  IMAD.U32 R9, R9, 0x10000, RZ ;  /* 0x0001000009097824 */ /* 0x000fe200078e00ff */
[----:B------:R-:W-:Y:S02]  /*d750*/  LOP3.LUT R13, R13, 0xff0000, R6, 0xf8, !PT ;  /* 0x00ff00000d0d7812 */ /* 0x000fe400078ef806 */
[----:B------:R-:W-:Y:S01]  /*d760*/  LOP3.LUT R25, R25, 0xff0000, R20, 0xf8, !PT ;  /* 0x00ff000019197812 */ /* 0x000fe200078ef814 */
[----:B------:R-:W-:Y:S01]  /*d770*/  IMAD.U32 R15, R15, 0x10000, RZ ;  /* 0x000100000f0f7824 */ /* 0x000fe200078e00ff */
[----:B------:R-:W-:Y:S02]  /*d780*/  LOP3.LUT R9, R12, 0xff0000, R9, 0xf8, !PT ;  /* 0x00ff00000c097812 */ /* 0x000fe400078ef809 */
[----:B------:R-:W-:-:S02]  /*d790*/  LOP3.LUT R27, R26, 0xff0000, R27, 0xf8, !PT ;  /* 0x00ff00001a1b7812 */ /* 0x000fc400078ef81b */
[----:B------:R-:W-:Y:S02]  /*d7a0*/  LOP3.LUT R15, R14, 0xff0000, R15, 0xf8, !PT ;  /* 0x00ff00000e0f7812 */ /* 0x000fe400078ef80f */
[----:B------:R-:W-:Y:S02]  /*d7b0*/  LOP3.LUT R12, R9, 0xff000000, R33, 0xf8, !PT ;  /* 0xff000000090c7812 */ /* 0x000fe400078ef821 */
[----:B------:R-:W-:Y:S02]  /*d7c0*/  LOP3.LUT R9, R13, 0xff000000, R6, 0xf8, !PT ;  /* 0xff0000000d097812 */ /* 0x000fe400078ef806 */
[----:B------:R-:W-:Y:S02]  /*d7d0*/  LOP3.LUT R14, R25, 0xff000000, R20, 0xf8, !PT ;  /* 0xff000000190e7812 */ /* 0x000fe400078ef814 */
[----:B------:R-:W-:Y:S02]  /*d7e0*/  LOP3.LUT R11, R11, 0xff000000, R32, 0xf8, !PT ;  /* 0xff0000000b0b7812 */ /* 0x000fe400078ef820 */
[----:B------:R-:W-:-:S02]  /*d7f0*/  LOP3.LUT R10, R15, 0xff000000, R7, 0xf8, !PT ;  /* 0xff0000000f0a7812 */ /* 0x000fc400078ef807 */
[----:B------:R-:W-:Y:S02]  /*d800*/  LOP3.LUT R20, R27, 0xff000000, R21, 0xf8, !PT ;  /* 0xff0000001b147812 */ /* 0x000fe400078ef815 */
[----:B------:R-:W-:Y:S01]  /*d810*/  LOP3.LUT R13, R29, 0xff0000, R4, 0xf8, !PT ;  /* 0x00ff00001d0d7812 */ /* 0x000fe200078ef804 */
[----:B0-----:R-:W-:Y:S06]  /*d820*/  @!P1 BRA `(.L_x_399) ;  /* 0x0000016800e89947 */ /* 0x001fec0003800000 */
.L_x_595:
[----:B------:R-:W-:Y:S05]  /*d830*/  BSYNC B1 ;  /* 0x0000000000017941 */ /* 0x000fea0003800000 */
.L_x_398:
[----:B------:R-:W-:Y:S01]  /*d840*/  BSSY B1, `(.L_x_400) ;  /* 0x00000bf000017945 */ /* 0x000fe20003800000 */
[----:B------:R-:W-:Y:S02]  /*d850*/  LOP3.LUT R13, R13, 0xff000000, R4, 0xf8, !PT ;  /* 0xff0000000d0d7812 */ /* 0x000fe400078ef804 */
[----:B------:R-:W-:Y:S01]  /*d860*/  LOP3.LUT R15, R31, 0xff000000, R5, 0xf8, !PT ;  /* 0xff0000001f0f7812 */ /* 0x000fe200078ef805 */
[----:B------:R-:W-:Y:S06]  /*d870*/  @P0 BRA `(.L_x_401) ;  /* 0x0000000800ec0947 */ /* 0x000fec0003800000 */
[----:B------:R-:W1:Y:S01]  /*d880*/  LDC R5, c[0x0][0x3d4] ;  /* 0x0000f500ff057b82 */ /* 0x000e620000000800 */
[----:B------:R-:W-:Y:S01]  /*d890*/  BSSY B2, `(.L_x_402) ;  /* 0x000005e000027945 */ /* 0x000fe20003800000 */
[-C--:B-1----:R-:W-:Y:S02]  /*d8a0*/  ISETP.GE.AND P0, PT, R22, R5.reuse, PT ;  /* 0x000000051600720c */ /* 0x082fe40003f06270 */
[----:B------:R-:W-:-:S11]  /*d8b0*/  ISETP.GE.AND P1, PT, R230, R5, PT ;  /* 0x00000005e600720c */ /* 0x000fd60003f26270 */
[----:B------:R-:W-:Y:S05]  /*d8c0*/  @P0 BRA `(.L_x_403) ;  /* 0x0000000400680947 */ /* 0x000fea0003800000 */
[----:B------:R-:W1:Y:S01]  /*d8d0*/  LDS.128 R4, [R0+0x1c400] ;  /* 0x01c4000000047984 */ /* 0x000e620000000c00 */
[----:B------:R-:W-:Y:S02]  /*d8e0*/  F2FP.F16.E4M3.UNPACK_B R31, R14 ;  /* 0x0000000eff1f723e */ /* 0x000fe400020006ff */
[----:B------:R-:W-:-:S03]  /*d8f0*/  F2FP.F16.E4M3.UNPACK_B R28, R11 ;  /* 0x0000000bff1c723e */ /* 0x000fc600020006ff */
[--C-:B------:R-:W-:Y:S02]  /*d900*/  HADD2.F32 R32, -RZ, R31.reuse.H1_H1 ;  /* 0x3000001fff207230 */ /* 0x100fe40000004100 */
[--C-:B------:R-:W-:Y:S02]  /*d910*/  HADD2.F32 R29, -RZ, R28.reuse.H1_H1 ;  /* 0x3000001cff1d7230 */ /* 0x100fe40000004100 */
[----:B------:R-:W-:Y:S02]  /*d920*/  HADD2.F32 R31, -RZ, R31.H0_H0 ;  /* 0x2000001fff1f7230 */ /* 0x000fe40000004100 */
[----:B------:R-:W-:Y:S01]  /*d930*/  HADD2.F32 R28, -RZ, R28.H0_H0 ;  /* 0x2000001cff1c7230 */ /* 0x000fe20000004100 */
[-C--:B-1----:R-:W-:Y:S02]  /*d940*/  F2FP.F16.E4M3.UNPACK_B R21, R4.reuse.H1 ;  /* 0x00000004ff15723e */ /* 0x082fe400030006ff */
[-C--:B------:R-:W-:Y:S02]  /*d950*/  F2FP.F16.E4M3.UNPACK_B R25, R5.reuse ;  /* 0x00000005ff19723e */ /* 0x080fe400020006ff */
[----:B------:R-:W-:Y:S01]  /*d960*/  F2FP.F16.E4M3.UNPACK_B R26, R5.H1 ;  /* 0x00000005ff1a723e */ /* 0x000fe200030006ff */
[--C-:B------:R-:W-:Y:S01]  /*d970*/  HADD2.F32 R24, -RZ, R21.reuse.H0_H0 ;  /* 0x20000015ff187230 */ /* 0x100fe20000004100 */
[----:B------:R-:W-:Y:S01]  /*d980*/  F2FP.F16.E4M3.UNPACK_B R4, R4 ;  /* 0x00000004ff04723e */ /* 0x000fe200020006ff */
[----:B------:R-:W-:Y:S01]  /*d990*/  HADD2.F32 R21, -RZ, R21.H1_H1 ;  /* 0x30000015ff157230 */ /* 0x000fe20000004100 */
[----:B------:R-:W-:-:S02]  /*d9a0*/  F2FP.F16.E4M3.UNPACK_B R27, R6 ;  /* 0x00000006ff1b723e */ /* 0x000fc400020006ff */
[----:B------:R-:W-:Y:S02]  /*d9b0*/  F2FP.F16.E4M3.UNPACK_B R6, R6.H1 ;  /* 0x00000006ff06723e */ /* 0x000fe400030006ff */
[C---:B------:R-:W-:Y:S01]  /*d9c0*/  FMUL.FTZ R5, R21.reuse, R32 ;  /* 0x0000002015057220 */ /* 0x040fe20000410000 */
[----:B------:R-:W-:Y:S01]  /*d9d0*/  FMUL.FTZ R33, R21, R29 ;  /* 0x0000001d15217220 */ /* 0x000fe20000410000 */
[----:B------:R-:W-:Y:S02]  /*d9e0*/  F2FP.F16.E4M3.UNPACK_B R21, R7 ;  /* 0x00000007ff15723e */ /* 0x000fe400020006ff */
[C---:B0-----:R-:W-:Y:S01]  /*d9f0*/  FFMA.FTZ R35, R24.reuse, R29, -R5 ;  /* 0x0000001d18237223 */ /* 0x041fe20000010805 */
[--C-:B------:R-:W-:Y:S01]  /*da00*/  HADD2.F32 R5, -RZ, R4.reuse.H1_H1 ;  /* 0x30000004ff057230 */ /* 0x100fe20000004100 */
[----:B------:R-:W-:Y:S01]  /*da10*/  F2FP.F16.E4M3.UNPACK_B R29, R14.H1 ;  /* 0x0000000eff1d723e */ /* 0x000fe200030006ff */
[----:B------:R-:W-:Y:S01]  /*da20*/  FFMA.FTZ R36, R24, R32, R33 ;  /* 0x0000002018247223 */ /* 0x000fe20000010021 */
[----:B------:R-:W-:Y:S01]  /*da30*/  HADD2.F32 R4, -RZ, R4.H0_H0 ;  /* 0x20000004ff047230 */ /* 0x000fe20000004100 */
[----:B------:R-:W-:Y:S01]  /*da40*/  F2FP.F16.E4M3.UNPACK_B R24, R11.H1 ;  /* 0x0000000bff18723e */ /* 0x000fe200030006ff */
[C---:B------:R-:W-:Y:S01]  /*da50*/  FMUL.FTZ R33, R5.reuse, R31 ;  /* 0x0000001f05217220 */ /* 0x040fe20000410000 */
[----:B------:R-:W-:Y:S01]  /*da60*/  FMUL.FTZ R34, R5, R28 ;  /* 0x0000001c05227220 */ /* 0x000fe20000410000 */
[----:B------:R-:W-:Y:S01]  /*da70*/  HADD2.F32 R32, -RZ, R29.H1_H1 ;  /* 0x3000001dff207230 */ /* 0x000fe20000004100 */
[----:B------:R-:W-:Y:S01]  /*da80*/  F2FP.F16.E4M3.UNPACK_B R7, R7.H1 ;  /* 0x00000007ff07723e */ /* 0x000fe200030006ff */
[----:B------:R-:W-:-:S02]  /*da90*/  HADD2.F32 R5, -RZ, R26.H1_H1 ;  /* 0x3000001aff057230 */ /* 0x000fc40000004100 */
[C---:B------:R-:W-:Y:S01]  /*daa0*/  FFMA.FTZ R33, R4.reuse, R28, -R33 ;  /* 0x0000001c04217223 */ /* 0x040fe20000010821 */
[----:B------:R-:W-:Y:S01]  /*dab0*/  FFMA.FTZ R34, R4, R31, R34 ;  /* 0x0000001f04227223 */ /* 0x000fe20000010022 */
[----:B------:R-:W-:Y:S02]  /*dac0*/  HADD2.F32 R28, -RZ, R24.H1_H1 ;  /* 0x30000018ff1c7230 */ /* 0x000fe40000004100 */
[----:B------:R-:W-:Y:S02]  /*dad0*/  HADD2.F32 R26, -RZ, R26.H0_H0 ;  /* 0x2000001aff1a7230 */ /* 0x000fe40000004100 */
[C---:B------:R-:W-:Y:S01]  /*dae0*/  FMUL.FTZ R31, R5.reuse, R32 ;  /* 0x00000020051f7220 */ /* 0x040fe20000410000 */
[----:B------:R-:W-:Y:S02]  /*daf0*/  HADD2.F32 R29, -RZ, R29.H0_H0 ;  /* 0x2000001dff1d7230 */ /* 0x000fe40000004100 */
[----:B------:R-:W-:Y:S01]  /*db00*/  FMUL.FTZ R5, R5, R28 ;  /* 0x0000001c05057220 */ /* 0x000fe20000410000 */
[----:B------:R-:W-:-:S02]  /*db10*/  HADD2.F32 R4, -RZ, R25.H1_H1 ;  /* 0x30000019ff047230 */ /* 0x000fc40000004100 */
[C---:B------:R-:W-:Y:S01]  /*db20*/  FFMA.FTZ R37, R26.reuse, R28, -R31 ;  /* 0x0000001c1a257223 */ /* 0x040fe2000001081f */
[----:B------:R-:W-:Y:S01]  /*db30*/  HADD2.F32 R24, -RZ, R24.H0_H0 ;  /* 0x20000018ff187230 */ /* 0x000fe20000004100 */
[----:B------:R-:W-:Y:S01]  /*db40*/  F2FP.F16.E4M3.UNPACK_B R28, R20 ;  /* 0x00000014ff1c723e */ /* 0x000fe200020006ff */
[----:B------:R-:W-:Y:S02]  /*db50*/  HADD2.F32 R25, -RZ, R25.H0_H0 ;  /* 0x20000019ff197230 */ /* 0x000fe40000004100 */
[----:B------:R-:W-:Y:S01]  /*db60*/  FFMA.FTZ R32, R26, R32, R5 ;  /* 0x000000201a207223 */ /* 0x000fe20000010005 */
[C---:B------:R-:W-:Y:S01]  /*db70*/  FMUL.FTZ R38, R4.reuse, R29 ;  /* 0x0000001d04267220 */ /* 0x040fe20000410000 */
[----:B------:R-:W-:Y:S01]  /*db80*/  F2FP.F16.E4M3.UNPACK_B R26, R12 ;  /* 0x0000000cff1a723e */ /* 0x000fe200020006ff */
[-C--:B------:R-:W-:Y:S01]  /*db90*/  FMUL.FTZ R4, R4, R24.reuse ;  /* 0x0000001804047220 */ /* 0x080fe20000410000 */
[----:B------:R-:W-:Y:S02]  /*dba0*/  HADD2.F32 R31, -RZ, R28.H1_H1 ;  /* 0x3000001cff1f7230 */ /* 0x000fe40000004100 */
[----:B------:R-:W-:Y:S01]  /*dbb0*/  FFMA.FTZ R38, R25, R24, -R38 ;  /* 0x0000001819267223 */ /* 0x000fe20000010826 */
[----:B------:R-:W-:-:S02]  /*dbc0*/  HADD2.F32 R5, -RZ, R6.H1_H1 ;  /* 0x30000006ff057230 */ /* 0x000fc40000004100 */
[----:B------:R-:W-:Y:S01]  /*dbd0*/  FFMA.FTZ R29, R25, R29, R4 ;  /* 0x0000001d191d7223 */ /* 0x000fe20000010004 */
[----:B------:R-:W-:Y:S01]  /*dbe0*/  HADD2.F32 R24, -RZ, R26.H1_H1 ;  /* 0x3000001aff187230 */ /* 0x000fe20000004100 */
[----:B------:R-:W-:Y:S01]  /*dbf0*/  F2FP.SATFINITE.E4M3.F32.PACK_AB_MERGE_C R32, R32, R37, RZ ;  /* 0x000000252020723e */ /* 0x000fe200048070ff */
[----:B------:R-:W-:Y:S02]  /*dc00*/  HADD2.F32 R6, -RZ, R6.H0_H0 ;  /* 0x20000006ff067230 */ /* 0x000fe40000004100 */
[C---:B------:R-:W-:Y:S01]  /*dc10*/  FMUL.FTZ R25, R5.reuse, R31 ;  /* 0x0000001f05197220 */ /* 0x040fe20000410000 */
[----:B------:R-:W-:Y:S02]  /*dc20*/  HADD2.F32 R26, -RZ, R26.H0_H0 ;  /* 0x2000001aff1a7230 */ /* 0x000fe40000004100 */
[-C--:B------:R-:W-:Y:S01]  /*dc30*/  FMUL.FTZ R41, R5, R24.reuse ;  /* 0x0000001805297220 */ /* 0x080fe20000410000 */
[----:B------:R-:W-:Y:S02]  /*dc40*/  HADD2.F32 R28, -RZ, R28.H0_H0 ;  /* 0x2000001cff1c7230 */ /* 0x000fe40000004100 */
[----:B------:R-:W-:Y:S01]  /*dc50*/  FFMA.FTZ R39, R6, R24, -R25 ;  /* 0x0000001806277223 */ /* 0x000fe20000010819 */
[--C-:B------:R-:W-:Y:S01]  /*dc60*/  HADD2.F32 R4, -RZ, R27.reuse.H1_H1 ;  /* 0x3000001bff047230 */ /* 0x100fe20000004100 */
[----:B------:R-:W-:Y:S01]  /*dc70*/  F2FP.F16.E4M3.UNPACK_B R5, R12.H1 ;  /* 0x0000000cff05723e */ /* 0x000fe200030006ff */
[----:B------:R-:W-:-:S02]  /*dc80*/  HADD2.F32 R27, -RZ, R27.H0_H0 ;  /* 0x2000001bff1b7230 */ /* 0x000fc40000004100 */
[----:B------:R-:W-:Y:S01]  /*dc90*/  FFMA.FTZ R40, R6, R31, R41 ;  /* 0x0000001f06287223 */ /* 0x000fe20000010029 */
[C---:B------:R-:W-:Y:S01]  /*dca0*/  FMUL.FTZ R24, R4.reuse, R28 ;  /* 0x0000001c04187220 */ /* 0x040fe20000410000 */
[----:B------:R-:W-:Y:S01]  /*dcb0*/  FMUL.FTZ R25, R4, R26 ;  /* 0x0000001a04197220 */ /* 0x000fe20000410000 */
[----:B------:R-:W-:Y:S01]  /*dcc0*/  F2FP.F16.E4M3.UNPACK_B R4, R20.H1 ;  /* 0x00000014ff04723e */ /* 0x000fe200030006ff */
[--C-:B------:R-:W-:Y:S02]  /*dcd0*/  HADD2.F32 R6, -RZ, R5.reuse.H0_H0 ;  /* 0x20000005ff067230 */ /* 0x100fe40000004100 */
[C---:B------:R-:W-:Y:S01]  /*dce0*/  FFMA.FTZ R31, R27.reuse, R26, -R24 ;  /* 0x0000001a1b1f7223 */ /* 0x040fe20000010818 */
[----:B------:R-:W-:Y:S02]  /*dcf0*/  HADD2.F32 R24, -RZ, R5.H1_H1 ;  /* 0x30000005ff187230 */ /* 0x000fe40000004100 */
[----:B------:R-:W-:Y:S01]  /*dd00*/  FFMA.FTZ R28, R27, R28, R25 ;  /* 0x0000001c1b1c7223 */ /* 0x000fe20000010019 */
[----:B------:R-:W-:-:S02]  /*dd10*/  HADD2.F32 R26, -RZ, R4.H1_H1 ;  /* 0x30000004ff1a7230 */ /* 0x000fc40000004100 */
[----:B------:R-:W-:Y:S02]  /*dd20*/  HADD2.F32 R5, -RZ, R7.H1_H1 ;  /* 0x30000007ff057230 */ /* 0x000fe40000004100 */
[----:B------:R-:W-:Y:S02]  /*dd30*/  HADD2.F32 R25, -RZ, R4.H0_H0 ;  /* 0x20000004ff197230 */ /* 0x000fe40000004100 */
[----:B------:R-:W-:Y:S02]  /*dd40*/  HADD2.F32 R4, -RZ, R21.H1_H1 ;  /* 0x30000015ff047230 */ /* 0x000fe40000004100 */
[C---:B------:R-:W-:Y:S01]  /*dd50*/  FMUL.FTZ R44, R5.reuse, R26 ;  /* 0x0000001a052c7220 */ /* 0x040fe20000410000 */
[----:B------:R-:W-:Y:S02]  /*dd60*/  HADD2.F32 R7, -RZ, R7.H0_H0 ;  /* 0x20000007ff077230 */ /* 0x000fe40000004100 */
[----:B------:R-:W-:Y:S01]  /*dd70*/  FMUL.FTZ R5, R5, R24 ;  /* 0x0000001805057220 */ /* 0x000fe20000410000 */
[----:B------:R-:W-:-:S02]  /*dd80*/  HADD2.F32 R21, -RZ, R21.H0_H0 ;  /* 0x20000015ff157230 */ /* 0x000fc40000004100 */
[CC--:B------:R-:W-:Y:S01]  /*dd90*/  FMUL.FTZ R42, R4.reuse, R25.reuse ;  /* 0x00000019042a7220 */ /* 0x0c0fe20000410000 */
[----:B------:R-:W-:Y:S01]  /*dda0*/  FMUL.FTZ R4, R4, R6 ;  /* 0x0000000604047220 */ /* 0x000fe20000410000 */
[C---:B------:R-:W-:Y:S01]  /*ddb0*/  FFMA.FTZ R44, R7.reuse, R24, -R44 ;  /* 0x00000018072c7223 */ /* 0x040fe2000001082c */
[----:B------:R-:W-:Y:S01]  /*ddc0*/  FFMA.FTZ R5, R7, R26, R5 ;  /* 0x0000001a07057223 */ /* 0x000fe20000010005 */
[C---:B------:R-:W-:Y:S01]  /*ddd0*/  FFMA.FTZ R7, R21.reuse, R6, -R42 ;  /* 0x0000000615077223 */ /* 0x040fe2000001082a */
[----:B------:R-:W-:Y:S01]  /*dde0*/  FFMA.FTZ R24, R21, R25, R4 ;  /* 0x0000001915187223 */ /* 0x000fe20000010004 */
[----:B------:R-:W-:Y:S02]  /*ddf0*/  F2FP.SATFINITE.E4M3.F32.PACK_AB_MERGE_C R4, R36, R35, RZ ;  /* 0x000000232404723e */ /* 0x000fe400048070ff */
[----:B------:R-:W-:Y:S02]  /*de00*/  F2FP.SATFINITE.E4M3.F32.PACK_AB_MERGE_C R6, R40, R39, RZ ;  /* 0x000000272806723e */ /* 0x000fe400048070ff */
[----:B------:R-:W-:-:S02]  /*de10*/  F2FP.SATFINITE.E4M3.F32.PACK_AB_MERGE_C R44, R5, R44, RZ ;  /* 0x0000002c052c723e */ /* 0x000fc400048070ff */
[----:B------:R-:W-:Y:S02]  /*de20*/  F2FP.SATFINITE.E4M3.F32.PACK_AB_MERGE_C R4, R34, R33, R4 ;  /* 0x000000212204723e */ /* 0x000fe40004807004 */
[----:B------:R-:W-:Y:S02]  /*de30*/  F2FP.SATFINITE.E4M3.F32.PACK_AB_MERGE_C R5, R29, R38, R32 ;  /* 0x000000261d05723e */ /* 0x000fe40004807020 */
[----:B------:R-:W-:Y:S02]  /*de40*/  F2FP.SATFINITE.E4M3.F32.PACK_AB_MERGE_C R6, R28, R31, R6 ;  /* 0x0000001f1c06723e */ /* 0x000fe40004807006 */
[----:B------:R-:W-:-:S05]  /*de50*/  F2FP.SATFINITE.E4M3.F32.PACK_AB_MERGE_C R7, R24, R7, R44 ;  /* 0x000000071807723e */ /* 0x000fca000480702c */
[----:B------:R1:W-:Y:S02]  /*de60*/  STS.128 [R0+0x1c400], R4 ;  /* 0x01c4000400007388 */ /* 0x0003e40000000c00 */
.L_x_403:
[----:B------:R-:W-:Y:S05]  /*de70*/  BSYNC B2 ;  /* 0x0000000000027941 */ /* 0x000fea0003800000 */
.L_x_402:
[----:B------:R-:W-:Y:S05]  /*de80*/  @P1 BRA `(.L_x_401) ;  /* 0x0000000400681947 */ /* 0x000fea0003800000 */
[----:B-1----:R-:W1:Y:S01]  /*de90*/  LDS.128 R4, [R8] ;  /* 0x0000000008047984 */ /* 0x002e620000000c00 */
        /* <DEDUP_REMOVED lines=14> */
[CC--:B------:R-:W-:Y:S01]  /*df80*/  FMUL.FTZ R5, R21.reuse, R32.reuse ;  /* 0x0000002015057220 */ /* 0x0c0fe20000410000 */
        /* <DEDUP_REMOVED lines=46> */
[-C--:B------:R-:W-:Y:S01]  /*e270*/  FMUL.FTZ R25, R4, R26.reuse ;  /* 0x0000001a04197220 */ /* 0x080fe20000410000 */
        /* <DEDUP_REMOVED lines=26> */
[----:B------:R2:W-:Y:S02]  /*e420*/  STS.128 [R8], R4 ;  /* 0x0000000408007388 */ /* 0x0005e40000000c00 */
.L_x_401:
[----:B------:R-:W-:Y:S05]  /*e430*/  BSYNC B1 ;  /* 0x0000000000017941 */ /* 0x000fea0003800000 */
.L_x_400:
[----:B-12---:R-:W-:-:S05]  /*e440*/  VIADD R4, R228, 0x40 ;  /* 0x00000040e4047836 */ /* 0x006fca0000000000 */
[----:B------:R-:W-:-:S13]  /*e450*/  ISETP.GE.AND P0, PT, R4, R3, PT ;  /* 0x000000030400720c */ /* 0x000fda0003f06270 */
[----:B------:R-:W-:Y:S05]  /*e460*/  @P0 BRA `(.L_x_404) ;  /* 0x0000002800740947 */ /* 0x000fea0003800000 */
        /* <DEDUP_REMOVED lines=8> */
[----:B0-----:R-:W-:Y:S02]  /*e4f0*/  HADD2.F32 R35, -RZ, R33.H1_H1 ;  /* 0x30000021ff237230 */ /* 0x001fe40000004100 */
[----:B------:R-:W-:Y:S02]  /*e500*/  HADD2.F32 R31, -RZ, R29.H1_H1 ;  /* 0x3000001dff1f7230 */ /* 0x000fe40000004100 */
[----:B------:R-:W-:Y:S01]  /*e510*/  HADD2.F32 R34, -RZ, R33.H0_H0 ;  /* 0x20000021ff227230 */ /* 0x000fe20000004100 */
[----:B------:R-:W-:Y:S02]  /*e520*/  F2FP.F16.E4M3.UNPACK_B R33, R14.H1 ;  /* 0x0000000eff21723e */ /* 0x000fe400030006ff */
[----:B-1----:R-:W-:Y:S02]  /*e530*/  F2FP.F16.E4M3.UNPACK_B R3, R4.H1 ;  /* 0x00000004ff03723e */ /* 0x002fe400030006ff */
[-C--:B------:R-:W-:Y:S02]  /*e540*/  F2FP.F16.E4M3.UNPACK_B R25, R6.reuse ;  /* 0x00000006ff19723e */ /* 0x080fe400020006ff */
[----:B------:R-:W-:Y:S01]  /*e550*/  F2FP.F16.E4M3.UNPACK_B R26, R6.H1 ;  /* 0x00000006ff1a723e */ /* 0x000fe200030006ff */
[--C-:B------:R-:W-:Y:S01]  /*e560*/  HADD2.F32 R21, -RZ, R3.reuse.H0_H0 ;  /* 0x20000003ff157230 */ /* 0x100fe20000004100 */
[----:B------:R-:W-:Y:S01]  /*e570*/  F2FP.F16.E4M3.UNPACK_B R4, R4 ;  /* 0x00000004ff04723e */ /* 0x000fe200020006ff */
[----:B------:R-:W-:Y:S01]  /*e580*/  HADD2.F32 R3, -RZ, R3.H1_H1 ;  /* 0x30000003ff037230 */ /* 0x000fe20000004100 */
[----:B------:R-:W-:-:S02]  /*e590*/  F2FP.F16.E4M3.UNPACK_B R24, R5 ;  /* 0x00000005ff18723e */ /* 0x000fc400020006ff */
[----:B------:R-:W-:Y:S02]  /*e5a0*/  F2FP.F16.E4M3.UNPACK_B R5, R5.H1 ;  /* 0x00000005ff05723e */ /* 0x000fe400030006ff */
[-C--:B------:R-:W-:Y:S01]  /*e5b0*/  FMUL.FTZ R6, R35, R3.reuse ;  /* 0x0000000323067220 */ /* 0x080fe20000410000 */
[C---:B------:R-:W-:Y:S01]  /*e5c0*/  FMUL.FTZ R32, R31.reuse, R3 ;  /* 0x000000031f207220 */ /* 0x040fe20000410000 */
[--C-:B------:R-:W-:Y:S01]  /*e5d0*/  HADD2.F32 R3, -RZ, R4.reuse.H1_H1 ;  /* 0x30000004ff037230 */ /* 0x100fe20000004100 */
[----:B------:R-:W-:Y:S01]  /*e5e0*/  F2FP.F16.E4M3.UNPACK_B R27, R7 ;  /* 0x00000007ff1b723e */ /* 0x000fe200020006ff */
[-C--:B------:R-:W-:Y:S01]  /*e5f0*/  FFMA.FTZ R28, R31, R21.reuse, -R6 ;  /* 0x000000151f1c7223 */ /* 0x080fe20000010806 */
[----:B------:R-:W-:Y:S01]  /*e600*/  FFMA.FTZ R21, R35, R21, R32 ;  /* 0x0000001523157223 */ /* 0x000fe20000010020 */
[----:B------:R-:W-:Y:S01]  /*e610*/  HADD2.F32 R32, -RZ, R29.H0_H0 ;  /* 0x2000001dff207230 */ /* 0x000fe20000004100 */
[----:B------:R-:W-:Y:S01]  /*e620*/  F2FP.F16.E4M3.UNPACK_B R29, R11.H1 ;  /* 0x0000000bff1d723e */ /* 0x000fe200030006ff */
[----:B------:R-:W-:-:S02]  /*e630*/  HADD2.F32 R4, -RZ, R4.H0_H0 ;  /* 0x20000004ff047230 */ /* 0x000fc40000004100 */
[-C--:B------:R-:W-:Y:S01]  /*e640*/  FMUL.FTZ R11, R34, R3.reuse ;  /* 0x00000003220b7220 */ /* 0x080fe20000410000 */
[----:B------:R-:W-:Y:S02]  /*e650*/  HADD2.F32 R35, -RZ, R33.H1_H1 ;  /* 0x30000021ff237230 */ /* 0x000fe40000004100 */
[C---:B------:R-:W-:Y:S01]  /*e660*/  FMUL.FTZ R3, R32.reuse, R3 ;  /* 0x0000000320037220 */ /* 0x040fe20000410000 */
[----:B------:R-:W-:Y:S02]  /*e670*/  HADD2.F32 R6, -RZ, R5.H1_H1 ;  /* 0x30000005ff067230 */ /* 0x000fe40000004100 */
[-C--:B------:R-:W-:Y:S01]  /*e680*/  FFMA.FTZ R11, R32, R4.reuse, -R11 ;  /* 0x00000004200b7223 */ /* 0x080fe2000001080b */
[----:B------:R-:W-:Y:S02]  /*e690*/  HADD2.F32 R31, -RZ, R29.H1_H1 ;  /* 0x3000001dff1f7230 */ /* 0x000fe40000004100 */
[----:B------:R-:W-:Y:S01]  /*e6a0*/  FFMA.FTZ R14, R34, R4, R3 ;  /* 0x00000004220e7223 */ /* 0x000fe20000010003 */
[----:B------:R-:W-:-:S02]  /*e6b0*/  HADD2.F32 R5, -RZ, R5.H0_H0 ;  /* 0x20000005ff057230 */ /* 0x000fc40000004100 */
[-C--:B------:R-:W-:Y:S01]  /*e6c0*/  FMUL.FTZ R4, R35, R6.reuse ;  /* 0x0000000623047220 */ /* 0x080fe20000410000 */
[----:B------:R-:W-:Y:S02]  /*e6d0*/  HADD2.F32 R34, -RZ, R33.H0_H0 ;  /* 0x20000021ff227230 */ /* 0x000fe40000004100 */
[C---:B------:R-:W-:Y:S01]  /*e6e0*/  FMUL.FTZ R32, R31.reuse, R6 ;  /* 0x000000061f207220 */ /* 0x040fe20000410000 */
[--C-:B------:R-:W-:Y:S02]  /*e6f0*/  HADD2.F32 R3, -RZ, R24.reuse.H1_H1 ;  /* 0x30000018ff037230 */ /* 0x100fe40000004100 */
[----:B------:R-:W-:Y:S01]  /*e700*/  FFMA.FTZ R6, R31, R5, -R4 ;  /* 0x000000051f067223 */ /* 0x000fe20000010804 */
[----:B------:R-:W-:Y:S01]  /*e710*/  HADD2.F32 R4, -RZ, R29.H0_H0 ;  /* 0x2000001dff047230 */ /* 0x000fe20000004100 */
[----:B------:R-:W-:Y:S01]  /*e720*/  F2FP.F16.E4M3.UNPACK_B R33, R20 ;  /* 0x00000014ff21723e */ /* 0x000fe200020006ff */
[----:B------:R-:W-:Y:S02]  /*e730*/  HADD2.F32 R24, -RZ, R24.H0_H0 ;  /* 0x20000018ff187230 */ /* 0x000fe40000004100 */
[----:B------:R-:W-:Y:S01]  /*e740*/  FMUL.FTZ R29, R34, R3 ;  /* 0x00000003221d7220 */ /* 0x000fe20000410000 */
[----:B------:R-:W-:Y:S01]  /*e750*/  FFMA.FTZ R31, R35, R5, R32 ;  /* 0x00000005231f7223 */ /* 0x000fe20000010020 */
[----:B------:R-:W-:Y:S01]  /*e760*/  F2FP.F16.E4M3.UNPACK_B R32, R12 ;  /* 0x0000000cff20723e */ /* 0x000fe200020006ff */
[C---:B------:R-:W-:Y:S01]  /*e770*/  FMUL.FTZ R3, R4.reuse, R3 ;  /* 0x0000000304037220 */ /* 0x040fe20000410000 */
[----:B------:R-:W-:Y:S01]  /*e780*/  FFMA.FTZ R5, R4, R24, -R29 ;  /* 0x0000001804057223 */ /* 0x000fe2000001081d */
[----:B------:R-:W-:Y:S01]  /*e790*/  HADD2.F32 R36, -RZ, R33.H1_H1 ;  /* 0x30000021ff247230 */ /* 0x000fe20000004100 */
[----:B------:R-:W-:Y:S01]  /*e7a0*/  F2FP.F16.E4M3.UNPACK_B R7, R7.H1 ;  /* 0x00000007ff07723e */ /* 0x000fe200030006ff */
[----:B------:R-:W-:-:S02]  /*e7b0*/  HADD2.F32 R4, -RZ, R26.H1_H1 ;  /* 0x3000001aff047230 */ /* 0x000fc40000004100 */
[----:B------:R-:W-:Y:S01]  /*e7c0*/  FFMA.FTZ R24, R34, R24, R3 ;  /* 0x0000001822187223 */ /* 0x000fe20000010003 */
[----:B------:R-:W-:Y:S01]  /*e7d0*/  HADD2.F32 R34, -RZ, R32.H1_H1 ;  /* 0x30000020ff227230 */ /* 0x000fe20000004100 */
[----:B------:R-:W-:Y:S01]  /*e7e0*/  F2FP.F16.E4M3.UNPACK_B R20, R20.H1 ;  /* 0x00000014ff14723e */ /* 0x000fe200030006ff */
[----:B------:R-:W-:Y:S02]  /*e7f0*/  HADD2.F32 R26, -RZ, R26.H0_H0 ;  /* 0x2000001aff1a7230 */ /* 0x000fe40000004100 */
[-C--:B------:R-:W-:Y:S01]  /*e800*/  FMUL.FTZ R29, R36, R4.reuse ;  /* 0x00000004241d7220 */ /* 0x080fe20000410000 */
[----:B------:R-:W-:Y:S02]  /*e810*/  HADD2.F32 R37, -RZ, R33.H0_H0 ;  /* 0x20000021ff257230 */ /* 0x000fe40000004100 */
[C---:B------:R-:W-:Y:S01]  /*e820*/  FMUL.FTZ R33, R34.reuse, R4 ;  /* 0x0000000422217220 */ /* 0x040fe20000410000 */
[--C-:B------:R-:W-:Y:S02]  /*e830*/  HADD2.F32 R3, -RZ, R25.reuse.H1_H1 ;  /* 0x30000019ff037230 */ /* 0x100fe40000004100 */
[----:B------:R-:W-:Y:S01]  /*e840*/  FFMA.FTZ R29, R34, R26, -R29 ;  /* 0x0000001a221d7223 */ /* 0x000fe2000001081d */
[----:B------:R-:W-:Y:S01]  /*e850*/  HADD2.F32 R35, -RZ, R32.H0_H0 ;  /* 0x20000020ff237230 */ /* 0x000fe20000004100 */
[----:B------:R-:W-:Y:S01]  /*e860*/  F2FP.F16.E4M3.UNPACK_B R34, R12.H1 ;  /* 0x0000000cff22723e */ /* 0x000fe200030006ff */
[----:B------:R-:W-:-:S02]  /*e870*/  HADD2.F32 R25, -RZ, R25.H0_H0 ;  /* 0x20000019ff197230 */ /* 0x000fc40000004100 */
[-C--:B------:R-:W-:Y:S01]  /*e880*/  FMUL.FTZ R4, R37, R3.reuse ;  /* 0x0000000325047220 */ /* 0x080fe20000410000 */
[----:B------:R-:W-:Y:S02]  /*e890*/  HADD2.F32 R39, -RZ, R20.H1_H1 ;  /* 0x30000014ff277230 */ /* 0x000fe40000004100 */
[C---:B------:R-:W-:Y:S01]  /*e8a0*/  FMUL.FTZ R32, R35.reuse, R3 ;  /* 0x0000000323207220 */ /* 0x040fe20000410000 */
[----:B------:R-:W-:Y:S01]  /*e8b0*/  FFMA.FTZ R26, R36, R26, R33 ;  /* 0x0000001a241a7223 */ /* 0x000fe20000010021 */
[-C--:B------:R-:W-:Y:S01]  /*e8c0*/  FFMA.FTZ R12, R35, R25.reuse, -R4 ;  /* 0x00000019230c7223 */ /* 0x080fe20000010804 */
[--C-:B------:R-:W-:Y:S02]  /*e8d0*/  HADD2.F32 R35, -RZ, R34.reuse.H1_H1 ;  /* 0x30000022ff237230 */ /* 0x100fe40000004100 */
[----:B------:R-:W-:Y:S01]  /*e8e0*/  FFMA.FTZ R25, R37, R25, R32 ;  /* 0x0000001925197223 */ /* 0x000fe20000010020 */
[----:B------:R-:W-:Y:S01]  /*e8f0*/  HADD2.F32 R4, -RZ, R7.H1_H1 ;  /* 0x30000007ff047230 */ /* 0x000fe20000004100 */
[----:B------:R-:W-:Y:S01]  /*e900*/  F2FP.SATFINITE.E4M3.F32.PACK_AB_MERGE_C R6, R31, R6, RZ ;  /* 0x000000061f06723e */ /* 0x000fe200048070ff */
[----:B------:R-:W-:Y:S01]  /*e910*/  HADD2.F32 R33, -RZ, R34.H0_H0 ;  /* 0x20000022ff217230 */ /* 0x000fe20000004100 */
[----:B------:R-:W-:Y:S01]  /*e920*/  F2FP.SATFINITE.E4M3.F32.PACK_AB_MERGE_C R26, R26, R29, RZ ;  /* 0x0000001d1a1a723e */ /* 0x000fe200048070ff */
[----:B------:R-:W-:-:S02]  /*e930*/  HADD2.F32 R37, -RZ, R20.H0_H0 ;  /* 0x20000014ff257230 */ /* 0x000fc40000004100 */
[-C--:B------:R-:W-:Y:S01]  /*e940*/  FMUL.FTZ R32, R39, R4.reuse ;  /* 0x0000000427207220 */ /* 0x080fe20000410000 */
[----:B------:R-:W-:Y:S02]  /*e950*/  HADD2.F32 R3, -RZ, R27.H1_H1 ;  /* 0x3000001bff037230 */ /* 0x000fe40000004100 */
[----:B------:R-:W-:Y:S01]  /*e960*/  FMUL.FTZ R34, R35, R4 ;  /* 0x0000000423227220 */ /* 0x000fe20000410000 */
[----:B------:R-:W-:Y:S01]  /*e970*/  HADD2.F32 R7, -RZ, R7.H0_H0 ;  /* 0x20000007ff077230 */ /* 0x000fe20000004100 */
[----:B------:R-:W-:Y:S01]  /*e980*/  F2FP.SATFINITE.E4M3.F32.PACK_AB_MERGE_C R5, R24, R5, R6 ;  /* 0x000000051805723e */ /* 0x000fe20004807006 */
        /* <DEDUP_REMOVED lines=8> */
[----:B------:R-:W-:Y:S02]  /*ea10*/  F2FP.SATFINITE.E4M3.F32.PACK_AB_MERGE_C R3, R3, R32, RZ ;  /* 0x000000200303723e */ /* 0x000fe400048070ff */
[----:B------:R-:W-:Y:S02]  /*ea20*/  F2FP.SATFINITE.E4M3.F32.PACK_AB_MERGE_C R4, R14, R11, R4 ;  /* 0x0000000b0e04723e */ /* 0x000fe40004807004 */
[----:B------:R-:W-:Y:S02]  /*ea30*/  F2FP.SATFINITE.E4M3.F32.PACK_AB_MERGE_C R6, R25, R12, R26 ;  /* 0x0000000c1906723e */ /* 0x000fe4000480701a */
[----:B------:R-:W-:-:S05]  /*ea40*/  F2FP.SATFINITE.E4M3.F32.PACK_AB_MERGE_C R7, R20, R7, R3 ;  /* 0x000000071407723e */ /* 0x000fca0004807003 */
[----:B------:R1:W-:Y:S02]  /*ea50*/  STS.128 [R0+0x1e400], R4 ;  /* 0x01e4000400007388 */ /* 0x0003e40000000c00 */
.L_x_406:
[----:B------:R-:W-:Y:S05]  /*ea60*/  BSYNC B1 ;  /* 0x0000000000017941 */ /* 0x000fea0003800000 */
.L_x_405:
[----:B------:R-:W-:Y:S05]  /*ea70*/  @P1 BRA `(.L_x_404) ;  /* 0x0000002000f01947 */ /* 0x000fea0003800000 */
[----:B-1----:R-:W1:Y:S01]  /*ea80*/  LDS.128 R4, [R8+0x2000] ;  /* 0x0020000008047984 */ /* 0x002e620000000c00 */
[----:B------:R-:W-:Y:S02]  /*ea90*/  F2FP.F16.E4M3.UNPACK_B R25, R13 ;  /* 0x0000000dff19723e */ /* 0x000fe400020006ff */
[----:B------:R-:W-:Y:S02]  /*eaa0*/  F2FP.F16.E4M3.UNPACK_B R24, R9 ;  /* 0x00000009ff18723e */ /* 0x000fe400020006ff */
[----:B------:R-:W-:Y:S01]  /*eab0*/  F2FP.F16.E4M3.UNPACK_B R26, R13.H1 ;  /* 0x0000000dff1a723e */ /* 0x000fe200030006ff */
[--C-:B------:R-:W-:Y:S01]  /*eac0*/  HADD2.F32 R27, -RZ, R25.reuse.H1_H1 ;  /* 0x30000019ff1b7230 */ /* 0x100fe20000004100 */
[-C--:B------:R-:W-:Y:S01]  /*ead0*/  F2FP.F16.E4M3.UNPACK_B R31, R15.reuse ;  /* 0x0000000fff1f723e */ /* 0x080fe200020006ff */
[--C-:B------:R-:W-:Y:S01]  /*eae0*/  HADD2.F32 R21, -RZ, R24.reuse.H1_H1 ;  /* 0x30000018ff157230 */ /* 0x100fe20000004100 */
[----:B------:R-:W-:Y:S01]  /*eaf0*/  F2FP.F16.E4M3.UNPACK_B R15, R15.H1 ;  /* 0x0000000fff0f723e */ /* 0x000fe200030006ff */
[----:B------:R-:W-:Y:S01]  /*eb00*/  HADD2.F32 R28, -RZ, R25.H0_H0 ;  /* 0x20000019ff1c7230 */ /* 0x000fe20000004100 */
[----:B------:R-:W-:Y:S01]  /*eb10*/  F2FP.F16.E4M3.UNPACK_B R25, R9.H1 ;  /* 0x00000009ff19723e */ /* 0x000fe200030006ff */
[----:B------:R-:W-:-:S02]  /*eb20*/  HADD2.F32 R24, -RZ, R24.H0_H0 ;  /* 0x20000018ff187230 */ /* 0x000fc40000004100 */
[----:B------:R-:W-:Y:S02]  /*eb30*/  HADD2.F32 R29, -RZ, R26.H0_H0 ;  /* 0x2000001aff1d7230 */ /* 0x000fe40000004100 */
[--C-:B------:R-:W-:Y:S02]  /*eb40*/  HADD2.F32 R36, -RZ, R31.reuse.H1_H1 ;  /* 0x3000001fff247230 */ /* 0x100fe40000004100 */
[----:B------:R-:W-:Y:S01]  /*eb50*/  HADD2.F32 R34, -RZ, R31.H0_H0 ;  /* 0x2000001fff227230 */ /* 0x000fe20000004100 */
[-C--:B-1----:R-:W-:Y:S02]  /*eb60*/  F2FP.F16.E4M3.UNPACK_B R0, R4.reuse.H1 ;  /* 0x00000004ff00723e */ /* 0x082fe400030006ff */
[----:B------:R-:W-:Y:S02]  /*eb70*/  F2FP.F16.E4M3.UNPACK_B R4, R4 ;  /* 0x00000004ff04723e */ /* 0x000fe400020006ff */
[-C--:B------:R-:W-:Y:S01]  /*eb80*/  F2FP.F16.E4M3.UNPACK_B R11, R5.reuse ;  /* 0x00000005ff0b723e */ /* 0x080fe200020006ff */
[--C-:B------:R-:W-:Y:S01]  /*eb90*/  HADD2.F32 R3, -RZ, R0.reuse.H0_H0 ;  /* 0x20000000ff037230 */ /* 0x100fe20000004100 */
[----:B------:R-:W-:Y:S01]  /*eba0*/  F2FP.F16.E4M3.UNPACK_B R5, R5.H1 ;  /* 0x00000005ff05723e */ /* 0x000fe200030006ff */
[----:B------:R-:W-:Y:S01]  /*ebb0*/  HADD2.F32 R0, -RZ, R0.H1_H1 ;  /* 0x30000000ff007230 */ /* 0x000fe20000004100 */
[----:B------:R-:W-:-:S02]  /*ebc0*/  F2FP.F16.E4M3.UNPACK_B R12, R6 ;  /* 0x00000006ff0c723e */ /* 0x000fc400020006ff */
[----:B------:R-:W-:Y:S02]  /*ebd0*/  F2FP.F16.E4M3.UNPACK_B R6, R6.H1 ;  /* 0x00000006ff06723e */ /* 0x000fe400030006ff */
[-C--:B------:R-:W-:Y:S01]  /*ebe0*/  FMUL.FTZ R20, R27, R0.reuse ;  /* 0x000000001b147220 */ /* 0x080fe20000410000 */
[C---:B------:R-:W-:Y:S01]  /*ebf0*/  FMUL.FTZ R0, R21.reuse, R0 ;  /* 0x0000000015007220 */ /* 0x040fe20000410000 */
[----:B------:R-:W-:Y:S02]  /*ec00*/  F2FP.F16.E4M3.UNPACK_B R14, R7 ;  /* 0x00000007ff0e723e */ /* 0x000fe400020006ff */
[-C--:B------:R-:W-:Y:S01]  /*ec10*/  FFMA.FTZ R20, R21, R3.reuse, -R20 ;  /* 0x0000000315147223 */ /* 0x080fe20000010814 */
[----:B------:R-:W-:Y:S01]  /*ec20*/  FFMA.FTZ R21, R27, R3, R0 ;  /* 0x000000031b157223 */ /* 0x000fe20000010000 */
[--C-:B------:R-:W-:Y:S01]  /*ec30*/  HADD2.F32 R0, -RZ, R4.reuse.H1_H1 ;  /* 0x30000004ff007230 */ /* 0x100fe20000004100 */
[----:B------:R-:W-:Y:S01]  /*ec40*/  F2FP.F16.E4M3.UNPACK_B R7, R7.H1 ;  /* 0x00000007ff07723e */ /* 0x000fe200030006ff */
[----:B------:R-:W-:-:S02]  /*ec50*/  HADD2.F32 R4, -RZ, R4.H0_H0 ;  /* 0x20000004ff047230 */ /* 0x000fc40000004100 */
[----:B------:R-:W-:Y:S02]  /*ec60*/  HADD2.F32 R27, -RZ, R26.H1_H1 ;  /* 0x3000001aff1b7230 */ /* 0x000fe40000004100 */
[-C--:B------:R-:W-:Y:S01]  /*ec70*/  FMUL.FTZ R9, R28, R0.reuse ;  /* 0x000000001c097220 */ /* 0x080fe20000410000 */
[C---:B------:R-:W-:Y:S01]  /*ec80*/  FMUL.FTZ R13, R24.reuse, R0 ;  /* 0x00000000180d7220 */ /* 0x040fe20000410000 */
[----:B------:R-:W-:Y:S01]  /*ec90*/  HADD2.F32 R3, -RZ, R5.H1_H1 ;  /* 0x30000005ff037230 */ /* 0x000fe20000004100 */
[----:B------:R-:W-:Y:S01]  /*eca0*/  F2FP.SATFINITE.E4M3.F32.PACK_AB_MERGE_C R20, R21, R20, RZ ;  /* 0x000000141514723e */ /* 0x000fe200048070ff */
[-C--:B------:R-:W-:Y:S01]  /*ecb0*/  FFMA.FTZ R9, R24, R4.reuse, -R9 ;  /* 0x0000000418097223 */ /* 0x080fe20000010809 */
[----:B------:R-:W-:Y:S01]  /*ecc0*/  FFMA.FTZ R4, R28, R4, R13 ;  /* 0x000000041c047223 */ /* 0x000fe2000001000d */
[----:B------:R-:W-:Y:S02]  /*ecd0*/  HADD2.F32 R13, -RZ, R25.H1_H1 ;  /* 0x30000019ff0d7230 */ /* 0x000fe40000004100 */
[----:B------:R-:W-:Y:S01]  /*ece0*/  FMUL.FTZ R24, R27, R3 ;  /* 0x000000031b187220 */ /* 0x000fe20000410000 */
[----:B------:R-:W-:-:S02]  /*ecf0*/  HADD2.F32 R5, -RZ, R5.H0_H0 ;  /* 0x20000005ff057230 */ /* 0x000fc40000004100 */
[----:B------:R-:W-:Y:S02]  /*ed00*/  HADD2.F32 R0, -RZ, R11.H1_H1 ;  /* 0x3000000bff007230 */ /* 0x000fe40000004100 */
[C---:B------:R-:W-:Y:S01]  /*ed10*/  FMUL.FTZ R26, R13.reuse, R3 ;  /* 0x000000030d1a7220 */ /* 0x040fe20000410000 */
[----:B------:R-:W-:Y:S02]  /*ed20*/  HADD2.F32 R25, -RZ, R25.H0_H0 ;  /* 0x20000019ff197230 */ /* 0x000fe40000004100 */
[-C--:B------:R-:W-:Y:S01]  /*ed30*/  FFMA.FTZ R13, R13, R5.reuse, -R24 ;  /* 0x000000050d0d7223 */ /* 0x080fe20000010818 */
[----:B------:R-:W-:Y:S02]  /*ed40*/  HADD2.F32 R11, -RZ, R11.H0_H0 ;  /* 0x2000000bff0b7230 */ /* 0x000fe40000004100 */
[----:B------:R-:W-:Y:S01]  /*ed50*/  FFMA.FTZ R26, R27, R5, R26 ;  /* 0x000000051b1a7223 */ /* 0x000fe2000001001a */
[----:B------:R-:W-:Y:S01]  /*ed60*/  FMUL.FTZ R24, R29, R0 ;  /* 0x000000001d187220 */ /* 0x000fe20000410000 */
[----:B------:R-:W-:Y:S01]  /*ed70*/  F2FP.F16.E4M3.UNPACK_B R27, R10 ;  /* 0x0000000aff1b723e */ /* 0x000fe200020006ff */
[----:B------:R-:W-:Y:S01]  /*ed80*/  FMUL.FTZ R0, R25, R0 ;  /* 0x0000000019007220 */ /* 0x000fe20000410000 */
[----:B------:R-:W-:-:S02]  /*ed90*/  HADD2.F32 R3, -RZ, R6.H1_H1 ;  /* 0x30000006ff037230 */ /* 0x000fc40000004100 */
[-C--:B------:R-:W-:Y:S01]  /*eda0*/  FFMA.FTZ R5, R25, R11.reuse, -R24 ;  /* 0x0000000b19057223 */ /* 0x080fe20000010818 */
[----:B------:R-:W-:Y:S02]  /*edb0*/  HADD2.F32 R6, -RZ, R6.H0_H0 ;  /* 0x20000006ff067230 */ /* 0x000fe40000004100 */
[----:B------:R-:W-:Y:S01]  /*edc0*/  FFMA.FTZ R24, R29, R11, R0 ;  /* 0x0000000b1d187223 */ /* 0x000fe20000010000 */
[--C-:B------:R-:W-:Y:S02]  /*edd0*/  HADD2.F32 R28, -RZ, R27.reuse.H1_H1 ;  /* 0x3000001bff1c7230 */ /* 0x100fe40000004100 */
[----:B------:R-:W-:Y:S01]  /*ede0*/  FMUL.FTZ R11, R36, R3 ;  /* 0x00000003240b7220 */ /* 0x000fe20000410000 */
[--C-:B------:R-:W-:Y:S01]  /*edf0*/  HADD2.F32 R0, -RZ, R12.reuse.H1_H1 ;  /* 0x3000000cff007230 */ /* 0x100fe20000004100 */
[----:B------:R-:W-:Y:S01]  /*ee00*/  F2FP.SATFINITE.E4M3.F32.PACK_AB_MERGE_C R13, R26, R13, RZ ;  /* 0x0000000d1a0d723e */ /* 0x000fe200048070ff */
[----:B------:R-:W-:Y:S02]  /*ee10*/  HADD2.F32 R32, -RZ, R27.H0_H0 ;  /* 0x2000001bff207230 */ /* 0x000fe40000004100 */
[----:B------:R-:W-:Y:S01]  /*ee20*/  FMUL.FTZ R27, R28, R3 ;  /* 0x000000031c1b7220 */ /* 0x000fe20000410000 */
[----:B------:R-:W-:-:S02]  /*ee30*/  HADD2.F32 R12, -RZ, R12.H0_H0 ;  /* 0x2000000cff0c7230 */ /* 0x000fc40000004100 */
[----:B------:R-:W-:Y:S01]  /*ee40*/  FFMA.FTZ R25, R28, R6, -R11 ;  /* 0x000000061c197223 */ /* 0x000fe2000001080b */
[----:B------:R-:W-:Y:S01]  /*ee50*/  FMUL.FTZ R3, R34, R0 ;  /* 0x0000000022037220 */ /* 0x000fe20000410000 */
[----:B------:R-:W-:Y:S01]  /*ee60*/  F2FP.F16.E4M3.UNPACK_B R28, R10.H1 ;  /* 0x0000000aff1c723e */ /* 0x000fe200030006ff */
[----:B------:R-:W-:Y:S01]  /*ee70*/  FFMA.FTZ R10, R36, R6, R27 ;  /* 0x00000006240a7223 */ /* 0x000fe2000001001b */
[C---:B------:R-:W-:Y:S01]  /*ee80*/  FMUL.FTZ R11, R32.reuse, R0 ;  /* 0x00000000200b7220 */ /* 0x040fe20000410000 */
[-C--:B------:R-:W-:Y:S01]  /*ee90*/  FFMA.FTZ R6, R32, R12.reuse, -R3 ;  /* 0x0000000c20067223 */ /* 0x080fe20000010803 */
[----:B------:R-:W-:Y:S01]  /*eea0*/  HADD2.F32 R29, -RZ, R15.H1_H1 ;  /* 0x3000000fff1d7230 */ /* 0x000fe20000004100 */
[----:B------:R-:W-:Y:S01]  /*eeb0*/  F2FP.SATFINITE.E4M3.F32.PACK_AB_MERGE_C R4, R4, R9, R20 ;  /* 0x000000090404723e */ /* 0x000fe20004807014 */
[----:B------:R-:W-:Y:S02]  /*eec0*/  HADD2.F32 R3, -RZ, R7.H1_H1 ;  /* 0x30000007ff037230 */ /* 0x000fe40000004100 */
[----:B------:R-:W-:Y:S01]  /*eed0*/  FFMA.FTZ R11, R34, R12, R11 ;  /* 0x0000000c220b7223 */ /* 0x000fe2000001000b */
[----:B------:R-:W-:Y:S01]  /*eee0*/  HADD2.F32 R27, -RZ, R28.H1_H1 ;  /* 0x3000001cff1b7230 */ /* 0x000fe20000004100 */
[----:B------:R-:W-:Y:S01]  /*eef0*/  F2FP.SATFINITE.E4M3.F32.PACK_AB_MERGE_C R10, R10, R25, RZ ;  /* 0x000000190a0a723e */ /* 0x000fe200048070ff */
[----:B------:R-:W-:-:S02]  /*ef00*/  HADD2.F32 R34, -RZ, R15.H0_H0 ;  /* 0x2000000fff227230 */ /* 0x000fc40000004100 */
[----:B------:R-:W-:Y:S01]  /*ef10*/  FMUL.FTZ R12, R29, R3 ;  /* 0x000000031d0c7220 */ /* 0x000fe20000410000 */
[----:B------:R-:W-:Y:S01]  /*ef20*/  HADD2.F32 R0, -RZ, R14.H1_H1 ;  /* 0x3000000eff007230 */ /* 0x000fe20000004100 */
[----:B------:R-:W-:Y:S01]  /*ef30*/  F2FP.SATFINITE.E4M3.F32.PACK_AB_MERGE_C R5, R24, R5, R13 ;  /* 0x000000051805723e */ /* 0x000fe2000480700d */
[----:B------:R-:W-:Y:S01]  /*ef40*/  HADD2.F32 R7, -RZ, R7.H0_H0 ;  /* 0x20000007ff077230 */ /* 0x000fe20000004100 */
[----:B------:R-:W-:Y:S01]  /*ef50*/  F2FP.SATFINITE.E4M3.F32.PACK_AB_MERGE_C R6, R11, R6, R10 ;  /* 0x000000060b06723e */ /* 0x000fe2000480700a */
[----:B------:R-:W-:Y:S02]  /*ef60*/  HADD2.F32 R32, -RZ, R28.H0_H0 ;  /* 0x2000001cff207230 */ /* 0x000fe40000004100 */
[C---:B------:R-:W-:Y:S01]  /*ef70*/  FMUL.FTZ R28, R27.reuse, R3 ;  /* 0x000000031b1c7220 */ /* 0x040fe20000410000 */
[----:B------:R-:W-:Y:S02]  /*ef80*/  HADD2.F32 R14, -RZ, R14.H0_H0 ;  /* 0x2000000eff0e7230 */ /* 0x000fe40000004100 */
[-C--:B------:R-:W-:Y:S01]  /*ef90*/  FMUL.FTZ R3, R34, R0.reuse ;  /* 0x0000000022037220 */ /* 0x080fe20000410000 */
[-C--:B------:R-:W-:Y:S01]  /*efa0*/  FFMA.FTZ R12, R27, R7.reuse, -R12 ;  /* 0x000000071b0c7223 */ /* 0x080fe2000001080c */
[C---:B------:R-:W-:Y:S01]  /*efb0*/  FMUL.FTZ R15, R32.reuse, R0 ;  /* 0x00000000200f7220 */ /* 0x040fe20000410000 */
[----:B------:R-:W-:Y:S01]  /*efc0*/  FFMA.FTZ R7, R29, R7, R28 ;  /* 0x000000071d077223 */ /* 0x000fe2000001001c */
[----:B------:R-:W-:-:S02]  /*efd0*/  FFMA.FTZ R3, R32, R14, -R3 ;  /* 0x0000000e20037223 */ /* 0x000fc40000010803 */
[----:B------:R-:W-:Y:S02]  /*efe0*/  FFMA.FTZ R14, R34, R14, R15 ;  /* 0x0000000e220e7223 */ /* 0x000fe4000001000f */
[----:B------:R-:W-:-:S04]  /*eff0*/  F2FP.SATFINITE.E4M3.F32.PACK_AB_MERGE_C R7, R7, R12, RZ ;  /* 0x0000000c0707723e */ /* 0x000fc800048070ff */
[----:B------:R-:W-:-:S05]  /*f000*/  F2FP.SATFINITE.E4M3.F32.PACK_AB_MERGE_C R7, R14, R3, R7 ;  /* 0x000000030e07723e */ /* 0x000fca0004807007 */
[----:B------:R2:W-:Y:S01]  /*f010*/  STS.128 [R8+0x2000], R4 ;  /* 0x0020000408007388 */ /* 0x0005e20000000c00 */
[----:B------:R-:W-:Y:S05]  /*f020*/  BRA `(.L_x_404) ;  /* 0x0000001c00847947 */ /* 0x000fea0003800000 */
.L_x_391:
[----:B------:R-:W0:Y:S01]  /*f030*/  LDC R21, c[0x0][0x3d4] ;  /* 0x0000f500ff157b82 */ /* 0x000e220000000800 */
[----:B------:R-:W-:Y:S02]  /*f040*/  ISETP.GE.AND P0, PT, R228, R3, PT ;  /* 0x00000003e400720c */ /* 0x000fe40003f06270 */
[----:B------:R-:W-:Y:S02]  /*f050*/  CS2R R4, SRZ ;  /* 0x0000000000047805 */ /* 0x000fe4000001ff00 */
[----:B------:R-:W-:Y:S02]  /*f060*/  CS2R R6, SRZ ;  /* 0x0000000000067805 */ /* 0x000fe4000001ff00 */
[----:B------:R-:W-:Y:S02]  /*f070*/  CS2R R32, SRZ ;  /* 0x0000000000207805 */ /* 0x000fe4000001ff00 */
[----:B------:R-:W-:Y:S01]  /*f080*/  CS2R R34, SRZ ;  /* 0x0000000000227805 */ /* 0x000fe2000001ff00 */
[----:B------:R-:W-:Y:S01]  /*f090*/  UMOV UR4, 0xffffffff ;  /* 0xffffffff00047882 */ /* 0x000fe20000000000 */
[----:B0-----:R-:W-:-:S13]  /*f0a0*/  ISETP.GE.OR P0, PT, R18, R21, P0 ;  /* 0x000000151200720c */ /* 0x001fda0000706670 */
[----:B------:R0:W5:Y:S04]  /*f0b0*/  @!P0 LDG.E.128 R4, desc[UR60][R36.64] ;  /* 0x0000003c24048981 */ /* 0x000168000c1e1d00 */
[----:B------:R0:W5:Y:S01]  /*f0c0*/  @!P0 LDG.E.128 R32, desc[UR60][R40.64] ;  /* 0x0000003c28208981 */ /* 0x000162000c1e1d00 */
[----:B------:R-:W-:Y:S01]  /*f0d0*/  ISETP.GE.AND P0, PT, R18, R21, PT ;  /* 0x000000151200720c */ /* 0x000fe20003f06270 */
[----:B------:R-:W-:-:S12]  /*f0e0*/  BRA.DIV UR4, `(.L_x_407) ;  /* 0x0000015204cc7947 */ /* 0x000fd8000b800000 */
.L_x_598:
[----:B------:R-:W-:-:S03]  /*f0f0*/  UMOV UR4, 0xffffffff ;  /* 0xffffffff00047882 */ /* 0x000fc60000000000 */
[----:B------:R-:W-:Y:S05]  /*f100*/  BRA.DIV UR4, `(.L_x_408) ;  /* 0x0000015204ec7947 */ /* 0x000fea000b800000 */
.L_x_601:
[----:B------:R-:W-:Y:S01]  /*f110*/  UMOV UR4, 0xffffffff ;  /* 0xffffffff00047882 */ /* 0x000fe20000000000 */
[----:B-----5:R-:W-:Y:S02]  /*f120*/  SHF.R.U32.HI R9, RZ, 0x8, R5 ;  /* 0x00000008ff097819 */ /* 0x020fe40000011605 */
[----:B------:R-:W-:Y:S05]  /*f130*/  BRA.DIV UR4, `(.L_x_409) ;  /* 0x0000015604087947 */ /* 0x000fea000b800000 */
.L_x_604:
[----:B------:R-:W-:Y:S01]  /*f140*/  UMOV UR4, 0xffffffff ;  /* 0xffffffff00047882 */ /* 0x000fe20000000000 */
[----:B------:R-:W-:Y:S02]  /*f150*/  LOP3.LUT R0, R5, 0xff, RZ, 0xc0, !PT ;  /* 0x000000ff05007812 */ /* 0x000fe400078ec0ff */
[----:B------:R-:W-:Y:S01]  /*f160*/  LOP3.LUT R9, R9, 0xff, RZ, 0xc0, !PT ;  /* 0x000000ff09097812 */ /* 0x000fe200078ec0ff */
[----:B------:R-:W-:Y:S06]  /*f170*/  BRA.DIV UR4, `(.L_x_410) ;  /* 0x0000015604207947 */ /* 0x000fec000b800000 */
.L_x_607:
[----:B------:R-:W2:Y:S01]  /*f180*/  LDL R10, [R1+0x84] ;  /* 0x00008400010a7983 */ /* 0x000ea20000100800 */
[C---:B------:R-:W-:Y:S01]  /*f190*/  VIADD R8, R228.reuse, 0x40 ;  /* 0x00000040e4087836 */ /* 0x040fe20000000000 */
[----:B------:R-:W-:Y:S01]  /*f1a0*/  PRMT R9, R9, 0x7604, R0 ;  /* 0x0000760409097816 */ /* 0x000fe20000000000 */
[----:B------:R-:W-:Y:S01]  /*f1b0*/  BSSY B1, `(.L_x_411) ;  /* 0x000003f000017945 */ /* 0x000fe20003800000 */
[----:B------:R-:W-:Y:S02]  /*f1c0*/  SHF.R.U32.HI R0, RZ, 0x8, R4 ;  /* 0x00000008ff007819 */ /* 0x000fe40000011604 */
[----:B------:R-:W-:Y:S02]  /*f1d0*/  SHF.R.U32.HI R11, RZ, 0x8, R7 ;  /* 0x00000008ff0b7819 */ /* 0x000fe40000011607 */
[-C--:B------:R-:W-:Y:S02]  /*f1e0*/  ISETP.GE.OR P2, PT, R228, R3.reuse, P0 ;  /* 0x00000003e400720c */ /* 0x080fe40000746670 */
[----:B------:R-:W-:-:S02]  /*f1f0*/  ISETP.GE.OR P0, PT, R8, R3, P0 ;  /* 0x000000030800720c */ /* 0x000fc40000706670 */
[----:B------:R-:W-:Y:S02]  /*f200*/  LOP3.LUT R8, R0, 0xff, RZ, 0xc0, !PT ;  /* 0x000000ff00087812 */ /* 0x000fe400078ec0ff */
[----:B------:R-:W-:Y:S02]  /*f210*/  LOP3.LUT R11, R11, 0xff, RZ, 0xc0, !PT ;  /* 0x000000ff0b0b7812 */ /* 0x000fe400078ec0ff */
[----:B------:R-:W-:Y:S02]  /*f220*/  SHF.R.U32.HI R0, RZ, 0x8, R6 ;  /* 0x00000008ff007819 */ /* 0x000fe40000011606 */
[----:B------:R-:W-:Y:S02]  /*f230*/  LOP3.LUT R3, R4, 0xff, RZ, 0xc0, !PT ;  /* 0x000000ff04037812 */ /* 0x000fe400078ec0ff */
[----:B------:R-:W-:Y:S02]  /*f240*/  SHF.R.U32.HI R13, RZ, 0x10, R7 ;  /* 0x00000010ff0d7819 */ /* 0x000fe40000011607 */
[----:B------:R-:W-:-:S02]  /*f250*/  PRMT R3, R8, 0x7604, R3 ;  /* 0x0000760408037816 */ /* 0x000fc40000000003 */
[----:B------:R-:W-:Y:S01]  /*f260*/  LOP3.LUT R8, R6, 0xff, RZ, 0xc0, !PT ;  /* 0x000000ff06087812 */ /* 0x000fe200078ec0ff */
[----:B------:R-:W-:Y:S01]  /*f270*/  IMAD.U32 R13, R13, 0x10000, RZ ;  /* 0x000100000d0d7824 */ /* 0x000fe200078e00ff */
[----:B------:R-:W-:Y:S02]  /*f280*/  LOP3.LUT R3, R3, 0xff0000, R4, 0xf8, !PT ;  /* 0x00ff000003037812 */ /* 0x000fe400078ef804 */
[----:B--2---:R-:W-:Y:S02]  /*f290*/  R2UR UR5, R10 ;  /* 0x000000000a0572ca */ /* 0x004fe400000e0000 */
[----:B------:R-:W-:-:S04]  /*f2a0*/  LOP3.LUT R10, R7, 0xff, RZ, 0xc0, !PT ;  /* 0x000000ff070a7812 */ /* 0x000fc800078ec0ff */
[----:B------:R-:W-:Y:S02]  /*f2b0*/  PRMT R10, R11, 0x7604, R10 ;  /* 0x000076040b0a7816 */ /* 0x000fe4000000000a */
[----:B------:R-:W-:Y:S02]  /*f2c0*/  LOP3.LUT R11, R0, 0xff, RZ, 0xc0, !PT ;  /* 0x000000ff000b7812 */ /* 0x000fe400078ec0ff */
[----:B------:R-:W-:Y:S02]  /*f2d0*/  SHF.R.U32.HI R0, RZ, 0x10, R5 ;  /* 0x00000010ff007819 */ /* 0x000fe40000011605 */
[----:B------:R-:W-:Y:S01]  /*f2e0*/  PRMT R11, R11, 0x7604, R8 ;  /* 0x000076040b0b7816 */ /* 0x000fe20000000008 */
[----:B------:R-:W-:Y:S01]  /*f2f0*/  ULEA.HI UR4, UR5, UR5, URZ, 0x1 ;  /* 0x0000000505047291 */ /* 0x000fe2000f8f083f */
[----:B------:R-:W-:Y:S02]  /*f300*/  SHF.L.U32 R0, R0, 0x10, RZ ;  /* 0x0000001000007819 */ /* 0x000fe400000006ff */
[----:B------:R-:W-:Y:S01]  /*f310*/  LOP3.LUT R13, R10, 0xff0000, R13, 0xf8, !PT ;  /* 0x00ff00000a0d7812 */ /* 0x000fe200078ef80d */
[----:B------:R-:W-:Y:S01]  /*f320*/  ULOP3.LUT UR4, UR4, 0xfffffffe, URZ, 0xc0, !UPT ;  /* 0xfffffffe04047892 */ /* 0x000fe2000f8ec03f */
[----:B------:R-:W-:-:S02]  /*f330*/  LOP3.LUT R9, R9, 0xff0000, R0, 0xf8, !PT ;  /* 0x00ff000009097812 */ /* 0x000fc400078ef800 */
[----:B------:R-:W-:Y:S01]  /*f340*/  LOP3.LUT R0, R3, 0xff000000, R4, 0xf8, !PT ;  /* 0xff00000003007812 */ /* 0x000fe200078ef804 */
[----:B------:R-:W-:Y:S01]  /*f350*/  UIADD3 UR4, UR5, -UR4, URZ ;  /* 0x8000000405047290 */ /* 0x000fe2000fffe03f */
[----:B------:R-:W-:Y:S02]  /*f360*/  SHF.R.U32.HI R4, RZ, 0x8, R32 ;  /* 0x00000008ff047819 */ /* 0x000fe40000011620 */
[----:B------:R-:W-:Y:S02]  /*f370*/  LOP3.LUT R3, R9, 0xff000000, R5, 0xf8, !PT ;  /* 0xff00000009037812 */ /* 0x000fe400078ef805 */
[----:B------:R-:W-:Y:S01]  /*f380*/  SHF.R.U32.HI R9, RZ, 0x8, R33 ;  /* 0x00000008ff097819 */ /* 0x000fe20000011621 */
[----:B------:R-:W-:Y:S01]  /*f390*/  IMAD.U32 R25, RZ, RZ, UR4 ;  /* 0x00000004ff197e24 */ /* 0x000fe2000f8e00ff */
[----:B------:R-:W-:Y:S02]  /*f3a0*/  LOP3.LUT R5, R32, 0xff, RZ, 0xc0, !PT ;  /* 0x000000ff20057812 */ /* 0x000fe400078ec0ff */
[----:B------:R-:W-:-:S02]  /*f3b0*/  LOP3.LUT R4, R4, 0xff, RZ, 0xc0, !PT ;  /* 0x000000ff04047812 */ /* 0x000fc400078ec0ff */
[----:B------:R-:W-:Y:S02]  /*f3c0*/  SHF.L.U32 R25, R25, 0x1f, RZ ;  /* 0x0000001f19197819 */ /* 0x000fe400000006ff */
[----:B------:R-:W-:Y:S02]  /*f3d0*/  LOP3.LUT R8, R33, 0xff, RZ, 0xc0, !PT ;  /* 0x000000ff21087812 */ /* 0x000fe400078ec0ff */
[----:B------:R-:W1:Y:S01]  /*f3e0*/  SYNCS.PHASECHK.TRANS64.TRYWAIT P1, [R16+URZ+0x2e800], R25 ;  /* 0x02e80019100075a7 */ /* 0x000e62000802017f */
[----:B------:R-:W-:Y:S02]  /*f3f0*/  LOP3.LUT R11, R11, 0xff0000, R6, 0xf8, !PT ;  /* 0x00ff00000b0b7812 */ /* 0x000fe400078ef806 */
[----:B------:R-:W-:Y:S02]  /*f400*/  LOP3.LUT R9, R9, 0xff, RZ, 0xc0, !PT ;  /* 0x000000ff09097812 */ /* 0x000fe400078ec0ff */
[----:B------:R-:W-:Y:S02]  /*f410*/  PRMT R5, R4, 0x7604, R5 ;  /* 0x0000760404057816 */ /* 0x000fe40000000005 */
[----:B------:R-:W-:-:S02]  /*f420*/  SHF.R.U32.HI R10, RZ, 0x8, R35 ;  /* 0x00000008ff0a7819 */ /* 0x000fc40000011623 */
[----:B------:R-:W-:Y:S02]  /*f430*/  SHF.R.U32.HI R4, RZ, 0x8, R34 ;  /* 0x00000008ff047819 */ /* 0x000fe40000011622 */
[----:B------:R-:W-:Y:S02]  /*f440*/  LOP3.LUT R12, R11, 0xff000000, R6, 0xf8, !PT ;  /* 0xff0000000b0c7812 */ /* 0x000fe400078ef806 */
[----:B------:R-:W-:Y:S02]  /*f450*/  LOP3.LUT R13, R13, 0xff000000, R7, 0xf8, !PT ;  /* 0xff0000000d0d7812 */ /* 0x000fe400078ef807 */
[----:B------:R-:W-:Y:S02]  /*f460*/  PRMT R8, R9, 0x7604, R8 ;  /* 0x0000760409087816 */ /* 0x000fe40000000008 */
[----:B------:R-:W-:Y:S02]  /*f470*/  SHF.R.U32.HI R11, RZ, 0x10, R33 ;  /* 0x00000010ff0b7819 */ /* 0x000fe40000011621 */
[----:B------:R-:W-:-:S02]  /*f480*/  LOP3.LUT R7, R35, 0xff, RZ, 0xc0, !PT ;  /* 0x000000ff23077812 */ /* 0x000fc400078ec0ff */
[----:B------:R-:W-:Y:S02]  /*f490*/  LOP3.LUT R10, R10, 0xff, RZ, 0xc0, !PT ;  /* 0x000000ff0a0a7812 */ /* 0x000fe400078ec0ff */
[----:B------:R-:W-:Y:S02]  /*f4a0*/  LOP3.LUT R9, R4, 0xff, RZ, 0xc0, !PT ;  /* 0x000000ff04097812 */ /* 0x000fe400078ec0ff */
[----:B------:R-:W-:Y:S02]  /*f4b0*/  SHF.R.U32.HI R4, RZ, 0x10, R35 ;  /* 0x00000010ff047819 */ /* 0x000fe40000011623 */
[----:B------:R-:W-:Y:S02]  /*f4c0*/  LOP3.LUT R6, R34, 0xff, RZ, 0xc0, !PT ;  /* 0x000000ff22067812 */ /* 0x000fe400078ec0ff */
[----:B------:R-:W-:Y:S01]  /*f4d0*/  PRMT R10, R10, 0x7604, R7 ;  /* 0x000076040a0a7816 */ /* 0x000fe20000000007 */
[----:B------:R-:W-:Y:S01]  /*f4e0*/  IMAD.U32 R7, R11, 0x10000, RZ ;  /* 0x000100000b077824 */ /* 0x000fe200078e00ff */
[----:B------:R-:W-:Y:S01]  /*f4f0*/  PRMT R9, R9, 0x7604, R6 ;  /* 0x0000760409097816 */ /* 0x000fe20000000006 */
[----:B------:R-:W-:Y:S01]  /*f500*/  IMAD.U32 R11, R4, 0x10000, RZ ;  /* 0x00010000040b7824 */ /* 0x000fe200078e00ff */
[----:B------:R-:W-:-:S02]  /*f510*/  LOP3.LUT R5, R5, 0xff0000, R32, 0xf8, !PT ;  /* 0x00ff000005057812 */ /* 0x000fc400078ef820 */
[----:B------:R-:W-:Y:S02]  /*f520*/  LOP3.LUT R9, R9, 0xff0000, R34, 0xf8, !PT ;  /* 0x00ff000009097812 */ /* 0x000fe400078ef822 */
[----:B------:R-:W-:Y:S02]  /*f530*/  LOP3.LUT R7, R8, 0xff0000, R7, 0xf8, !PT ;  /* 0x00ff000008077812 */ /* 0x000fe400078ef807 */
[----:B------:R-:W-:Y:S02]  /*f540*/  LOP3.LUT R11, R10, 0xff0000, R11, 0xf8, !PT ;  /* 0x00ff00000a0b7812 */ /* 0x000fe400078ef80b */
[----:B------:R-:W-:Y:S02]  /*f550*/  LOP3.LUT R14, R5, 0xff000000, R32, 0xf8, !PT ;  /* 0xff000000050e7812 */ /* 0x000fe400078ef820 */
[----:B------:R-:W-:Y:S02]  /*f560*/  LOP3.LUT R15, R9, 0xff000000, R34, 0xf8, !PT ;  /* 0xff000000090f7812 */ /* 0x000fe400078ef822 */
[----:B------:R-:W-:-:S02]  /*f570*/  LOP3.LUT R32, R7, 0xff000000, R33, 0xf8, !PT ;  /* 0xff00000007207812 */ /* 0x000fc400078ef821 */
[----:B------:R-:W-:Y:S01]  /*f580*/  LOP3.LUT R34, R11, 0xff000000, R35, 0xf8, !PT ;  /* 0xff0000000b227812 */ /* 0x000fe200078ef823 */
[----:B-1----:R-:W-:Y:S06]  /*f590*/  @!P1 BRA `(.L_x_412) ;  /* 0x0000015000409947 */ /* 0x002fec0003800000 */
.L_x_608:
[----:B------:R-:W-:Y:S05]  /*f5a0*/  BSYNC B1 ;  /* 0x0000000000017941 */ /* 0x000fea0003800000 */
.L_x_411:
[----:B------:R-:W-:Y:S04]  /*f5b0*/  BSSY B1, `(.L_x_413) ;  /* 0x00000c6000017945 */ /* 0x000fe80003800000 */
[----:B------:R-:W-:Y:S05]  /*f5c0*/  @P2 BRA `(.L_x_414) ;  /* 0x0000000c00102947 */ /* 0x000fea0003800000 */
[----:B------:R-:W2:Y:S01]  /*f5d0*/  S2R R5, SR_TID.X ;  /* 0x0000000000057919 */ /* 0x000ea20000002100 */
[----:B------:R-:W-:Y:S01]  /*f5e0*/  SHF.L.U32 R4, R229, 0x7, RZ ;  /* 0x00000007e5047819 */ /* 0x000fe200000006ff */
[----:B------:R-:W-:Y:S01]  /*f5f0*/  IMAD.IADD R6, R18, 0x1, R21 ;  /* 0x0000000112067824 */ /* 0x000fe200078e0215 */
[----:B------:R-:W-:Y:S02]  /*f600*/  F2FP.F16.E4M3.UNPACK_B R39, R14.H1 ;  /* 0x0000000eff27723e */ /* 0x000fe400030006ff */
[----:B------:R-:W-:Y:S02]  /*f610*/  LOP3.LUT R7, R4, 0x380, RZ, 0xc0, !PT ;  /* 0x0000038004077812 */ /* 0x000fe400078ec0ff */
[----:B------:R-:W-:Y:S01]  /*f620*/  F2FP.F16.E4M3.UNPACK_B R38, R0.H1 ;  /* 0x00000000ff26723e */ /* 0x000fe200030006ff */
[----:B------:R-:W-:Y:S01]  /*f630*/  HADD2.F32 R42, -RZ, R39.H0_H0 ;  /* 0x20000027ff2a7230 */ /* 0x000fe20000004100 */
[C---:B------:R-:W-:Y:S02]  /*f640*/  LOP3.LUT R4, R7.reuse, 0x70, R18, 0xf8, !PT ;  /* 0x0000007007047812 */ /* 0x040fe400078ef812 */
[----:B------:R-:W-:Y:S01]  /*f650*/  SHF.R.U32.HI R9, RZ, 0x3, R7 ;  /* 0x00000003ff097819 */ /* 0x000fe20000011607 */
[----:B0-----:R-:W-:Y:S01]  /*f660*/  HADD2.F32 R40, -RZ, R38.H0_H0 ;  /* 0x20000026ff287230 */ /* 0x001fe20000004100 */
[----:B------:R-:W-:-:S02]  /*f670*/  LOP3.LUT R6, R7, 0x70, R6, 0xf8, !PT ;  /* 0x0000007007067812 */ /* 0x000fc400078ef806 */
[----:B------:R-:W-:Y:S01]  /*f680*/  F2FP.F16.E4M3.UNPACK_B R41, R14 ;  /* 0x0000000eff29723e */ /* 0x000fe200020006ff */
[----:B--2---:R-:W-:-:S05]  /*f690*/  VIADD R5, R5, 0xffffff80 ;  /* 0xffffff8005057836 */ /* 0x004fca0000000000 */
[----:B------:R-:W-:-:S04]  /*f6a0*/  SHF.R.S32.HI R8, RZ, 0x1f, R5 ;  /* 0x0000001fff087819 */ /* 0x000fc80000011405 */
[----:B------:R-:W-:Y:S02]  /*f6b0*/  LEA.HI R8, R8, R5, RZ, 0x5 ;  /* 0x0000000508087211 */ /* 0x000fe400078f28ff */
[-C--:B------:R-:W-:Y:S02]  /*f6c0*/  LOP3.LUT R5, R4, R9.reuse, RZ, 0x3c, !PT ;  /* 0x0000000904057212 */ /* 0x080fe400078e3cff */
[----:B------:R-:W-:Y:S01]  /*f6d0*/  LOP3.LUT R9, R6, R9, RZ, 0x3c, !PT ;  /* 0x0000000906097212 */ /* 0x000fe200078e3cff */
[----:B------:R-:W-:-:S05]  /*f6e0*/  IMAD.SHL.U32 R8, R8, 0x20, RZ ;  /* 0x0000002008087824 */ /* 0x000fca00078e00ff */
[----:B------:R-:W-:-:S04]  /*f6f0*/  LOP3.LUT R8, R8, 0xfffffc00, RZ, 0xc0, !PT ;  /* 0xfffffc0008087812 */ /* 0x000fc800078ec0ff */
[C-C-:B------:R-:W-:Y:S02]  /*f700*/  IADD3 R24, R16.reuse, R9, R8.reuse ;  /* 0x0000000910187210 */ /* 0x140fe40007ffe008 */
[----:B------:R-:W-:-:S03]  /*f710*/  IADD3 R20, R16, R5, R8 ;  /* 0x0000000510147210 */ /* 0x000fc60007ffe008 */
[----:B------:R-:W0:Y:S04]  /*f720*/  LDS.128 R8, [R24+0x1c400] ;  /* 0x01c4000018087984 */ /* 0x000e280000000c00 */
[----:B------:R-:W1:Y:S01]  /*f730*/  LDS.128 R4, [R20+0x1c400] ;  /* 0x01c4000014047984 */ /* 0x000e620000000c00 */
[----:B0-----:R-:W-:Y:S02]  /*f740*/  F2FP.F16.E4M3.UNPACK_B R31, R8.H1 ;  /* 0x00000008ff1f723e */ /* 0x001fe400030006ff */
[----:B------:R-:W-:Y:S02]  /*f750*/  F2FP.F16.E4M3.UNPACK_B R35, R9 ;  /* 0x00000009ff23723e */ /* 0x000fe400020006ff */
[-C--:B-1----:R-:W-:Y:S01]  /*f760*/  F2FP.F16.E4M3.UNPACK_B R25, R4.reuse ;  /* 0x00000004ff19723e */ /* 0x082fe200020006ff */
[--C-:B------:R-:W-:Y:S01]  /*f770*/  HADD2.F32 R33, -RZ, R31.reuse.H0_H0 ;  /* 0x2000001fff217230 */ /* 0x100fe20000004100 */
[----:B------:R-:W-:Y:S01]  /*f780*/  F2FP.F16.E4M3.UNPACK_B R4, R4.H1 ;  /* 0x00000004ff04723e */ /* 0x000fe200030006ff */
[----:B------:R-:W-:Y:S01]  /*f790*/  HADD2.F32 R31, -RZ, R31.H1_H1 ;  /* 0x3000001fff1f7230 */ /* 0x000fe20000004100 */
[----:B------:R-:W-:-:S02]  /*f7a0*/  F2FP.F16.E4M3.UNPACK_B R26, R5 ;  /* 0x00000005ff1a723e */ /* 0x000fc400020006ff */
[----:B------:R-:W-:Y:S01]  /*f7b0*/  F2FP.F16.E4M3.UNPACK_B R27, R5.H1 ;  /* 0x00000005ff1b723e */ /* 0x000fe200030006ff */
[----:B------:R-:W-:Y:S02]  /*f7c0*/  HADD2.F32 R5, -RZ, R4.H0_H0 ;  /* 0x20000004ff057230 */ /* 0x000fe40000004100 */
[C---:B------:R-:W-:Y:S01]  /*f7d0*/  FMUL.FTZ R44, R33.reuse, R42 ;  /* 0x0000002a212c7220 */ /* 0x040fe20000410000 */
[----:B------:R-:W-:Y:S01]  /*f7e0*/  F2FP.F16.E4M3.UNPACK_B R36, R9.H1 ;  /* 0x00000009ff24723e */ /* 0x000fe200030006ff */
[----:B------:R-:W-:Y:S01]  /*f7f0*/  FMUL.FTZ R9, R33, R40 ;  /* 0x0000002821097220 */ /* 0x000fe20000410000 */
[----:B------:R-:W-:Y:S01]  /*f800*/  F2FP.F16.E4M3.UNPACK_B R8, R8 ;  /* 0x00000008ff08723e */ /* 0x000fe200020006ff */
[C---:B------:R-:W-:Y:S01]  /*f810*/  FFMA.FTZ R45, R5.reuse, R40, -R44 ;  /* 0x00000028052d7223 */ /* 0x040fe2000001082c */
[----:B------:R-:W-:Y:S02]  /*f820*/  HADD2.F32 R40, -RZ, R38.H1_H1 ;  /* 0x30000026ff287230 */ /* 0x000fe40000004100 */
[----:B------:R-:W-:Y:S01]  /*f830*/  FFMA.FTZ R46, R5, R42, R9 ;  /* 0x0000002a052e7223 */ /* 0x000fe20000010009 */
[----:B------:R-:W-:Y:S01]  /*f840*/  HADD2.F32 R44, -RZ, R39.H1_H1 ;  /* 0x30000027ff2c7230 */ /* 0x000fe20000004100 */
[----:B------:R-:W-:Y:S01]  /*f850*/  F2FP.F16.E4M3.UNPACK_B R38, R0 ;  /* 0x00000000ff26723e */ /* 0x000fe200020006ff */
[----:B------:R-:W-:-:S02]  /*f860*/  HADD2.F32 R42, -RZ, R41.H0_H0 ;  /* 0x20000029ff2a7230 */ /* 0x000fc40000004100 */
[C---:B------:R-:W-:Y:S01]  /*f870*/  FMUL.FTZ R43, R31.reuse, R40 ;  /* 0x000000281f2b7220 */ /* 0x040fe20000410000 */
[----:B------:R-:W-:Y:S02]  /*f880*/  HADD2.F32 R9, -RZ, R8.H0_H0 ;  /* 0x20000008ff097230 */ /* 0x000fe40000004100 */
[----:B------:R-:W-:Y:S01]  /*f890*/  FMUL.FTZ R48, R31, R44 ;  /* 0x0000002c1f307220 */ /* 0x000fe20000410000 */
[----:B------:R-:W-:Y:S01]  /*f8a0*/  HADD2.F32 R5, -RZ, R4.H1_H1 ;  /* 0x30000004ff057230 */ /* 0x000fe20000004100 */
[----:B------:R-:W-:Y:S01]  /*f8b0*/  F2FP.F16.E4M3.UNPACK_B R37, R10 ;  /* 0x0000000aff25723e */ /* 0x000fe200020006ff */
[----:B------:R-:W-:Y:S02]  /*f8c0*/  HADD2.F32 R39, -RZ, R38.H0_H0 ;  /* 0x20000026ff277230 */ /* 0x000fe40000004100 */
[----:B------:R-:W-:Y:S01]  /*f8d0*/  FMUL.FTZ R31, R9, R42 ;  /* 0x0000002a091f7220 */ /* 0x000fe20000410000 */
[----:B------:R-:W-:Y:S02]  /*f8e0*/  HADD2.F32 R4, -RZ, R25.H0_H0 ;  /* 0x20000019ff047230 */ /* 0x000fe40000004100 */
[C---:B------:R-:W-:Y:S01]  /*f8f0*/  FFMA.FTZ R47, R5.reuse, R44, R43 ;  /* 0x0000002c052f7223 */ /* 0x040fe2000001002b */
[----:B------:R-:W-:Y:S01]  /*f900*/  FFMA.FTZ R48, R5, R40, -R48 ;  /* 0x0000002805307223 */ /* 0x000fe20000010830 */
[----:B------:R-:W-:Y:S01]  /*f910*/  FMUL.FTZ R9, R9, R39 ;  /* 0x0000002709097220 */ /* 0x000fe20000410000 */
[----:B------:R-:W-:-:S02]  /*f920*/  HADD2.F32 R5, -RZ, R36.H0_H0 ;  /* 0x20000024ff057230 */ /* 0x000fc40000004100 */
[C---:B------:R-:W-:Y:S01]  /*f930*/  FFMA.FTZ R43, R4.reuse, R39, -R31 ;  /* 0x00000027042b7223 */ /* 0x040fe2000001081f */
[----:B------:R-:W-:Y:S01]  /*f940*/  F2FP.F16.E4M3.UNPACK_B R39, R32.H1 ;  /* 0x00000020ff27723e */ /* 0x000fe200030006ff */
[----:B------:R-:W-:Y:S01]  /*f950*/  FFMA.FTZ R42, R4, R42, R9 ;  /* 0x0000002a042a7223 */ /* 0x000fe20000010009 */
[----:B------:R-:W-:Y:S01]  /*f960*/  F2FP.F16.E4M3.UNPACK_B R9, R3.H1 ;  /* 0x00000003ff09723e */ /* 0x000fe200030006ff */
[----:B------:R-:W-:Y:S01]  /*f970*/  HADD2.F32 R41, -RZ, R41.H1_H1 ;  /* 0x30000029ff297230 */ /* 0x000fe20000004100 */
[----:B------:R-:W-:Y:S01]  /*f980*/  F2FP.F16.E4M3.UNPACK_B R10, R10.H1 ;  /* 0x0000000aff0a723e */ /* 0x000fe200030006ff */
[----:B------:R-:W-:Y:S01]  /*f990*/  HADD2.F32 R40, -RZ, R39.H0_H0 ;  /* 0x20000027ff287230 */ /* 0x000fe20000004100 */
[-C--:B------:R-:W-:Y:S01]  /*f9a0*/  F2FP.F16.E4M3.UNPACK_B R28, R6.reuse ;  /* 0x00000006ff1c723e */ /* 0x080fe200020006ff */
[----:B------:R-:W-:Y:S01]  /*f9b0*/  HADD2.F32 R8, -RZ, R8.H1_H1 ;  /* 0x30000008ff087230 */ /* 0x000fe20000004100 */
[----:B------:R-:W-:Y:S01]  /*f9c0*/  F2FP.F16.E4M3.UNPACK_B R6, R6.H1 ;  /* 0x00000006ff06723e */ /* 0x000fe200030006ff */
[----:B------:R-:W-:-:S02]  /*f9d0*/  HADD2.F32 R38, -RZ, R38.H1_H1 ;  /* 0x30000026ff267230 */ /* 0x000fc40000004100 */
[C---:B------:R-:W-:Y:S01]  /*f9e0*/  FMUL.FTZ R49, R5.reuse, R40 ;  /* 0x0000002805317220 */ /* 0x040fe20000410000 */
[----:B------:R-:W-:Y:S02]  /*f9f0*/  HADD2.F32 R31, -RZ, R9.H0_H0 ;  /* 0x20000009ff1f7230 */ /* 0x000fe40000004100 */
[C---:B------:R-:W-:Y:S01]  /*fa00*/  FMUL.FTZ R44, R8.reuse, R41 ;  /* 0x00000029082c7220 */ /* 0x040fe20000410000 */
[----:B------:R-:W-:Y:S02]  /*fa10*/  HADD2.F32 R4, -RZ, R27.H0_H0 ;  /* 0x2000001bff047230 */ /* 0x000fe40000004100 */
[----:B------:R-:W-:Y:S01]  /*fa20*/  FMUL.FTZ R8, R8, R38 ;  /* 0x0000002608087220 */ /* 0x000fe20000410000 */
[----:B------:R-:W-:Y:S02]  /*fa30*/  HADD2.F32 R25, -RZ, R25.H1_H1 ;  /* 0x30000019ff197230 */ /* 0x000fe40000004100 */
[----:B------:R-:W-:Y:S01]  /*fa40*/  FMUL.FTZ R5, R5, R31 ;  /* 0x0000001f05057220 */ /* 0x000fe20000410000 */
[----:B------:R-:W-:-:S02]  /*fa50*/  HADD2.F32 R39, -RZ, R39.H1_H1 ;  /* 0x30000027ff277230 */ /* 0x000fc40000004100 */
[C---:B------:R-:W-:Y:S01]  /*fa60*/  FFMA.FTZ R51, R4.reuse, R31, -R49 ;  /* 0x0000001f04337223 */ /* 0x040fe20000010831 */
[----:B------:R-:W-:Y:S01]  /*fa70*/  F2FP.F16.E4M3.UNPACK_B R31, R32 ;  /* 0x00000020ff1f723e */ /* 0x000fe200020006ff */
[C---:B------:R-:W-:Y:S01]  /*fa80*/  FFMA.FTZ R44, R25.reuse, R38, -R44 ;  /* 0x00000026192c7223 */ /* 0x040fe2000001082c */
[----:B------:R-:W-:Y:S01]  /*fa90*/  FFMA.FTZ R41, R25, R41, R8 ;  /* 0x0000002919297223 */ /* 0x000fe20000010008 */
[----:B------:R-:W-:Y:S01]  /*faa0*/  HADD2.F32 R36, -RZ, R36.H1_H1 ;  /* 0x30000024ff247230 */ /* 0x000fe20000004100 */
[----:B------:R-:W-:Y:S01]  /*fab0*/  F2FP.F16.E4M3.UNPACK_B R8, R3 ;  /* 0x00000003ff08723e */ /* 0x000fe200020006ff */
[----:B------:R-:W-:Y:S02]  /*fac0*/  HADD2.F32 R25, -RZ, R9.H1_H1 ;  /* 0x30000009ff197230 */ /* 0x000fe40000004100 */
[----:B------:R-:W-:Y:S01]  /*fad0*/  FFMA.FTZ R52, R4, R40, R5 ;  /* 0x0000002804347223 */ /* 0x000fe20000010005 */
[----:B------:R-:W-:Y:S02]  /*fae0*/  HADD2.F32 R38, -RZ, R31.H0_H0 ;  /* 0x2000001fff267230 */ /* 0x000fe40000004100 */
[----:B------:R-:W-:Y:S01]  /*faf0*/  FMUL.FTZ R40, R36, R39 ;  /* 0x0000002724287220 */ /* 0x000fe20000410000 */
[----:B------:R-:W-:-:S02]  /*fb00*/  HADD2.F32 R5, -RZ, R35.H0_H0 ;  /* 0x20000023ff057230 */ /* 0x000fc40000004100 */
[----:B------:R-:W-:Y:S01]  /*fb10*/  FMUL.FTZ R36, R36, R25 ;  /* 0x0000001924247220 */ /* 0x000fe20000410000 */
[----:B------:R-:W-:Y:S01]  /*fb20*/  HADD2.F32 R27, -RZ, R27.H1_H1 ;  /* 0x3000001bff1b7230 */ /* 0x000fe20000004100 */
[----:B------:R-:W-:Y:S01]  /*fb30*/  F2FP.F16.E4M3.UNPACK_B R33, R11 ;  /* 0x0000000bff21723e */ /* 0x000fe200020006ff */
[----:B------:R-:W-:Y:S02]  /*fb40*/  HADD2.F32 R9, -RZ, R8.H0_H0 ;  /* 0x20000008ff097230 */ /* 0x000fe40000004100 */
[----:B------:R-:W-:Y:S01]  /*fb50*/  FMUL.FTZ R49, R5, R38 ;  /* 0x0000002605317220 */ /* 0x000fe20000410000 */
[----:B------:R-:W-:Y:S02]  /*fb60*/  HADD2.F32 R4, -RZ, R26.H0_H0 ;  /* 0x2000001aff047230 */ /* 0x000fe40000004100 */
[C---:B------:R-:W-:Y:S01]  /*fb70*/  FFMA.FTZ R54, R27.reuse, R25, -R40 ;  /* 0x000000191b367223 */ /* 0x040fe20000010828 */
[----:B------:R-:W-:Y:S01]  /*fb80*/  FFMA.FTZ R53, R27, R39, R36 ;  /* 0x000000271b357223 */ /* 0x000fe20000010024 */
[----:B------:R-:W-:Y:S01]  /*fb90*/  FMUL.FTZ R5, R5, R9 ;  /* 0x0000000905057220 */ /* 0x000fe20000410000 */
[----:B------:R-:W-:Y:S01]  /*fba0*/  F2FP.F16.E4M3.UNPACK_B R27, R15.H1 ;  /* 0x0000000fff1b723e */ /* 0x000fe200030006ff */
[C---:B------:R-:W-:Y:S01]  /*fbb0*/  FFMA.FTZ R49, R4.reuse, R9, -R49 ;  /* 0x0000000904317223 */ /* 0x040fe20000010831 */
[----:B------:R-:W-:Y:S01]  /*fbc0*/  F2FP.F16.E4M3.UNPACK_B R9, R12.H1 ;  /* 0x0000000cff09723e */ /* 0x000fe200030006ff */
[----:B------:R-:W-:Y:S01]  /*fbd0*/  FFMA.FTZ R38, R4, R38, R5 ;  /* 0x0000002604267223 */ /* 0x000fe20000010005 */
[----:B------:R-:W-:Y:S01]  /*fbe0*/  HADD2.F32 R8, -RZ, R8.H1_H1 ;  /* 0x30000008ff087230 */ /* 0x000fe20000004100 */
[----:B------:R-:W-:Y:S01]  /*fbf0*/  F2FP.F16.E4M3.UNPACK_B R11, R11.H1 ;  /* 0x0000000bff0b723e */ /* 0x000fe200030006ff */
[----:B------:R-:W-:Y:S01]  /*fc00*/  HADD2.F32 R31, -RZ, R31.H1_H1 ;  /* 0x3000001fff1f7230 */ /* 0x000fe20000004100 */
[-C--:B------:R-:W-:Y:S01]  /*fc10*/  F2FP.F16.E4M3.UNPACK_B R29, R7.reuse ;  /* 0x00000007ff1d723e */ /* 0x080fe200020006ff */
[----:B------:R-:W-:Y:S01]  /*fc20*/  HADD2.F32 R35, -RZ, R35.H1_H1 ;  /* 0x30000023ff237230 */ /* 0x000fe20000004100 */
[----:B------:R-:W-:Y:S01]  /*fc30*/  F2FP.F16.E4M3.UNPACK_B R7, R7.H1 ;  /* 0x00000007ff07723e */ /* 0x000fe200030006ff */
[----:B------:R-:W-:-:S02]  /*fc40*/  HADD2.F32 R36, -RZ, R27.H0_H0 ;  /* 0x2000001bff247230 */ /* 0x000fc40000004100 */
[----:B------:R-:W-:Y:S02]  /*fc50*/  HADD2.F32 R5, -RZ, R10.H0_H0 ;  /* 0x2000000aff057230 */ /* 0x000fe40000004100 */
[C---:B------:R-:W-:Y:S01]  /*fc60*/  FMUL.FTZ R39, R35.reuse, R31 ;  /* 0x0000001f23277220 */ /* 0x040fe20000410000 */
[----:B------:R-:W-:Y:S02]  /*fc70*/  HADD2.F32 R25, -RZ, R9.H0_H0 ;  /* 0x20000009ff197230 */ /* 0x000fe40000004100 */
[----:B------:R-:W-:Y:S01]  /*fc80*/  FMUL.FTZ R50, R35, R8 ;  /* 0x0000000823327220 */ /* 0x000fe20000410000 */
[----:B------:R-:W-:Y:S02]  /*fc90*/  HADD2.F32 R26, -RZ, R26.H1_H1 ;  /* 0x3000001aff1a7230 */ /* 0x000fe40000004100 */
[C---:B------:R-:W-:Y:S01]  /*fca0*/  FMUL.FTZ R35, R5.reuse, R36 ;  /* 0x0000002405237220 */ /* 0x040fe20000410000 */
[----:B------:R-:W-:Y:S02]  /*fcb0*/  HADD2.F32 R4, -RZ, R6.H0_H0 ;  /* 0x20000006ff047230 */ /* 0x000fe40000004100 */
[----:B------:R-:W-:Y:S01]  /*fcc0*/  FMUL.FTZ R5, R5, R25 ;  /* 0x0000001905057220 */ /* 0x000fe20000410000 */
[----:B------:R-:W-:-:S02]  /*fcd0*/  HADD2.F32 R27, -RZ, R27.H1_H1 ;  /* 0x3000001bff1b7230 */ /* 0x000fc40000004100 */
[----:B------:R-:W-:Y:S01]  /*fce0*/  FFMA.FTZ R31, R26, R31, R50 ;  /* 0x0000001f1a1f7223 */ /* 0x000fe20000010032 */
[----:B------:R-:W-:Y:S02]  /*fcf0*/  HADD2.F32 R10, -RZ, R10.H1_H1 ;  /* 0x3000000aff0a7230 */ /* 0x000fe40000004100 */
[----:B------:R-:W-:Y:S01]  /*fd00*/  FFMA.FTZ R50, R4, R25, -R35 ;  /* 0x0000001904327223 */ /* 0x000fe20000010823 */
[----:B------:R-:W-:Y:S01]  /*fd10*/  HADD2.F32 R9, -RZ, R9.H1_H1 ;  /* 0x30000009ff097230 */ /* 0x000fe20000004100 */
[----:B------:R-:W-:Y:S01]  /*fd20*/  F2FP.F16.E4M3.UNPACK_B R25, R15 ;  /* 0x0000000fff19723e */ /* 0x000fe200020006ff */
[----:B------:R-:W-:Y:S01]  /*fd30*/  FFMA.FTZ R40, R26, R8, -R39 ;  /* 0x000000081a287223 */ /* 0x000fe20000010827 */
[----:B------:R-:W-:Y:S01]  /*fd40*/  FFMA.FTZ R55, R4, R36, R5 ;  /* 0x0000002404377223 */ /* 0x000fe20000010005 */
[----:B------:R-:W-:Y:S01]  /*fd50*/  HADD2.F32 R6, -RZ, R6.H1_H1 ;  /* 0x30000006ff067230 */ /* 0x000fe20000004100 */
[----:B------:R-:W-:Y:S01]  /*fd60*/  F2FP.F16.E4M3.UNPACK_B R8, R12 ;  /* 0x0000000cff08723e */ /* 0x000fe200020006ff */
[C---:B------:R-:W-:Y:S01]  /*fd70*/  FMUL.FTZ R35, R10.reuse, R27 ;  /* 0x0000001b0a237220 */ /* 0x040fe20000410000 */
[----:B------:R-:W-:Y:S01]  /*fd80*/  FMUL.FTZ R4, R10, R9 ;  /* 0x000000090a047220 */ /* 0x000fe20000410000 */
[----:B------:R-:W-:-:S02]  /*fd90*/  HADD2.F32 R10, -RZ, R25.H0_H0 ;  /* 0x20000019ff0a7230 */ /* 0x000fc40000004100 */
[----:B------:R-:W-:Y:S02]  /*fda0*/  HADD2.F32 R5, -RZ, R37.H0_H0 ;  /* 0x20000025ff057230 */ /* 0x000fe40000004100 */
[C---:B------:R-:W-:Y:S01]  /*fdb0*/  FFMA.FTZ R57, R6.reuse, R9, -R35 ;  /* 0x0000000906397223 */ /* 0x040fe20000010823 */
[----:B------:R-:W-:Y:S01]  /*fdc0*/  FFMA.FTZ R56, R6, R27, R4 ;  /* 0x0000001b06387223 */ /* 0x000fe20000010004 */
[----:B------:R-:W-:Y:S02]  /*fdd0*/  HADD2.F32 R6, -RZ, R8.H0_H0 ;  /* 0x20000008ff067230 */ /* 0x000fe40000004100 */
[----:B------:R-:W-:Y:S02]  /*fde0*/  HADD2.F32 R4, -RZ, R28.H0_H0 ;  /* 0x2000001cff047230 */ /* 0x000fe40000004100 */
[C---:B------:R-:W-:Y:S01]  /*fdf0*/  FMUL.FTZ R9, R5.reuse, R10 ;  /* 0x0000000a05097220 */ /* 0x040fe20000410000 */
[----:B------:R-:W-:Y:S02]  /*fe00*/  HADD2.F32 R25, -RZ, R25.H1_H1 ;  /* 0x30000019ff197230 */ /* 0x000fe40000004100 */
[----:B------:R-:W-:Y:S01]  /*fe10*/  FMUL.FTZ R5, R5, R6 ;  /* 0x0000000605057220 */ /* 0x000fe20000410000 */
[----:B------:R-:W-:-:S02]  /*fe20*/  HADD2.F32 R37, -RZ, R37.H1_H1 ;  /* 0x30000025ff257230 */ /* 0x000fc40000004100 */
[C---:B------:R-:W-:Y:S01]  /*fe30*/  FFMA.FTZ R27, R4.reuse, R6, -R9 ;  /* 0x00000006041b7223 */ /* 0x040fe20000010809 */
[----:B------:R-:W-:Y:S01]  /*fe40*/  HADD2.F32 R8, -RZ, R8.H1_H1 ;  /* 0x30000008ff087230 */ /* 0x000fe20000004100 */
[----:B------:R-:W-:Y:S01]  /*fe50*/  F2FP.F16.E4M3.UNPACK_B R9, R34.H1 ;  /* 0x00000022ff09723e */ /* 0x000fe200030006ff */
[----:B------:R-:W-:Y:S02]  /*fe60*/  HADD2.F32 R28, -RZ, R28.H1_H1 ;  /* 0x3000001cff1c7230 */ /* 0x000fe40000004100 */
[C---:B------:R-:W-:Y:S01]  /*fe70*/  FMUL.FTZ R39, R37.reuse, R25 ;  /* 0x0000001925277220 */ /* 0x040fe20000410000 */
[----:B------:R-:W-:Y:S01]  /*fe80*/  FFMA.FTZ R35, R4, R10, R5 ;  /* 0x0000000a04237223 */ /* 0x000fe20000010005 */
[----:B------:R-:W-:Y:S01]  /*fe90*/  F2FP.F16.E4M3.UNPACK_B R4, R13.H1 ;  /* 0x0000000dff04723e */ /* 0x000fe200030006ff */
[-C--:B------:R-:W-:Y:S01]  /*fea0*/  FMUL.FTZ R6, R37, R8.reuse ;  /* 0x0000000825067220 */ /* 0x080fe20000410000 */
[----:B------:R-:W-:Y:S01]  /*feb0*/  FFMA.FTZ R36, R28, R8, -R39 ;  /* 0x000000081c247223 */ /* 0x000fe20000010827 */
[----:B------:R-:W-:-:S02]  /*fec0*/  HADD2.F32 R10, -RZ, R9.H0_H0 ;  /* 0x20000009ff0a7230 */ /* 0x000fc40000004100 */
[----:B------:R-:W-:Y:S02]  /*fed0*/  HADD2.F32 R5, -RZ, R11.H0_H0 ;  /* 0x2000000bff057230 */ /* 0x000fe40000004100 */
[----:B------:R-:W-:Y:S01]  /*fee0*/  FFMA.FTZ R28, R28, R25, R6 ;  /* 0x000000191c1c7223 */ /* 0x000fe20000010006 */
[--C-:B------:R-:W-:Y:S02]  /*fef0*/  HADD2.F32 R6, -RZ, R4.reuse.H0_H0 ;  /* 0x20000004ff067230 */ /* 0x100fe40000004100 */
[----:B------:R-:W-:Y:S02]  /*ff00*/  HADD2.F32 R8, -RZ, R4.H1_H1 ;  /* 0x30000004ff087230 */ /* 0x000fe40000004100 */
[----:B------:R-:W-:Y:S01]  /*ff10*/  FMUL.FTZ R25, R5, R10 ;  /* 0x0000000a05197220 */ /* 0x000fe20000410000 */
[----:B------:R-:W-:Y:S02]  /*ff20*/  HADD2.F32 R4, -RZ, R7.H0_H0 ;  /* 0x20000007ff047230 */ /* 0x000fe40000004100 */
[----:B------:R-:W-:-:S02]  /*ff30*/  HADD2.F32 R26, -RZ, R9.H1_H1 ;  /* 0x30000009ff1a7230 */ /* 0x000fc40000004100 */
[-C--:B------:R-:W-:Y:S01]  /*ff40*/  FMUL.FTZ R9, R5, R6.reuse ;  /* 0x0000000605097220 */ /* 0x080fe20000410000 */
[----:B------:R-:W-:Y:S02]  /*ff50*/  HADD2.F32 R11, -RZ, R11.H1_H1 ;  /* 0x3000000bff0b7230 */ /* 0x000fe40000004100 */
[C---:B------:R-:W-:Y:S01]  /*ff60*/  FFMA.FTZ R25, R4.reuse, R6, -R25 ;  /* 0x0000000604197223 */ /* 0x040fe20000010819 */
[----:B------:R-:W-:Y:S01]  /*ff70*/  HADD2.F32 R7, -RZ, R7.H1_H1 ;  /* 0x30000007ff077230 */ /* 0x000fe20000004100 */
[----:B------:R-:W-:Y:S01]  /*ff80*/  F2FP.F16.E4M3.UNPACK_B R5, R13 ;  /* 0x0000000dff05723e */ /* 0x000fe200020006ff */
[----:B------:R-:W-:Y:S01]  /*ff90*/  FFMA.FTZ R37, R4, R10, R9 ;  /* 0x0000000a04257223 */ /* 0x000fe20000010009 */
[C---:B------:R-:W-:Y:S01]  /*ffa0*/  FMUL.FTZ R6, R11.reuse, R26 ;  /* 0x0000001a0b067220 */ /* 0x040fe20000410000 */
[----:B------:R-:W-:Y:S01]  /*ffb0*/  FMUL.FTZ R11, R11, R8 ;  /* 0x000000080b0b7220 */ /* 0x000fe20000410000 */
[----:B------:R-:W-:Y:S02]  /*ffc0*/  F2FP.F16.E4M3.UNPACK_B R4, R34 ;  /* 0x00000022ff04723e */ /* 0x000fe400020006ff */
[----:B------:R-:W-:Y:S01]  /*ffd0*/  FFMA.FTZ R60, R7, R8, -R6 ;  /* 0x00000008073c7223 */ /* 0x000fe20000010806 */
[----:B------:R-:W-:-:S02]  /*ffe0*/  HADD2.F32 R6, -RZ, R5.H0_H0 ;  /* 0x20000005ff067230 */ /* 0x000fc40000004100 */
[----:B------:R-:W-:Y:S01]  /*fff0*/  FFMA.FTZ R62, R7, R26, R11 ;  /* 0x0000001a073e7223 */ /* 0x000fe2000001000b */
[----:B------:R-:W-:Y:S02]  /*10000*/  HADD2.F32 R8, -RZ, R5.H1_H1 ;  /* 0x30000005ff087230 */ /* 0x000fe40000004100 */
[--C-:B------:R-:W-:Y:S02]  /*10010*/  HADD2.F32 R5, -RZ, R33.reuse.H0_H0 ;  /* 0x20000021ff057230 */ /* 0x100fe40000004100 */
[--C-:B------:R-:W-:Y:S01]  /*10020*/  HADD2.F32 R7, -RZ, R4.reuse.H0_H0 ;  /* 0x20000004ff077230 */ /* 0x100fe20000004100 */
[----:B------:R-:W-:Y:S01]  /*10030*/  F2FP.SATFINITE.E4M3.F32.PACK_AB_MERGE_C R37, R62, R37, RZ ;  /* 0x000000253e25723e */ /* 0x000fe200048070ff */
[----:B------:R-:W-:Y:S02]  /*10040*/  HADD2.F32 R10, -RZ, R4.H1_H1 ;  /* 0x30000004ff0a7230 */ /* 0x000fe40000004100 */
[----:B------:R-:W-:Y:S01]  /*10050*/  FMUL.FTZ R26, R5, R6 ;  /* 0x00000006051a7220 */ /* 0x000fe20000410000 */
[----:B------:R-:W-:-:S02]  /*10060*/  HADD2.F32 R33, -RZ, R33.H1_H1 ;  /* 0x30000021ff217230 */ /* 0x000fc40000004100 */
[----:B------:R-:W-:Y:S01]  /*10070*/  FMUL.FTZ R9, R5, R7 ;  /* 0x0000000705097220 */ /* 0x000fe20000410000 */
[--C-:B------:R-:W-:Y:S01]  /*10080*/  HADD2.F32 R4, -RZ, R29.reuse.H0_H0 ;  /* 0x2000001dff047230 */ /* 0x100fe20000004100 */
[----:B------:R-:W-:Y:S01]  /*10090*/  F2FP.SATFINITE.E4M3.F32.PACK_AB_MERGE_C R5, R54, R51, RZ ;  /* 0x000000333605723e */ /* 0x000fe200048070ff */
[----:B------:R-:W-:Y:S02]  /*100a0*/  HADD2.F32 R29, -RZ, R29.H1_H1 ;  /* 0x3000001dff1d7230 */ /* 0x000fe40000004100 */
[C---:B------:R-:W-:Y:S01]  /*100b0*/  FMUL.FTZ R58, R33.reuse, R10 ;  /* 0x0000000a213a7220 */ /* 0x040fe20000410000 */
[----:B------:R-:W-:Y:S01]  /*100c0*/  FMUL.FTZ R33, R33, R8 ;  /* 0x0000000821217220 */ /* 0x000fe20000410000 */
[C---:B------:R-:W-:Y:S01]  /*100d0*/  FFMA.FTZ R11, R4.reuse, R6, -R9 ;  /* 0x00000006040b7223 */ /* 0x040fe20000010809 */
[----:B------:R-:W-:Y:S01]  /*100e0*/  FFMA.FTZ R26, R4, R7, R26 ;  /* 0x00000007041a7223 */ /* 0x000fe2000001001a */
[C---:B------:R-:W-:Y:S01]  /*100f0*/  FFMA.FTZ R58, R29.reuse, R8, -R58 ;  /* 0x000000081d3a7223 */ /* 0x040fe2000001083a */
[----:B------:R-:W-:Y:S01]  /*10100*/  FFMA.FTZ R33, R29, R10, R33 ;  /* 0x0000000a1d217223 */ /* 0x000fe20000010021 */
[----:B------:R-:W-:-:S02]  /*10110*/  F2FP.SATFINITE.E4M3.F32.PACK_AB_MERGE_C R4, R48, R45, RZ ;  /* 0x0000002d3004723e */ /* 0x000fc400048070ff */
[----:B------:R-:W-:Y:S02]  /*10120*/  F2FP.SATFINITE.E4M3.F32.PACK_AB_MERGE_C R6, R57, R50, RZ ;  /* 0x000000323906723e */ /* 0x000fe400048070ff */
[----:B------:R-:W-:Y:S02]  /*10130*/  F2FP.SATFINITE.E4M3.F32.PACK_AB_MERGE_C R7, R60, R25, RZ ;  /* 0x000000193c07723e */ /* 0x000fe400048070ff */
[----:B------:R-:W-:Y:S02]  /*10140*/  F2FP.SATFINITE.E4M3.F32.PACK_AB_MERGE_C R8, R47, R46, RZ ;  /* 0x0000002e2f08723e */ /* 0x000fe400048070ff */
[----:B------:R-:W-:Y:S02]  /*10150*/  F2FP.SATFINITE.E4M3.F32.PACK_AB_MERGE_C R9, R53, R52, RZ ;  /* 0x000000343509723e */ /* 0x000fe400048070ff */
[----:B------:R-:W-:Y:S02]  /*10160*/  F2FP.SATFINITE.E4M3.F32.PACK_AB_MERGE_C R10, R56, R55, RZ ;  /* 0x00000037380a723e */ /* 0x000fe400048070ff */
[----:B------:R-:W-:-:S02]  /*10170*/  F2FP.SATFINITE.E4M3.F32.PACK_AB_MERGE_C R4, R44, R43, R4 ;  /* 0x0000002b2c04723e */ /* 0x000fc40004807004 */
[----:B------:R-:W-:Y:S02]  /*10180*/  F2FP.SATFINITE.E4M3.F32.PACK_AB_MERGE_C R5, R40, R49, R5 ;  /* 0x000000312805723e */ /* 0x000fe40004807005 */
[----:B------:R-:W-:Y:S02]  /*10190*/  F2FP.SATFINITE.E4M3.F32.PACK_AB_MERGE_C R6, R36, R27, R6 ;  /* 0x0000001b2406723e */ /* 0x000fe40004807006 */
[----:B------:R-:W-:Y:S02]  /*101a0*/  F2FP.SATFINITE.E4M3.F32.PACK_AB_MERGE_C R7, R58, R11, R7 ;  /* 0x0000000b3a07723e */ /* 0x000fe40004807007 */
[----:B------:R-:W-:Y:S02]  /*101b0*/  F2FP.SATFINITE.E4M3.F32.PACK_AB_MERGE_C R8, R41, R42, R8 ;  /* 0x0000002a2908723e */ /* 0x000fe40004807008 */
[----:B------:R-:W-:Y:S01]  /*101c0*/  F2FP.SATFINITE.E4M3.F32.PACK_AB_MERGE_C R9, R31, R38, R9 ;  /* 0x000000261f09723e */ /* 0x000fe20004807009 */
[----:B------:R2:W-:Y:S01]  /*101d0*/  STS.128 [R20+0x1c400], R4 ;  /* 0x01c4000414007388 */ /* 0x0005e20000000c00 */
[----:B------:R-:W-:-:S02]  /*101e0*/  F2FP.SATFINITE.E4M3.F32.PACK_AB_MERGE_C R10, R28, R35, R10 ;  /* 0x000000231c0a723e */ /* 0x000fc4000480700a */
[----:B------:R-:W-:-:S05]  /*101f0*/  F2FP.SATFINITE.E4M3.F32.PACK_AB_MERGE_C R11, R33, R26, R37 ;  /* 0x0000001a210b723e */ /* 0x000fca0004807025 */
[----:B------:R2:W-:Y:S02]  /*10200*/  STS.128 [R24+0x1c400], R8 ;  /* 0x01c4000818007388 */ /* 0x0005e40000000c00 */
.L_x_414:
[----:B------:R-:W-:Y:S05]  /*10210*/  BSYNC B1 ;  /* 0x0000000000017941 */ /* 0x000fea0003800000 */
.L_x_413:
[----:B------:R-:W-:Y:S05]  /*10220*/  @P0 BRA `(.L_x_404) ;  /* 0x0000000c00040947 */ /* 0x000fea0003800000 */
[----:B--2---:R-:W2:Y:S01]  /*10230*/  LDL R8, [R1+0x58] ;  /* 0x0000580001087983 */ /* 0x004ea20000100800 */
[C---:B------:R-:W-:Y:S01]  /*10240*/  IADD3 R5, R228.reuse, 0x40, RZ ;  /* 0x00000040e4057810 */ /* 0x040fe20007ffe0ff */
[----:B------:R-:W-:Y:S02]  /*10250*/  VIADD R6, R228, 0x40 ;  /* 0x00000040e4067836 */ /* 0x000fe40000000000 */
[----:B------:R-:W3:Y:S02]  /*10260*/  LDL R50, [R1+0x88] ;  /* 0x0000880001327983 */ /* 0x000ee40000100800 */
[----:B------:R-:W-:Y:S02]  /*10270*/  IMAD.SHL.U32 R5, R5, 0x80, RZ ;  /* 0x0000008005057824 */ /* 0x000fe400078e00ff */
[----:B------:R-:W-:Y:S01]  /*10280*/  IMAD.SHL.U32 R6, R6, 0x80, RZ ;  /* 0x0000008006067824 */ /* 0x000fe200078e00ff */
[----:B------:R-:W-:Y:S02]  /*10290*/  IADD3 R4, R18, R21, RZ ;  /* 0x0000001512047210 */ /* 0x000fe40007ffe0ff */
[----:B------:R-:W-:-:S02]  /*102a0*/  LOP3.LUT R5, R5, 0x380, RZ, 0xc0, !PT ;  /* 0x0000038005057812 */ /* 0x000fc400078ec0ff */
[----:B------:R-:W-:Y:S02]  /*102b0*/  LOP3.LUT R6, R6, 0x380, RZ, 0xc0, !PT ;  /* 0x0000038006067812 */ /* 0x000fe400078ec0ff */
[----:B------:R-:W-:Y:S02]  /*102c0*/  SHF.R.U32.HI R5, RZ, 0x3, R5 ;  /* 0x00000003ff057819 */ /* 0x000fe40000011605 */
[----:B------:R-:W-:-:S04]  /*102d0*/  LOP3.LUT R4, R6, 0x70, R4, 0xf8, !PT ;  /* 0x0000007006047812 */ /* 0x000fc800078ef804 */
[----:B------:R-:W-:Y:S02]  /*102e0*/  LOP3.LUT R9, R4, R5, RZ, 0x3c, !PT ;  /* 0x0000000504097212 */ /* 0x000fe400078e3cff */
[----:B------:R-:W-:Y:S02]  /*102f0*/  F2FP.F16.E4M3.UNPACK_B R35, R0.H1 ;  /* 0x00000000ff23723e */ /* 0x000fe400030006ff */
[----:B------:R-:W-:-:S03]  /*10300*/  F2FP.F16.E4M3.UNPACK_B R39, R14.H1 ;  /* 0x0000000eff27723e */ /* 0x000fc600030006ff */
[----:B0-----:R-:W-:Y:S02]  /*10310*/  HADD2.F32 R37, -RZ, R35.H0_H0 ;  /* 0x20000023ff257230 */ /* 0x001fe40000004100 */
[----:B------:R-:W-:Y:S02]  /*10320*/  HADD2.F32 R41, -RZ, R39.H0_H0 ;  /* 0x20000027ff297230 */ /* 0x000fe40000004100 */
[----:B------:R-:W-:Y:S02]  /*10330*/  HADD2.F32 R42, -RZ, R35.H1_H1 ;  /* 0x30000023ff2a7230 */ /* 0x000fe40000004100 */
[----:B------:R-:W-:Y:S01]  /*10340*/  HADD2.F32 R46, -RZ, R39.H1_H1 ;  /* 0x30000027ff2e7230 */ /* 0x000fe20000004100 */
[----:B--2---:R-:W-:Y:S01]  /*10350*/  IADD3 R20, R16, R9, R8 ;  /* 0x0000000910147210 */ /* 0x004fe20007ffe008 */
[----:B---3--:R-:W0:Y:S04]  /*10360*/  LDS.128 R4, [R50+0x1c400] ;  /* 0x01c4000032047984 */ /* 0x008e280000000c00 */
[----:B------:R-:W2:Y:S01]  /*10370*/  LDS.128 R8, [R20+0x1c400] ;  /* 0x01c4000014087984 */ /* 0x000ea20000000c00 */
[----:B0-----:R-:W-:-:S02]  /*10380*/  F2FP.F16.E4M3.UNPACK_B R21, R4 ;  /* 0x00000004ff15723e */ /* 0x001fc400020006ff */
[----:B--2---:R-:W-:Y:S02]  /*10390*/  F2FP.F16.E4M3.UNPACK_B R28, R8.H1 ;  /* 0x00000008ff1c723e */ /* 0x004fe400030006ff */
[----:B------:R-:W-:-:S03]  /*103a0*/  F2FP.F16.E4M3.UNPACK_B R4, R4.H1 ;  /* 0x00000004ff04723e */ /* 0x000fc600030006ff */
[----:B------:R-:W-:Y:S01]  /*103b0*/  HADD2.F32 R29, -RZ, R28.H0_H0 ;  /* 0x2000001cff1d7230 */ /* 0x000fe20000004100 */
[-C--:B------:R-:W-:Y:S02]  /*103c0*/  F2FP.F16.E4M3.UNPACK_B R24, R5.reuse ;  /* 0x00000005ff18723e */ /* 0x080fe400020006ff */
[----:B-1----:R-:W-:Y:S01]  /*103d0*/  F2FP.F16.E4M3.UNPACK_B R25, R5.H1 ;  /* 0x00000005ff19723e */ /* 0x002fe200030006ff */
[----:B------:R-:W-:Y:S02]  /*103e0*/  HADD2.F32 R5, -RZ, R4.H0_H0 ;  /* 0x20000004ff057230 */ /* 0x000fe40000004100 */
[-C--:B------:R-:W-:Y:S01]  /*103f0*/  FMUL.FTZ R38, R37, R29.reuse ;  /* 0x0000001d25267220 */ /* 0x080fe20000410000 */
[C---:B------:R-:W-:Y:S01]  /*10400*/  FMUL.FTZ R36, R41.reuse, R29 ;  /* 0x0000001d29247220 */ /* 0x040fe20000410000 */
[----:B------:R-:W-:Y:S02]  /*10410*/  F2FP.F16.E4M3.UNPACK_B R8, R8 ;  /* 0x00000008ff08723e */ /* 0x000fe400020006ff */
[-C--:B------:R-:W-:Y:S01]  /*10420*/  FFMA.FTZ R38, R41, R5.reuse, R38 ;  /* 0x0000000529267223 */ /* 0x080fe20000010026 */
[----:B------:R-:W-:Y:S01]  /*10430*/  F2FP.F16.E4M3.UNPACK_B R41, R14 ;  /* 0x0000000eff29723e */ /* 0x000fe200020006ff */
[----:B------:R-:W-:Y:S01]  /*10440*/  FFMA.FTZ R36, R37, R5, -R36 ;  /* 0x0000000525247223 */ /* 0x000fe20000010824 */
[----:B------:R-:W-:Y:S01]  /*10450*/  F2FP.F16.E4M3.UNPACK_B R14, R0 ;  /* 0x00000000ff0e723e */ /* 0x000fe200020006ff */
[----:B------:R-:W-:-:S02]  /*10460*/  HADD2.F32 R28, -RZ, R28.H1_H1 ;  /* 0x3000001cff1c7230 */ /* 0x000fc40000004100 */
[----:B------:R-:W-:Y:S02]  /*10470*/  HADD2.F32 R44, -RZ, R41.H0_H0 ;  /* 0x20000029ff2c7230 */ /* 0x000fe40000004100 */
[----:B------:R-:W-:Y:S01]  /*10480*/  HADD2.F32 R5, -RZ, R8.H0_H0 ;  /* 0x20000008ff057230 */ /* 0x000fe20000004100 */
[-C--:B------:R-:W-:Y:S01]  /*10490*/  F2FP.F16.E4M3.UNPACK_B R31, R9.reuse ;  /* 0x00000009ff1f723e */ /* 0x080fe200020006ff */
[----:B------:R-:W-:Y:S02]  /*104a0*/  HADD2.F32 R4, -RZ, R4.H1_H1 ;  /* 0x30000004ff047230 */ /* 0x000fe40000004100 */
[-C--:B------:R-:W-:Y:S01]  /*104b0*/  FMUL.FTZ R37, R46, R28.reuse ;  /* 0x0000001c2e257220 */ /* 0x080fe20000410000 */
[----:B------:R-:W-:Y:S02]  /*104c0*/  HADD2.F32 R40, -RZ, R14.H0_H0 ;  /* 0x2000000eff287230 */ /* 0x000fe40000004100 */
[----:B------:R-:W-:Y:S01]  /*104d0*/  FMUL.FTZ R39, R42, R28 ;  /* 0x0000001c2a277220 */ /* 0x000fe20000410000 */
[----:B------:R-:W-:Y:S01]  /*104e0*/  HADD2.F32 R0, -RZ, R21.H0_H0 ;  /* 0x20000015ff007230 */ /* 0x000fe20000004100 */
[----:B------:R-:W-:Y:S01]  /*104f0*/  F2FP.F16.E4M3.UNPACK_B R9, R9.H1 ;  /* 0x00000009ff09723e */ /* 0x000fe200030006ff */
[----:B------:R-:W-:Y:S01]  /*10500*/  FMUL.FTZ R35, R44, R5 ;  /* 0x000000052c237220 */ /* 0x000fe20000410000 */
[----:B------:R-:W-:Y:S01]  /*10510*/  F2FP.F16.E4M3.UNPACK_B R28, R3.H1 ;  /* 0x00000003ff1c723e */ /* 0x000fe200030006ff */
[-C--:B------:R-:W-:Y:S01]  /*10520*/  FFMA.FTZ R37, R42, R4.reuse, -R37 ;  /* 0x000000042a257223 */ /* 0x080fe20000010825 */
[----:B------:R-:W-:Y:S01]  /*10530*/  FMUL.FTZ R5, R40, R5 ;  /* 0x0000000528057220 */ /* 0x000fe20000410000 */
[----:B------:R-:W-:Y:S01]  /*10540*/  FFMA.FTZ R39, R46, R4, R39 ;  /* 0x000000042e277223 */ /* 0x000fe20000010027 */
[----:B------:R-:W-:Y:S01]  /*10550*/  FFMA.FTZ R35, R40, R0, -R35 ;  /* 0x0000000028237223 */ /* 0x000fe20000010823 */
[----:B------:R-:W-:Y:S01]  /*10560*/  F2FP.F16.E4M3.UNPACK_B R42, R32.H1 ;  /* 0x00000020ff2a723e */ /* 0x000fe200030006ff */
[----:B------:R-:W-:-:S02]  /*10570*/  HADD2.F32 R4, -RZ, R9.H0_H0 ;  /* 0x20000009ff047230 */ /* 0x000fc40000004100 */
[----:B------:R-:W-:Y:S02]  /*10580*/  HADD2.F32 R40, -RZ, R28.H0_H0 ;  /* 0x2000001cff287230 */ /* 0x000fe40000004100 */
[----:B------:R-:W-:Y:S01]  /*10590*/  FFMA.FTZ R5, R44, R0, R5 ;  /* 0x000000002c057223 */ /* 0x000fe20000010005 */
[----:B------:R-:W-:Y:S02]  /*105a0*/  HADD2.F32 R47, -RZ, R41.H1_H1 ;  /* 0x30000029ff2f7230 */ /* 0x000fe40000004100 */
[----:B------:R-:W-:Y:S02]  /*105b0*/  HADD2.F32 R8, -RZ, R8.H1_H1 ;  /* 0x30000008ff087230 */ /* 0x000fe40000004100 */
[----:B------:R-:W-:Y:S01]  /*105c0*/  FMUL.FTZ R43, R40, R4 ;  /* 0x00000004282b7220 */ /* 0x000fe20000410000 */
[----:B------:R-:W-:Y:S02]  /*105d0*/  HADD2.F32 R45, -RZ, R14.H1_H1 ;  /* 0x3000000eff2d7230 */ /* 0x000fe40000004100 */
[----:B------:R-:W-:-:S02]  /*105e0*/  HADD2.F32 R44, -RZ, R42.H0_H0 ;  /* 0x2000002aff2c7230 */ /* 0x000fc40000004100 */
[----:B------:R-:W-:Y:S02]  /*105f0*/  HADD2.F32 R0, -RZ, R25.H0_H0 ;  /* 0x20000019ff007230 */ /* 0x000fe40000004100 */
[-C--:B------:R-:W-:Y:S01]  /*10600*/  FMUL.FTZ R14, R47, R8.reuse ;  /* 0x000000082f0e7220 */ /* 0x080fe20000410000 */
[----:B------:R-:W-:Y:S02]  /*10610*/  HADD2.F32 R21, -RZ, R21.H1_H1 ;  /* 0x30000015ff157230 */ /* 0x000fe40000004100 */
[C---:B------:R-:W-:Y:S01]  /*10620*/  FMUL.FTZ R8, R45.reuse, R8 ;  /* 0x000000082d087220 */ /* 0x040fe20000410000 */
[C---:B------:R-:W-:Y:S01]  /*10630*/  FMUL.FTZ R41, R44.reuse, R4 ;  /* 0x000000042c297220 */ /* 0x040fe20000410000 */
[----:B------:R-:W-:Y:S01]  /*10640*/  FFMA.FTZ R43, R44, R0, R43 ;  /* 0x000000002c2b7223 */ /* 0x000fe2000001002b */
[----:B------:R-:W-:Y:S01]  /*10650*/  F2FP.F16.E4M3.UNPACK_B R44, R32 ;  /* 0x00000020ff2c723e */ /* 0x000fe200020006ff */
[-C--:B------:R-:W-:Y:S01]  /*10660*/  FFMA.FTZ R4, R45, R21.reuse, -R14 ;  /* 0x000000152d047223 */ /* 0x080fe2000001080e */
[----:B------:R-:W-:Y:S01]  /*10670*/  FFMA.FTZ R8, R47, R21, R8 ;  /* 0x000000152f087223 */ /* 0x000fe20000010008 */
[----:B------:R-:W-:Y:S01]  /*10680*/  HADD2.F32 R45, -RZ, R28.H1_H1 ;  /* 0x3000001cff2d7230 */ /* 0x000fe20000004100 */
[----:B------:R-:W-:Y:S01]  /*10690*/  F2FP.F16.E4M3.UNPACK_B R21, R3 ;  /* 0x00000003ff15723e */ /* 0x000fe200020006ff */
[----:B------:R-:W-:-:S02]  /*106a0*/  HADD2.F32 R47, -RZ, R42.H1_H1 ;  /* 0x3000002aff2f7230 */ /* 0x000fc40000004100 */
[----:B------:R-:W-:Y:S02]  /*106b0*/  HADD2.F32 R9, -RZ, R9.H1_H1 ;  /* 0x30000009ff097230 */ /* 0x000fe40000004100 */
[----:B------:R-:W-:Y:S02]  /*106c0*/  HADD2.F32 R46, -RZ, R44.H0_H0 ;  /* 0x2000002cff2e7230 */ /* 0x000fe40000004100 */
[----:B------:R-:W-:Y:S02]  /*106d0*/  HADD2.F32 R3, -RZ, R31.H0_H0 ;  /* 0x2000001fff037230 */ /* 0x000fe40000004100 */
[----:B------:R-:W-:Y:S01]  /*106e0*/  FFMA.FTZ R41, R40, R0, -R41 ;  /* 0x0000000028297223 */ /* 0x000fe20000010829 */
[----:B------:R-:W-:Y:S02]  /*106f0*/  HADD2.F32 R25, -RZ, R25.H1_H1 ;  /* 0x30000019ff197230 */ /* 0x000fe40000004100 */
[----:B------:R-:W-:Y:S01]  /*10700*/  FMUL.FTZ R14, R47, R9 ;  /* 0x000000092f0e7220 */ /* 0x000fe20000410000 */
[----:B------:R-:W-:-:S02]  /*10710*/  HADD2.F32 R42, -RZ, R21.H0_H0 ;  /* 0x20000015ff2a7230 */ /* 0x000fc40000004100 */
[C---:B------:R-:W-:Y:S01]  /*10720*/  FMUL.FTZ R28, R45.reuse, R9 ;  /* 0x000000092d1c7220 */ /* 0x040fe20000410000 */
[----:B------:R-:W-:Y:S02]  /*10730*/  HADD2.F32 R0, -RZ, R24.H0_H0 ;  /* 0x20000018ff007230 */ /* 0x000fe40000004100 */
[----:B------:R-:W-:Y:S01]  /*10740*/  FMUL.FTZ R9, R46, R3 ;  /* 0x000000032e097220 */ /* 0x000fe20000410000 */
[-C--:B------:R-:W-:Y:S01]  /*10750*/  F2FP.F16.E4M3.UNPACK_B R33, R10.reuse ;  /* 0x0000000aff21723e */ /* 0x080fe200020006ff */
[----:B------:R-:W-:Y:S01]  /*10760*/  FFMA.FTZ R32, R45, R25, -R14 ;  /* 0x000000192d207223 */ /* 0x000fe2000001080e */
[----:B------:R-:W-:Y:S01]  /*10770*/  F2FP.F16.E4M3.UNPACK_B R10, R10.H1 ;  /* 0x0000000aff0a723e */ /* 0x000fe200030006ff */
[C---:B------:R-:W-:Y:S01]  /*10780*/  FMUL.FTZ R3, R42.reuse, R3 ;  /* 0x000000032a037220 */ /* 0x040fe20000410000 */
[----:B------:R-:W-:Y:S01]  /*10790*/  FFMA.FTZ R9, R42, R0, -R9 ;  /* 0x000000002a097223 */ /* 0x000fe20000010809 */
[----:B------:R-:W-:Y:S02]  /*107a0*/  F2FP.F16.E4M3.UNPACK_B R45, R15.H1 ;  /* 0x0000000fff2d723e */ /* 0x000fe400030006ff */
[----:B------:R-:W-:Y:S01]  /*107b0*/  F2FP.F16.E4M3.UNPACK_B R42, R12.H1 ;  /* 0x0000000cff2a723e */ /* 0x000fe200030006ff */
[----:B------:R-:W-:Y:S01]  /*107c0*/  FFMA.FTZ R14, R46, R0, R3 ;  /* 0x000000002e0e7223 */ /* 0x000fe20000010003 */
[-C--:B------:R-:W-:Y:S01]  /*107d0*/  F2FP.F16.E4M3.UNPACK_B R26, R6.reuse ;  /* 0x00000006ff1a723e */ /* 0x080fe200020006ff */
[----:B------:R-:W-:Y:S01]  /*107e0*/  FFMA.FTZ R40, R47, R25, R28 ;  /* 0x000000192f287223 */ /* 0x000fe2000001001c */
[----:B------:R-:W-:Y:S01]  /*107f0*/  F2FP.F16.E4M3.UNPACK_B R6, R6.H1 ;  /* 0x00000006ff06723e */ /* 0x000fe200030006ff */
[----:B------:R-:W-:-:S02]  /*10800*/  HADD2.F32 R46, -RZ, R44.H1_H1 ;  /* 0x3000002cff2e7230 */ /* 0x000fc40000004100 */
[----:B------:R-:W-:Y:S02]  /*10810*/  HADD2.F32 R31, -RZ, R31.H1_H1 ;  /* 0x3000001fff1f7230 */ /* 0x000fe40000004100 */
[----:B------:R-:W-:Y:S02]  /*10820*/  HADD2.F32 R48, -RZ, R45.H0_H0 ;  /* 0x2000002dff307230 */ /* 0x000fe40000004100 */
[----:B------:R-:W-:Y:S02]  /*10830*/  HADD2.F32 R3, -RZ, R10.H0_H0 ;  /* 0x2000000aff037230 */ /* 0x000fe40000004100 */
[----:B------:R-:W-:Y:S02]  /*10840*/  HADD2.F32 R28, -RZ, R21.H1_H1 ;  /* 0x30000015ff1c7230 */ /* 0x000fe40000004100 */
[----:B------:R-:W-:Y:S02]  /*10850*/  HADD2.F32 R44, -RZ, R42.H0_H0 ;  /* 0x2000002aff2c7230 */ /* 0x000fe40000004100 */
[----:B------:R-:W-:Y:S01]  /*10860*/  FMUL.FTZ R21, R46, R31 ;  /* 0x0000001f2e157220 */ /* 0x000fe20000410000 */
[----:B------:R-:W-:-:S02]  /*10870*/  HADD2.F32 R24, -RZ, R24.H1_H1 ;  /* 0x30000018ff187230 */ /* 0x000fc40000004100 */
[----:B------:R-:W-:Y:S01]  /*10880*/  FMUL.FTZ R25, R48, R3 ;  /* 0x0000000330197220 */ /* 0x000fe20000410000 */
[----:B------:R-:W-:Y:S02]  /*10890*/  HADD2.F32 R0, -RZ, R6.H0_H0 ;  /* 0x20000006ff007230 */ /* 0x000fe40000004100 */
[----:B------:R-:W-:Y:S01]  /*108a0*/  FMUL.FTZ R31, R28, R31 ;  /* 0x0000001f1c1f7220 */ /* 0x000fe20000410000 */
[----:B------:R-:W-:Y:S01]  /*108b0*/  FMUL.FTZ R3, R44, R3 ;  /* 0x000000032c037220 */ /* 0x000fe20000410000 */
[-C--:B------:R-:W-:Y:S01]  /*108c0*/  FFMA.FTZ R28, R28, R24.reuse, -R21 ;  /* 0x000000181c1c7223 */ /* 0x080fe20000010815 */
[----:B------:R-:W-:Y:S02]  /*108d0*/  HADD2.F32 R10, -RZ, R10.H1_H1 ;  /* 0x3000000aff0a7230 */ /* 0x000fe40000004100 */
[----:B------:R-:W-:Y:S01]  /*108e0*/  FFMA.FTZ R31, R46, R24, R31 ;  /* 0x000000182e1f7223 */ /* 0x000fe2000001001f */
[-C--:B------:R-:W-:Y:S01]  /*108f0*/  FFMA.FTZ R25, R44, R0.reuse, -R25 ;  /* 0x000000002c197223 */ /* 0x080fe20000010819 */
[----:B------:R-:W-:Y:S01]  /*10900*/  FFMA.FTZ R21, R48, R0, R3 ;  /* 0x0000000030157223 */ /* 0x000fe20000010003 */
[----:B------:R-:W-:-:S02]  /*10910*/  HADD2.F32 R24, -RZ, R45.H1_H1 ;  /* 0x3000002dff187230 */ /* 0x000fc40000004100 */
[----:B------:R-:W-:Y:S01]  /*10920*/  HADD2.F32 R0, -RZ, R42.H1_H1 ;  /* 0x3000002aff007230 */ /* 0x000fe20000004100 */
[----:B------:R-:W-:Y:S01]  /*10930*/  F2FP.F16.E4M3.UNPACK_B R44, R15 ;  /* 0x0000000fff2c723e */ /* 0x000fe200020006ff */
[----:B------:R-:W-:Y:S01]  /*10940*/  HADD2.F32 R6, -RZ, R6.H1_H1 ;  /* 0x30000006ff067230 */ /* 0x000fe20000004100 */
[----:B------:R-:W-:Y:S01]  /*10950*/  F2FP.F16.E4M3.UNPACK_B R42, R12 ;  /* 0x0000000cff2a723e */ /* 0x000fe200020006ff */
[-C--:B------:R-:W-:Y:S01]  /*10960*/  FMUL.FTZ R15, R24, R10.reuse ;  /* 0x0000000a180f7220 */ /* 0x080fe20000410000 */
[C---:B------:R-:W-:Y:S01]  /*10970*/  FMUL.FTZ R45, R0.reuse, R10 ;  /* 0x0000000a002d7220 */ /* 0x040fe20000410000 */
[----:B------:R-:W-:Y:S02]  /*10980*/  HADD2.F32 R10, -RZ, R44.H0_H0 ;  /* 0x2000002cff0a7230 */ /* 0x000fe40000004100 */
[----:B------:R-:W-:Y:S02]  /*10990*/  HADD2.F32 R3, -RZ, R33.H0_H0 ;  /* 0x20000021ff037230 */ /* 0x000fe40000004100 */
[-C--:B------:R-:W-:Y:S01]  /*109a0*/  FFMA.FTZ R12, R0, R6.reuse, -R15 ;  /* 0x00000006000c7223 */ /* 0x080fe2000001080f */
[----:B------:R-:W-:Y:S01]  /*109b0*/  FFMA.FTZ R24, R24, R6, R45 ;  /* 0x0000000618187223 */ /* 0x000fe2000001002d */
[----:B------:R-:W-:-:S02]  /*109c0*/  HADD2.F32 R6, -RZ, R42.H0_H0 ;  /* 0x2000002aff067230 */ /* 0x000fc40000004100 */
[----:B------:R-:W-:Y:S02]  /*109d0*/  HADD2.F32 R0, -RZ, R26.H0_H0 ;  /* 0x2000001aff007230 */ /* 0x000fe40000004100 */
[-C--:B------:R-:W-:Y:S01]  /*109e0*/  FMUL.FTZ R15, R10, R3.reuse ;  /* 0x000000030a0f7220 */ /* 0x080fe20000410000 */
[----:B------:R-:W-:Y:S02]  /*109f0*/  HADD2.F32 R44, -RZ, R44.H1_H1 ;  /* 0x3000002cff2c7230 */ /* 0x000fe40000004100 */
[----:B------:R-:W-:Y:S02]  /*10a00*/  HADD2.F32 R33, -RZ, R33.H1_H1 ;  /* 0x30000021ff217230 */ /* 0x000fe40000004100 */
[C---:B------:R-:W-:Y:S01]  /*10a10*/  FMUL.FTZ R3, R6.reuse, R3 ;  /* 0x0000000306037220 */ /* 0x040fe20000410000 */
[----:B------:R-:W-:Y:S01]  /*10a20*/  HADD2.F32 R42, -RZ, R42.H1_H1 ;  /* 0x3000002aff2a7230 */ /* 0x000fe20000004100 */
[-C--:B------:R-:W-:Y:S01]  /*10a30*/  F2FP.F16.E4M3.UNPACK_B R29, R11.reuse ;  /* 0x0000000bff1d723e */ /* 0x080fe200020006ff */
[----:B------:R-:W-:Y:S01]  /*10a40*/  FFMA.FTZ R6, R6, R0, -R15 ;  /* 0x0000000006067223 */ /* 0x000fe2000001080f */
[----:B------:R-:W-:Y:S01]  /*10a50*/  HADD2.F32 R26, -RZ, R26.H1_H1 ;  /* 0x3000001aff1a7230 */ /* 0x000fe20000004100 */
[----:B------:R-:W-:Y:S01]  /*10a60*/  F2FP.F16.E4M3.UNPACK_B R11, R11.H1 ;  /* 0x0000000bff0b723e */ /* 0x000fe200030006ff */
[----:B------:R-:W-:Y:S01]  /*10a70*/  FMUL.FTZ R15, R44, R33 ;  /* 0x000000212c0f7220 */ /* 0x000fe20000410000 */
[----:B------:R-:W-:Y:S01]  /*10a80*/  F2FP.F16.E4M3.UNPACK_B R46, R34.H1 ;  /* 0x00000022ff2e723e */ /* 0x000fe200030006ff */
[----:B------:R-:W-:Y:S01]  /*10a90*/  FFMA.FTZ R10, R10, R0, R3 ;  /* 0x000000000a0a7223 */ /* 0x000fe20000010003 */
[----:B------:R-:W-:Y:S01]  /*10aa0*/  F2FP.F16.E4M3.UNPACK_B R27, R7 ;  /* 0x00000007ff1b723e */ /* 0x000fe200020006ff */
[C---:B------:R-:W-:Y:S01]  /*10ab0*/  FMUL.FTZ R33, R42.reuse, R33 ;  /* 0x000000212a217220 */ /* 0x040fe20000410000 */
[----:B------:R-:W-:Y:S01]  /*10ac0*/  F2FP.F16.E4M3.UNPACK_B R0, R13.H1 ;  /* 0x0000000dff00723e */ /* 0x000fe200030006ff */
[----:B------:R-:W-:Y:S01]  /*10ad0*/  FFMA.FTZ R15, R42, R26, -R15 ;  /* 0x0000001a2a0f7223 */ /* 0x000fe2000001080f */
[----:B------:R-:W-:Y:S01]  /*10ae0*/  F2FP.F16.E4M3.UNPACK_B R7, R7.H1 ;  /* 0x00000007ff07723e */ /* 0x000fe200030006ff */
        /* <DEDUP_REMOVED lines=8> */
[----:B------:R-:W-:Y:S02]  /*10b70*/  HADD2.F32 R11, -RZ, R11.H1_H1 ;  /* 0x3000000bff0b7230 */ /* 0x000fe40000004100 */
[C---:B------:R-:W-:Y:S01]  /*10b80*/  FMUL.FTZ R3, R26.reuse, R3 ;  /* 0x000000031a037220 */ /* 0x040fe20000410000 */
[----:B------:R-:W-:Y:S01]  /*10b90*/  FFMA.FTZ R45, R26, R0, -R45 ;  /* 0x000000001a2d7223 */ /* 0x000fe2000001082d */
[----:B------:R-:W-:Y:S01]  /*10ba0*/  HADD2.F32 R7, -RZ, R7.H1_H1 ;  /* 0x30000007ff077230 */ /* 0x000fe20000004100 */
[----:B------:R-:W-:Y:S01]  /*10bb0*/  F2FP.F16.E4M3.UNPACK_B R13, R13 ;  /* 0x0000000dff0d723e */ /* 0x000fe200020006ff */
[-C--:B------:R-:W-:Y:S01]  /*10bc0*/  FMUL.FTZ R26, R49, R11.reuse ;  /* 0x0000000b311a7220 */ /* 0x080fe20000410000 */
[----:B------:R-:W-:Y:S01]  /*10bd0*/  F2FP.F16.E4M3.UNPACK_B R34, R34 ;  /* 0x00000022ff22723e */ /* 0x000fe200020006ff */
[C---:B------:R-:W-:Y:S01]  /*10be0*/  FMUL.FTZ R44, R47.reuse, R11 ;  /* 0x0000000b2f2c7220 */ /* 0x040fe20000410000 */
[----:B------:R-:W-:Y:S01]  /*10bf0*/  FFMA.FTZ R11, R42, R0, R3 ;  /* 0x000000002a0b7223 */ /* 0x000fe20000010003 */
[----:B------:R-:W-:Y:S01]  /*10c00*/  FFMA.FTZ R42, R47, R7, -R26 ;  /* 0x000000072f2a7223 */ /* 0x000fe2000001081a */
[----:B------:R-:W-:-:S02]  /*10c10*/  HADD2.F32 R3, -RZ, R29.H0_H0 ;  /* 0x2000001dff037230 */ /* 0x000fc40000004100 */
[----:B------:R-:W-:Y:S02]  /*10c20*/  HADD2.F32 R46, -RZ, R13.H0_H0 ;  /* 0x2000000dff2e7230 */ /* 0x000fe40000004100 */
[--C-:B------:R-:W-:Y:S02]  /*10c30*/  HADD2.F32 R48, -RZ, R34.reuse.H0_H0 ;  /* 0x20000022ff307230 */ /* 0x100fe40000004100 */
[----:B------:R-:W-:Y:S02]  /*10c40*/  HADD2.F32 R47, -RZ, R34.H1_H1 ;  /* 0x30000022ff2f7230 */ /* 0x000fe40000004100 */
[----:B------:R-:W-:Y:S02]  /*10c50*/  HADD2.F32 R29, -RZ, R29.H1_H1 ;  /* 0x3000001dff1d7230 */ /* 0x000fe40000004100 */
[----:B------:R-:W-:Y:S02]  /*10c60*/  HADD2.F32 R13, -RZ, R13.H1_H1 ;  /* 0x3000000dff0d7230 */ /* 0x000fe40000004100 */
[----:B------:R-:W-:Y:S01]  /*10c70*/  FFMA.FTZ R44, R49, R7, R44 ;  /* 0x00000007312c7223 */ /* 0x000fe2000001002c */
[----:B------:R-:W-:-:S02]  /*10c80*/  HADD2.F32 R0, -RZ, R27.H0_H0 ;  /* 0x2000001bff007230 */ /* 0x000fc40000004100 */
[----:B------:R-:W-:Y:S01]  /*10c90*/  FMUL.FTZ R7, R48, R3 ;  /* 0x0000000330077220 */ /* 0x000fe20000410000 */
[----:B------:R-:W-:Y:S02]  /*10ca0*/  HADD2.F32 R27, -RZ, R27.H1_H1 ;  /* 0x3000001bff1b7230 */ /* 0x000fe40000004100 */
[----:B------:R-:W-:Y:S01]  /*10cb0*/  FMUL.FTZ R26, R47, R29 ;  /* 0x0000001d2f1a7220 */ /* 0x000fe20000410000 */
[C---:B------:R-:W-:Y:S01]  /*10cc0*/  FMUL.FTZ R3, R46.reuse, R3 ;  /* 0x000000032e037220 */ /* 0x040fe20000410000 */
[C---:B------:R-:W-:Y:S01]  /*10cd0*/  FMUL.FTZ R34, R13.reuse, R29 ;  /* 0x0000001d0d227220 */ /* 0x040fe20000410000 */
[----:B------:R-:W-:Y:S01]  /*10ce0*/  FFMA.FTZ R7, R46, R0, -R7 ;  /* 0x000000002e077223 */ /* 0x000fe20000010807 */
[-C--:B------:R-:W-:Y:S01]  /*10cf0*/  FFMA.FTZ R26, R13, R27.reuse, -R26 ;  /* 0x0000001b0d1a7223 */ /* 0x080fe2000001081a */
[----:B------:R-:W-:Y:S01]  /*10d00*/  F2FP.SATFINITE.E4M3.F32.PACK_AB_MERGE_C R38, R39, R38, RZ ;  /* 0x000000262726723e */ /* 0x000fe200048070ff */
[----:B------:R-:W-:Y:S01]  /*10d10*/  FFMA.FTZ R3, R48, R0, R3 ;  /* 0x0000000030037223 */ /* 0x000fe20000010003 */
[----:B------:R-:W-:Y:S01]  /*10d20*/  FFMA.FTZ R34, R47, R27, R34 ;  /* 0x0000001b2f227223 */ /* 0x000fe20000010022 */
[----:B------:R-:W-:-:S02]  /*10d30*/  F2FP.SATFINITE.E4M3.F32.PACK_AB_MERGE_C R36, R37, R36, RZ ;  /* 0x000000242524723e */ /* 0x000fc400048070ff */
[----:B------:R-:W-:Y:S02]  /*10d40*/  F2FP.SATFINITE.E4M3.F32.PACK_AB_MERGE_C R32, R32, R41, RZ ;  /* 0x000000292020723e */ /* 0x000fe400048070ff */
[----:B------:R-:W-:Y:S02]  /*10d50*/  F2FP.SATFINITE.E4M3.F32.PACK_AB_MERGE_C R12, R12, R25, RZ ;  /* 0x000000190c0c723e */ /* 0x000fe400048070ff */
[----:B------:R-:W-:Y:S02]  /*10d60*/  F2FP.SATFINITE.E4M3.F32.PACK_AB_MERGE_C R42, R42, R45, RZ ;  /* 0x0000002d2a2a723e */ /* 0x000fe400048070ff */
[----:B------:R-:W-:Y:S02]  /*10d70*/  F2FP.SATFINITE.E4M3.F32.PACK_AB_MERGE_C R40, R40, R43, RZ ;  /* 0x0000002b2828723e */ /* 0x000fe400048070ff */
[----:B------:R-:W-:Y:S02]  /*10d80*/  F2FP.SATFINITE.E4M3.F32.PACK_AB_MERGE_C R21, R24, R21, RZ ;  /* 0x000000151815723e */ /* 0x000fe400048070ff */
[----:B------:R-:W-:-:S02]  /*10d90*/  F2FP.SATFINITE.E4M3.F32.PACK_AB_MERGE_C R11, R44, R11, RZ ;  /* 0x0000000b2c0b723e */ /* 0x000fc400048070ff */
[----:B------:R-:W-:Y:S02]  /*10da0*/  F2FP.SATFINITE.E4M3.F32.PACK_AB_MERGE_C R8, R8, R5, R38 ;  /* 0x000000050808723e */ /* 0x000fe40004807026 */
[----:B------:R-:W-:Y:S02]  /*10db0*/  F2FP.SATFINITE.E4M3.F32.PACK_AB_MERGE_C R4, R4, R35, R36 ;  /* 0x000000230404723e */ /* 0x000fe40004807024 */
[----:B------:R-:W-:Y:S02]  /*10dc0*/  F2FP.SATFINITE.E4M3.F32.PACK_AB_MERGE_C R5, R28, R9, R32 ;  /* 0x000000091c05723e */ /* 0x000fe40004807020 */
[----:B------:R-:W-:Y:S02]  /*10dd0*/  F2FP.SATFINITE.E4M3.F32.PACK_AB_MERGE_C R6, R15, R6, R12 ;  /* 0x000000060f06723e */ /* 0x000fe4000480700c */
[----:B------:R-:W-:Y:S02]  /*10de0*/  F2FP.SATFINITE.E4M3.F32.PACK_AB_MERGE_C R7, R26, R7, R42 ;  /* 0x000000071a07723e */ /* 0x000fe4000480702a */
[----:B------:R-:W-:-:S02]  /*10df0*/  F2FP.SATFINITE.E4M3.F32.PACK_AB_MERGE_C R9, R31, R14, R40 ;  /* 0x0000000e1f09723e */ /* 0x000fc40004807028 */
[----:B------:R-:W-:Y:S02]  /*10e00*/  F2FP.SATFINITE.E4M3.F32.PACK_AB_MERGE_C R10, R33, R10, R21 ;  /* 0x0000000a210a723e */ /* 0x000fe40004807015 */
[----:B------:R-:W-:Y:S01]  /*10e10*/  F2FP.SATFINITE.E4M3.F32.PACK_AB_MERGE_C R11, R34, R3, R11 ;  /* 0x00000003220b723e */ /* 0x000fe2000480700b */
[----:B------:R3:W-:Y:S04]  /*10e20*/  STS.128 [R50+0x1c400], R4 ;  /* 0x01c4000432007388 */ /* 0x0007e80000000c00 */
[----:B------:R3:W-:Y:S02]  /*10e30*/  STS.128 [R20+0x1c400], R8 ;  /* 0x01c4000814007388 */ /* 0x0007e40000000c00 */
.L_x_404:
[----:B------:R-:W-:Y:S05]  /*10e40*/  BSYNC B0 ;  /* 0x0000000000007941 */ /* 0x000fea0003800000 */
.L_x_390:
[----:B------:R-:W-:Y:S01]  /*10e50*/  @!PT LDS RZ, [RZ] ;  /* 0x00000000fffff984 */ /* 0x000fe20000000800 */
[----:B------:R-:W-:Y:S01]  /*10e60*/  @!PT LDS RZ, [RZ] ;  /* 0x00000000fffff984 */ /* 0x000fe20000000800 */
[----:B------:R-:W-:Y:S01]  /*10e70*/  @!PT LDS RZ, [RZ] ;  /* 0x00000000fffff984 */ /* 0x000fe20000000800 */
[----:B------:R-:W-:Y:S01]  /*10e80*/  @!PT LDS RZ, [RZ] ;  /* 0x00000000fffff984 */ /* 0x000fe20000000800 */
[----:B------:R4:W-:Y:S06]  /*10e90*/  MEMBAR.ALL.CTA ;  /* 0x0000000000007992 */ /* 0x0009ec0000008000 */
[----:B----4-:R-:W4:Y:S01]  /*10ea0*/  FENCE.VIEW.ASYNC.S ;  /* 0x00000000000073c6 */ /* 0x010f220000000000 */
[----:B------:R-:W-:Y:S05]  /*10eb0*/  WARPSYNC.ALL ;  /* 0x0000000000007948 */ /* 0x000fea0003800000 */
[----:B----4-:R-:W-:Y:S06]  /*10ec0*/  BAR.SYNC.DEFER_BLOCKING 0xd, 0x100 ;  /* 0x0344000000007b1d */ /* 0x010fec0000010000 */
.L_x_387:
[----:B-1----:R-:W4:Y:S02]  /*10ed0*/  LDL R0, [R1+0x40] ;  /* 0x0000400001007983 */ /* 0x002f240000100800 */
[----:B----4-:R-:W-:-:S13]  /*10ee0*/  R2UR UR4, R0 ;  /* 0x00000000000472ca */ /* 0x010fda00000e0000 */
[----:B------:R-:W-:-:S05]  /*10ef0*/  IMAD.U32 R0, RZ, RZ, UR4 ;  /* 0x00000004ff007e24 */ /* 0x000fca000f8e00ff */
[----:B------:R-:W-:-:S13]  /*10f00*/  ISETP.NE.AND P0, PT, R0, 0x3, PT ;  /* 0x000000030000780c */ /* 0x000fda0003f05270 */
[----:B------:R-:W-:Y:S05]  /*10f10*/  @!P0 BRA `(.L_x_415) ;  /* 0x0000000000048947 */ /* 0x000fea0003800000 */
[----:B------:R-:W-:Y:S01]  /*10f20*/  BPT.TRAP 0x1 ;  /* 0x000000040000795c */ /* 0x000fe20000300000 */
.L_x_415:
[----:B------:R-:W-:Y:S01]  /*10f30*/  IMAD R0, R233, 0x8, R16 ;  /* 0x00000008e9007824 */ /* 0x000fe200078e0210 */
[----:B--23--:R-:W-:-:S04]  /*10f40*/  SHF.L.U32 R7, R235, 0x1f, RZ ;  /* 0x0000001feb077819 */ /* 0x00cfc800000006ff */
[----:B------:R1:W2:Y:S01]  /*10f50*/  SYNCS.PHASECHK.TRANS64.TRYWAIT P1, [R0+URZ+0x2e830], R7 ;  /* 0x02e83007000075a7 */ /* 0x0002a2000802017f */
[----:B------:R-:W-:Y:S05]  /*10f60*/  @!P0 BRA `(.L_x_416) ;  /* 0x0000000000048947 */ /* 0x000fea0003800000 */
[----:B------:R-:W-:Y:S01]  /*10f70*/  BPT.TRAP 0x1 ;  /* 0x000000040000795c */ /* 0x000fe20000300000 */
.L_x_416:
[----:B0-----:R-:W-:Y:S01]  /*10f80*/  VIADD R3, R16, 0x20400 ;  /* 0x0002040010037836 */ /* 0x001fe20000000000 */
[----:B------:R-:W-:Y:S02]  /*10f90*/  LOP3.LUT R4, R30, 0x10000, RZ, 0xfc, !PT ;  /* 0x000100001e047812 */ /* 0x000fe400078efcff */
[----:B------:R-:W-:Y:S02]  /*10fa0*/  MOV R5, 0x40000040 ;  /* 0x4000004000057802 */ /* 0x000fe40000000f00 */
[----:B------:R-:W-:-:S04]  /*10fb0*/  SHF.R.U32.HI R3, RZ, 0x4, R3 ;  /* 0x00000004ff037819 */ /* 0x000fc80000011603 */
[----:B------:R-:W-:-:S04]  /*10fc0*/  LOP3.LUT R3, R3, 0x3fff, RZ, 0xc0, !PT ;  /* 0x00003fff03037812 */ /* 0x000fc800078ec0ff */
[----:B------:R-:W-:-:S05]  /*10fd0*/  LOP3.LUT R3, R3, 0x10000, RZ, 0xfc, !PT ;  /* 0x0001000003037812 */ /* 0x000fca00078efcff */
[----:B------:R0:W-:Y:S01]  /*10fe0*/  STL [R1+0x48], R3 ;  /* 0x0000480301007387 */ /* 0x0001e20000100800 */
[----:B--2---:R-:W-:Y:S05]  /*10ff0*/  @P1 BRA `(.L_x_417) ;  /* 0x0000000000081947 */ /* 0x004fea0003800000 */
[----:B------:R-:W2:Y:S02]  /*11000*/  SYNCS.PHASECHK.TRANS64.TRYWAIT P1, [R0+URZ+0x2e830], R7 ;  /* 0x02e83007000075a7 */ /* 0x000ea4000802017f */
[----:B--2---:R-:W-:Y:S05]  /*11010*/  @!P1 BRA `(.L_x_418) ;  /* 0x0000013400b49947 */ /* 0x004fea0003800000 */
.L_x_417:
[----:B0-----:R-:W3:Y:S01]  /*11020*/  LDL R3, [R1+0x48] ;  /* 0x0000480001037983 */ /* 0x001ee20000100800 */
[----:B------:R-:W-:Y:S01]  /*11030*/  IMAD.MOV.U32 R13, RZ, RZ, 0x40000040 ;  /* 0x40000040ff0d7424 */ /* 0x000fe200078e00ff */
[----:B------:R-:W-:Y:S05]  /*11040*/  WARPSYNC.ALL ;  /* 0x0000000000007948 */ /* 0x000fea0003800000 */
[----:B------:R-:W-:Y:S01]  /*11050*/  R2UR UR4, R4 ;  /* 0x00000000040472ca */ /* 0x000fe200000e0000 */
[----:B------:R-:W4:Y:S01]  /*11060*/  LDL R138, [R1+0x8c] ;  /* 0x00008c00018a7983 */ /* 0x000f220000100800 */
[----:B------:R-:W-:Y:S02]  /*11070*/  R2UR UR5, R5 ;  /* 0x00000000050572ca */ /* 0x000fe400000e0000 */
[----:B------:R-:W-:Y:S01]  /*11080*/  R2UR UR7, R13 ;  /* 0x000000000d0772ca */ /* 0x000fe200000e0000 */
[----:B------:R-:W-:Y:S01]  /*11090*/  WARPGROUP.ARRIVE ;  /* 0x00000000000079c5 */ /* 0x000fe20000000000 */
[----:B-12---:R-:W-:-:S02]  /*110a0*/  IMAD.MOV.U32 R7, RZ, RZ, 0x40000040 ;  /* 0x40000040ff077424 */ /* 0x006fc400078e00ff */
[----:B------:R-:W-:Y:S01]  /*110b0*/  IMAD.MOV.U32 R9, RZ, RZ, 0x40000040 ;  /* 0x40000040ff097424 */ /* 0x000fe200078e00ff */
[C---:B------:R-:W-:Y:S02]  /*110c0*/  R2UR UR8, R4.reuse ;  /* 0x00000000040872ca */ /* 0x040fe400000e0000 */
[----:B------:R-:W-:Y:S02]  /*110d0*/  R2UR UR9, R5 ;  /* 0x00000000050972ca */ /* 0x000fe400000e0000 */
[----:B------:R-:W-:Y:S02]  /*110e0*/  R2UR UR11, R9 ;  /* 0x00000000090b72ca */ /* 0x000fe400000e0000 */
[----:B------:R-:W-:Y:S02]  /*110f0*/  MOV R11, 0x40000040 ;  /* 0x40000040000b7802 */ /* 0x000fe40000000f00 */
[----:B------:R-:W-:Y:S02]  /*11100*/  R2UR UR12, R4 ;  /* 0x00000000040c72ca */ /* 0x000fe400000e0000 */
[----:B------:R-:W-:-:S02]  /*11110*/  R2UR UR15, R11 ;  /* 0x000000000b0f72ca */ /* 0x000fc400000e0000 */
[----:B------:R-:W-:Y:S01]  /*11120*/  R2UR UR13, R5 ;  /* 0x00000000050d72ca */ /* 0x000fe200000e0000 */
[----:B---3--:R-:W-:-:S05]  /*11130*/  IMAD R12, R233, 0x700, R3 ;  /* 0x00000700e90c7824 */ /* 0x008fca00078e0203 */
[----:B------:R-:W-:-:S13]  /*11140*/  R2UR UR6, R12 ;  /* 0x000000000c0672ca */ /* 0x000fda00000e0000 */
[----:B------:R-:W-:Y:S01]  /*11150*/  QGMMA.64x32x32.F32.E4M3.E4M3 R120, gdesc[UR4], RZ, !UPT, gsb0 ;  /* 0x00600000047879f3 */ /* 0x000fe2000c0008ff */
[----:B------:R-:W-:Y:S01]  /*11160*/  VIADD R6, R12, 0x100 ;  /* 0x000001000c067836 */ /* 0x000fe20000000000 */
[----:B------:R-:W-:Y:S02]  /*11170*/  R2UR UR7, R7 ;  /* 0x00000000070772ca */ /* 0x000fe400000e0000 */
[----:B------:R-:W-:Y:S02]  /*11180*/  R2UR UR4, R4 ;  /* 0x00000000040472ca */ /* 0x000fe400000e0000 */
[----:B------:R-:W-:Y:S02]  /*11190*/  R2UR UR6, R6 ;  /* 0x00000000060672ca */ /* 0x000fe400000e0000 */
[----:B------:R-:W-:Y:S01]  /*111a0*/  R2UR UR5, R5 ;  /* 0x00000000050572ca */ /* 0x000fe200000e0000 */
[----:B------:R-:W-:Y:S02]  /*111b0*/  WARPGROUP.DEPBAR.LE gsb0, 0x0 ;  /* 0x00008000000079c5 */ /* 0x000fe40000010000 */
[----:B-----5:R-:W-:-:S10]  /*111c0*/  WARPGROUP.ARRIVE ;  /* 0x00000000000079c5 */ /* 0x020fd40000000000 */
[----:B------:R-:W-:Y:S01]  /*111d0*/  QGMMA.64x32x32.F32.E4M3.E4M3 R104, gdesc[UR4], RZ, !UPT, gsb0 ;  /* 0x00600000046879f3 */ /* 0x000fe2000c0008ff */
[----:B------:R-:W-:-:S05]  /*111e0*/  VIADD R8, R12, 0x200 ;  /* 0x000002000c087836 */ /* 0x000fca0000000000 */
[----:B------:R-:W-:Y:S01]  /*111f0*/  R2UR UR10, R8 ;  /* 0x00000000080a72ca */ /* 0x000fe200000e0000 */
[----:B------:R-:W-:Y:S02]  /*11200*/  WARPGROUP.DEPBAR.LE gsb0, 0x0 ;  /* 0x00008000000079c5 */ /* 0x000fe40000010000 */
[----:B------:R-:W-:-:S10]  /*11210*/  WARPGROUP.ARRIVE ;  /* 0x00000000000079c5 */ /* 0x000fd40000000000 */
[----:B------:R-:W-:Y:S01]  /*11220*/  QGMMA.64x32x32.F32.E4M3.E4M3 R88, gdesc[UR8], RZ, !UPT, gsb0 ;  /* 0x00600000085879f3 */ /* 0x000fe2000c0008ff */
[----:B------:R-:W-:-:S04]  /*11230*/  IADD3 R10, R12, 0x300, RZ ;  /* 0x000003000c0a7810 */ /* 0x000fc80007ffe0ff */
[----:B------:R-:W-:Y:S01]  /*11240*/  R2UR UR14, R10 ;  /* 0x000000000a0e72ca */ /* 0x000fe200000e0000 */
[----:B------:R-:W-:Y:S02]  /*11250*/  WARPGROUP.DEPBAR.LE gsb0, 0x0 ;  /* 0x00008000000079c5 */ /* 0x000fe40000010000 */
[----:B------:R-:W-:-:S10]  /*11260*/  WARPGROUP.ARRIVE ;  /* 0x00000000000079c5 */ /* 0x000fd40000000000 */
[----:B------:R-:W-:Y:S01]  /*11270*/  QGMMA.64x32x32.F32.E4M3.E4M3 R72, gdesc[UR12], RZ, !UPT, gsb0 ;  /* 0x006000000c4879f3 */ /* 0x000fe2000c0008ff */
[----:B------:R-:W-:Y:S02]  /*11280*/  VIADD R6, R12, 0x400 ;  /* 0x000004000c067836 */ /* 0x000fe40000000000 */
[----:B------:R-:W-:Y:S01]  /*11290*/  IMAD.MOV.U32 R7, RZ, RZ, 0x40000040 ;  /* 0x40000040ff077424 */ /* 0x000fe200078e00ff */
[----:B------:R-:W-:Y:S02]  /*112a0*/  R2UR UR16, R4 ;  /* 0x00000000041072ca */ /* 0x000fe400000e0000 */
[----:B------:R-:W-:Y:S02]  /*112b0*/  R2UR UR18, R6 ;  /* 0x00000000061272ca */ /* 0x000fe400000e0000 */
[----:B------:R-:W-:Y:S02]  /*112c0*/  R2UR UR19, R7 ;  /* 0x00000000071372ca */ /* 0x000fe400000e0000 */
[----:B------:R-:W-:Y:S01]  /*112d0*/  R2UR UR17, R5 ;  /* 0x00000000051172ca */ /* 0x000fe200000e0000 */
[----:B------:R-:W-:-:S02]  /*112e0*/  WARPGROUP.DEPBAR.LE gsb0, 0x0 ;  /* 0x00008000000079c5 */ /* 0x000fc40000010000 */
        /* <DEDUP_REMOVED lines=20> */
[----:B------:R-:W-:Y:S01]  /*11430*/  VIADD R10, R4, 0x2 ;  /* 0x00000002040a7836 */ /* 0x000fe20000000000 */
[----:B------:R-:W-:Y:S01]  /*11440*/  IADD3 R14, R12, 0x2, RZ ;  /* 0x000000020c0e7810 */ /* 0x000fe20007ffe0ff */
[----:B------:R-:W-:Y:S01]  /*11450*/  IMAD.MOV.U32 R11, RZ, RZ, 0x40000040 ;  /* 0x40000040ff0b7424 */ /* 0x000fe200078e00ff */
[----:B------:R-:W-:Y:S02]  /*11460*/  MOV R15, 0x40000040 ;  /* 0x40000040000f7802 */ /* 0x000fe40000000f00 */
[----:B------:R-:W-:Y:S02]  /*11470*/  R2UR UR30, R14 ;  /* 0x000000000e1e72ca */ /* 0x000fe400000e0000 */
[----:B------:R-:W-:Y:S02]  /*11480*/  R2UR UR31, R15 ;  /* 0x000000000f1f72ca */ /* 0x000fe400000e0000 */
[----:B------:R-:W-:-:S02]  /*11490*/  R2UR UR28, R10 ;  /* 0x000000000a1c72ca */ /* 0x000fc400000e0000 */
[----:B------:R-:W-:Y:S01]  /*114a0*/  R2UR UR29, R11 ;  /* 0x000000000b1d72ca */ /* 0x000fe200000e0000 */
[----:B------:R-:W-:Y:S02]  /*114b0*/  WARPGROUP.DEPBAR.LE gsb0, 0x0 ;  /* 0x00008000000079c5 */ /* 0x000fe40000010000 */
[----:B------:R-:W-:-:S10]  /*114c0*/  WARPGROUP.ARRIVE ;  /* 0x00000000000079c5 */ /* 0x000fd40000000000 */
[----:B------:R-:W-:Y:S01]  /*114d0*/  QGMMA.64x32x32.F32.E4M3.E4M3 R120, gdesc[UR28], R120, gsb0 ;  /* 0x006000001c7879f3 */ /* 0x000fe20008000878 */
        /* <DEDUP_REMOVED lines=18> */
[----:B------:R-:W-:Y:S02]  /*11600*/  IADD3 R14, R12, 0x302, RZ ;  /* 0x000003020c0e7810 */ /* 0x000fe40007ffe0ff */
[----:B------:R-:W-:Y:S02]  /*11610*/  MOV R15, 0x40000040 ;  /* 0x40000040000f7802 */ /* 0x000fe40000000f00 */
        /* <DEDUP_REMOVED lines=119> */
[----:B------:R-:W-:Y:S01]  /*11d90*/  IMAD.MOV.U32 R15, RZ, RZ, 0x40000040 ;  /* 0x40000040ff0f7424 */ /* 0x000fe200078e00ff */
[----:B------:R-:W-:Y:S02]  /*11da0*/  IADD3 R14, R12, 0x206, RZ ;  /* 0x000002060c0e7810 */ /* 0x000fe40007ffe0ff */
        /* <DEDUP_REMOVED lines=34> */
[C---:B------:R-:W-:Y:S01]  /*11fd0*/  FMUL.FTZ R20, R2.reuse, R121 ;  /* 0x0000007902147220 */ /* 0x040fe20000410000 */
        /* <DEDUP_REMOVED lines=10> */
[----:B------:R-:W-:Y:S01]  /*12080*/  MUFU.TANH R3, R3 ;  /* 0x0000000300037308 */ /* 0x000fe20000002400 */
[C---:B------:R-:W-:Y:S01]  /*12090*/  FMUL.FTZ R106, R2.reuse, R106 ;  /* 0x0000006a026a7220 */ /* 0x040fe20000410000 */
[C---:B------:R-:W-:Y:S01]  /*120a0*/  FMUL.FTZ R127, R2.reuse, R130 ;  /* 0x00000082027f7220 */ /* 0x040fe20000410000 */
[----:B------:R-:W-:Y:S01]  /*120b0*/  FMUL.FTZ R130, R2, R133 ;  /* 0x0000008502827220 */ /* 0x000fe20000410000 */
[----:B----4-:R-:W-:-:S04]  /*120c0*/  IADD3 R133, R138, R139, RZ ;  /* 0x0000008b8a857210 */ /* 0x010fc80007ffe0ff */
[----:B------:R-:W0:Y:S01]  /*120d0*/  MUFU.TANH R21, R21 ;  /* 0x0000001500157308 */ /* 0x000e220000002400 */
[C---:B------:R-:W-:Y:S01]  /*120e0*/  FMUL.FTZ R108, R2.reuse, R108 ;  /* 0x0000006c026c7220 */ /* 0x040fe20000410000 */
[----:B------:R-:W-:-:S06]  /*120f0*/  FMUL.FTZ R13, R2, R66 ;  /* 0x00000042020d7220 */ /* 0x000fcc0000410000 */
[----:B------:R-:W1:Y:S01]  /*12100*/  MUFU.TANH R122, R122 ;  /* 0x0000007a007a7308 */ /* 0x000e620000002400 */
[----:B------:R-:W-:-:S07]  /*12110*/  IMAD R66, R232, -0xe0, R133 ;  /* 0xffffff20e8427824 */ /* 0x000fce00078e0285 */
[----:B------:R-:W2:Y:S08]  /*12120*/  MUFU.TANH R124, R124 ;  /* 0x0000007c007c7308 */ /* 0x000eb00000002400 */
[----:B------:R-:W3:Y:S08]  /*12130*/  MUFU.TANH R20, R20 ;  /* 0x0000001400147308 */ /* 0x000ef00000002400 */
[----:B------:R-:W-:Y:S08]  /*12140*/  MUFU.TANH R126, R126 ;  /* 0x0000007e007e7308 */ /* 0x000ff00000002400 */
[----:B------:R-:W4:Y:S01]  /*12150*/  MUFU.TANH R128, R128 ;  /* 0x0000008000807308 */ /* 0x000f220000002400 */
[----:B------:R-:W-:-:S02]  /*12160*/  WARPGROUP.DEPBAR.LE gsb0, 0x0 ;  /* 0x00008000000079c5 */ /* 0x000fc40000010000 */
[----:B------:R-:W-:-:S05]  /*12170*/  FMUL.FTZ R133, R2, R40 ;  /* 0x0000002802857220 */ /* 0x000fca0000410000 */
[----:B------:R-:W4:Y:S01]  /*12180*/  MUFU.TANH R106, R106 ;  /* 0x0000006a006a7308 */ /* 0x000f220000002400 */
[----:B------:R-:W-:-:S07]  /*12190*/  ISETP.GT.AND P5, PT, R66, RZ, PT ;  /* 0x000000ff4200720c */ /* 0x000fce0003fa4270 */
[----:B------:R-:W4:Y:S01]  /*121a0*/  MUFU.TANH R121, R121 ;  /* 0x0000007900797308 */ /* 0x000f220000002400 */
[----:B------:R-:W-:-:S07]  /*121b0*/  ISETP.GT.AND P3, PT, R66, 0x9, PT ;  /* 0x000000094200780c */ /* 0x000fce0003f64270 */
[----:B------:R-:W4:Y:S01]  /*121c0*/  MUFU.TANH R108, R108 ;  /* 0x0000006c006c7308 */ /* 0x000f220000002400 */
[----:B------:R-:W-:Y:S01]  /*121d0*/  ISETP.GT.AND P1, PT, R66, 0x1, PT ;  /* 0x000000014200780c */ /* 0x000fe20003f24270 */
[----:B------:R-:W-:-:S06]  /*121e0*/  FMUL.FTZ R129, R2, R132 ;  /* 0x0000008402817220 */ /* 0x000fcc0000410000 */
[----:B------:R1:W-:Y:S01]  /*121f0*/  MUFU.TANH R40, R13 ;  /* 0x0000000d00287308 */ /* 0x0003e20000002400 */
[C---:B------:R-:W-:Y:S01]  /*12200*/  FMUL.FTZ R140, R2.reuse, R43 ;  /* 0x0000002b028c7220 */ /* 0x040fe20000410000 */
[----:B0-----:R-:W-:Y:S01]  /*12210*/  FSEL R21, R21, -INF , P5 ;  /* 0xff80000015157808 */ /* 0x001fe20002800000 */
[----:B------:R-:W-:Y:S01]  /*12220*/  FMUL.FTZ R14, R2, R85 ;  /* 0x00000055020e7220 */ /* 0x000fe20000410000 */
[----:B------:R-:W-:Y:S01]  /*12230*/  FSEL R3, R3, -INF , P5 ;  /* 0xff80000003037808 */ /* 0x000fe20002800000 */
[----:B-1----:R-:W-:-:S03]  /*12240*/  IMAD.MOV.U32 R13, RZ, RZ, 0x40000040 ;  /* 0x40000040ff0d7424 */ /* 0x002fc600078e00ff */
[----:B------:R-:W0:Y:S01]  /*12250*/  MUFU.TANH R125, R125 ;  /* 0x0000007d007d7308 */ /* 0x000e220000002400 */
[----:B------:R-:W-:Y:S01]  /*12260*/  ISETP.GT.AND P5, PT, R66, 0x11, PT ;  /* 0x000000114200780c */ /* 0x000fe20003fa4270 */
[----:B------:R-:W-:Y:S01]  /*12270*/  FMUL.FTZ R85, R2, R87 ;  /* 0x0000005702557220 */ /* 0x000fe20000410000 */
[----:B------:R-:W-:Y:S02]  /*12280*/  FSEL R43, R122, -INF , P3 ;  /* 0xff8000007a2b7808 */ /* 0x000fe40001800000 */
[----:B------:R-:W-:Y:S02]  /*12290*/  R2UR UR7, R13 ;  /* 0x000000000d0772ca */ /* 0x000fe400000e0000 */
[----:B--2---:R-:W-:Y:S01]  /*122a0*/  FSEL R13, R124, -INF , P3 ;  /* 0xff8000007c0d7808 */ /* 0x004fe20001800000 */
[----:B------:R-:W1:Y:S01]  /*122b0*/  MUFU.TANH R120, R120 ;  /* 0x0000007800787308 */ /* 0x000e620000002400 */
[----:B------:R-:W-:Y:S01]  /*122c0*/  ISETP.GT.AND P3, PT, R66, 0x20, PT ;  /* 0x000000204200780c */ /* 0x000fe20003f64270 */
[----:B------:R-:W-:Y:S01]  /*122d0*/  FMUL.FTZ R87, R2, R70 ;  /* 0x0000004602577220 */ /* 0x000fe20000410000 */
[----:B------:R-:W-:Y:S01]  /*122e0*/  VIADD R12, R12, 0x606 ;  /* 0x000006060c0c7836 */ /* 0x000fe20000000000 */
[----:B------:R-:W-:Y:S01]  /*122f0*/  ISETP.GT.AND P2, PT, R66, 0x8, PT ;  /* 0x000000084200780c */ /* 0x000fe20003f44270 */
[----:B------:R-:W-:Y:S01]  /*12300*/  FMUL.FTZ R225, R2, R45 ;  /* 0x0000002d02e17220 */ /* 0x000fe20000410000 */
[----:B---3--:R-:W-:Y:S01]  /*12310*/  FSEL R20, R20, -INF , P1 ;  /* 0xff80000014147808 */ /* 0x008fe20000800000 */
[C---:B------:R-:W-:Y:S01]  /*12320*/  FMUL.FTZ R183, R2.reuse, R47 ;  /* 0x0000002f02b77220 */ /* 0x040fe20000410000 */
[C---:B------:R-:W-:Y:S01]  /*12330*/  FMUL.FTZ R70, R2.reuse, R52 ;  /* 0x0000003402467220 */ /* 0x040fe20000410000 */
[----:B------:R-:W2:Y:S01]  /*12340*/  MUFU.TANH R123, R123 ;  /* 0x0000007b007b7308 */ /* 0x000ea20000002400 */
[C---:B------:R-:W-:Y:S01]  /*12350*/  FMUL.FTZ R69, R2.reuse, R69 ;  /* 0x0000004502457220 */ /* 0x040fe20000410000 */
[----:B------:R-:W-:Y:S01]  /*12360*/  FMUL.FTZ R52, R2, R53 ;  /* 0x0000003502347220 */ /* 0x000fe20000410000 */
[----:B----4-:R-:W-:-:S02]  /*12370*/  FSEL R45, R128, -INF , P5 ;  /* 0xff800000802d7808 */ /* 0x010fc40002800000 */
[----:B------:R-:W-:Y:S02]  /*12380*/  FSEL R47, R126, -INF , P5 ;  /* 0xff8000007e2f7808 */ /* 0x000fe40002800000 */
[----:B------:R-:W-:Y:S01]  /*12390*/  ISETP.GT.AND P5, PT, R66, 0x28, PT ;  /* 0x000000284200780c */ /* 0x000fe20003fa4270 */
[----:B------:R-:W3:Y:S01]  /*123a0*/  MUFU.TANH R129, R129 ;  /* 0x0000008100817308 */ /* 0x000ee20000002400 */
[----:B------:R-:W-:Y:S01]  /*123b0*/  FSEL R53, R106, -INF , P3 ;  /* 0xff8000006a357808 */ /* 0x000fe20001800000 */
[----:B------:R-:W-:Y:S01]  /*123c0*/  FMUL.FTZ R104, R2, R104 ;  /* 0x0000006802687220 */ /* 0x000fe20000410000 */
[----:B------:R-:W-:Y:S02]  /*123d0*/  FSEL R121, R121, -INF , P2 ;  /* 0xff80000079797808 */ /* 0x000fe40001000000 */
[----:B------:R-:W-:Y:S02]  /*123e0*/  FMNMX.FTZ R106, R3, R20, !PT ;  /* 0x00000014036a7209 */ /* 0x000fe40007810000 */
[----:B------:R-:W-:-:S02]  /*123f0*/  R2UR UR6, R12 ;  /* 0x000000000c0672ca */ /* 0x000fc400000e0000 */
[----:B------:R-:W-:Y:S01]  /*12400*/  R2UR UR4, R6 ;  /* 0x00000000060472ca */ /* 0x000fe200000e0000 */
[----:B------:R4:W-:Y:S01]  /*12410*/  MUFU.TANH R12, R69 ;  /* 0x00000045000c7308 */ /* 0x0009e20000002400 */
[----:B------:R-:W-:Y:S01]  /*12420*/  R2UR UR5, R7 ;  /* 0x00000000070572ca */ /* 0x000fe200000e0000 */
[----:B------:R-:W-:Y:S01]  /*12430*/  FMUL.FTZ R105, R2, R105 ;  /* 0x0000006902697220 */ /* 0x000fe20000410000 */
[----:B------:R-:W-:-:S05]  /*12440*/  ISETP.GT.AND P4, PT, R66, 0x10, PT ;  /* 0x000000104200780c */ /* 0x000fca0003f84270 */
[----:B------:R-:W3:Y:S01]  /*12450*/  MUFU.TANH R130, R130 ;  /* 0x0000008200827308 */ /* 0x000ee20000002400 */
[----:B----4-:R-:W-:Y:S02]  /*12460*/  FSEL R69, R108, -INF , P5 ;  /* 0xff8000006c457808 */ /* 0x010fe40002800000 */
[----:B------:R-:W-:Y:S01]  /*12470*/  FMNMX.FTZ R108, R121, R106, !PT ;  /* 0x0000006a796c7209 */ /* 0x000fe20007810000 */
[C---:B------:R-:W-:Y:S01]  /*12480*/  FMUL.FTZ R131, R2.reuse, R134 ;  /* 0x0000008602837220 */ /* 0x040fe20000410000 */
[----:B0-----:R-:W-:Y:S01]  /*12490*/  FSEL R125, R125, -INF , P4 ;  /* 0xff8000007d7d7808 */ /* 0x001fe20002000000 */
[----:B------:R-:W-:Y:S02]  /*124a0*/  WARPGROUP.ARRIVE ;  /* 0x00000000000079c5 */ /* 0x000fe40000000000 */
[----:B------:R-:W0:Y:S01]  /*124b0*/  MUFU.TANH R127, R127 ;  /* 0x0000007f007f7308 */ /* 0x000e220000002400 */
[----:B------:R-:W-:Y:S01]  /*124c0*/  FMNMX.FTZ R108, R43, R108, !PT ;  /* 0x0000006c2b6c7209 */ /* 0x000fe20007810000 */
[----:B------:R-:W-:Y:S01]  /*124d0*/  FMUL.FTZ R132, R2, R135 ;  /* 0x0000008702847220 */ /* 0x000fe20000410000 */
[----:B-1----:R-:W-:Y:S01]  /*124e0*/  FSEL R120, R120, -INF , P1 ;  /* 0xff80000078787808 */ /* 0x002fe20000800000 */
[----:B------:R-:W-:-:S04]  /*124f0*/  FMUL.FTZ R109, R2, R109 ;  /* 0x0000006d026d7220 */ /* 0x000fc80000410000 */
[----:B------:R-:W1:Y:S01]  /*12500*/  MUFU.TANH R104, R104 ;  /* 0x0000006800687308 */ /* 0x000e620000002400 */
[----:B------:R-:W-:Y:S01]  /*12510*/  ISETP.GT.AND P1, PT, R66, 0x18, PT ;  /* 0x000000184200780c */ /* 0x000fe20003f24270 */
[----:B------:R-:W-:Y:S01]  /*12520*/  QGMMA.64x32x32.F32.E4M3.E4M3 R24, gdesc[UR4], R24, gsb0 ;  /* 0x00600000041879f3 */ /* 0x000fe20008000818 */
[----:B------:R-:W-:-:S05]  /*12530*/  FMNMX.FTZ R108, R125, R108, !PT ;  /* 0x0000006c7d6c7209 */ /* 0x000fca0007810000 */
[----:B------:R-:W4:Y:S01]  /*12540*/  MUFU.TANH R105, R105 ;  /* 0x0000006900697308 */ /* 0x000f220000002400 */
[----:B--2---:R-:W-:Y:S01]  /*12550*/  FSEL R123, R123, -INF , P2 ;  /* 0xff8000007b7b7808 */ /* 0x004fe20001000000 */
[----:B------:R-:W-:Y:S01]  /*12560*/  FMUL.FTZ R112, R2, R112 ;  /* 0x0000007002707220 */ /* 0x000fe20000410000 */
[----:B------:R-:W-:Y:S01]  /*12570*/  ISETP.GT.AND P2, PT, R66, 0x19, PT ;  /* 0x000000194200780c */ /* 0x000fe20003f44270 */
[----:B------:R-:W-:Y:S01]  /*12580*/  FMUL.FTZ R15, R2, R86 ;  /* 0x00000056020f7220 */ /* 0x000fe20000410000 */
[----:B---3--:R-:W-:-:S03]  /*12590*/  FSEL R129, R129, -INF , P1 ;  /* 0xff80000081817808 */ /* 0x008fc60000800000 */
[----:B------:R-:W2:Y:S01]  /*125a0*/  MUFU.TANH R131, R131 ;  /* 0x0000008300837308 */ /* 0x000ea20000002400 */
[----:B------:R-:W-:Y:S01]  /*125b0*/  FMNMX.FTZ R108, R47, R108, !PT ;  /* 0x0000006c2f6c7209 */ /* 0x000fe20007810000 */
[C---:B------:R-:W-:Y:S01]  /*125c0*/  FMUL.FTZ R86, R2.reuse, R51 ;  /* 0x0000003302567220 */ /* 0x040fe20000410000 */
[----:B------:R-:W-:Y:S01]  /*125d0*/  FMUL.FTZ R107, R2, R107 ;  /* 0x0000006b026b7220 */ /* 0x000fe20000410000 */
[----:B------:R-:W-:Y:S01]  /*125e0*/  FSEL R51, R130, -INF , P2 ;  /* 0xff80000082337808 */ /* 0x000fe20001000000 */
[C---:B------:R-:W-:Y:S01]  /*125f0*/  FMUL.FTZ R113, R2.reuse, R113 ;  /* 0x0000007102717220 */ /* 0x040fe20000410000 */
[----:B------:R-:W-:Y:S01]  /*12600*/  FMNMX.FTZ R108, R129, R108, !PT ;  /* 0x0000006c816c7209 */ /* 0x000fe20007810000 */
[C---:B------:R-:W-:Y:S01]  /*12610*/  FMUL.FTZ R138, R2.reuse, R48 ;  /* 0x00000030028a7220 */ /* 0x040fe20000410000 */
[----:B------:R-:W3:Y:S01]  /*12620*/  MUFU.TANH R132, R132 ;  /* 0x0000008400847308 */ /* 0x000ee20000002400 */
[C---:B------:R-:W-:Y:S01]  /*12630*/  FMUL.FTZ R48, R2.reuse, R55 ;  /* 0x0000003702307220 */ /* 0x040fe20000410000 */
[----:B0-----:R-:W-:Y:S01]  /*12640*/  FSEL R127, R127, -INF , P4 ;  /* 0xff8000007f7f7808 */ /* 0x001fe20002000000 */
[----:B------:R-:W-:-:S05]  /*12650*/  FMUL.FTZ R110, R2, R110 ;  /* 0x0000006e026e7220 */ /* 0x000fca0000410000 */
[----:B------:R-:W0:Y:S01]  /*12660*/  MUFU.TANH R109, R109 ;  /* 0x0000006d006d7308 */ /* 0x000e220000002400 */
[----:B------:R-:W-:Y:S01]  /*12670*/  ISETP.GT.AND P4, PT, R66, 0x21, PT ;  /* 0x000000214200780c */ /* 0x000fe20003f84270 */
[----:B------:R-:W-:Y:S01]  /*12680*/  FMUL.FTZ R115, R2, R115 ;  /* 0x0000007302737220 */ /* 0x000fe20000410000 */
[----:B-1----:R-:W-:Y:S01]  /*12690*/  FSEL R55, R104, -INF , P3 ;  /* 0xff80000068377808 */ /* 0x002fe20001800000 */
[C---:B------:R-:W-:Y:S01]  /*126a0*/  FMUL.FTZ R116, R2.reuse, R116 ;  /* 0x0000007402747220 */ /* 0x040fe20000410000 */
[----:B------:R-:W-:Y:S01]  /*126b0*/  FMNMX.FTZ R108, R51, R108, !PT ;  /* 0x0000006c336c7209 */ /* 0x000fe20007810000 */
[C---:B------:R-:W-:Y:S01]  /*126c0*/  FMUL.FTZ R111, R2.reuse, R111 ;  /* 0x0000006f026f7220 */ /* 0x040fe20000410000 */
[C---:B------:R-:W-:Y:S01]  /*126d0*/  FMUL.FTZ R117, R2.reuse, R117 ;  /* 0x0000007502757220 */ /* 0x040fe20000410000 */
[----:B------:R-:W-:Y:S01]  /*126e0*/  MUFU.TANH R112, R112 ;  /* 0x0000007000707308 */ /* 0x000fe20000002400 */
[----:B----4-:R-:W-:Y:S01]  /*126f0*/  FSEL R105, R105, -INF , P4 ;  /* 0xff80000069697808 */ /* 0x010fe20002000000 */
[C---:B------:R-:W-:Y:S01]  /*12700*/  FMUL.FTZ R92, R2.reuse, R92 ;  /* 0x0000005c025c7220 */ /* 0x040fe20000410000 */
[----:B------:R-:W-:Y:S01]  /*12710*/  FMNMX.FTZ R108, R55, R108, !PT ;  /* 0x0000006c376c7209 */ /* 0x000fe20007810000 */
[C---:B------:R-:W-:Y:S01]  /*12720*/  FMUL.FTZ R94, R2.reuse, R94 ;  /* 0x0000005e025e7220 */ /* 0x040fe20000410000 */
[C---:B------:R-:W-:Y:S01]  /*12730*/  FMUL.FTZ R114, R2.reuse, R114 ;  /* 0x0000007202727220 */ /* 0x040fe20000410000 */
[C---:B------:R-:W-:Y:S01]  /*12740*/  FMUL.FTZ R88, R2.reuse, R88 ;  /* 0x0000005802587220 */ /* 0x040fe20000410000 */
[C---:B------:R-:W-:Y:S01]  /*12750*/  FMUL.FTZ R118, R2.reuse, R118 ;  /* 0x0000007602767220 */ /* 0x040fe20000410000 */
[----:B------:R-:W1:Y:S01]  /*12760*/  MUFU.TANH R107, R107 ;  /* 0x0000006b006b7308 */ /* 0x000e620000002400 */
[----:B--2---:R-:W-:Y:S01]  /*12770*/  FSEL R131, R131, -INF , P1 ;  /* 0xff80000083837808 */ /* 0x004fe20000800000 */
[----:B------:R-:W-:Y:S01]  /*12780*/  FMUL.FTZ R136, R2, R49 ;  /* 0x0000003102887220 */ /* 0x000fe20000410000 */
[----:B------:R-:W-:Y:S01]  /*12790*/  ISETP.GT.AND P1, PT, R66, 0x29, PT ;  /* 0x000000294200780c */ /* 0x000fe20003f24270 */
[C---:B------:R-:W-:Y:S01]  /*127a0*/  FMUL.FTZ R119, R2.reuse, R119 ;  /* 0x0000007702777220 */ /* 0x040fe20000410000 */
[C---:B------:R-:W-:Y:S01]  /*127b0*/  FMUL.FTZ R101, R2.reuse, R101 ;  /* 0x0000006502657220 */ /* 0x040fe20000410000 */
[C---:B------:R-:W-:Y:S01]  /*127c0*/  FMUL.FTZ R103, R2.reuse, R103 ;  /* 0x0000006702677220 */ /* 0x040fe20000410000 */
[C---:B------:R-:W-:Y:S01]  /*127d0*/  FMUL.FTZ R90, R2.reuse, R90 ;  /* 0x0000005a025a7220 */ /* 0x040fe20000410000 */
[----:B------:R-:W-:Y:S01]  /*127e0*/  MUFU.TANH R113, R113 ;  /* 0x0000007100717308 */ /* 0x000fe20000002400 */
[----:B------:R-:W-:Y:S01]  /*127f0*/  FMNMX.FTZ R108, R105, R108, !PT ;  /* 0x0000006c696c7209 */ /* 0x000fe20007810000 */
[----:B------:R-:W-:Y:S01]  /*12800*/  FMUL.FTZ R89, R2, R89 ;  /* 0x0000005902597220 */ /* 0x000fe20000410000 */
[----:B---3--:R-:W-:Y:S01]  /*12810*/  FSEL R49, R132, -INF , P2 ;  /* 0xff80000084317808 */ /* 0x008fe20001000000 */
[C---:B------:R-:W-:Y:S01]  /*12820*/  FMUL.FTZ R221, R2.reuse, R44 ;  /* 0x0000002c02dd7220 */ /* 0x040fe20000410000 */
[C---:B------:R-:W-:Y:S01]  /*12830*/  FMUL.FTZ R91, R2.reuse, R91 ;  /* 0x0000005b025b7220 */ /* 0x040fe20000410000 */
[C---:B------:R-:W-:Y:S01]  /*12840*/  FMUL.FTZ R93, R2.reuse, R93 ;  /* 0x0000005d025d7220 */ /* 0x040fe20000410000 */
[----:B------:R-:W-:Y:S01]  /*12850*/  FMUL.FTZ R96, R2, R96 ;  /* 0x0000006002607220 */ /* 0x000fe20000410000 */
[----:B------:R-:W-:Y:S01]  /*12860*/  MUFU.TANH R110, R110 ;  /* 0x0000006e006e7308 */ /* 0x000fe20000002400 */
[----:B------:R-:W-:Y:S01]  /*12870*/  ISETP.GT.AND P2, PT, R66, 0x30, PT ;  /* 0x000000304200780c */ /* 0x000fe20003f44270 */
[C---:B------:R-:W-:Y:S01]  /*12880*/  FMUL.FTZ R98, R2.reuse, R98 ;  /* 0x0000006202627220 */ /* 0x040fe20000410000 */
[----:B0-----:R-:W-:Y:S01]  /*12890*/  FSEL R109, R109, -INF , P1 ;  /* 0xff8000006d6d7808 */ /* 0x001fe20000800000 */
[C---:B------:R-:W-:Y:S01]  /*128a0*/  FMUL.FTZ R80, R2.reuse, R80 ;  /* 0x0000005002507220 */ /* 0x040fe20000410000 */
[C---:B------:R-:W-:Y:S01]  /*128b0*/  FMUL.FTZ R82, R2.reuse, R82 ;  /* 0x0000005202527220 */ /* 0x040fe20000410000 */
[C---:B------:R-:W-:Y:S01]  /*128c0*/  FMUL.FTZ R97, R2.reuse, R97 ;  /* 0x0000006102617220 */ /* 0x040fe20000410000 */
[C---:B------:R-:W-:Y:S01]  /*128d0*/  FMUL.FTZ R99, R2.reuse, R99 ;  /* 0x0000006302637220 */ /* 0x040fe20000410000 */
[----:B------:R-:W0:Y:S01]  /*128e0*/  MUFU.TANH R115, R115 ;  /* 0x0000007300737308 */ /* 0x000e220000002400 */
[----:B------:R-:W-:Y:S01]  /*128f0*/  FMNMX.FTZ R108, R69, R108, !PT ;  /* 0x0000006c456c7209 */ /* 0x000fe20007810000 */
[C---:B------:R-:W-:Y:S01]  /*12900*/  FMUL.FTZ R68, R2.reuse, R68 ;  /* 0x0000004402447220 */ /* 0x040fe20000410000 */
[C---:B------:R-:W-:Y:S01]  /*12910*/  FMUL.FTZ R67, R2.reuse, R67 ;  /* 0x0000004302437220 */ /* 0x040fe20000410000 */
[C---:B------:R-:W-:Y:S01]  /*12920*/  FMUL.FTZ R134, R2.reuse, R50 ;  /* 0x0000003202867220 */ /* 0x040fe20000410000 */
[C---:B------:R-:W-:Y:S01]  /*12930*/  FMUL.FTZ R135, R2.reuse, R41 ;  /* 0x0000002902877220 */ /* 0x040fe20000410000 */
[C---:B------:R-:W-:Y:S01]  /*12940*/  FMUL.FTZ R100, R2.reuse, R100 ;  /* 0x0000006402647220 */ /* 0x040fe20000410000 */
[----:B------:R-:W-:Y:S01]  /*12950*/  FMUL.FTZ R102, R2, R102 ;  /* 0x0000006602667220 */ /* 0x000fe20000410000 */
[----:B------:R-:W-:Y:S01]  /*12960*/  MUFU.TANH R116, R116 ;  /* 0x0000007400747308 */ /* 0x000fe20000002400 */
[----:B------:R-:W-:Y:S01]  /*12970*/  ISETP.GT.AND P3, PT, R66, 0x31, PT ;  /* 0x000000314200780c */ /* 0x000fe20003f64270 */
[C---:B------:R-:W-:Y:S01]  /*12980*/  FMUL.FTZ R95, R2.reuse, R95 ;  /* 0x0000005f025f7220 */ /* 0x040fe20000410000 */
[C---:B------:R-:W-:Y:S01]  /*12990*/  FMUL.FTZ R73, R2.reuse, R73 ;  /* 0x0000004902497220 */ /* 0x040fe20000410000 */
[C---:B------:R-:W-:Y:S01]  /*129a0*/  FMUL.FTZ R57, R2.reuse, R57 ;  /* 0x0000003902397220 */ /* 0x040fe20000410000 */
[C---:B------:R-:W-:Y:S01]  /*129b0*/  FMUL.FTZ R59, R2.reuse, R59 ;  /* 0x0000003b023b7220 */ /* 0x040fe20000410000 */
[C---:B------:R-:W-:Y:S01]  /*129c0*/  FMUL.FTZ R137, R2.reuse, R42 ;  /* 0x0000002a02897220 */ /* 0x040fe20000410000 */
[C---:B------:R-:W-:Y:S01]  /*129d0*/  FMUL.FTZ R76, R2.reuse, R76 ;  /* 0x0000004c024c7220 */ /* 0x040fe20000410000 */
[----:B------:R-:W2:Y:S01]  /*129e0*/  MUFU.TANH R111, R111 ;  /* 0x0000006f006f7308 */ /* 0x000ea20000002400 */
[----:B------:R-:W-:Y:S01]  /*129f0*/  FMNMX.FTZ R108, R109, R108, !PT ;  /* 0x0000006c6d6c7209 */ /* 0x000fe20007810000 */
[C---:B------:R-:W-:Y:S01]  /*12a00*/  FMUL.FTZ R78, R2.reuse, R78 ;  /* 0x0000004e024e7220 */ /* 0x040fe20000410000 */
[C---:B------:R-:W-:Y:S01]  /*12a10*/  FMUL.FTZ R77, R2.reuse, R77 ;  /* 0x0000004d024d7220 */ /* 0x040fe20000410000 */
[C---:B------:R-:W-:Y:S01]  /*12a20*/  FMUL.FTZ R79, R2.reuse, R79 ;  /* 0x0000004f024f7220 */ /* 0x040fe20000410000 */
[C---:B------:R-:W-:Y:S01]  /*12a30*/  FMUL.FTZ R72, R2.reuse, R72 ;  /* 0x0000004802487220 */ /* 0x040fe20000410000 */
[C---:B------:R-:W-:Y:S01]  /*12a40*/  FMUL.FTZ R74, R2.reuse, R74 ;  /* 0x0000004a024a7220 */ /* 0x040fe20000410000 */
[C---:B------:R-:W-:Y:S01]  /*12a50*/  FMUL.FTZ R71, R2.reuse, R71 ;  /* 0x0000004702477220 */ /* 0x040fe20000410000 */
[----:B------:R-:W-:Y:S01]  /*12a60*/  MUFU.TANH R117, R117 ;  /* 0x0000007500757308 */ /* 0x000fe20000002400 */
[----:B-1----:R-:W-:Y:S01]  /*12a70*/  FSEL R107, R107, -INF , P4 ;  /* 0xff8000006b6b7808 */ /* 0x002fe20002000000 */
        /* <DEDUP_REMOVED lines=9> */
[C---:B------:R-:W-:Y:S01]  /*12b10*/  FMUL.FTZ R60, R2.reuse, R60 ;  /* 0x0000003c023c7220 */ /* 0x040fe20000410000 */
[C---:B------:R-:W-:Y:S01]  /*12b20*/  FMUL.FTZ R62, R2.reuse, R62 ;  /* 0x0000003e023e7220 */ /* 0x040fe20000410000 */
[C---:B------:R-:W-:Y:S01]  /*12b30*/  FMUL.FTZ R61, R2.reuse, R61 ;  /* 0x0000003d023d7220 */ /* 0x040fe20000410000 */
[C---:B------:R-:W-:Y:S01]  /*12b40*/  FMUL.FTZ R64, R2.reuse, R64 ;  /* 0x0000004002407220 */ /* 0x040fe20000410000 */
[----:B------:R-:W-:Y:S01]  /*12b50*/  FMUL.FTZ R63, R2, R63 ;  /* 0x0000003f023f7220 */ /* 0x000fe20000410000 */
[----:B------:R-:W1:Y:S01]  /*12b60*/  MUFU.TANH R94, R94 ;  /* 0x0000005e005e7308 */ /* 0x000e620000002400 */
[----:B------:R-:W-:Y:S01]  /*12b70*/  ISETP.GT.AND P4, PT, R66, 0x38, PT ;  /* 0x000000384200780c */ /* 0x000fe20003f84270 */
[----:B------:R-:W-:Y:S01]  /*12b80*/  FMUL.FTZ R54, R2, R54 ;  /* 0x0000003602367220 */ /* 0x000fe20000410000 */
[----:B------:R-:W-:-:S05]  /*12b90*/  ULDC UR4, c[0x0][0x988] ;  /* 0x0002620000047ab9 */ /* 0x000fca0000000800 */
[----:B------:R-:W-:Y:S08]  /*12ba0*/  MUFU.TANH R114, R114 ;  /* 0x0000007200727308 */ /* 0x000ff00000002400 */
[----:B------:R-:W3:Y:S08]  /*12bb0*/  MUFU.TANH R88, R88 ;  /* 0x0000005800587308 */ /* 0x000ef00000002400 */
[----:B------:R4:W-:Y:S08]  /*12bc0*/  MUFU.TANH R44, R87 ;  /* 0x00000057002c7308 */ /* 0x0009f00000002400 */
[----:B------:R-:W3:Y:S01]  /*12bd0*/  MUFU.TANH R118, R118 ;  /* 0x0000007600767308 */ /* 0x000ee20000002400 */
[----:B----4-:R-:W-:-:S04]  /*12be0*/  FSEL R87, R112, -INF , P2 ;  /* 0xff80000070577808 */ /* 0x010fc80001000000 */
[----:B------:R-:W-:-:S03]  /*12bf0*/  FMNMX.FTZ R108, R87, R108, !PT ;  /* 0x0000006c576c7209 */ /* 0x000fc60007810000 */
[----:B------:R-:W4:Y:S01]  /*12c00*/  MUFU.TANH R119, R119 ;  /* 0x0000007700777308 */ /* 0x000f220000002400 */
[----:B0-----:R-:W-:-:S07]  /*12c10*/  FSEL R115, R115, -INF , P3 ;  /* 0xff80000073737808 */ /* 0x001fce0001800000 */
[----:B------:R-:W-:Y:S08]  /*12c20*/  MUFU.TANH R101, R101 ;  /* 0x0000006500657308 */ /* 0x000ff00000002400 */
[----:B------:R-:W0:Y:S08]  /*12c30*/  MUFU.TANH R103, R103 ;  /* 0x0000006700677308 */ /* 0x000e300000002400 */
[----:B------:R-:W-:Y:S08]  /*12c40*/  MUFU.TANH R90, R90 ;  /* 0x0000005a005a7308 */ /* 0x000ff00000002400 */
[----:B------:R-:W0:Y:S08]  /*12c50*/  MUFU.TANH R89, R89 ;  /* 0x0000005900597308 */ /* 0x000e300000002400 */
[----:B------:R1:W-:Y:S01]  /*12c60*/  MUFU.TANH R50, R133 ;  /* 0x0000008500327308 */ /* 0x0003e20000002400 */
[----:B--2---:R-:W-:-:S07]  /*12c70*/  FSEL R111, R111, -INF , P1 ;  /* 0xff8000006f6f7808 */ /* 0x004fce0000800000 */
[----:B------:R-:W2:Y:S01]  /*12c80*/  MUFU.TANH R91, R91 ;  /* 0x0000005b005b7308 */ /* 0x000ea20000002400 */
[----:B-1----:R-:W-:Y:S02]  /*12c90*/  FSEL R133, R113, -INF , P3 ;  /* 0xff80000071857808 */ /* 0x002fe40001800000 */
[----:B------:R-:W-:Y:S02]  /*12ca0*/  ISETP.GT.AND P3, PT, R66, 0x48, PT ;  /* 0x000000484200780c */ /* 0x000fe40003f64270 */
[----:B------:R-:W-:-:S03]  /*12cb0*/  FMNMX.FTZ R108, R133, R108, !PT ;  /* 0x0000006c856c7209 */ /* 0x000fc60007810000 */
[----:B------:R-:W1:Y:S01]  /*12cc0*/  MUFU.TANH R93, R93 ;  /* 0x0000005d005d7308 */ /* 0x000e620000002400 */
[----:B------:R-:W-:-:S07]  /*12cd0*/  ISETP.GT.AND P1, PT, R66, 0x40, PT ;  /* 0x000000404200780c */ /* 0x000fce0003f24270 */
[----:B------:R-:W-:Y:S01]  /*12ce0*/  MUFU.TANH R96, R96 ;  /* 0x0000006000607308 */ /* 0x000fe20000002400 */
[----:B------:R-:W-:-:S07]  /*12cf0*/  FSEL R143, R94, -INF , P3 ;  /* 0xff8000005e8f7808 */ /* 0x000fce0001800000 */
[----:B------:R-:W1:Y:S01]  /*12d00*/  MUFU.TANH R98, R98 ;  /* 0x0000006200627308 */ /* 0x000e620000002400 */
[----:B------:R-:W-:-:S07]  /*12d10*/  FSEL R147, R92, -INF , P3 ;  /* 0xff8000005c937808 */ /* 0x000fce0001800000 */
[----:B------:R-:W-:Y:S08]  /*12d20*/  MUFU.TANH R80, R80 ;  /* 0x0000005000507308 */ /* 0x000ff00000002400 */
[----:B------:R-:W1:Y:S08]  /*12d30*/  MUFU.TANH R82, R82 ;  /* 0x0000005200527308 */ /* 0x000e700000002400 */
[----:B------:R3:W-:Y:S08]  /*12d40*/  MUFU.TANH R41, R67 ;  /* 0x0000004300297308 */ /* 0x0007f00000002400 */
[----:B------:R-:W-:Y:S01]  /*12d50*/  MUFU.TANH R42, R68 ;  /* 0x00000044002a7308 */ /* 0x000fe20000002400 */
[----:B---3--:R-:W-:-:S02]  /*12d60*/  FSEL R67, R110, -INF , P5 ;  /* 0xff8000006e437808 */ /* 0x008fc40002800000 */
[----:B------:R-:W-:-:S05]  /*12d70*/  ISETP.GT.AND P5, PT, R66, 0x39, PT ;  /* 0x000000394200780c */ /* 0x000fca0003fa4270 */
[----:B------:R-:W-:Y:S01]  /*12d80*/  MUFU.TANH R97, R97 ;  /* 0x0000006100617308 */ /* 0x000fe20000002400 */
[----:B------:R-:W-:-:S07]  /*12d90*/  FSEL R117, R117, -INF , P5 ;  /* 0xff80000075757808 */ /* 0x000fce0002800000 */
[----:B------:R-:W3:Y:S01]  /*12da0*/  MUFU.TANH R99, R99 ;  /* 0x0000006300637308 */ /* 0x000ee20000002400 */
[----:B------:R-:W-:-:S07]  /*12db0*/  ISETP.GT.AND P3, PT, R66, 0x59, PT ;  /* 0x000000594200780c */ /* 0x000fce0003f64270 */
[----:B------:R4:W-:Y:S01]  /*12dc0*/  MUFU.TANH R68, R135 ;  /* 0x0000008700447308 */ /* 0x0009e20000002400 */
[----:B------:R-:W-:Y:S02]  /*12dd0*/  FSEL R141, R88, -INF , P1 ;  /* 0xff800000588d7808 */ /* 0x000fe40000800000 */
[----:B----4-:R-:W-:-:S05]  /*12de0*/  FSEL R135, R116, -INF , P4 ;  /* 0xff80000074877808 */ /* 0x010fca0002000000 */
[----:B------:R-:W-:Y:S01]  /*12df0*/  MUFU.TANH R100, R100 ;  /* 0x0000006400647308 */ /* 0x000fe20000002400 */
[----:B------:R-:W-:-:S07]  /*12e00*/  FMNMX.FTZ R108, R135, R108, !PT ;  /* 0x0000006c876c7209 */ /* 0x000fce0007810000 */
[----:B------:R-:W4:Y:S01]  /*12e10*/  MUFU.TANH R102, R102 ;  /* 0x0000006600667308 */ /* 0x000f220000002400 */
[----:B------:R-:W-:-:S07]  /*12e20*/  FMNMX.FTZ R108, R117, R108, !PT ;  /* 0x0000006c756c7209 */ /* 0x000fce0007810000 */
[----:B------:R-:W4:Y:S01]  /*12e30*/  MUFU.TANH R95, R95 ;  /* 0x0000005f005f7308 */ /* 0x000f220000002400 */
[----:B------:R-:W-:-:S07]  /*12e40*/  FSEL R113, R118, -INF , P4 ;  /* 0xff80000076717808 */ /* 0x000fce0002000000 */
[----:B------:R-:W4:Y:S01]  /*12e50*/  MUFU.TANH R73, R73 ;  /* 0x0000004900497308 */ /* 0x000f220000002400 */
[----:B------:R-:W-:-:S07]  /*12e60*/  ISETP.GT.AND P4, PT, R66, 0x49, PT ;  /* 0x000000494200780c */ /* 0x000fce0003f84270 */
[----:B------:R-:W-:Y:S01]  /*12e70*/  MUFU.TANH R57, R57 ;  /* 0x0000003900397308 */ /* 0x000fe20000002400 */
[----:B------:R-:W-:-:S07]  /*12e80*/  FSEL R119, R119, -INF , P5 ;  /* 0xff80000077777808 */ /* 0x000fce0002800000 */
[----:B------:R-:W4:Y:S01]  /*12e90*/  MUFU.TANH R59, R59 ;  /* 0x0000003b003b7308 */ /* 0x000f220000002400 */
[----:B0-----:R-:W-:-:S07]  /*12ea0*/  FSEL R103, R103, -INF , P3 ;  /* 0xff80000067677808 */ /* 0x001fce0001800000 */
[----:B------:R-:W-:Y:S01]  /*12eb0*/  MUFU.TANH R76, R76 ;  /* 0x0000004c004c7308 */ /* 0x000fe20000002400 */
[----:B------:R-:W-:-:S07]  /*12ec0*/  FSEL R157, R101, -INF , P3 ;  /* 0xff800000659d7808 */ /* 0x000fce0001800000 */
[----:B------:R-:W0:Y:S01]  /*12ed0*/  MUFU.TANH R78, R78 ;  /* 0x0000004e004e7308 */ /* 0x000e220000002400 */
[C---:B------:R-:W-:Y:S02]  /*12ee0*/  ISETP.GT.AND P5, PT, R66.reuse, 0x50, PT ;  /* 0x000000504200780c */ /* 0x040fe40003fa4270 */
[----:B------:R-:W-:-:S05]  /*12ef0*/  ISETP.GT.AND P3, PT, R66, 0x70, PT ;  /* 0x000000704200780c */ /* 0x000fca0003f64270 */
[----:B------:R2:W-:Y:S01]  /*12f00*/  MUFU.TANH R46, R71 ;  /* 0x00000047002e7308 */ /* 0x0005e20000002400 */
[----:B------:R-:W-:-:S07]  /*12f10*/  FMNMX.FTZ R108, R141, R108, !PT ;  /* 0x0000006c8d6c7209 */ /* 0x000fce0007810000 */
[----:B------:R-:W-:Y:S01]  /*12f20*/  MUFU.TANH R77, R77 ;  /* 0x0000004d004d7308 */ /* 0x000fe20000002400 */
[----:B--2---:R-:W-:Y:S02]  /*12f30*/  FSEL R71, R114, -INF , P2 ;  /* 0xff80000072477808 */ /* 0x004fe40001000000 */
[----:B------:R-:W-:-:S05]  /*12f40*/  ISETP.GT.AND P2, PT, R66, 0x41, PT ;  /* 0x000000414200780c */ /* 0x000fca0003f44270 */
[----:B------:R-:W2:Y:S01]  /*12f50*/  MUFU.TANH R79, R79 ;  /* 0x0000004f004f7308 */ /* 0x000ea20000002400 */
[----:B------:R-:W-:-:S07]  /*12f60*/  FSEL R145, R89, -INF , P2 ;  /* 0xff80000059917808 */ /* 0x000fce0001000000 */
[----:B------:R-:W-:Y:S01]  /*12f70*/  MUFU.TANH R72, R72 ;  /* 0x0000004800487308 */ /* 0x000fe20000002400 */
[----:B------:R-:W-:-:S07]  /*12f80*/  FSEL R91, R91, -INF , P2 ;  /* 0xff8000005b5b7808 */ /* 0x000fce0001000000 */
[----:B------:R-:W2:Y:S01]  /*12f90*/  MUFU.TANH R74, R74 ;  /* 0x0000004a004a7308 */ /* 0x000ea20000002400 */
[----:B-1----:R-:W-:-:S07]  /*12fa0*/  FSEL R149, R93, -INF , P4 ;  /* 0xff8000005d957808 */ /* 0x002fce0002000000 */
[----:B------:R-:W-:Y:S01]  /*12fb0*/  MUFU.TANH R14, R14 ;  /* 0x0000000e000e7308 */ /* 0x000fe20000002400 */
[----:B------:R-:W-:-:S07]  /*12fc0*/  ISETP.GT.AND P2, PT, R66, 0x58, PT ;  /* 0x000000584200780c */ /* 0x000fce0003f44270 */
[----:B------:R-:W1:Y:S01]  /*12fd0*/  MUFU.TANH R85, R85 ;  /* 0x0000005500557308 */ /* 0x000e620000002400 */
[----:B------:R-:W-:Y:S02]  /*12fe0*/  FSEL R93, R98, -INF , P5 ;  /* 0xff800000625d7808 */ /* 0x000fe40002800000 */
[----:B------:R-:W-:-:S05]  /*12ff0*/  FSEL R151, R96, -INF , P5 ;  /* 0xff80000060977808 */ /* 0x000fca0002800000 */
[----:B------:R3:W-:Y:S01]  /*13000*/  MUFU.TANH R104, R137 ;  /* 0x0000008900687308 */ /* 0x0007e20000002400 */
[----:B------:R-:W-:Y:S02]  /*13010*/  FSEL R165, R82, -INF , P3 ;  /* 0xff80000052a57808 */ /* 0x000fe40001800000 */
[----:B------:R-:W-:-:S05]  /*13020*/  FSEL R167, R80, -INF , P3 ;  /* 0xff80000050a77808 */ /* 0x000fca0001800000 */
[----:B------:R-:W1:Y:S01]  /*13030*/  MUFU.TANH R75, R75 ;  /* 0x0000004b004b7308 */ /* 0x000e620000002400 */
[----:B---3--:R-:W-:Y:S02]  /*13040*/  FSEL R137, R90, -INF , P1 ;  /* 0xff8000005a897808 */ /* 0x008fe40000800000 */
[----:B------:R-:W-:-:S05]  /*13050*/  ISETP.GT.AND P1, PT, R66, 0x51, PT ;  /* 0x000000514200780c */ /* 0x000fca0003f24270 */
[----:B------:R-:W-:Y:S01]  /*13060*/  MUFU.TANH R56, R56 ;  /* 0x0000003800387308 */ /* 0x000fe20000002400 */
[----:B------:R-:W-:Y:S02]  /*13070*/  ISETP.GT.AND P5, PT, R66, 0x61, PT ;  /* 0x000000614200780c */ /* 0x000fe40003fa4270 */
[----:B------:R-:W-:-:S05]  /*13080*/  FSEL R99, R99, -INF , P1 ;  /* 0xff80000063637808 */ /* 0x000fca0000800000 */
[----:B------:R-:W3:Y:S01]  /*13090*/  MUFU.TANH R58, R58 ;  /* 0x0000003a003a7308 */ /* 0x000ee20000002400 */
[----:B------:R-:W-:Y:S02]  /*130a0*/  FSEL R153, R97, -INF , P1 ;  /* 0xff80000061997808 */ /* 0x000fe40000800000 */
[----:B------:R-:W-:Y:S02]  /*130b0*/  FMNMX.FTZ R108, R145, R108, !PT ;  /* 0x0000006c916c7209 */ /* 0x000fe40007810000 */
[----:B------:R-:W-:-:S03]  /*130c0*/  ISETP.GT.AND P3, PT, R66, 0x81, PT ;  /* 0x000000814200780c */ /* 0x000fc60003f64270 */
[----:B------:R-:W-:Y:S01]  /*130d0*/  MUFU.TANH R81, R81 ;  /* 0x0000005100517308 */ /* 0x000fe20000002400 */
[----:B------:R-:W-:-:S07]  /*130e0*/  ISETP.GT.AND P1, PT, R66, 0x68, PT ;  /* 0x000000684200780c */ /* 0x000fce0003f24270 */
[----:B------:R-:W3:Y:S01]  /*130f0*/  MUFU.TANH R83, R83 ;  /* 0x0000005300537308 */ /* 0x000ee20000002400 */
[----:B----4-:R-:W-:Y:S02]  /*13100*/  FSEL R97, R102, -INF , P2 ;  /* 0xff80000066617808 */ /* 0x010fe40001000000 */
[----:B------:R-:W-:Y:S02]  /*13110*/  FSEL R155, R100, -INF , P2 ;  /* 0xff800000649b7808 */ /* 0x000fe40001000000 */
[----:B------:R-:W-:-:S03]  /*13120*/  FSEL R95, R95, -INF , P4 ;  /* 0xff8000005f5f7808 */ /* 0x000fc60002000000 */
[----:B------:R-:W-:Y:S01]  /*13130*/  MUFU.TANH R84, R84 ;  /* 0x0000005400547308 */ /* 0x000fe20000002400 */
[----:B------:R-:W-:Y:S02]  /*13140*/  ISETP.GT.AND P2, PT, R66, 0x69, PT ;  /* 0x000000694200780c */ /* 0x000fe40003f44270 */
[----:B------:R-:W-:Y:S02]  /*13150*/  FSEL R161, R73, -INF , P5 ;  /* 0xff80000049a17808 */ /* 0x000fe40002800000 */
[----:B------:R-:W-:-:S03]  /*13160*/  FMNMX.FTZ R108, R147, R108, !PT ;  /* 0x0000006c936c7209 */ /* 0x000fc60007810000 */
[----:B------:R-:W4:Y:S01]  /*13170*/  MUFU.TANH R15, R15 ;  /* 0x0000000f000f7308 */ /* 0x000f220000002400 */
[----:B------:R-:W-:Y:S02]  /*13180*/  FSEL R59, R59, -INF , P3 ;  /* 0xff8000003b3b7808 */ /* 0x000fe40001800000 */
[----:B------:R-:W-:-:S05]  /*13190*/  FSEL R177, R57, -INF , P3 ;  /* 0xff80000039b17808 */ /* 0x000fca0001800000 */
[----:B------:R-:W4:Y:S01]  /*131a0*/  MUFU.TANH R65, R65 ;  /* 0x0000004100417308 */ /* 0x000f220000002400 */
[----:B------:R-:W-:Y:S02]  /*131b0*/  ISETP.GT.AND P4, PT, R66, 0x60, PT ;  /* 0x000000604200780c */ /* 0x000fe40003f84270 */
[----:B0-----:R-:W-:Y:S02]  /*131c0*/  FSEL R73, R78, -INF , P1 ;  /* 0xff8000004e497808 */ /* 0x001fe40000800000 */
[----:B------:R-:W-:-:S03]  /*131d0*/  FSEL R163, R76, -INF , P1 ;  /* 0xff8000004ca37808 */ /* 0x000fc60000800000 */
[----:B------:R-:W-:Y:S01]  /*131e0*/  MUFU.TANH R60, R60 ;  /* 0x0000003c003c7308 */ /* 0x000fe20000002400 */
[C---:B------:R-:W-:Y:S02]  /*131f0*/  ISETP.GT.AND P3, PT, R66.reuse, 0x98, PT ;  /* 0x000000984200780c */ /* 0x040fe40003f64270 */
[----:B------:R-:W-:-:S05]  /*13200*/  ISETP.GT.AND P1, PT, R66, 0x79, PT ;  /* 0x000000794200780c */ /* 0x000fca0003f24270 */
[----:B------:R-:W0:Y:S01]  /*13210*/  MUFU.TANH R62, R62 ;  /* 0x0000003e003e7308 */ /* 0x000e220000002400 */
[----:B------:R-:W-:Y:S02]  /*13220*/  FMNMX.FTZ R108, R149, R108, !PT ;  /* 0x0000006c956c7209 */ /* 0x000fe40007810000 */
[----:B--2---:R-:W-:Y:S02]  /*13230*/  FSEL R79, R79, -INF , P2 ;  /* 0xff8000004f4f7808 */ /* 0x004fe40001000000 */
[----:B------:R-:W-:-:S03]  /*13240*/  FSEL R77, R77, -INF , P2 ;  /* 0xff8000004d4d7808 */ /* 0x000fc60001000000 */
[----:B------:R-:W2:Y:S01]  /*13250*/  MUFU.TANH R61, R61 ;  /* 0x0000003d003d7308 */ /* 0x000ea20000002400 */
[----:B------:R-:W-:Y:S01]  /*13260*/  FSEL R101, R74, -INF , P4 ;  /* 0xff8000004a657808 */ /* 0x000fe20002000000 */
[----:B------:R-:W-:Y:S02]  /*13270*/  WARPGROUP.DEPBAR.LE gsb0, 0x0 ;  /* 0x00008000000079c5 */ /* 0x000fe40000010000 */
[----:B------:R-:W-:-:S04]  /*13280*/  FSEL R159, R72, -INF , P4 ;  /* 0xff800000489f7808 */ /* 0x000fc80002000000 */
[----:B------:R-:W-:Y:S01]  /*13290*/  MUFU.TANH R221, R221 ;  /* 0x000000dd00dd7308 */ /* 0x000fe20000002400 */
[----:B------:R-:W-:Y:S02]  /*132a0*/  ISETP.GT.AND P2, PT, R66, 0x80, PT ;  /* 0x000000804200780c */ /* 0x000fe40003f44270 */
[----:B------:R-:W-:Y:S01]  /*132b0*/  FSEL R207, R42, -INF , P3 ;  /* 0xff8000002acf7808 */ /* 0x000fe20001800000 */
[----:B------:R-:W-:-:S04]  /*132c0*/  FMUL.FTZ R42, R2, R32 ;  /* 0x00000020022a7220 */ /* 0x000fc80000410000 */
[----:B------:R-:W2:Y:S01]  /*132d0*/  MUFU.TANH R181, R181 ;  /* 0x000000b500b57308 */ /* 0x000ea20000002400 */
[----:B------:R-:W-:Y:S02]  /*132e0*/  ISETP.GT.AND P4, PT, R66, 0x71, PT ;  /* 0x000000714200780c */ /* 0x000fe40003f84270 */
[----:B-1----:R-:W-:Y:S02]  /*132f0*/  FSEL R85, R85, -INF , P1 ;  /* 0xff80000055557808 */ /* 0x002fe40000800000 */
[----:B------:R-:W-:Y:S01]  /*13300*/  FSEL R173, R14, -INF , P1 ;  /* 0xff8000000ead7808 */ /* 0x000fe20000800000 */
[----:B------:R-:W-:Y:S01]  /*13310*/  FMUL.FTZ R14, R2, R25 ;  /* 0x00000019020e7220 */ /* 0x000fe20000410000 */
[----:B------:R-:W-:Y:S01]  /*13320*/  ISETP.GT.AND P1, PT, R66, 0x90, PT ;  /* 0x000000904200780c */ /* 0x000fe20003f24270 */
[----:B------:R-:W-:Y:S01]  /*13330*/  MUFU.TANH R52, R52 ;  /* 0x0000003400347308 */ /* 0x000fe20000002400 */
[----:B------:R-:W-:Y:S01]  /*13340*/  FMNMX.FTZ R108, R151, R108, !PT ;  /* 0x0000006c976c7209 */ /* 0x000fe20007810000 */
[C---:B------:R-:W-:Y:S01]  /*13350*/  FMUL.FTZ R24, R2.reuse, R24 ;  /* 0x0000001802187220 */ /* 0x040fe20000410000 */
[----:B------:R-:W-:Y:S01]  /*13360*/  FSEL R75, R75, -INF , P5 ;  /* 0xff8000004b4b7808 */ /* 0x000fe20002800000 */
[----:B------:R-:W-:Y:S01]  /*13370*/  FMUL.FTZ R26, R2, R26 ;  /* 0x0000001a021a7220 */ /* 0x000fe20000410000 */
[----:B---3--:R-:W-:-:S03]  /*13380*/  FSEL R171, R58, -INF , P2 ;  /* 0xff8000003aab7808 */ /* 0x008fc60001000000 */
[----:B------:R-:W1:Y:S01]  /*13390*/  MUFU.TANH R48, R48 ;  /* 0x0000003000307308 */ /* 0x000e620000002400 */
[----:B------:R-:W-:Y:S02]  /*133a0*/  FSEL R175, R56, -INF , P2 ;  /* 0xff80000038af7808 */ /* 0x000fe40001000000 */
[----:B------:R-:W-:Y:S02]  /*133b0*/  ISETP.GT.AND P5, PT, R66, 0x78, PT ;  /* 0x000000784200780c */ /* 0x000fe40003fa4270 */
[----:B------:R-:W-:-:S03]  /*133c0*/  FSEL R83, R83, -INF , P4 ;  /* 0xff80000053537808 */ /* 0x000fc60002000000 */
[----:B------:R-:W-:Y:S01]  /*133d0*/  MUFU.TANH R138, R138 ;  /* 0x0000008a008a7308 */ /* 0x000fe20000002400 */
[----:B------:R-:W-:Y:S02]  /*133e0*/  FSEL R81, R81, -INF , P4 ;  /* 0xff80000051517808 */ /* 0x000fe40002000000 */
[C---:B------:R-:W-:Y:S02]  /*133f0*/  ISETP.GT.AND P2, PT, R66.reuse, 0x91, PT ;  /* 0x000000914200780c */ /* 0x040fe40003f44270 */
[----:B------:R-:W-:-:S03]  /*13400*/  ISETP.GT.AND P4, PT, R66, 0x88, PT ;  /* 0x000000884200780c */ /* 0x000fc60003f84270 */
[----:B------:R-:W3:Y:S01]  /*13410*/  MUFU.TANH R134, R134 ;  /* 0x0000008600867308 */ /* 0x000ee20000002400 */
[----:B------:R-:W-:Y:S01]  /*13420*/  FSEL R25, R40, -INF , P1 ;  /* 0xff80000028197808 */ /* 0x000fe20000800000 */
[----:B------:R-:W-:Y:S01]  /*13430*/  FMUL.FTZ R40, R2, R27 ;  /* 0x0000001b02287220 */ /* 0x000fe20000410000 */
[----:B------:R-:W-:Y:S02]  /*13440*/  FMNMX.FTZ R108, R153, R108, !PT ;  /* 0x0000006c996c7209 */ /* 0x000fe40007810000 */
[----:B------:R-:W-:-:S03]  /*13450*/  FSEL R27, R44, -INF , P3 ;  /* 0xff8000002c1b7808 */ /* 0x000fc60001800000 */
[----:B------:R-:W-:Y:S01]  /*13460*/  MUFU.TANH R225, R225 ;  /* 0x000000e100e17308 */ /* 0x000fe20000002400 */
[----:B----4-:R-:W-:Y:S01]  /*13470*/  FSEL R15, R15, -INF , P5 ;  /* 0xff8000000f0f7808 */ /* 0x010fe20002800000 */
[----:B------:R-:W-:Y:S01]  /*13480*/  FMUL.FTZ R44, R2, R33 ;  /* 0x00000021022c7220 */ /* 0x000fe20000410000 */
[----:B------:R-:W-:-:S05]  /*13490*/  FSEL R169, R84, -INF , P5 ;  /* 0xff80000054a97808 */ /* 0x000fca0002800000 */
[----:B------:R-:W4:Y:S01]  /*134a0*/  MUFU.TANH R183, R183 ;  /* 0x000000b700b77308 */ /* 0x000f220000002400 */
[----:B------:R-:W-:Y:S02]  /*134b0*/  FSEL R41, R41, -INF , P2 ;  /* 0xff80000029297808 */ /* 0x000fe40001000000 */
[----:B------:R-:W-:Y:S02]  /*134c0*/  FSEL R205, R65, -INF , P2 ;  /* 0xff80000041cd7808 */ /* 0x000fe40001000000 */
[----:B------:R-:W-:-:S03]  /*134d0*/  ISETP.GT.AND P5, PT, R66, 0x89, PT ;  /* 0x000000894200780c */ /* 0x000fc60003fa4270 */
[----:B------:R-:W4:Y:S01]  /*134e0*/  MUFU.TANH R42, R42 ;  /* 0x0000002a002a7308 */ /* 0x000f220000002400 */
[----:B0-----:R-:W-:Y:S02]  /*134f0*/  FSEL R57, R62, -INF , P4 ;  /* 0xff8000003e397808 */ /* 0x001fe40002000000 */
[----:B------:R-:W-:Y:S02]  /*13500*/  FSEL R179, R60, -INF , P4 ;  /* 0xff8000003cb37808 */ /* 0x000fe40002000000 */
[----:B------:R-:W-:-:S03]  /*13510*/  ISETP.GT.AND P2, PT, R66, 0xa8, PT ;  /* 0x000000a84200780c */ /* 0x000fc60003f44270 */
[----:B------:R-:W0:Y:S01]  /*13520*/  MUFU.TANH R14, R14 ;  /* 0x0000000e000e7308 */ /* 0x000e220000002400 */
[----:B------:R-:W-:Y:S02]  /*13530*/  FMNMX.FTZ R108, R155, R108, !PT ;  /* 0x0000006c9b6c7209 */ /* 0x000fe40007810000 */
[----:B------:R-:W-:-:S05]  /*13540*/  ISETP.GT.AND P4, PT, R66, 0x99, PT ;  /* 0x000000994200780c */ /* 0x000fca0003f84270 */
[----:B------:R-:W0:Y:S01]  /*13550*/  MUFU.TANH R24, R24 ;  /* 0x0000001800187308 */ /* 0x000e220000002400 */
[----:B--2---:R-:W-:Y:S02]  /*13560*/  FSEL R197, R61, -INF , P5 ;  /* 0xff8000003dc57808 */ /* 0x004fe40002800000 */
[----:B------:R-:W-:-:S05]  /*13570*/  FSEL R181, R181, -INF , P2 ;  /* 0xff800000b5b57808 */ /* 0x000fca0001000000 */
[----:B------:R-:W2:Y:S01]  /*13580*/  MUFU.TANH R26, R26 ;  /* 0x0000001a001a7308 */ /* 0x000ea20000002400 */
[----:B------:R-:W-:Y:S02]  /*13590*/  FSEL R221, R221, -INF , P2 ;  /* 0xff800000dddd7808 */ /* 0x000fe40001000000 */
[----:B------:R-:W-:Y:S02]  /*135a0*/  FMNMX.FTZ R108, R157, R108, !PT ;  /* 0x0000006c9d6c7209 */ /* 0x000fe40007810000 */
[----:B------:R-:W-:Y:S02]  /*135b0*/  FSEL R61, R46, -INF , P4 ;  /* 0xff8000002e3d7808 */ /* 0x000fe40002000000 */
[----:B------:R-:W-:Y:S01]  /*135c0*/  FSEL R223, R12, -INF , P4 ;  /* 0xff8000000cdf7808 */ /* 0x000fe20002000000 */
[----:B------:R-:W2:Y:S01]  /*135d0*/  MUFU.TANH R44, R44 ;  /* 0x0000002c002c7308 */ /* 0x000ea20000002400 */
[C---:B------:R-:W-:Y:S02]  /*135e0*/  ISETP.GT.AND P2, PT, R66.reuse, 0xb9, PT ;  /* 0x000000b94200780c */ /* 0x040fe40003f44270 */
[----:B------:R-:W-:-:S02]  /*135f0*/  ISETP.GT.AND P4, PT, R66, 0xb0, PT ;  /* 0x000000b04200780c */ /* 0x000fc40003f84270 */
[----:B------:R-:W-:Y:S02]  /*13600*/  ISETP.GT.AND P3, PT, R66, 0xa9, PT ;  /* 0x000000a94200780c */ /* 0x000fe40003f64270 */
[----:B------:R-:W-:Y:S01]  /*13610*/  FMNMX.FTZ R108, R159, R108, !PT ;  /* 0x0000006c9f6c7209 */ /* 0x000fe20007810000 */
[----:B------:R4:W2:Y:S01]  /*13620*/  MUFU.TANH R193, R40 ;  /* 0x0000002800c17308 */ /* 0x0008a20000002400 */
[----:B-1----:R-:W-:Y:S02]  /*13630*/  FSEL R189, R48, -INF , P2 ;  /* 0xff80000030bd7808 */ /* 0x002fe40001000000 */
[----:B---3--:R-:W-:Y:S02]  /*13640*/  FSEL R185, R134, -INF , P4 ;  /* 0xff80000086b97808 */ /* 0x008fe40002000000 */
[----:B------:R-:W-:Y:S02]  /*13650*/  FSEL R227, R138, -INF , P4 ;  /* 0xff8000008ae37808 */ /* 0x000fe40002000000 */
[----:B------:R-:W-:-:S02]  /*13660*/  ISETP.GT.AND P4, PT, R66, 0xc1, PT ;  /* 0x000000c14200780c */ /* 0x000fc40003f84270 */
[----:B----4-:R-:W-:Y:S02]  /*13670*/  FSEL R40, R52, -INF , P2 ;  /* 0xff80000034287808 */ /* 0x010fe40001000000 */
[C---:B------:R-:W-:Y:S02]  /*13680*/  ISETP.GT.AND P2, PT, R66.reuse, 0xd0, PT ;  /* 0x000000d04200780c */ /* 0x040fe40003f44270 */
[----:B------:R-:W-:Y:S02]  /*13690*/  FSEL R183, R183, -INF , P3 ;  /* 0xff800000b7b77808 */ /* 0x000fe40001800000 */
[----:B------:R-:W-:Y:S02]  /*136a0*/  FSEL R225, R225, -INF , P3 ;  /* 0xff800000e1e17808 */ /* 0x000fe40001800000 */
[----:B------:R-:W-:Y:S02]  /*136b0*/  FMNMX.FTZ R108, R161, R108, !PT ;  /* 0x0000006ca16c7209 */ /* 0x000fe40007810000 */
[----:B------:R-:W-:Y:S01]  /*136c0*/  ISETP.GT.AND P3, PT, R66, 0xc0, PT ;  /* 0x000000c04200780c */ /* 0x000fe20003f64270 */
[----:B------:R-:W-:Y:S01]  /*136d0*/  FMUL.FTZ R46, R2, R36 ;  /* 0x00000024022e7220 */ /* 0x000fe20000410000 */
[----:B------:R-:W-:-:S02]  /*136e0*/  FSEL R209, R42, -INF , P2 ;  /* 0xff8000002ad17808 */ /* 0x000fc40001000000 */
[----:B0-----:R-:W-:Y:S01]  /*136f0*/  FSEL R215, R14, -INF , P4 ;  /* 0xff8000000ed77808 */ /* 0x001fe20002000000 */
[----:B------:R-:W-:Y:S01]  /*13700*/  FMUL.FTZ R14, R2, R37 ;  /* 0x00000025020e7220 */ /* 0x000fe20000410000 */
[----:B------:R-:W-:Y:S02]  /*13710*/  FMNMX.FTZ R42, R21, R120, !PT ;  /* 0x00000078152a7209 */ /* 0x000fe40007810000 */
[----:B------:R-:W-:Y:S02]  /*13720*/  FMNMX.FTZ R108, R163, R108, !PT ;  /* 0x0000006ca36c7209 */ /* 0x000fe40007810000 */
[----:B------:R-:W-:Y:S02]  /*13730*/  FSEL R36, R24, -INF , P3 ;  /* 0xff80000018247808 */ /* 0x000fe40001800000 */
[----:B--2---:R-:W-:Y:S02]  /*13740*/  FSEL R37, R26, -INF , P3 ;  /* 0xff8000001a257808 */ /* 0x004fe40001800000 */
[----:B------:R-:W-:-:S02]  /*13750*/  ISETP.GT.AND P3, PT, R66, 0xd1, PT ;  /* 0x000000d14200780c */ /* 0x000fc40003f64270 */
[----:B------:R-:W-:Y:S01]  /*13760*/  FMNMX.FTZ R42, R123, R42, !PT ;  /* 0x0000002a7b2a7209 */ /* 0x000fe20007810000 */
[----:B------:R-:W0:Y:S01]  /*13770*/  MUFU.TANH R46, R46 ;  /* 0x0000002e002e7308 */ /* 0x000e220000002400 */
[----:B------:R-:W-:Y:S02]  /*13780*/  FMNMX.FTZ R108, R77, R108, !PT ;  /* 0x0000006c4d6c7209 */ /* 0x000fe40007810000 */
[----:B------:R-:W-:Y:S02]  /*13790*/  FSEL R203, R44, -INF , P3 ;  /* 0xff8000002ccb7808 */ /* 0x000fe40001800000 */
[----:B------:R-:W-:Y:S02]  /*137a0*/  FMNMX.FTZ R44, R13, R42, !PT ;  /* 0x0000002a0d2c7209 */ /* 0x000fe40007810000 */
[----:B------:R-:W-:Y:S02]  /*137b0*/  FMNMX.FTZ R108, R167, R108, !PT ;  /* 0x0000006ca76c7209 */ /* 0x000fe40007810000 */
[----:B------:R-:W-:-:S02]  /*137c0*/  FMNMX.FTZ R44, R127, R44, !PT ;  /* 0x0000002c7f2c7209 */ /* 0x000fc40007810000 */
[----:B------:R-:W-:Y:S02]  /*137d0*/  FMNMX.FTZ R108, R81, R108, !PT ;  /* 0x0000006c516c7209 */ /* 0x000fe40007810000 */
[----:B------:R-:W-:Y:S02]  /*137e0*/  FMNMX.FTZ R44, R45, R44, !PT ;  /* 0x0000002c2d2c7209 */ /* 0x000fe40007810000 */
[----:B------:R-:W-:Y:S02]  /*137f0*/  FMNMX.FTZ R108, R169, R108, !PT ;  /* 0x0000006ca96c7209 */ /* 0x000fe40007810000 */
[----:B------:R-:W-:Y:S02]  /*13800*/  FSEL R193, R193, -INF , P4 ;  /* 0xff800000c1c17808 */ /* 0x000fe40002000000 */
[----:B------:R-:W-:Y:S01]  /*13810*/  ISETP.GT.AND P4, PT, R66, 0xd8, PT ;  /* 0x000000d84200780c */ /* 0x000fe20003f84270 */
[----:B------:R-:W1:Y:S01]  /*13820*/  MUFU.TANH R64, R64 ;  /* 0x0000004000407308 */ /* 0x000e620000002400 */
[----:B------:R-:W-:-:S02]  /*13830*/  FMNMX.FTZ R44, R131, R44, !PT ;  /* 0x0000002c832c7209 */ /* 0x000fc40007810000 */
[----:B------:R-:W-:Y:S02]  /*13840*/  FMNMX.FTZ R108, R173, R108, !PT ;  /* 0x0000006cad6c7209 */ /* 0x000fe40007810000 */
[----:B0-----:R-:W-:Y:S02]  /*13850*/  FSEL R201, R46, -INF , P4 ;  /* 0xff8000002ec97808 */ /* 0x001fe40002000000 */
[----:B------:R-:W-:Y:S02]  /*13860*/  FMNMX.FTZ R46, R49, R44, !PT ;  /* 0x0000002c312e7209 */ /* 0x000fe40007810000 */
[----:B------:R-:W-:Y:S02]  /*13870*/  FMNMX.FTZ R108, R175, R108, !PT ;  /* 0x0000006caf6c7209 */ /* 0x000fe40007810000 */
[----:B------:R-:W-:Y:S02]  /*13880*/  FMNMX.FTZ R46, R53, R46, !PT ;  /* 0x0000002e352e7209 */ /* 0x000fe40007810000 */
[----:B------:R-:W-:Y:S01]  /*13890*/  FMNMX.FTZ R108, R177, R108, !PT ;  /* 0x0000006cb16c7209 */ /* 0x000fe20007810000 */
[----:B------:R-:W0:Y:S01]  /*138a0*/  MUFU.TANH R63, R63 ;  /* 0x0000003f003f7308 */ /* 0x000e220000002400 */
[----:B------:R-:W-:-:S02]  /*138b0*/  FMNMX.FTZ R46, R107, R46, !PT ;  /* 0x0000002e6b2e7209 */ /* 0x000fc40007810000 */
[----:B------:R-:W-:Y:S02]  /*138c0*/  FMNMX.FTZ R108, R179, R108, !PT ;  /* 0x0000006cb36c7209 */ /* 0x000fe40007810000 */
[----:B------:R-:W-:Y:S02]  /*138d0*/  FMNMX.FTZ R46, R67, R46, !PT ;  /* 0x0000002e432e7209 */ /* 0x000fe40007810000 */
[----:B-1----:R-:W-:Y:S02]  /*138e0*/  FSEL R199, R64, -INF , P1 ;  /* 0xff80000040c77808 */ /* 0x002fe40000800000 */
[----:B------:R-:W-:Y:S02]  /*138f0*/  FMNMX.FTZ R108, R197, R108, !PT ;  /* 0x0000006cc56c7209 */ /* 0x000fe40007810000 */
[----:B------:R-:W-:Y:S02]  /*13900*/  FMNMX.FTZ R48, R111, R46, !PT ;  /* 0x0000002e6f307209 */ /* 0x000fe40007810000 */
[----:B------:R-:W-:-:S02]  /*13910*/  FMNMX.FTZ R108, R199, R108, !PT ;  /* 0x0000006cc76c7209 */ /* 0x000fc40007810000 */
[----:B------:R-:W-:Y:S02]  /*13920*/  FMNMX.FTZ R48, R71, R48, !PT ;  /* 0x0000003047307209 */ /* 0x000fe40007810000 */
[----:B------:R-:W-:Y:S02]  /*13930*/  FMNMX.FTZ R108, R205, R108, !PT ;  /* 0x0000006ccd6c7209 */ /* 0x000fe40007810000 */
[----:B------:R-:W-:Y:S02]  /*13940*/  FMNMX.FTZ R48, R115, R48, !PT ;  /* 0x0000003073307209 */ /* 0x000fe40007810000 */
[----:B0-----:R-:W-:Y:S02]  /*13950*/  FSEL R63, R63, -INF , P5 ;  /* 0xff8000003f3f7808 */ /* 0x001fe40002800000 */
[----:B------:R-:W-:Y:S02]  /*13960*/  ISETP.GT.AND P5, PT, R66, 0xa0, PT ;  /* 0x000000a04200780c */ /* 0x000fe40003fa4270 */
[----:B------:R-:W-:-:S02]  /*13970*/  FMNMX.FTZ R108, R207, R108, !PT ;  /* 0x0000006ccf6c7209 */ /* 0x000fc40007810000 */
[----:B------:R-:W-:Y:S02]  /*13980*/  FMNMX.FTZ R48, R113, R48, !PT ;  /* 0x0000003071307209 */ /* 0x000fe40007810000 */
[----:B------:R-:W-:Y:S02]  /*13990*/  ISETP.GT.AND P1, PT, R66, 0xa1, PT ;  /* 0x000000a14200780c */ /* 0x000fe40003f24270 */
[----:B------:R-:W-:Y:S02]  /*139a0*/  FSEL R217, R50, -INF , P5 ;  /* 0xff80000032d97808 */ /* 0x000fe40002800000 */
[----:B------:R-:W-:Y:S01]  /*139b0*/  FMNMX.FTZ R108, R223, R108, !PT ;  /* 0x0000006cdf6c7209 */ /* 0x000fe20007810000 */
[----:B------:R-:W0:Y:S01]  /*139c0*/  MUFU.TANH R106, R140 ;  /* 0x0000008c006a7308 */ /* 0x000e220000002400 */
[----:B------:R-:W-:Y:S02]  /*139d0*/  FMNMX.FTZ R50, R119, R48, !PT ;  /* 0x0000003077327209 */ /* 0x000fe40007810000 */
[----:B------:R-:W-:-:S02]  /*139e0*/  FSEL R211, R68, -INF , P1 ;  /* 0xff80000044d37808 */ /* 0x000fc40000800000 */
[----:B------:R-:W-:-:S03]  /*139f0*/  FMNMX.FTZ R108, R217, R108, !PT ;  /* 0x0000006cd96c7209 */ /* 0x000fc60007810000 */
[----:B------:R-:W1:Y:S01]  /*13a00*/  MUFU.TANH R136, R136 ;  /* 0x0000008800887308 */ /* 0x000e620000002400 */
[----:B------:R-:W-:Y:S02]  /*13a10*/  FMNMX.FTZ R50, R137, R50, !PT ;  /* 0x0000003289327209 */ /* 0x000fe40007810000 */
[----:B------:R-:W-:Y:S02]  /*13a20*/  FMNMX.FTZ R108, R211, R108, !PT ;  /* 0x0000006cd36c7209 */ /* 0x000fe40007810000 */
[----:B------:R-:W-:-:S03]  /*13a30*/  FMNMX.FTZ R50, R91, R50, !PT ;  /* 0x000000325b327209 */ /* 0x000fc60007810000 */
[----:B------:R-:W2:Y:S01]  /*13a40*/  MUFU.TANH R70, R70 ;  /* 0x0000004600467308 */ /* 0x000ea20000002400 */
[----:B------:R-:W-:Y:S01]  /*13a50*/  FMNMX.FTZ R108, R221, R108, !PT ;  /* 0x0000006cdd6c7209 */ /* 0x000fe20007810000 */
[----:B------:R-:W-:Y:S01]  /*13a60*/  FMUL.FTZ R12, R2, R29 ;  /* 0x0000001d020c7220 */ /* 0x000fe20000410000 */
[----:B------:R-:W-:Y:S02]  /*13a70*/  FMNMX.FTZ R50, R143, R50, !PT ;  /* 0x000000328f327209 */ /* 0x000fe40007810000 */
[----:B------:R-:W-:Y:S01]  /*13a80*/  FSEL R29, R104, -INF , P5 ;  /* 0xff800000681d7808 */ /* 0x000fe20002800000 */
[----:B------:R-:W-:Y:S01]  /*13a90*/  FMUL.FTZ R28, R2, R28 ;  /* 0x0000001c021c7220 */ /* 0x000fe20000410000 */
[----:B------:R-:W-:Y:S01]  /*13aa0*/  ISETP.GT.AND P5, PT, R66, 0xb1, PT ;  /* 0x000000b14200780c */ /* 0x000fe20003fa4270 */
[----:B------:R-:W3:Y:S01]  /*13ab0*/  MUFU.TANH R54, R54 ;  /* 0x0000003600367308 */ /* 0x000ee20000002400 */
[----:B------:R-:W-:Y:S02]  /*13ac0*/  FMNMX.FTZ R108, R225, R108, !PT ;  /* 0x0000006ce16c7209 */ /* 0x000fe40007810000 */
[----:B------:R-:W-:-:S02]  /*13ad0*/  FMNMX.FTZ R52, R95, R50, !PT ;  /* 0x000000325f347209 */ /* 0x000fc40007810000 */
[----:B0-----:R-:W-:-:S03]  /*13ae0*/  FSEL R65, R106, -INF , P1 ;  /* 0xff8000006a417808 */ /* 0x001fc60000800000 */
[----:B------:R-:W0:Y:S01]  /*13af0*/  MUFU.TANH R86, R86 ;  /* 0x0000005600567308 */ /* 0x000e220000002400 */
[----:B------:R-:W-:Y:S02]  /*13b00*/  ISETP.GT.AND P1, PT, R66, 0xb8, PT ;  /* 0x000000b84200780c */ /* 0x000fe40003f24270 */
[----:B-1----:R-:W-:Y:S02]  /*13b10*/  FSEL R237, R136, -INF , P5 ;  /* 0xff80000088ed7808 */ /* 0x002fe40002800000 */
[----:B------:R-:W-:Y:S02]  /*13b20*/  FMNMX.FTZ R108, R227, R108, !PT ;  /* 0x0000006ce36c7209 */ /* 0x000fe40007810000 */
[----:B------:R-:W-:Y:S01]  /*13b30*/  FMNMX.FTZ R52, R93, R52, !PT ;  /* 0x000000345d347209 */ /* 0x000fe20007810000 */
[----:B------:R-:W1:Y:S01]  /*13b40*/  MUFU.TANH R28, R28 ;  /* 0x0000001c001c7308 */ /* 0x000e620000002400 */
[----:B--2---:R-:W-:Y:S02]  /*13b50*/  FSEL R32, R70, -INF , P1 ;  /* 0xff80000046207808 */ /* 0x004fe40000800000 */
[----:B------:R-:W-:-:S02]  /*13b60*/  FMNMX.FTZ R33, R237, R108, !PT ;  /* 0x0000006ced217209 */ /* 0x000fc40007810000 */
[----:B------:R-:W-:Y:S02]  /*13b70*/  FMNMX.FTZ R52, R99, R52, !PT ;  /* 0x0000003463347209 */ /* 0x000fe40007810000 */
[----:B------:R-:W-:Y:S01]  /*13b80*/  FMNMX.FTZ R89, R32, R33, !PT ;  /* 0x0000002120597209 */ /* 0x000fe20007810000 */
[----:B------:R-:W2:Y:S01]  /*13b90*/  MUFU.TANH R12, R12 ;  /* 0x0000000c000c7308 */ /* 0x000ea20000002400 */
[----:B------:R-:W-:Y:S01]  /*13ba0*/  FMNMX.FTZ R52, R97, R52, !PT ;  /* 0x0000003461347209 */ /* 0x000fe20007810000 */
[----:B------:R-:W-:Y:S01]  /*13bb0*/  FMUL.FTZ R30, R2, R30 ;  /* 0x0000001e021e7220 */ /* 0x000fe20000410000 */
[----:B------:R-:W-:Y:S02]  /*13bc0*/  FMNMX.FTZ R89, R40, R89, !PT ;  /* 0x0000005928597209 */ /* 0x000fe40007810000 */
[----:B---3--:R-:W-:Y:S02]  /*13bd0*/  FSEL R33, R54, -INF , P1 ;  /* 0xff80000036217808 */ /* 0x008fe40000800000 */
[----:B------:R-:W-:-:S02]  /*13be0*/  FMNMX.FTZ R54, R103, R52, !PT ;  /* 0x0000003467367209 */ /* 0x000fc40007810000 */
[----:B0-----:R-:W-:Y:S02]  /*13bf0*/  FSEL R187, R86, -INF , P5 ;  /* 0xff80000056bb7808 */ /* 0x001fe40002800000 */
[----:B------:R-:W-:Y:S02]  /*13c00*/  ISETP.GT.AND P5, PT, R66, 0xc8, PT ;  /* 0x000000c84200780c */ /* 0x000fe40003fa4270 */
[----:B------:R-:W-:Y:S01]  /*13c10*/  FMNMX.FTZ R24, R36, R89, !PT ;  /* 0x0000005924187209 */ /* 0x000fe20007810000 */
[----:B------:R-:W0:Y:S01]  /*13c20*/  MUFU.TANH R30, R30 ;  /* 0x0000001e001e7308 */ /* 0x000e220000002400 */
[----:B------:R-:W-:Y:S02]  /*13c30*/  FMNMX.FTZ R54, R101, R54, !PT ;  /* 0x0000003665367209 */ /* 0x000fe40007810000 */
[----:B------:R-:W-:Y:S02]  /*13c40*/  ISETP.GT.AND P1, PT, R66, 0xc9, PT ;  /* 0x000000c94200780c */ /* 0x000fe40003f24270 */
[----:B-1----:R-:W-:-:S02]  /*13c50*/  FSEL R219, R28, -INF , P5 ;  /* 0xff8000001cdb7808 */ /* 0x002fc40002800000 */
[----:B------:R-:W-:Y:S01]  /*13c60*/  FMNMX.FTZ R24, R215, R24, !PT ;  /* 0x00000018d7187209 */ /* 0x000fe20007810000 */
[----:B------:R-:W1:Y:S01]  /*13c70*/  MUFU.TANH R14, R14 ;  /* 0x0000000e000e7308 */ /* 0x000e620000002400 */
[----:B------:R-:W-:Y:S02]  /*13c80*/  FMNMX.FTZ R54, R75, R54, !PT ;  /* 0x000000364b367209 */ /* 0x000fe40007810000 */
[----:B--2---:R-:W-:Y:S02]  /*13c90*/  FSEL R213, R12, -INF , P1 ;  /* 0xff8000000cd57808 */ /* 0x004fe40000800000 */
        /* <DEDUP_REMOVED lines=10> */
[----:B-1----:R-:W-:Y:S02]  /*13d40*/  FSEL R195, R14, -INF , P5 ;  /* 0xff8000000ec37808 */ /* 0x002fe40002800000 */
[----:B------:R-:W-:Y:S02]  /*13d50*/  FMNMX.FTZ R24, R201, R24, !PT ;  /* 0x00000018c9187209 */ /* 0x000fe40007810000 */
[----:B------:R-:W-:Y:S02]  /*13d60*/  FMNMX.FTZ R56, R15, R56, !PT ;  /* 0x000000380f387209 */ /* 0x000fe40007810000 */
[----:B------:R-:W-:Y:S02]  /*13d70*/  FMNMX.FTZ R24, R195, R24, !PT ;  /* 0x00000018c3187209 */ /* 0x000fe40007810000 */
[----:B------:R-:W-:-:S03]  /*13d80*/  FMNMX.FTZ R58, R85, R56, !PT ;  /* 0x00000038553a7209 */ /* 0x000fc60007810000 */
[----:B------:R-:W0:Y:S01]  /*13d90*/  SHFL.BFLY PT, R89, R24, 0x2, 0x1f ;  /* 0x0c401f0018597f89 */ /* 0x000e2200000e0000 */
[----:B------:R-:W-:-:S04]  /*13da0*/  FMNMX.FTZ R58, R171, R58, !PT ;  /* 0x0000003aab3a7209 */ /* 0x000fc80007810000 */
[----:B------:R-:W-:-:S04]  /*13db0*/  FMNMX.FTZ R58, R59, R58, !PT ;  /* 0x0000003a3b3a7209 */ /* 0x000fc80007810000 */
[----:B------:R-:W-:-:S04]  /*13dc0*/  FMNMX.FTZ R58, R57, R58, !PT ;  /* 0x0000003a393a7209 */ /* 0x000fc80007810000 */
[----:B------:R-:W-:-:S04]  /*13dd0*/  FMNMX.FTZ R60, R63, R58, !PT ;  /* 0x0000003a3f3c7209 */ /* 0x000fc80007810000 */
[----:B------:R-:W-:-:S04]  /*13de0*/  FMNMX.FTZ R60, R25, R60, !PT ;  /* 0x0000003c193c7209 */ /* 0x000fc80007810000 */
[----:B------:R-:W-:Y:S02]  /*13df0*/  FMNMX.FTZ R60, R41, R60, !PT ;  /* 0x0000003c293c7209 */ /* 0x000fe40007810000 */
[----:B0-----:R-:W-:Y:S02]  /*13e00*/  FMNMX.FTZ R14, R24, R89, !PT ;  /* 0x00000059180e7209 */ /* 0x001fe40007810000 */
[----:B------:R-:W-:-:S03]  /*13e10*/  FMNMX.FTZ R60, R27, R60, !PT ;  /* 0x0000003c1b3c7209 */ /* 0x000fc60007810000 */
[----:B------:R-:W0:Y:S01]  /*13e20*/  SHFL.BFLY PT, R89, R14, 0x1, 0x1f ;  /* 0x0c201f000e597f89 */ /* 0x000e2200000e0000 */
[----:B------:R-:W-:-:S04]  /*13e30*/  FMNMX.FTZ R62, R61, R60, !PT ;  /* 0x0000003c3d3e7209 */ /* 0x000fc80007810000 */
[----:B------:R-:W-:-:S04]  /*13e40*/  FMNMX.FTZ R62, R29, R62, !PT ;  /* 0x0000003e1d3e7209 */ /* 0x000fc80007810000 */
[----:B------:R-:W-:-:S04]  /*13e50*/  FMNMX.FTZ R62, R65, R62, !PT ;  /* 0x0000003e413e7209 */ /* 0x000fc80007810000 */
[----:B------:R-:W-:-:S04]  /*13e60*/  FMNMX.FTZ R62, R181, R62, !PT ;  /* 0x0000003eb53e7209 */ /* 0x000fc80007810000 */
[----:B------:R-:W-:Y:S01]  /*13e70*/  FMNMX.FTZ R64, R183, R62, !PT ;  /* 0x0000003eb7407209 */ /* 0x000fe20007810000 */
[----:B------:R-:W-:-:S03]  /*13e80*/  FMUL.FTZ R68, R2, R31 ;  /* 0x0000001f02447220 */ /* 0x000fc60000410000 */
[----:B------:R-:W-:Y:S01]  /*13e90*/  FMNMX.FTZ R64, R185, R64, !PT ;  /* 0x00000040b9407209 */ /* 0x000fe20007810000 */
[----:B------:R-:W-:Y:S02]  /*13ea0*/  IMAD.U32 R88, RZ, RZ, UR4 ;  /* 0x00000004ff587e24 */ /* 0x000fe4000f8e00ff */
[----:B------:R-:W-:Y:S01]  /*13eb0*/  FMUL.FTZ R66, R2, R34 ;  /* 0x0000002202427220 */ /* 0x000fe20000410000 */
[----:B0-----:R-:W-:Y:S02]  /*13ec0*/  FMNMX.FTZ R89, R14, R89, !PT ;  /* 0x000000590e597209 */ /* 0x001fe40007810000 */
[----:B------:R-:W-:Y:S01]  /*13ed0*/  FMNMX.FTZ R64, R187, R64, !PT ;  /* 0x00000040bb407209 */ /* 0x000fe20007810000 */
[----:B------:R-:W-:Y:S01]  /*13ee0*/  MUFU.TANH R68, R68 ;  /* 0x0000004400447308 */ /* 0x000fe20000002400 */
[----:B------:R-:W-:Y:S01]  /*13ef0*/  FMUL.FTZ R70, R2, R35 ;  /* 0x0000002302467220 */ /* 0x000fe20000410000 */
[----:B------:R-:W-:-:S01]  /*13f00*/  FFMA.FTZ R12, R89, R88, -8 ;  /* 0xc1000000590c7423 */ /* 0x000fc20000010058 */
[----:B------:R-:W-:-:S02]  /*13f10*/  FMNMX.FTZ R64, R33, R64, !PT ;  /* 0x0000004021407209 */ /* 0x000fc40007810000 */
[----:B------:R-:W-:Y:S01]  /*13f20*/  FSETP.NEU.FTZ.AND P6, PT, R89, -INF , PT ;  /* 0xff8000005900780b */ /* 0x000fe20003fdd000 */
[----:B------:R-:W-:Y:S01]  /*13f30*/  FMUL.FTZ R72, R2, R38 ;  /* 0x0000002602487220 */ /* 0x000fe20000410000 */
[----:B------:R-:W-:Y:S01]  /*13f40*/  FMNMX.FTZ R76, R189, R64, !PT ;  /* 0x00000040bd4c7209 */ /* 0x000fe20007810000 */
[----:B------:R-:W0:Y:S01]  /*13f50*/  MUFU.TANH R66, R66 ;  /* 0x0000004200427308 */ /* 0x000e220000002400 */
[----:B------:R-:W-:Y:S01]  /*13f60*/  FSEL R12, R12, RZ, P6 ;  /* 0x000000ff0c0c7208 */ /* 0x000fe20003000000 */
[----:B------:R-:W-:Y:S01]  /*13f70*/  FMUL.FTZ R74, R2, R39 ;  /* 0x00000027024a7220 */ /* 0x000fe20000410000 */
[----:B------:R-:W-:-:S05]  /*13f80*/  FMNMX.FTZ R76, R37, R76, !PT ;  /* 0x0000004c254c7209 */ /* 0x000fca0007810000 */
[----:B------:R-:W1:Y:S01]  /*13f90*/  MUFU.TANH R70, R70 ;  /* 0x0000004600467308 */ /* 0x000e620000002400 */
[----:B------:R-:W-:-:S01]  /*13fa0*/  FFMA.FTZ R141, R141, R88, -R12 ;  /* 0x000000588d8d7223 */ /* 0x000fc2000001080c */
[----:B------:R-:W-:-:S06]  /*13fb0*/  FMNMX.FTZ R76, R193, R76, !PT ;  /* 0x0000004cc14c7209 */ /* 0x000fcc0007810000 */
[----:B------:R-:W2:Y:S01]  /*13fc0*/  MUFU.TANH R72, R72 ;  /* 0x0000004800487308 */ /* 0x000ea20000002400 */
[----:B------:R-:W-:Y:S01]  /*13fd0*/  FMNMX.FTZ R76, R191, R76, !PT ;  /* 0x0000004cbf4c7209 */ /* 0x000fe20007810000 */
[-CC-:B------:R-:W-:Y:S01]  /*13fe0*/  FFMA.FTZ R30, R69, R88.reuse, -R12.reuse ;  /* 0x00000058451e7223 */ /* 0x180fe2000001080c */
[----:B------:R-:W-:-:S05]  /*13ff0*/  FFMA.FTZ R69, R145, R88, -R12 ;  /* 0x0000005891457223 */ /* 0x000fca000001080c */
[----:B------:R-:W3:Y:S01]  /*14000*/  MUFU.TANH R74, R74 ;  /* 0x0000004a004a7308 */ /* 0x000ee20000002400 */
[----:B0-----:R-:W-:-:S07]  /*14010*/  FSEL R145, R66, -INF , P2 ;  /* 0xff80000042917808 */ /* 0x001fce0001000000 */
[----:B------:R0:W-:Y:S01]  /*14020*/  MUFU.EX2 R42, R141 ;  /* 0x0000008d002a7308 */ /* 0x0001e20000000800 */
[----:B------:R-:W-:-:S01]  /*14030*/  FFMA.FTZ R34, R87, R88, -R12 ;  /* 0x0000005857227223 */ /* 0x000fc2000001080c */
[-CC-:B------:R-:W-:Y:S01]  /*14040*/  FFMA.FTZ R87, R149, R88.reuse, -R12.reuse ;  /* 0x0000005895577223 */ /* 0x180fe2000001080c */
[----:B0-----:R-:W-:Y:S01]  /*14050*/  FSEL R141, R68, -INF , P1 ;  /* 0xff800000448d7808 */ /* 0x001fe20000800000 */
[----:B------:R-:W-:-:S03]  /*14060*/  FFMA.FTZ R151, R151, R88, -R12 ;  /* 0x0000005897977223 */ /* 0x000fc6000001080c */
[----:B------:R-:W-:Y:S02]  /*14070*/  FMNMX.FTZ R76, R141, R76, !PT ;  /* 0x0000004c8d4c7209 */ /* 0x000fe40007810000 */
[----:B-1----:R-:W-:Y:S02]  /*14080*/  FSEL R149, R70, -INF , P3 ;  /* 0xff80000046957808 */ /* 0x002fe40001800000 */
[----:B------:R-:W-:Y:S01]  /*14090*/  FMNMX.FTZ R76, R145, R76, !PT ;  /* 0x0000004c914c7209 */ /* 0x000fe20007810000 */
[----:B------:R2:W-:Y:S01]  /*140a0*/  MUFU.EX2 R46, R151 ;  /* 0x00000097002e7308 */ /* 0x0005e20000000800 */
[----:B------:R-:W-:-:S02]  /*140b0*/  FFMA.FTZ R31, R43, R88, -R12 ;  /* 0x000000582b1f7223 */ /* 0x000fc4000001080c */
[----:B------:R-:W-:Y:S01]  /*140c0*/  FMNMX.FTZ R76, R149, R76, !PT ;  /* 0x0000004c954c7209 */ /* 0x000fe20007810000 */
[----:B------:R-:W-:-:S01]  /*140d0*/  FFMA.FTZ R43, R105, R88, -R12 ;  /* 0x00000058692b7223 */ /* 0x000fc2000001080c */
[----:B------:R-:W-:Y:S01]  /*140e0*/  FFMA.FTZ R105, R153, R88, -R12 ;  /* 0x0000005899697223 */ /* 0x000fe2000001080c */
[----:B--2---:R-:W-:-:S02]  /*140f0*/  FSEL R151, R72, -INF , P4 ;  /* 0xff80000048977808 */ /* 0x004fc40002000000 */
[----:B---3--:R-:W-:Y:S02]  /*14100*/  FSEL R153, R74, -INF , P5 ;  /* 0xff8000004a997808 */ /* 0x008fe40002800000 */
[----:B------:R-:W-:Y:S01]  /*14110*/  FMNMX.FTZ R76, R151, R76, !PT ;  /* 0x0000004c974c7209 */ /* 0x000fe20007810000 */
[----:B------:R-:W-:-:S03]  /*14120*/  FFMA.FTZ R28, R55, R88, -R12 ;  /* 0x00000058371c7223 */ /* 0x000fc6000001080c */
[----:B------:R-:W-:Y:S01]  /*14130*/  FMNMX.FTZ R76, R153, R76, !PT ;  /* 0x0000004c994c7209 */ /* 0x000fe20007810000 */
[----:B------:R-:W-:-:S01]  /*14140*/  FFMA.FTZ R55, R117, R88, -R12 ;  /* 0x0000005875377223 */ /* 0x000fc2000001080c */
[----:B------:R-:W-:-:S03]  /*14150*/  FFMA.FTZ R117, R161, R88, -R12 ;  /* 0x00000058a1757223 */ /* 0x000fc6000001080c */
[----:B------:R-:W0:Y:S01]  /*14160*/  SHFL.BFLY PT, R161, R76, 0x2, 0x1f ;  /* 0x0c401f004ca17f89 */ /* 0x000e2200000e0000 */
[----:B------:R-:W-:-:S04]  /*14170*/  FFMA.FTZ R167, R167, R88, -R12 ;  /* 0x00000058a7a77223 */ /* 0x000fc8000001080c */
[----:B------:R1:W-:Y:S01]  /*14180*/  MUFU.EX2 R54, R167 ;  /* 0x000000a700367308 */ /* 0x0003e20000000800 */
[----:B0-----:R-:W-:-:S05]  /*14190*/  FMNMX.FTZ R74, R76, R161, !PT ;  /* 0x000000a14c4a7209 */ /* 0x001fca0007810000 */
[----:B-1----:R-:W0:Y:S01]  /*141a0*/  SHFL.BFLY PT, R167, R74, 0x1, 0x1f ;  /* 0x0c201f004aa77f89 */ /* 0x002e2200000e0000 */
[----:B------:R-:W-:-:S01]  /*141b0*/  FFMA.FTZ R159, R159, R88, -R12 ;  /* 0x000000589f9f7223 */ /* 0x000fc2000001080c */
[-CC-:B------:R-:W-:Y:S01]  /*141c0*/  FFMA.FTZ R147, R147, R88.reuse, -R12.reuse ;  /* 0x0000005893937223 */ /* 0x180fe2000001080c */
[----:B------:R-:W-:-:S01]  /*141d0*/  FFMA.FTZ R155, R155, R88, -R12 ;  /* 0x000000589b9b7223 */ /* 0x000fc2000001080c */
[-CC-:B------:R-:W-:Y:S01]  /*141e0*/  FFMA.FTZ R163, R163, R88.reuse, -R12.reuse ;  /* 0x00000058a3a37223 */ /* 0x180fe2000001080c */
[----:B------:R-:W-:-:S01]  /*141f0*/  FFMA.FTZ R169, R169, R88, -R12 ;  /* 0x00000058a9a97223 */ /* 0x000fc2000001080c */
[----:B------:R-:W1:Y:S01]  /*14200*/  S2R R142, SR_TID.X ;  /* 0x00000000008e7919 */ /* 0x000e620000002100 */
[----:B------:R-:W-:-:S01]  /*14210*/  FFMA.FTZ R35, R47, R88, -R12 ;  /* 0x000000582f237223 */ /* 0x000fc2000001080c */
[-CC-:B------:R-:W-:Y:S01]  /*14220*/  FFMA.FTZ R14, R20, R88.reuse, -R12.reuse ;  /* 0x00000058140e7223 */ /* 0x180fe2000001080c */
[----:B------:R-:W-:-:S01]  /*14230*/  FFMA.FTZ R39, R51, R88, -R12 ;  /* 0x0000005833277223 */ /* 0x000fc2000001080c */
[----:B------:R-:W-:Y:S01]  /*14240*/  FFMA.FTZ R47, R109, R88, -R12 ;  /* 0x000000586d2f7223 */ /* 0x000fe2000001080c */
[----:B------:R2:W-:Y:S01]  /*14250*/  MUFU.EX2 R50, R159 ;  /* 0x0000009f00327308 */ /* 0x0005e20000000800 */
[----:B0-----:R-:W-:-:S04]  /*14260*/  FMNMX.FTZ R90, R74, R167, !PT ;  /* 0x000000a74a5a7209 */ /* 0x001fc80007810000 */
[C---:B------:R-:W-:Y:S01]  /*14270*/  FSETP.NEU.FTZ.AND P1, PT, R90.reuse, -INF , PT ;  /* 0xff8000005a00780b */ /* 0x040fe20003f3d000 */
[----:B------:R-:W-:-:S01]  /*14280*/  FFMA.FTZ R84, R90, R88, -8 ;  /* 0xc10000005a547423 */ /* 0x000fc20000010058 */
[-CC-:B------:R-:W-:Y:S01]  /*14290*/  FFMA.FTZ R20, R121, R88.reuse, -R12.reuse ;  /* 0x0000005879147223 */ /* 0x180fe2000001080c */
[----:B------:R-:W-:-:S03]  /*142a0*/  FFMA.FTZ R24, R125, R88, -R12 ;  /* 0x000000587d187223 */ /* 0x000fc6000001080c */
[----:B------:R-:W-:Y:S01]  /*142b0*/  FSEL R84, R84, RZ, P1 ;  /* 0x000000ff54547208 */ /* 0x000fe20000800000 */
[----:B------:R-:W-:-:S01]  /*142c0*/  FFMA.FTZ R26, R129, R88, -R12 ;  /* 0x00000058811a7223 */ /* 0x000fc2000001080c */
[-CC-:B------:R-:W-:Y:S01]  /*142d0*/  FFMA.FTZ R51, R133, R88.reuse, -R12.reuse ;  /* 0x0000005885337223 */ /* 0x180fe2000001080c */
[----:B------:R-:W-:-:S01]  /*142e0*/  FFMA.FTZ R38, R135, R88, -R12 ;  /* 0x0000005887267223 */ /* 0x000fc2000001080c */
[----:B------:R0:W-:Y:S01]  /*142f0*/  MUFU.EX2 R44, R147 ;  /* 0x00000093002c7308 */ /* 0x0001e20000000800 */
[----:B------:R-:W-:-:S01]  /*14300*/  FFMA.FTZ R109, R157, R88, -R12 ;  /* 0x000000589d6d7223 */ /* 0x000fc2000001080c */
[-CC-:B--2---:R-:W-:Y:S01]  /*14310*/  FFMA.FTZ R159, R40, R88.reuse, -R12.reuse ;  /* 0x00000058289f7223 */ /* 0x184fe2000001080c */
[----:B------:R-:W-:-:S01]  /*14320*/  FFMA.FTZ R3, R3, R88, -R12 ;  /* 0x0000005803037223 */ /* 0x000fc2000001080c */
[-CC-:B------:R-:W-:Y:S01]  /*14330*/  FFMA.FTZ R77, R77, R88.reuse, -R12.reuse ;  /* 0x000000584d4d7223 */ /* 0x180fe2000001080c */
[----:B------:R-:W-:-:S01]  /*14340*/  FFMA.FTZ R81, R81, R88, -R12 ;  /* 0x0000005851517223 */ /* 0x000fc2000001080c */
[-CC-:B------:R-:W-:Y:S01]  /*14350*/  FFMA.FTZ R121, R173, R88.reuse, -R12.reuse ;  /* 0x00000058ad797223 */ /* 0x180fe2000001080c */
[----:B------:R-:W-:-:S01]  /*14360*/  FFMA.FTZ R175, R175, R88, -R12 ;  /* 0x00000058afaf7223 */ /* 0x000fc2000001080c */
[----:B------:R2:W-:Y:S01]  /*14370*/  MUFU.EX2 R48, R155 ;  /* 0x0000009b00307308 */ /* 0x0005e20000000800 */
[----:B------:R-:W-:-:S01]  /*14380*/  FFMA.FTZ R125, R177, R88, -R12 ;  /* 0x00000058b17d7223 */ /* 0x000fc2000001080c */
[-CC-:B------:R-:W-:Y:S01]  /*14390*/  FFMA.FTZ R179, R179, R88.reuse, -R12.reuse ;  /* 0x00000058b3b37223 */ /* 0x180fe2000001080c */
[----:B------:R-:W-:-:S01]  /*143a0*/  FFMA.FTZ R129, R197, R88, -R12 ;  /* 0x00000058c5817223 */ /* 0x000fc2000001080c */
[-CC-:B------:R-:W-:Y:S01]  /*143b0*/  FFMA.FTZ R199, R199, R88.reuse, -R12.reuse ;  /* 0x00000058c7c77223 */ /* 0x180fe2000001080c */
[----:B------:R-:W-:-:S01]  /*143c0*/  FFMA.FTZ R133, R205, R88, -R12 ;  /* 0x00000058cd857223 */ /* 0x000fc2000001080c */
[-CC-:B------:R-:W-:Y:S01]  /*143d0*/  FFMA.FTZ R207, R207, R88.reuse, -R12.reuse ;  /* 0x00000058cfcf7223 */ /* 0x180fe2000001080c */
[----:B------:R-:W-:-:S01]  /*143e0*/  FFMA.FTZ R135, R223, R88, -R12 ;  /* 0x00000058df877223 */ /* 0x000fc2000001080c */
[----:B------:R3:W-:Y:S01]  /*143f0*/  MUFU.EX2 R52, R163 ;  /* 0x000000a300347308 */ /* 0x0007e20000000800 */
[----:B------:R-:W-:-:S01]  /*14400*/  FFMA.FTZ R66, R217, R88, -R12 ;  /* 0x00000058d9427223 */ /* 0x000fc2000001080c */
[-CC-:B0-----:R-:W-:Y:S01]  /*14410*/  FFMA.FTZ R147, R211, R88.reuse, -R12.reuse ;  /* 0x00000058d3937223 */ /* 0x181fe2000001080c */
[----:B------:R-:W-:-:S01]  /*14420*/  FFMA.FTZ R68, R221, R88, -R12 ;  /* 0x00000058dd447223 */ /* 0x000fc2000001080c */
[-CC-:B--2---:R-:W-:Y:S01]  /*14430*/  FFMA.FTZ R155, R225, R88.reuse, -R12.reuse ;  /* 0x00000058e19b7223 */ /* 0x184fe2000001080c */
[----:B------:R-:W-:-:S01]  /*14440*/  FFMA.FTZ R70, R227, R88, -R12 ;  /* 0x00000058e3467223 */ /* 0x000fc2000001080c */
[-CC-:B------:R-:W-:Y:S01]  /*14450*/  FFMA.FTZ R157, R237, R88.reuse, -R12.reuse ;  /* 0x00000058ed9d7223 */ /* 0x180fe2000001080c */
[----:B------:R-:W-:-:S01]  /*14460*/  FFMA.FTZ R32, R32, R88, -R12 ;  /* 0x0000005820207223 */ /* 0x000fc2000001080c */
[----:B------:R0:W-:Y:S01]  /*14470*/  MUFU.EX2 R56, R169 ;  /* 0x000000a900387308 */ /* 0x0001e20000000800 */
[----:B------:R-:W-:-:S01]  /*14480*/  FFMA.FTZ R36, R36, R88, -R12 ;  /* 0x0000005824247223 */ /* 0x000fc2000001080c */
[-CC-:B------:R-:W-:Y:S01]  /*14490*/  FFMA.FTZ R161, R215, R88.reuse, -R12.reuse ;  /* 0x00000058d7a17223 */ /* 0x180fe2000001080c */
[----:B------:R-:W-:-:S01]  /*144a0*/  FFMA.FTZ R40, R219, R88, -R12 ;  /* 0x00000058db287223 */ /* 0x000fc2000001080c */
[-CC-:B---3--:R-:W-:Y:S01]  /*144b0*/  FFMA.FTZ R163, R213, R88.reuse, -R12.reuse ;  /* 0x00000058d5a37223 */ /* 0x188fe2000001080c */
[----:B------:R-:W-:-:S01]  /*144c0*/  FFMA.FTZ R72, R209, R88, -R12 ;  /* 0x00000058d1487223 */ /* 0x000fc2000001080c */
[-CC-:B------:R-:W-:Y:S01]  /*144d0*/  FFMA.FTZ R203, R203, R88.reuse, -R12.reuse ;  /* 0x00000058cbcb7223 */ /* 0x180fe2000001080c */
[----:B------:R-:W-:-:S01]  /*144e0*/  FFMA.FTZ R74, R201, R88, -R12 ;  /* 0x00000058c94a7223 */ /* 0x000fc2000001080c */
[-C--:B0-----:R-:W-:Y:S01]  /*144f0*/  FFMA.FTZ R169, R195, R88.reuse, -R12 ;  /* 0x00000058c3a97223 */ /* 0x081fe2000001080c */
[----:B------:R-:W-:-:S01]  /*14500*/  FFMA.FTZ R12, R21, R88, -R84 ;  /* 0x00000058150c7223 */ /* 0x000fc20000010854 */
[-CC-:B------:R-:W-:Y:S01]  /*14510*/  FFMA.FTZ R21, R120, R88.reuse, -R84.reuse ;  /* 0x0000005878157223 */ /* 0x180fe20000010854 */
[----:B------:R-:W-:Y:S01]  /*14520*/  MUFU.EX2 R3, R3 ;  /* 0x0000000300037308 */ /* 0x000fe20000000800 */
[----:B------:R-:W-:-:S01]  /*14530*/  FFMA.FTZ R86, R123, R88, -R84 ;  /* 0x000000587b567223 */ /* 0x000fc20000010854 */
[----:B------:R-:W-:-:S06]  /*14540*/  FFMA.FTZ R123, R13, R88, -R84 ;  /* 0x000000580d7b7223 */ /* 0x000fcc0000010854 */
[----:B------:R-:W0:Y:S01]  /*14550*/  MUFU.EX2 R14, R14 ;  /* 0x0000000e000e7308 */ /* 0x000e220000000800 */
[----:B------:R-:W-:-:S07]  /*14560*/  FFMA.FTZ R13, R127, R88, -R84 ;  /* 0x000000587f0d7223 */ /* 0x000fce0000010854 */
[----:B------:R-:W-:Y:S08]  /*14570*/  MUFU.EX2 R12, R12 ;  /* 0x0000000c000c7308 */ /* 0x000ff00000000800 */
[----:B------:R-:W2:Y:S08]  /*14580*/  MUFU.EX2 R21, R21 ;  /* 0x0000001500157308 */ /* 0x000eb00000000800 */
[----:B------:R-:W3:Y:S01]  /*14590*/  MUFU.EX2 R20, R20 ;  /* 0x0000001400147308 */ /* 0x000ee20000000800 */
[----:B------:R-:W-:-:S07]  /*145a0*/  FFMA.FTZ R76, R45, R88, -R84 ;  /* 0x000000582d4c7223 */ /* 0x000fce0000010854 */
[----:B------:R-:W4:Y:S01]  /*145b0*/  MUFU.EX2 R86, R86 ;  /* 0x0000005600567308 */ /* 0x000f220000000800 */
[----:B------:R-:W-:-:S07]  /*145c0*/  FFMA.FTZ R108, R79, R88, -R84 ;  /* 0x000000584f6c7223 */ /* 0x000fce0000010854 */
[----:B------:R-:W4:Y:S01]  /*145d0*/  MUFU.EX2 R31, R31 ;  /* 0x0000001f001f7308 */ /* 0x000f220000000800 */
[----:B------:R-:W-:-:S01]  /*145e0*/  FFMA.FTZ R92, R131, R88, -R84 ;  /* 0x00000058835c7223 */ /* 0x000fc20000010854 */
[----:B------:R-:W-:-:S06]  /*145f0*/  FFMA.FTZ R79, R15, R88, -R84 ;  /* 0x000000580f4f7223 */ /* 0x000fcc0000010854 */
[----:B------:R-:W4:Y:S01]  /*14600*/  MUFU.EX2 R123, R123 ;  /* 0x0000007b007b7308 */ /* 0x000f220000000800 */
[----:B0-----:R-:W-:-:S01]  /*14610*/  FADD.FTZ R15, R3, R14 ;  /* 0x0000000e030f7221 */ /* 0x001fc20000010000 */
[----:B------:R-:W-:-:S06]  /*14620*/  FFMA.FTZ R104, R83, R88, -R84 ;  /* 0x0000005853687223 */ /* 0x000fcc0000010854 */
[----:B------:R-:W0:Y:S01]  /*14630*/  MUFU.EX2 R24, R24 ;  /* 0x0000001800187308 */ /* 0x000e220000000800 */
[----:B--2---:R-:W-:-:S01]  /*14640*/  FADD.FTZ R83, R12, R21 ;  /* 0x000000150c537221 */ /* 0x004fc20000010000 */
[----:B------:R-:W-:-:S06]  /*14650*/  FFMA.FTZ R127, R49, R88, -R84 ;  /* 0x00000058317f7223 */ /* 0x000fcc0000010854 */
[----:B------:R-:W2:Y:S01]  /*14660*/  MUFU.EX2 R13, R13 ;  /* 0x0000000d000d7308 */ /* 0x000ea20000000800 */
[----:B-1----:R-:W-:Y:S01]  /*14670*/  LOP3.LUT R142, R142, 0x7f, RZ, 0xc0, !PT ;  /* 0x0000007f8e8e7812 */ /* 0x002fe200078ec0ff */
[----:B---3--:R-:W-:-:S06]  /*14680*/  FADD.FTZ R112, R20, R15 ;  /* 0x0000000f14707221 */ /* 0x008fcc0000010000 */
[----:B------:R-:W1:Y:S01]  /*14690*/  MUFU.EX2 R35, R35 ;  /* 0x0000002300237308 */ /* 0x000e620000000800 */
[----:B----4-:R-:W-:-:S01]  /*146a0*/  FADD.FTZ R114, R86, R83 ;  /* 0x0000005356727221 */ /* 0x010fc20000010000 */
[----:B------:R-:W-:-:S06]  /*146b0*/  FFMA.FTZ R45, R53, R88, -R84 ;  /* 0x00000058352d7223 */ /* 0x000fcc0000010854 */
[----:B------:R-:W3:Y:S01]  /*146c0*/  MUFU.EX2 R76, R76 ;  /* 0x0000004c004c7308 */ /* 0x000ee20000000800 */
[----:B------:R-:W-:Y:S01]  /*146d0*/  ISETP.NE.AND P2, PT, R142, RZ, PT ;  /* 0x000000ff8e00720c */ /* 0x000fe20003f45270 */
[----:B------:R-:W-:-:S06]  /*146e0*/  FADD.FTZ R83, R31, R112 ;  /* 0x000000701f537221 */ /* 0x000fcc0000010000 */
[----:B------:R-:W4:Y:S01]  /*146f0*/  MUFU.EX2 R26, R26 ;  /* 0x0000001a001a7308 */ /* 0x000f220000000800 */
[----:B------:R-:W-:-:S01]  /*14700*/  FADD.FTZ R114, R123, R114 ;  /* 0x000000727b727221 */ /* 0x000fc20000010000 */
[----:B------:R-:W-:-:S06]  /*14710*/  FFMA.FTZ R78, R107, R88, -R84 ;  /* 0x000000586b4e7223 */ /* 0x000fcc0000010854 */
[----:B------:R-:W4:Y:S01]  /*14720*/  MUFU.EX2 R92, R92 ;  /* 0x0000005c005c7308 */ /* 0x000f220000000800 */
[----:B0-----:R-:W-:-:S07]  /*14730*/  FADD.FTZ R112, R24, R83 ;  /* 0x0000005318707221 */ /* 0x001fce0000010000 */
[----:B------:R-:W0:Y:S01]  /*14740*/  MUFU.EX2 R39, R39 ;  /* 0x0000002700277308 */ /* 0x000e220000000800 */
[----:B--2---:R-:W-:-:S01]  /*14750*/  FADD.FTZ R83, R13, R114 ;  /* 0x000000720d537221 */ /* 0x004fc20000010000 */
[----:B------:R-:W-:-:S06]  /*14760*/  FFMA.FTZ R94, R67, R88, -R84 ;  /* 0x00000058435e7223 */ /* 0x000fcc0000010854 */
[----:B------:R-:W2:Y:S01]  /*14770*/  MUFU.EX2 R127, R127 ;  /* 0x0000007f007f7308 */ /* 0x000ea20000000800 */
[----:B------:R-:W-:-:S01]  /*14780*/  FFMA.FTZ R110, R85, R88, -R84 ;  /* 0x00000058556e7223 */ /* 0x000fc20000010854 */
[----:B-1----:R-:W-:-:S06]  /*14790*/  FADD.FTZ R85, R35, R112 ;  /* 0x0000007023557221 */ /* 0x002fcc0000010000 */
[----:B------:R-:W1:Y:S01]  /*147a0*/  MUFU.EX2 R28, R28 ;  /* 0x0000001c001c7308 */ /* 0x000e620000000800 */
[----:B---3--:R-:W-:-:S01]  /*147b0*/  FADD.FTZ R83, R76, R83 ;  /* 0x000000534c537221 */ /* 0x008fc20000010000 */
[----:B------:R-:W-:-:S06]  /*147c0*/  FFMA.FTZ R107, R111, R88, -R84 ;  /* 0x000000586f6b7223 */ /* 0x000fcc0000010854 */
[----:B------:R-:W3:Y:S01]  /*147d0*/  MUFU.EX2 R45, R45 ;  /* 0x0000002d002d7308 */ /* 0x000ee20000000800 */
[----:B----4-:R-:W-:-:S01]  /*147e0*/  FADD.FTZ R112, R26, R85 ;  /* 0x000000551a707221 */ /* 0x010fc20000010000 */
[----:B------:R-:W-:-:S06]  /*147f0*/  @!P2 IADD3 R15, R0, 0x2e840, RZ ;  /* 0x0002e840000fa810 */ /* 0x000fcc0007ffe0ff */
[----:B------:R-:W-:Y:S01]  /*14800*/  MUFU.EX2 R43, R43 ;  /* 0x0000002b002b7308 */ /* 0x000fe20000000800 */
[----:B------:R-:W-:-:S01]  /*14810*/  FADD.FTZ R116, R92, R83 ;  /* 0x000000535c747221 */ /* 0x000fc20000010000 */
[----:B------:R-:W-:-:S06]  /*14820*/  FFMA.FTZ R49, R71, R88, -R84 ;  /* 0x0000005847317223 */ /* 0x000fcc0000010854 */
[----:B------:R-:W4:Y:S01]  /*14830*/  MUFU.EX2 R78, R78 ;  /* 0x0000004e004e7308 */ /* 0x000f220000000800 */
[----:B------:R-:W-:-:S01]  /*14840*/  FFMA.FTZ R114, R63, R88, -R84 ;  /* 0x000000583f727223 */ /* 0x000fc20000010854 */
[----:B0-----:R-:W-:-:S06]  /*14850*/  FADD.FTZ R63, R39, R112 ;  /* 0x00000070273f7221 */ /* 0x001fcc0000010000 */
[----:B------:R-:W-:Y:S01]  /*14860*/  MUFU.EX2 R30, R30 ;  /* 0x0000001e001e7308 */ /* 0x000fe20000000800 */
[----:B------:R-:W-:Y:S01]  /*14870*/  @!P2 PRMT R15, RZ, 0x654, R15 ;  /* 0x00000654ff0fa816 */ /* 0x000fe2000000000f */
[----:B--2---:R-:W-:-:S06]  /*14880*/  FADD.FTZ R116, R127, R116 ;  /* 0x000000747f747221 */ /* 0x004fcc0000010000 */
[----:B------:R-:W0:Y:S01]  /*14890*/  MUFU.EX2 R94, R94 ;  /* 0x0000005e005e7308 */ /* 0x000e220000000800 */
[----:B------:R-:W-:-:S01]  /*148a0*/  FFMA.FTZ R80, R115, R88, -R84 ;  /* 0x0000005873507223 */ /* 0x000fc20000010854 */
[----:B------:R-:W-:Y:S01]  /*148b0*/  FFMA.FTZ R59, R59, R88, -R84 ;  /* 0x000000583b3b7223 */ /* 0x000fe20000010854 */
[----:B-1----:R-:W-:-:S05]  /*148c0*/  FADD.FTZ R118, R28, R63 ;  /* 0x0000003f1c767221 */ /* 0x002fca0000010000 */
[----:B------:R-:W1:Y:S01]  /*148d0*/  MUFU.EX2 R47, R47 ;  /* 0x0000002f002f7308 */ /* 0x000e620000000800 */
[----:B------:R-:W-:-:S01]  /*148e0*/  FFMA.FTZ R112, R41, R88, -R84 ;  /* 0x0000005829707223 */ /* 0x000fc20000010854 */
[----:B------:R2:W-:Y:S01]  /*148f0*/  @!P2 SYNCS.ARRIVE.TRANS64.RED.A1T0 RZ, [R15+URZ], RZ ;  /* 0x000000ff0fffa9a7 */ /* 0x0005e2000810043f */
[----:B---3--:R-:W-:-:S05]  /*14900*/  FADD.FTZ R41, R45, R116 ;  /* 0x000000742d297221 */ /* 0x008fca0000010000 */
[----:B------:R-:W3:Y:S01]  /*14910*/  MUFU.EX2 R107, R107 ;  /* 0x0000006b006b7308 */ /* 0x000ee20000000800 */
[----:B------:R-:W-:-:S07]  /*14920*/  FFMA.FTZ R98, R113, R88, -R84 ;  /* 0x0000005871627223 */ /* 0x000fce0000010854 */
[----:B------:R-:W3:Y:S01]  /*14930*/  MUFU.EX2 R34, R34 ;  /* 0x0000002200227308 */ /* 0x000ee20000000800 */
[----:B----4-:R-:W-:-:S01]  /*14940*/  FADD.FTZ R41, R78, R41 ;  /* 0x000000294e297221 */ /* 0x010fc20000010000 */
[----:B------:R-:W-:-:S06]  /*14950*/  FFMA.FTZ R111, R119, R88, -R84 ;  /* 0x00000058776f7223 */ /* 0x000fcc0000010854 */
[----:B------:R-:W4:Y:S01]  /*14960*/  MUFU.EX2 R49, R49 ;  /* 0x0000003100317308 */ /* 0x000f220000000800 */
[----:B0-----:R-:W-:-:S07]  /*14970*/  FADD.FTZ R120, R94, R41 ;  /* 0x000000295e787221 */ /* 0x001fce0000010000 */
[----:B------:R-:W0:Y:S08]  /*14980*/  MUFU.EX2 R51, R51 ;  /* 0x0000003300337308 */ /* 0x000e300000000800 */
[----:B--2---:R2:W-:Y:S01]  /*14990*/  MUFU.EX2 R15, R59 ;  /* 0x0000003b000f7308 */ /* 0x0045e20000000800 */
[----:B------:R-:W-:-:S07]  /*149a0*/  FFMA.FTZ R53, R137, R88, -R84 ;  /* 0x0000005889357223 */ /* 0x000fce0000010854 */
[----:B------:R-:W0:Y:S01]  /*149b0*/  MUFU.EX2 R80, R80 ;  /* 0x0000005000507308 */ /* 0x000e220000000800 */
[----:B--2---:R-:W-:-:S04]  /*149c0*/  FADD.FTZ R59, R43, R118 ;  /* 0x000000762b3b7221 */ /* 0x004fc80000010000 */
[----:B------:R-:W-:-:S03]  /*149d0*/  FADD.FTZ R118, R30, R59 ;  /* 0x0000003b1e767221 */ /* 0x000fc60000010000 */
[----:B------:R-:W2:Y:S01]  /*149e0*/  MUFU.EX2 R38, R38 ;  /* 0x0000002600267308 */ /* 0x000ea20000000800 */
[----:B-1----:R-:W-:-:S01]  /*149f0*/  FADD.FTZ R41, R47, R118 ;  /* 0x000000762f297221 */ /* 0x002fc20000010000 */
[----:B---3--:R-:W-:-:S06]  /*14a00*/  FADD.FTZ R120, R107, R120 ;  /* 0x000000786b787221 */ /* 0x008fcc0000010000 */
[----:B------:R-:W1:Y:S01]  /*14a10*/  MUFU.EX2 R98, R98 ;  /* 0x0000006200627308 */ /* 0x000e620000000800 */
[----:B------:R-:W-:-:S01]  /*14a20*/  FFMA.FTZ R82, R91, R88, -R84 ;  /* 0x000000585b527223 */ /* 0x000fc20000010854 */
[----:B------:R-:W-:-:S06]  /*14a30*/  FADD.FTZ R118, R34, R41 ;  /* 0x0000002922767221 */ /* 0x000fcc0000010000 */
[----:B------:R-:W3:Y:S01]  /*14a40*/  MUFU.EX2 R55, R55 ;  /* 0x0000003700377308 */ /* 0x000ee20000000800 */
[----:B----4-:R-:W-:-:S01]  /*14a50*/  FADD.FTZ R41, R49, R120 ;  /* 0x0000007831297221 */ /* 0x010fc20000010000 */
[----:B------:R-:W-:-:S06]  /*14a60*/  FFMA.FTZ R91, R143, R88, -R84 ;  /* 0x000000588f5b7223 */ /* 0x000fcc0000010854 */
[----:B------:R-:W4:Y:S01]  /*14a70*/  MUFU.EX2 R111, R111 ;  /* 0x0000006f006f7308 */ /* 0x000f220000000800 */
[----:B0-----:R-:W-:-:S01]  /*14a80*/  FADD.FTZ R59, R51, R118 ;  /* 0x00000076333b7221 */ /* 0x001fc20000010000 */
[----:B------:R-:W-:-:S06]  /*14a90*/  FADD.FTZ R41, R80, R41 ;  /* 0x0000002950297221 */ /* 0x000fcc0000010000 */
[----:B------:R-:W0:Y:S01]  /*14aa0*/  MUFU.EX2 R53, R53 ;  /* 0x0000003500357308 */ /* 0x000e220000000800 */
[----:B------:R-:W-:-:S01]  /*14ab0*/  FFMA.FTZ R102, R95, R88, -R84 ;  /* 0x000000585f667223 */ /* 0x000fc20000010854 */
[----:B--2---:R-:W-:-:S06]  /*14ac0*/  FADD.FTZ R118, R38, R59 ;  /* 0x0000003b26767221 */ /* 0x004fcc0000010000 */
[----:B------:R-:W2:Y:S01]  /*14ad0*/  MUFU.EX2 R69, R69 ;  /* 0x0000004500457308 */ /* 0x000ea20000000800 */
[----:B-1----:R-:W-:-:S01]  /*14ae0*/  FADD.FTZ R120, R98, R41 ;  /* 0x0000002962787221 */ /* 0x002fc20000010000 */
[----:B------:R-:W-:-:S06]  /*14af0*/  FFMA.FTZ R67, R93, R88, -R84 ;  /* 0x000000585d437223 */ /* 0x000fcc0000010854 */
[----:B------:R-:W1:Y:S01]  /*14b00*/  MUFU.EX2 R82, R82 ;  /* 0x0000005200527308 */ /* 0x000e620000000800 */
[----:B---3--:R-:W-:-:S01]  /*14b10*/  FADD.FTZ R41, R55, R118 ;  /* 0x0000007637297221 */ /* 0x008fc20000010000 */
[----:B----4-:R-:W-:-:S06]  /*14b20*/  FADD.FTZ R120, R111, R120 ;  /* 0x000000786f787221 */ /* 0x010fcc0000010000 */
[----:B------:R-:W3:Y:S01]  /*14b30*/  MUFU.EX2 R91, R91 ;  /* 0x0000005b005b7308 */ /* 0x000ee20000000800 */
[----:B------:R-:W-:-:S01]  /*14b40*/  FFMA.FTZ R96, R99, R88, -R84 ;  /* 0x0000005863607223 */ /* 0x000fc20000010854 */
[----:B------:R-:W-:-:S06]  /*14b50*/  FADD.FTZ R118, R42, R41 ;  /* 0x000000292a767221 */ /* 0x000fcc0000010000 */
[----:B------:R-:W4:Y:S01]  /*14b60*/  MUFU.EX2 R87, R87 ;  /* 0x0000005700577308 */ /* 0x000f220000000800 */
[----:B0-----:R-:W-:-:S01]  /*14b70*/  FADD.FTZ R41, R53, R120 ;  /* 0x0000007835297221 */ /* 0x001fc20000010000 */
[----:B------:R-:W-:-:S06]  /*14b80*/  FFMA.FTZ R93, R97, R88, -R84 ;  /* 0x00000058615d7223 */ /* 0x000fcc0000010854 */
[----:B------:R-:W0:Y:S01]  /*14b90*/  MUFU.EX2 R102, R102 ;  /* 0x0000006600667308 */ /* 0x000e220000000800 */
[----:B--2---:R-:W-:-:S01]  /*14ba0*/  FADD.FTZ R59, R69, R118 ;  /* 0x00000076453b7221 */ /* 0x004fc20000010000 */
[----:B-1----:R-:W-:-:S06]  /*14bb0*/  FADD.FTZ R118, R82, R41 ;  /* 0x0000002952767221 */ /* 0x002fcc0000010000 */
[----:B------:R-:W1:Y:S01]  /*14bc0*/  MUFU.EX2 R67, R67 ;  /* 0x0000004300437308 */ /* 0x000e620000000800 */
[----:B------:R-:W-:-:S01]  /*14bd0*/  FFMA.FTZ R106, R103, R88, -R84 ;  /* 0x00000058676a7223 */ /* 0x000fc20000010854 */
[----:B------:R-:W-:-:S06]  /*14be0*/  FADD.FTZ R120, R44, R59 ;  /* 0x0000003b2c787221 */ /* 0x000fcc0000010000 */
[----:B------:R-:W2:Y:S01]  /*14bf0*/  MUFU.EX2 R105, R105 ;  /* 0x0000006900697308 */ /* 0x000ea20000000800 */
[----:B---3--:R-:W-:-:S01]  /*14c00*/  FADD.FTZ R41, R91, R118 ;  /* 0x000000765b297221 */ /* 0x008fc20000010000 */
[----:B------:R-:W-:-:S06]  /*14c10*/  FFMA.FTZ R71, R101, R88, -R84 ;  /* 0x0000005865477223 */ /* 0x000fcc0000010854 */
[----:B------:R-:W3:Y:S01]  /*14c20*/  MUFU.EX2 R96, R96 ;  /* 0x0000006000607308 */ /* 0x000ee20000000800 */
[----:B----4-:R-:W-:-:S01]  /*14c30*/  FADD.FTZ R59, R87, R120 ;  /* 0x00000078573b7221 */ /* 0x010fc20000010000 */
[----:B0-----:R-:W-:-:S06]  /*14c40*/  FADD.FTZ R118, R102, R41 ;  /* 0x0000002966767221 */ /* 0x001fcc0000010000 */
[----:B------:R-:W0:Y:S01]  /*14c50*/  MUFU.EX2 R93, R93 ;  /* 0x0000005d005d7308 */ /* 0x000e220000000800 */
[----:B------:R-:W-:-:S01]  /*14c60*/  FFMA.FTZ R100, R75, R88, -R84 ;  /* 0x000000584b647223 */ /* 0x000fc20000010854 */
[----:B------:R-:W-:-:S06]  /*14c70*/  FADD.FTZ R120, R46, R59 ;  /* 0x0000003b2e787221 */ /* 0x000fcc0000010000 */
[----:B------:R-:W4:Y:S01]  /*14c80*/  MUFU.EX2 R109, R109 ;  /* 0x0000006d006d7308 */ /* 0x000f220000000800 */
[----:B-1----:R-:W-:-:S01]  /*14c90*/  FADD.FTZ R41, R67, R118 ;  /* 0x0000007643297221 */ /* 0x002fc20000010000 */
[----:B------:R-:W-:-:S06]  /*14ca0*/  FFMA.FTZ R75, R73, R88, -R84 ;  /* 0x00000058494b7223 */ /* 0x000fcc0000010854 */
[----:B------:R-:W1:Y:S01]  /*14cb0*/  MUFU.EX2 R106, R106 ;  /* 0x0000006a006a7308 */ /* 0x000e620000000800 */
[----:B------:R-:W-:Y:S01]  /*14cc0*/  F2FP.SATFINITE.E4M3.F32.PACK_AB_MERGE_C R224, R31, R20, RZ ;  /* 0x000000141fe0723e */ /* 0x000fe200048070ff */
[----:B--2---:R-:W-:Y:S01]  /*14cd0*/  FADD.FTZ R31, R105, R120 ;  /* 0x00000078691f7221 */ /* 0x004fe20000010000 */
[----:B------:R-:W-:-:S05]  /*14ce0*/  F2FP.SATFINITE.E4M3.F32.PACK_AB_MERGE_C R226, R39, R26, RZ ;  /* 0x0000001a27e2723e */ /* 0x000fca00048070ff */
[----:B------:R-:W2:Y:S01]  /*14cf0*/  MUFU.EX2 R71, R71 ;  /* 0x0000004700477308 */ /* 0x000ea20000000800 */
[----:B---3--:R-:W-:-:S01]  /*14d00*/  FADD.FTZ R26, R96, R41 ;  /* 0x00000029601a7221 */ /* 0x008fc20000010000 */
[----:B------:R-:W-:-:S06]  /*14d10*/  FADD.FTZ R118, R48, R31 ;  /* 0x0000001f30767221 */ /* 0x000fcc0000010000 */
[----:B------:R-:W3:Y:S01]  /*14d20*/  MUFU.EX2 R117, R117 ;  /* 0x0000007500757308 */ /* 0x000ee20000000800 */
[----:B0-----:R-:W-:-:S01]  /*14d30*/  FADD.FTZ R31, R93, R26 ;  /* 0x0000001a5d1f7221 */ /* 0x001fc20000010000 */
[----:B------:R-:W-:-:S06]  /*14d40*/  FFMA.FTZ R73, R165, R88, -R84 ;  /* 0x00000058a5497223 */ /* 0x000fcc0000010854 */
[----:B------:R-:W0:Y:S01]  /*14d50*/  MUFU.EX2 R100, R100 ;  /* 0x0000006400647308 */ /* 0x000e220000000800 */
[----:B----4-:R-:W-:-:S01]  /*14d60*/  FADD.FTZ R39, R109, R118 ;  /* 0x000000766d277221 */ /* 0x010fc20000010000 */
[----:B-1----:R-:W-:-:S06]  /*14d70*/  FADD.FTZ R26, R106, R31 ;  /* 0x0000001f6a1a7221 */ /* 0x002fcc0000010000 */
[----:B------:R-:W1:Y:S01]  /*14d80*/  MUFU.EX2 R75, R75 ;  /* 0x0000004b004b7308 */ /* 0x000e620000000800 */
[----:B------:R-:W-:Y:S01]  /*14d90*/  F2FP.SATFINITE.E4M3.F32.PACK_AB_MERGE_C R222, R55, R38, RZ ;  /* 0x0000002637de723e */ /* 0x000fe200048070ff */
[----:B------:R-:W-:-:S06]  /*14da0*/  FADD.FTZ R38, R50, R39 ;  /* 0x0000002732267221 */ /* 0x000fcc0000010000 */
[----:B------:R-:W4:Y:S01]  /*14db0*/  MUFU.EX2 R77, R77 ;  /* 0x0000004d004d7308 */ /* 0x000f220000000800 */
[----:B--2---:R-:W-:-:S07]  /*14dc0*/  FADD.FTZ R31, R71, R26 ;  /* 0x0000001a471f7221 */ /* 0x004fce0000010000 */
[----:B------:R-:W2:Y:S01]  /*14dd0*/  MUFU.EX2 R108, R108 ;  /* 0x0000006c006c7308 */ /* 0x000ea20000000800 */
[----:B---3--:R-:W-:-:S01]  /*14de0*/  FADD.FTZ R39, R117, R38 ;  /* 0x0000002675277221 */ /* 0x008fc20000010000 */
[----:B0-----:R-:W-:-:S06]  /*14df0*/  FADD.FTZ R26, R100, R31 ;  /* 0x0000001f641a7221 */ /* 0x001fcc0000010000 */
[----:B------:R-:W0:Y:S01]  /*14e00*/  MUFU.EX2 R73, R73 ;  /* 0x0000004900497308 */ /* 0x000e220000000800 */
[----:B------:R-:W-:-:S07]  /*14e10*/  FADD.FTZ R38, R52, R39 ;  /* 0x0000002734267221 */ /* 0x000fce0000010000 */
[----:B------:R-:W3:Y:S01]  /*14e20*/  MUFU.EX2 R81, R81 ;  /* 0x0000005100517308 */ /* 0x000ee20000000800 */
[----:B-1----:R-:W-:-:S01]  /*14e30*/  FADD.FTZ R39, R75, R26 ;  /* 0x0000001a4b277221 */ /* 0x002fc20000010000 */
[----:B----4-:R-:W-:-:S06]  /*14e40*/  F2FP.SATFINITE.E4M3.F32.PACK_AB_MERGE_C R204, R77, R52, RZ ;  /* 0x000000344dcc723e */ /* 0x010fcc00048070ff */
[----:B------:R-:W1:Y:S01]  /*14e50*/  MUFU.EX2 R104, R104 ;  /* 0x0000006800687308 */ /* 0x000e620000000800 */
[----:B------:R-:W-:-:S01]  /*14e60*/  FADD.FTZ R77, R77, R38 ;  /* 0x000000264d4d7221 */ /* 0x000fc20000010000 */
[----:B------:R-:W-:Y:S01]  /*14e70*/  FFMA.FTZ R171, R171, R88, -R84 ;  /* 0x00000058abab7223 */ /* 0x000fe20000010854 */
[----:B--2---:R-:W-:-:S05]  /*14e80*/  FADD.FTZ R38, R108, R39 ;  /* 0x000000276c267221 */ /* 0x004fca0000010000 */
[----:B------:R-:W2:Y:S01]  /*14e90*/  MUFU.EX2 R79, R79 ;  /* 0x0000004f004f7308 */ /* 0x000ea20000000800 */
[----:B------:R-:W-:Y:S01]  /*14ea0*/  F2FP.SATFINITE.E4M3.F32.PACK_AB_MERGE_C R200, R87, R44, RZ ;  /* 0x0000002c57c8723e */ /* 0x000fe200048070ff */
[----:B------:R-:W-:-:S06]  /*14eb0*/  FADD.FTZ R44, R54, R77 ;  /* 0x0000004d362c7221 */ /* 0x000fcc0000010000 */
[----:B------:R-:W4:Y:S01]  /*14ec0*/  MUFU.EX2 R121, R121 ;  /* 0x0000007900797308 */ /* 0x000f220000000800 */
[----:B0-----:R-:W-:-:S01]  /*14ed0*/  FADD.FTZ R39, R73, R38 ;  /* 0x0000002649277221 */ /* 0x001fc20000010000 */
[----:B------:R-:W-:-:S06]  /*14ee0*/  FFMA.FTZ R57, R57, R88, -R84 ;  /* 0x0000005839397223 */ /* 0x000fcc0000010854 */
[----:B------:R-:W0:Y:S01]  /*14ef0*/  MUFU.EX2 R110, R110 ;  /* 0x0000006e006e7308 */ /* 0x000e220000000800 */
[----:B---3--:R-:W-:-:S07]  /*14f00*/  FADD.FTZ R41, R81, R44 ;  /* 0x0000002c51297221 */ /* 0x008fce0000010000 */
[----:B------:R-:W3:Y:S01]  /*14f10*/  MUFU.EX2 R58, R175 ;  /* 0x000000af003a7308 */ /* 0x000ee20000000800 */
[----:B-1----:R-:W-:-:S07]  /*14f20*/  FADD.FTZ R38, R104, R39 ;  /* 0x0000002768267221 */ /* 0x002fce0000010000 */
[----:B------:R-:W1:Y:S01]  /*14f30*/  MUFU.EX2 R0, R171 ;  /* 0x000000ab00007308 */ /* 0x000e620000000800 */
[----:B------:R-:W-:-:S01]  /*14f40*/  FADD.FTZ R44, R56, R41 ;  /* 0x00000029382c7221 */ /* 0x000fc20000010000 */
[----:B------:R-:W-:-:S06]  /*14f50*/  F2FP.SATFINITE.E4M3.F32.PACK_AB_MERGE_C R224, R14, R3, R224 ;  /* 0x000000030ee0723e */ /* 0x000fcc00048070e0 */
[----:B------:R-:W1:Y:S01]  /*14f60*/  MUFU.EX2 R125, R125 ;  /* 0x0000007d007d7308 */ /* 0x000e620000000800 */
[----:B--2---:R-:W-:-:S01]  /*14f70*/  FADD.FTZ R3, R79, R38 ;  /* 0x000000264f037221 */ /* 0x004fc20000010000 */
[----:B------:R-:W-:Y:S01]  /*14f80*/  FFMA.FTZ R25, R25, R88, -R84 ;  /* 0x0000005819197223 */ /* 0x000fe20000010854 */
[----:B----4-:R-:W-:-:S05]  /*14f90*/  F2FP.SATFINITE.E4M3.F32.PACK_AB_MERGE_C R206, R121, R56, RZ ;  /* 0x0000003879ce723e */ /* 0x010fca00048070ff */
[----:B------:R-:W2:Y:S01]  /*14fa0*/  MUFU.EX2 R60, R179 ;  /* 0x000000b3003c7308 */ /* 0x000ea20000000800 */
[----:B------:R-:W-:-:S01]  /*14fb0*/  FADD.FTZ R121, R121, R44 ;  /* 0x0000002c79797221 */ /* 0x000fc20000010000 */
[----:B0-----:R-:W-:-:S06]  /*14fc0*/  FADD.FTZ R3, R110, R3 ;  /* 0x000000036e037221 */ /* 0x001fcc0000010000 */
[----:B------:R-:W0:Y:S01]  /*14fd0*/  MUFU.EX2 R57, R57 ;  /* 0x0000003900397308 */ /* 0x000e220000000800 */
[----:B---3--:R-:W-:-:S07]  /*14fe0*/  FADD.FTZ R14, R58, R121 ;  /* 0x000000793a0e7221 */ /* 0x008fce0000010000 */
[----:B------:R-:W3:Y:S01]  /*14ff0*/  MUFU.EX2 R129, R129 ;  /* 0x0000008100817308 */ /* 0x000ee20000000800 */
[----:B------:R-:W-:Y:S01]  /*15000*/  F2FP.SATFINITE.E4M3.F32.PACK_AB_MERGE_C R226, R35, R24, R226 ;  /* 0x0000001823e2723e */ /* 0x000fe200048070e2 */
[----:B-1----:R-:W-:-:S06]  /*15010*/  FADD.FTZ R24, R0, R3 ;  /* 0x0000000300187221 */ /* 0x002fcc0000010000 */
[----:B------:R-:W1:Y:S01]  /*15020*/  MUFU.EX2 R114, R114 ;  /* 0x0000007200727308 */ /* 0x000e620000000800 */
[----:B------:R-:W-:-:S01]  /*15030*/  FFMA.FTZ R27, R27, R88, -R84 ;  /* 0x000000581b1b7223 */ /* 0x000fc20000010854 */
[----:B------:R-:W-:Y:S01]  /*15040*/  F2FP.SATFINITE.E4M3.F32.PACK_AB_MERGE_C R220, R47, R30, RZ ;  /* 0x0000001e2fdc723e */ /* 0x000fe200048070ff */
[----:B------:R-:W-:-:S05]  /*15050*/  FADD.FTZ R3, R125, R14 ;  /* 0x0000000e7d037221 */ /* 0x000fca0000010000 */
[----:B------:R-:W4:Y:S01]  /*15060*/  MUFU.EX2 R62, R199 ;  /* 0x000000c7003e7308 */ /* 0x000f220000000800 */
[----:B------:R-:W-:-:S01]  /*15070*/  FFMA.FTZ R116, R61, R88, -R84 ;  /* 0x000000583d747223 */ /* 0x000fc20000010854 */
[----:B------:R-:W-:-:S06]  /*15080*/  FADD.FTZ R24, R15, R24 ;  /* 0x000000180f187221 */ /* 0x000fcc0000010000 */
[----:B------:R-:W4:Y:S01]  /*15090*/  MUFU.EX2 R25, R25 ;  /* 0x0000001900197308 */ /* 0x000f220000000800 */
[----:B------:R-:W-:Y:S01]  /*150a0*/  F2FP.SATFINITE.E4M3.F32.PACK_AB_MERGE_C R220, R43, R28, R220 ;  /* 0x0000001c2bdc723e */ /* 0x000fe200048070dc */
[----:B--2---:R-:W-:-:S06]  /*150b0*/  FADD.FTZ R28, R60, R3 ;  /* 0x000000033c1c7221 */ /* 0x004fcc0000010000 */
[----:B------:R-:W2:Y:S01]  /*150c0*/  MUFU.EX2 R133, R133 ;  /* 0x0000008500857308 */ /* 0x000ea20000000800 */
[----:B0-----:R-:W-:-:S01]  /*150d0*/  FADD.FTZ R3, R57, R24 ;  /* 0x0000001839037221 */ /* 0x001fc20000010000 */
[----:B------:R-:W-:-:S06]  /*150e0*/  FFMA.FTZ R29, R29, R88, -R84 ;  /* 0x000000581d1d7223 */ /* 0x000fcc0000010854 */
[----:B------:R-:W0:Y:S01]  /*150f0*/  MUFU.EX2 R112, R112 ;  /* 0x0000007000707308 */ /* 0x000e220000000800 */
[C---:B---3--:R-:W-:Y:S01]  /*15100*/  F2FP.SATFINITE.E4M3.F32.PACK_AB_MERGE_C R208, R129.reuse, R60, RZ ;  /* 0x0000003c81d0723e */ /* 0x048fe200048070ff */
[----:B------:R-:W-:-:S06]  /*15110*/  FADD.FTZ R129, R129, R28 ;  /* 0x0000001c81817221 */ /* 0x000fcc0000010000 */
[----:B------:R-:W3:Y:S01]  /*15120*/  MUFU.EX2 R64, R207 ;  /* 0x000000cf00407308 */ /* 0x000ee20000000800 */
[C---:B-1----:R-:W-:Y:S01]  /*15130*/  F2FP.SATFINITE.E4M3.F32.PACK_AB_MERGE_C R57, R114.reuse, R57, RZ ;  /* 0x000000397239723e */ /* 0x042fe200048070ff */
[----:B------:R-:W-:-:S06]  /*15140*/  FADD.FTZ R114, R114, R3 ;  /* 0x0000000372727221 */ /* 0x000fcc0000010000 */
[----:B------:R-:W1:Y:S01]  /*15150*/  MUFU.EX2 R27, R27 ;  /* 0x0000001b001b7308 */ /* 0x000e620000000800 */
[----:B----4-:R-:W-:-:S07]  /*15160*/  FADD.FTZ R24, R62, R129 ;  /* 0x000000813e187221 */ /* 0x010fce0000010000 */
[----:B------:R-:W4:Y:S01]  /*15170*/  MUFU.EX2 R135, R135 ;  /* 0x0000008700877308 */ /* 0x000f220000000800 */
[----:B------:R-:W-:-:S01]  /*15180*/  FFMA.FTZ R65, R65, R88, -R84 ;  /* 0x0000005841417223 */ /* 0x000fc20000010854 */
[----:B------:R-:W-:-:S06]  /*15190*/  FADD.FTZ R3, R25, R114 ;  /* 0x0000007219037221 */ /* 0x000fcc0000010000 */
[----:B------:R-:W4:Y:S01]  /*151a0*/  MUFU.EX2 R116, R116 ;  /* 0x0000007400747308 */ /* 0x000f220000000800 */
[----:B--2---:R-:W-:-:S01]  /*151b0*/  FADD.FTZ R35, R133, R24 ;  /* 0x0000001885237221 */ /* 0x004fc20000010000 */
[----:B------:R-:W-:-:S06]  /*151c0*/  FFMA.FTZ R181, R181, R88, -R84 ;  /* 0x00000058b5b57223 */ /* 0x000fcc0000010854 */
[----:B------:R-:W2:Y:S01]  /*151d0*/  MUFU.EX2 R66, R66 ;  /* 0x0000004200427308 */ /* 0x000ea20000000800 */
[----:B0-----:R-:W-:-:S01]  /*151e0*/  FADD.FTZ R28, R112, R3 ;  /* 0x00000003701c7221 */ /* 0x001fc20000010000 */
[----:B------:R-:W-:-:S06]  /*151f0*/  F2FP.SATFINITE.E4M3.F32.PACK_AB_MERGE_C R222, R51, R34, R222 ;  /* 0x0000002233de723e */ /* 0x000fcc00048070de */
[----:B------:R-:W0:Y:S01]  /*15200*/  MUFU.EX2 R29, R29 ;  /* 0x0000001d001d7308 */ /* 0x000e220000000800 */
[----:B------:R-:W-:-:S01]  /*15210*/  FFMA.FTZ R183, R183, R88, -R84 ;  /* 0x00000058b7b77223 */ /* 0x000fc20000010854 */
[----:B---3--:R-:W-:-:S06]  /*15220*/  FADD.FTZ R34, R64, R35 ;  /* 0x0000002340227221 */ /* 0x008fcc0000010000 */
[----:B------:R-:W3:Y:S01]  /*15230*/  MUFU.EX2 R147, R147 ;  /* 0x0000009300937308 */ /* 0x000ee20000000800 */
[----:B-1----:R-:W-:-:S01]  /*15240*/  FADD.FTZ R3, R27, R28 ;  /* 0x0000001c1b037221 */ /* 0x002fc20000010000 */
[----:B----4-:R-:W-:-:S06]  /*15250*/  F2FP.SATFINITE.E4M3.F32.PACK_AB_MERGE_C R210, R135, R64, RZ ;  /* 0x0000004087d2723e */ /* 0x010fcc00048070ff */
[----:B------:R-:W1:Y:S01]  /*15260*/  MUFU.EX2 R20, R65 ;  /* 0x0000004100147308 */ /* 0x000e620000000800 */
[----:B------:R-:W-:-:S01]  /*15270*/  FADD.FTZ R135, R135, R34 ;  /* 0x0000002287877221 */ /* 0x000fc20000010000 */
[----:B------:R-:W-:-:S06]  /*15280*/  FFMA.FTZ R185, R185, R88, -R84 ;  /* 0x00000058b9b97223 */ /* 0x000fcc0000010854 */
[----:B------:R-:W-:Y:S01]  /*15290*/  MUFU.EX2 R68, R68 ;  /* 0x0000004400447308 */ /* 0x000fe20000000800 */
[----:B------:R-:W-:-:S07]  /*152a0*/  F2FP.SATFINITE.E4M3.F32.PACK_AB_MERGE_C R34, R116, R27, RZ ;  /* 0x0000001b7422723e */ /* 0x000fce00048070ff */
[----:B------:R-:W4:Y:S01]  /*152b0*/  MUFU.EX2 R155, R155 ;  /* 0x0000009b009b7308 */ /* 0x000f220000000800 */
[----:B------:R-:W-:-:S01]  /*152c0*/  FADD.FTZ R116, R116, R3 ;  /* 0x0000000374747221 */ /* 0x000fc20000010000 */
[----:B------:R-:W-:-:S06]  /*152d0*/  FFMA.FTZ R187, R187, R88, -R84 ;  /* 0x00000058bbbb7223 */ /* 0x000fcc0000010854 */
[----:B------:R-:W4:Y:S01]  /*152e0*/  MUFU.EX2 R30, R181 ;  /* 0x000000b5001e7308 */ /* 0x000f220000000800 */
[----:B--2---:R-:W-:-:S01]  /*152f0*/  FADD.FTZ R28, R66, R135 ;  /* 0x00000087421c7221 */ /* 0x004fc20000010000 */
[----:B0-----:R-:W-:-:S06]  /*15300*/  FADD.FTZ R3, R29, R116 ;  /* 0x000000741d037221 */ /* 0x001fcc0000010000 */
[----:B------:R-:W0:Y:S01]  /*15310*/  MUFU.EX2 R31, R183 ;  /* 0x000000b7001f7308 */ /* 0x000e220000000800 */
[----:B------:R-:W-:-:S01]  /*15320*/  FFMA.FTZ R33, R33, R88, -R84 ;  /* 0x0000005821217223 */ /* 0x000fc20000010854 */
[----:B------:R-:W-:-:S06]  /*15330*/  F2FP.SATFINITE.E4M3.F32.PACK_AB_MERGE_C R225, R123, R86, RZ ;  /* 0x000000567be1723e */ /* 0x000fcc00048070ff */
[----:B------:R-:W-:Y:S01]  /*15340*/  MUFU.EX2 R32, R32 ;  /* 0x0000002000207308 */ /* 0x000fe20000000800 */
[----:B---3--:R-:W-:-:S07]  /*15350*/  FADD.FTZ R27, R147, R28 ;  /* 0x0000001c931b7221 */ /* 0x008fce0000010000 */
[----:B------:R-:W2:Y:S01]  /*15360*/  MUFU.EX2 R159, R159 ;  /* 0x0000009f009f7308 */ /* 0x000ea20000000800 */
[----:B-1----:R-:W-:-:S07]  /*15370*/  FADD.FTZ R3, R20, R3 ;  /* 0x0000000314037221 */ /* 0x002fce0000010000 */
[----:B------:R-:W1:Y:S01]  /*15380*/  MUFU.EX2 R70, R70 ;  /* 0x0000004600467308 */ /* 0x000e620000000800 */
[----:B------:R-:W-:-:S07]  /*15390*/  FFMA.FTZ R189, R189, R88, -R84 ;  /* 0x00000058bdbd7223 */ /* 0x000fce0000010854 */
[----:B------:R-:W3:Y:S01]  /*153a0*/  MUFU.EX2 R26, R185 ;  /* 0x000000b9001a7308 */ /* 0x000ee20000000800 */
[----:B------:R-:W-:Y:S02]  /*153b0*/  F2FP.SATFINITE.E4M3.F32.PACK_AB_MERGE_C R227, R127, R92, RZ ;  /* 0x0000005c7fe3723e */ /* 0x000fe400048070ff */
[----:B----4-:R-:W-:-:S05]  /*153c0*/  F2FP.SATFINITE.E4M3.F32.PACK_AB_MERGE_C R212, R155, R68, RZ ;  /* 0x000000449bd4723e */ /* 0x010fca00048070ff */
[----:B------:R-:W4:Y:S01]  /*153d0*/  MUFU.EX2 R157, R157 ;  /* 0x0000009d009d7308 */ /* 0x000f220000000800 */
[----:B------:R-:W-:-:S01]  /*153e0*/  FADD.FTZ R68, R68, R27 ;  /* 0x0000001b44447221 */ /* 0x000fc20000010000 */
[----:B------:R-:W-:Y:S01]  /*153f0*/  F2FP.SATFINITE.E4M3.F32.PACK_AB_MERGE_C R225, R21, R12, R225 ;  /* 0x0000000c15e1723e */ /* 0x000fe200048070e1 */
[----:B------:R-:W-:-:S05]  /*15400*/  FADD.FTZ R12, R30, R3 ;  /* 0x000000031e0c7221 */ /* 0x000fca0000010000 */
[----:B------:R-:W4:Y:S01]  /*15410*/  MUFU.EX2 R187, R187 ;  /* 0x000000bb00bb7308 */ /* 0x000f220000000800 */
[----:B------:R-:W-:-:S01]  /*15420*/  FFMA.FTZ R37, R37, R88, -R84 ;  /* 0x0000005825257223 */ /* 0x000fc20000010854 */
[----:B------:R-:W-:Y:S01]  /*15430*/  F2FP.SATFINITE.E4M3.F32.PACK_AB_MERGE_C R227, R76, R13, R227 ;  /* 0x0000000d4ce3723e */ /* 0x000fe200048070e3 */
[----:B------:R-:W-:-:S01]  /*15440*/  FADD.FTZ R155, R155, R68 ;  /* 0x000000449b9b7221 */ /* 0x000fc20000010000 */
[----:B0-----:R-:W-:-:S04]  /*15450*/  F2FP.SATFINITE.E4M3.F32.PACK_AB_MERGE_C R13, R31, R30, RZ ;  /* 0x0000001e1f0d723e */ /* 0x001fc800048070ff */
[----:B------:R-:W0:Y:S01]  /*15460*/  MUFU.EX2 R33, R33 ;  /* 0x0000002100217308 */ /* 0x000e220000000800 */
[----:B------:R-:W-:-:S01]  /*15470*/  FADD.FTZ R31, R31, R12 ;  /* 0x0000000c1f1f7221 */ /* 0x000fc20000010000 */
[----:B--2---:R-:W-:Y:S01]  /*15480*/  F2FP.SATFINITE.E4M3.F32.PACK_AB_MERGE_C R214, R159, R32, RZ ;  /* 0x000000209fd6723e */ /* 0x004fe200048070ff */
[----:B------:R-:W-:-:S05]  /*15490*/  FFMA.FTZ R193, R193, R88, -R84 ;  /* 0x00000058c1c17223 */ /* 0x000fca0000010854 */
[----:B------:R-:W2:Y:S01]  /*154a0*/  MUFU.EX2 R14, R189 ;  /* 0x000000bd000e7308 */ /* 0x000ea20000000800 */
[----:B-1----:R-:W-:-:S01]  /*154b0*/  FADD.FTZ R12, R70, R155 ;  /* 0x0000009b460c7221 */ /* 0x002fc20000010000 */
[----:B---3--:R-:W-:Y:S01]  /*154c0*/  FADD.FTZ R30, R26, R31 ;  /* 0x0000001f1a1e7221 */ /* 0x008fe20000010000 */
[----:B------:R-:W-:-:S05]  /*154d0*/  FFMA.FTZ R191, R191, R88, -R84 ;  /* 0x00000058bfbf7223 */ /* 0x000fca0000010854 */
[----:B------:R-:W-:Y:S01]  /*154e0*/  MUFU.EX2 R40, R40 ;  /* 0x0000002800287308 */ /* 0x000fe20000000800 */
[C---:B----4-:R-:W-:Y:S01]  /*154f0*/  F2FP.SATFINITE.E4M3.F32.PACK_AB_MERGE_C R214, R157.reuse, R70, R214 ;  /* 0x000000469dd6723e */ /* 0x050fe200048070d6 */
[----:B------:R-:W-:-:S06]  /*15500*/  FADD.FTZ R157, R157, R12 ;  /* 0x0000000c9d9d7221 */ /* 0x000fcc0000010000 */
[----:B------:R-:W1:Y:S01]  /*15510*/  MUFU.EX2 R163, R163 ;  /* 0x000000a300a37308 */ /* 0x000e620000000800 */
[----:B------:R-:W-:-:S07]  /*15520*/  FADD.FTZ R30, R187, R30 ;  /* 0x0000001ebb1e7221 */ /* 0x000fce0000010000 */
[----:B------:R-:W3:Y:S01]  /*15530*/  MUFU.EX2 R36, R36 ;  /* 0x0000002400247308 */ /* 0x000ee20000000800 */
[----:B------:R-:W-:-:S07]  /*15540*/  FFMA.FTZ R141, R141, R88, -R84 ;  /* 0x000000588d8d7223 */ /* 0x000fce0000010854 */
[----:B------:R-:W4:Y:S01]  /*15550*/  MUFU.EX2 R37, R37 ;  /* 0x0000002500257308 */ /* 0x000f220000000800 */
[----:B------:R-:W-:-:S07]  /*15560*/  FADD.FTZ R32, R32, R157 ;  /* 0x0000009d20207221 */ /* 0x000fce0000010000 */
[----:B------:R-:W4:Y:S01]  /*15570*/  MUFU.EX2 R161, R161 ;  /* 0x000000a100a17308 */ /* 0x000f220000000800 */
[----:B0-----:R-:W-:-:S01]  /*15580*/  FADD.FTZ R3, R33, R30 ;  /* 0x0000001e21037221 */ /* 0x001fc20000010000 */
[----:B------:R-:W-:-:S06]  /*15590*/  FFMA.FTZ R145, R145, R88, -R84 ;  /* 0x0000005891917223 */ /* 0x000fcc0000010854 */
[----:B------:R-:W0:Y:S01]  /*155a0*/  MUFU.EX2 R24, R193 ;  /* 0x000000c100187308 */ /* 0x000e220000000800 */
[----:B------:R-:W-:-:S01]  /*155b0*/  FADD.FTZ R159, R159, R32 ;  /* 0x000000209f9f7221 */ /* 0x000fc20000010000 */
[C---:B--2---:R-:W-:Y:S01]  /*155c0*/  F2FP.SATFINITE.E4M3.F32.PACK_AB_MERGE_C R33, R14.reuse, R33, RZ ;  /* 0x000000210e21723e */ /* 0x044fe200048070ff */
[----:B------:R-:W-:-:S05]  /*155d0*/  FADD.FTZ R14, R14, R3 ;  /* 0x000000030e0e7221 */ /* 0x000fca0000010000 */
[----:B------:R-:W2:Y:S01]  /*155e0*/  MUFU.EX2 R191, R191 ;  /* 0x000000bf00bf7308 */ /* 0x000ea20000000800 */
[----:B-1----:R-:W-:Y:S01]  /*155f0*/  F2FP.SATFINITE.E4M3.F32.PACK_AB_MERGE_C R21, R163, R40, RZ ;  /* 0x00000028a315723e */ /* 0x002fe200048070ff */
[----:B------:R-:W-:Y:S01]  /*15600*/  FFMA.FTZ R149, R149, R88, -R84 ;  /* 0x0000005895957223 */ /* 0x000fe20000010854 */
[----:B---3--:R-:W-:-:S05]  /*15610*/  FADD.FTZ R30, R36, R159 ;  /* 0x0000009f241e7221 */ /* 0x008fca0000010000 */
[----:B------:R-:W1:Y:S01]  /*15620*/  MUFU.EX2 R28, R141 ;  /* 0x0000008d001c7308 */ /* 0x000e620000000800 */
[----:B----4-:R-:W-:-:S01]  /*15630*/  FADD.FTZ R3, R37, R14 ;  /* 0x0000000e25037221 */ /* 0x010fc20000010000 */
[-CC-:B------:R-:W-:Y:S01]  /*15640*/  FFMA.FTZ R151, R151, R88.reuse, -R84.reuse ;  /* 0x0000005897977223 */ /* 0x180fe20000010854 */
[----:B------:R-:W-:-:S05]  /*15650*/  FFMA.FTZ R84, R153, R88, -R84 ;  /* 0x0000005899547223 */ /* 0x000fca0000010854 */
[----:B------:R-:W-:Y:S01]  /*15660*/  MUFU.EX2 R74, R74 ;  /* 0x0000004a004a7308 */ /* 0x000fe20000000800 */
[C---:B------:R-:W-:Y:S01]  /*15670*/  F2FP.SATFINITE.E4M3.F32.PACK_AB_MERGE_C R216, R161.reuse, R36, R21 ;  /* 0x00000024a1d8723e */ /* 0x040fe20004807015 */
[----:B------:R-:W-:-:S06]  /*15680*/  FADD.FTZ R161, R161, R30 ;  /* 0x0000001ea1a17221 */ /* 0x000fcc0000010000 */
[----:B------:R-:W-:Y:S01]  /*15690*/  MUFU.EX2 R169, R169 ;  /* 0x000000a900a97308 */ /* 0x000fe20000000800 */
[----:B0-----:R-:W-:-:S07]  /*156a0*/  FADD.FTZ R14, R24, R3 ;  /* 0x00000003180e7221 */ /* 0x001fce0000010000 */
[----:B------:R-:W0:Y:S08]  /*156b0*/  MUFU.EX2 R72, R72 ;  /* 0x0000004800487308 */ /* 0x000e300000000800 */
[----:B------:R-:W3:Y:S01]  /*156c0*/  MUFU.EX2 R145, R145 ;  /* 0x0000009100917308 */ /* 0x000ee20000000800 */
[----:B------:R-:W-:-:S07]  /*156d0*/  FADD.FTZ R40, R40, R161 ;  /* 0x000000a128287221 */ /* 0x000fce0000010000 */
[----:B------:R-:W4:Y:S01]  /*156e0*/  MUFU.EX2 R167, R203 ;  /* 0x000000cb00a77308 */ /* 0x000f220000000800 */
[----:B--2---:R-:W-:-:S07]  /*156f0*/  FADD.FTZ R3, R191, R14 ;  /* 0x0000000ebf037221 */ /* 0x004fce0000010000 */
[----:B------:R-:W2:Y:S01]  /*15700*/  MUFU.EX2 R12, R149 ;  /* 0x00000095000c7308 */ /* 0x000ea20000000800 */
[----:B------:R-:W-:-:S01]  /*15710*/  FADD.FTZ R163, R163, R40 ;  /* 0x00000028a3a37221 */ /* 0x000fc20000010000 */
[C---:B-1----:R-:W-:Y:S01]  /*15720*/  F2FP.SATFINITE.E4M3.F32.PACK_AB_MERGE_C R191, R28.reuse, R191, RZ ;  /* 0x000000bf1cbf723e */ /* 0x042fe200048070ff */
[----:B------:R-:W-:-:S05]  /*15730*/  FADD.FTZ R28, R28, R3 ;  /* 0x000000031c1c7221 */ /* 0x000fca0000010000 */
[----:B------:R-:W1:Y:S01]  /*15740*/  MUFU.EX2 R151, R151 ;  /* 0x0000009700977308 */ /* 0x000e620000000800 */
[----:B------:R-:W-:-:S07]  /*15750*/  F2FP.SATFINITE.E4M3.F32.PACK_AB_MERGE_C R213, R20, R29, R13 ;  /* 0x0000001d14d5723e */ /* 0x000fce000480700d */
[----:B------:R-:W1:Y:S01]  /*15760*/  MUFU.EX2 R84, R84 ;  /* 0x0000005400547308 */ /* 0x000e620000000800 */
[----:B------:R-:W-:Y:S02]  /*15770*/  ISETP.GE.AND P1, PT, R139, 0xe1, PT ;  /* 0x000000e18b00780c */ /* 0x000fe40003f26270 */
[----:B------:R-:W-:Y:S01]  /*15780*/  F2FP.SATFINITE.E4M3.F32.PACK_AB_MERGE_C R209, R15, R0, R57 ;  /* 0x000000000fd1723e */ /* 0x000fe20004807039 */
[----:B0-----:R-:W-:-:S01]  /*15790*/  FADD.FTZ R0, R72, R163 ;  /* 0x000000a348007221 */ /* 0x001fc20000010000 */
[----:B------:R-:W-:Y:S01]  /*157a0*/  F2FP.SATFINITE.E4M3.F32.PACK_AB_MERGE_C R13, R169, R74, RZ ;  /* 0x0000004aa90d723e */ /* 0x000fe200048070ff */
[----:B---3--:R-:W-:-:S03]  /*157b0*/  FADD.FTZ R3, R145, R28 ;  /* 0x0000001c91037221 */ /* 0x008fc60000010000 */
[C---:B----4-:R-:W-:Y:S01]  /*157c0*/  F2FP.SATFINITE.E4M3.F32.PACK_AB_MERGE_C R218, R167.reuse, R72, R13 ;  /* 0x00000048a7da723e */ /* 0x050fe2000480700d */
[----:B------:R-:W-:-:S01]  /*157d0*/  FADD.FTZ R167, R167, R0 ;  /* 0x00000000a7a77221 */ /* 0x000fc20000010000 */
[----:B--2---:R-:W-:Y:S01]  /*157e0*/  FADD.FTZ R0, R12, R3 ;  /* 0x000000030c007221 */ /* 0x004fe20000010000 */
[----:B------:R-:W-:Y:S01]  /*157f0*/  F2FP.SATFINITE.E4M3.F32.PACK_AB_MERGE_C R202, R109, R48, RZ ;  /* 0x000000306dca723e */ /* 0x000fe200048070ff */
[----:B------:R-:W-:Y:S01]  /*15800*/  IMAD.MOV.U32 R87, RZ, RZ, RZ ;  /* 0x000000ffff577224 */ /* 0x000fe200078e00ff */
[----:B------:R-:W-:Y:S01]  /*15810*/  F2FP.SATFINITE.E4M3.F32.PACK_AB_MERGE_C R221, R107, R94, RZ ;  /* 0x0000005e6bdd723e */ /* 0x000fe200048070ff */
[----:B-1----:R-:W-:Y:S01]  /*15820*/  FADD.FTZ R15, R151, R0 ;  /* 0x00000000970f7221 */ /* 0x002fe20000010000 */
[----:B------:R-:W-:Y:S01]  /*15830*/  F2FP.SATFINITE.E4M3.F32.PACK_AB_MERGE_C R98, R111, R98, RZ ;  /* 0x000000626f62723e */ /* 0x000fe200048070ff */
[----:B------:R-:W-:Y:S01]  /*15840*/  FADD.FTZ R14, R74, R167 ;  /* 0x000000a74a0e7221 */ /* 0x000fe20000010000 */
[----:B------:R-:W-:Y:S02]  /*15850*/  F2FP.SATFINITE.E4M3.F32.PACK_AB_MERGE_C R201, R102, R91, RZ ;  /* 0x0000005b66c9723e */ /* 0x000fe400048070ff */
[----:B------:R-:W-:-:S02]  /*15860*/  F2FP.SATFINITE.E4M3.F32.PACK_AB_MERGE_C R93, R106, R93, RZ ;  /* 0x0000005d6a5d723e */ /* 0x000fc400048070ff */
[----:B------:R-:W-:Y:S02]  /*15870*/  F2FP.SATFINITE.E4M3.F32.PACK_AB_MERGE_C R75, R108, R75, RZ ;  /* 0x0000004b6c4b723e */ /* 0x000fe400048070ff */
[----:B------:R-:W-:Y:S02]  /*15880*/  F2FP.SATFINITE.E4M3.F32.PACK_AB_MERGE_C R79, R110, R79, RZ ;  /* 0x0000004f6e4f723e */ /* 0x000fe400048070ff */
[C---:B------:R-:W-:Y:S01]  /*15890*/  F2FP.SATFINITE.E4M3.F32.PACK_AB_MERGE_C R3, R84.reuse, R151, RZ ;  /* 0x000000975403723e */ /* 0x040fe200048070ff */
[----:B------:R-:W-:Y:S01]  /*158a0*/  FADD.FTZ R15, R84, R15 ;  /* 0x0000000f540f7221 */ /* 0x000fe20000010000 */
[----:B------:R-:W-:Y:S01]  /*158b0*/  F2FP.SATFINITE.E4M3.F32.PACK_AB_MERGE_C R200, R69, R42, R200 ;  /* 0x0000002a45c8723e */ /* 0x000fe200048070c8 */
[----:B------:R-:W-:Y:S01]  /*158c0*/  FADD.FTZ R14, R169, R14 ;  /* 0x0000000ea90e7221 */ /* 0x000fe20000010000 */
[----:B------:R-:W-:Y:S01]  /*158d0*/  F2FP.SATFINITE.E4M3.F32.PACK_AB_MERGE_C R202, R105, R46, R202 ;  /* 0x0000002e69ca723e */ /* 0x000fe200048070ca */
[--C-:B------:R-:W-:Y:S01]  /*158e0*/  IMAD.MOV.U32 R86, RZ, RZ, R87.reuse ;  /* 0x000000ffff567224 */ /* 0x100fe200078e0057 */
        /* <DEDUP_REMOVED lines=9> */
[----:B------:R-:W-:Y:S01]  /*15980*/  IMAD.MOV.U32 R74, RZ, RZ, R87 ;  /* 0x000000ffff4a7224 */ /* 0x000fe200078e0057 */
[----:B------:R-:W-:Y:S01]  /*15990*/  F2FP.SATFINITE.E4M3.F32.PACK_AB_MERGE_C R221, R78, R45, R221 ;  /* 0x0000002d4edd723e */ /* 0x000fe200048070dd */
[--C-:B------:R-:W-:Y:S01]  /*159a0*/  IMAD.MOV.U32 R78, RZ, RZ, R87.reuse ;  /* 0x000000ffff4e7224 */ /* 0x100fe200078e0057 */
[----:B------:R-:W-:Y:S01]  /*159b0*/  F2FP.SATFINITE.E4M3.F32.PACK_AB_MERGE_C R223, R80, R49, R98 ;  /* 0x0000003150df723e */ /* 0x000fe20004807062 */
[----:B------:R-:W-:Y:S01]  /*159c0*/  IMAD.MOV.U32 R70, RZ, RZ, R87 ;  /* 0x000000ffff467224 */ /* 0x000fe200078e0057 */
[----:B------:R-:W-:Y:S01]  /*159d0*/  F2FP.SATFINITE.E4M3.F32.PACK_AB_MERGE_C R201, R82, R53, R201 ;  /* 0x0000003552c9723e */ /* 0x000fe200048070c9 */
[----:B------:R-:W-:Y:S01]  /*159e0*/  IMAD.MOV.U32 R82, RZ, RZ, R87 ;  /* 0x000000ffff527224 */ /* 0x000fe200078e0057 */
[----:B------:R-:W-:Y:S01]  /*159f0*/  F2FP.SATFINITE.E4M3.F32.PACK_AB_MERGE_C R203, R96, R67, R93 ;  /* 0x0000004360cb723e */ /* 0x000fe2000480705d */
[----:B------:R-:W-:Y:S01]  /*15a00*/  IMAD.MOV.U32 R69, RZ, RZ, R87 ;  /* 0x000000ffff457224 */ /* 0x000fe200078e0057 */
        /* <DEDUP_REMOVED lines=12> */
[-C--:B------:R-:W-:Y:S01]  /*15ad0*/  MOV R84, R87.reuse ;  /* 0x0000005700547202 */ /* 0x080fe20000000f00 */
        /* <DEDUP_REMOVED lines=29> */
[----:B------:R-:W-:Y:S01]  /*15cb0*/  MOV R24, R87 ;  /* 0x0000005700187202 */ /* 0x000fe20000000f00 */
[----:B------:R-:W-:-:S02]  /*15cc0*/  IMAD.MOV.U32 R45, RZ, RZ, R87 ;  /* 0x000000ffff2d7224 */ /* 0x000fc400078e0057 */
[--C-:B------:R-:W-:Y:S02]  /*15cd0*/  IMAD.MOV.U32 R43, RZ, RZ, R87.reuse ;  /* 0x000000ffff2b7224 */ /* 0x100fe400078e0057 */
[--C-:B------:R-:W-:Y:S02]  /*15ce0*/  IMAD.MOV.U32 R42, RZ, RZ, R87.reuse ;  /* 0x000000ffff2a7224 */ /* 0x100fe400078e0057 */
[--C-:B------:R-:W-:Y:S02]  /*15cf0*/  IMAD.MOV.U32 R41, RZ, RZ, R87.reuse ;  /* 0x000000ffff297224 */ /* 0x100fe400078e0057 */
[--C-:B------:R-:W-:Y:S02]  /*15d00*/  IMAD.MOV.U32 R39, RZ, RZ, R87.reuse ;  /* 0x000000ffff277224 */ /* 0x100fe400078e0057 */
[--C-:B------:R-:W-:Y:S02]  /*15d10*/  IMAD.MOV.U32 R38, RZ, RZ, R87.reuse ;  /* 0x000000ffff267224 */ /* 0x100fe400078e0057 */
        /* <DEDUP_REMOVED lines=9> */
[----:B------:R-:W-:Y:S01]  /*15db0*/  IMAD.MOV.U32 R25, RZ, RZ, R87 ;  /* 0x000000ffff197224 */ /* 0x000fe200078e0057 */
[----:B------:R-:W-:Y:S06]  /*15dc0*/  @!P1 BRA `(.L_x_419) ;  /* 0x00000050003c9947 */ /* 0x000fec0003800000 */
[----:B------:R-:W-:Y:S01]  /*15dd0*/  VIADD R232, R232, 0xfffffffe ;  /* 0xfffffffee8e87836 */ /* 0x000fe20000000000 */
[----:B------:R-:W-:Y:S01]  /*15de0*/  MOV R12, R235 ;  /* 0x000000eb000c7202 */ /* 0x000fe20000000f00 */
[----:B------:R-:W-:Y:S01]  /*15df0*/  IMAD.MOV.U32 R3, RZ, RZ, R90 ;  /* 0x000000ffff037224 */ /* 0x000fe200078e005a */
[----:B------:R-:W-:Y:S01]  /*15e00*/  CS2R R86, SRZ ;  /* 0x0000000000567805 */ /* 0x000fe2000001ff00 */
[----:B------:R-:W-:Y:S01]  /*15e10*/  IMAD.MOV.U32 R0, RZ, RZ, R89 ;  /* 0x000000ffff007224 */ /* 0x000fe200078e0059 */
        /* <DEDUP_REMOVED lines=30> */
[----:B------:R-:W-:-:S07]  /*16000*/  CS2R R24, SRZ ;  /* 0x0000000000187805 */ /* 0x000fce000001ff00 */
.L_x_430:
[----:B------:R-:W2:Y:S01]  /*16010*/  LDL R13, [R1+0x44] ;  /* 0x00004400010d7983 */ /* 0x000ea20000100800 */
[----:B------:R-:W-:Y:S01]  /*16020*/  ISETP.NE.AND P1, PT, R233, 0x1, PT ;  /* 0x00000001e900780c */ /* 0x000fe20003f25270 */
[----:B------:R-:W-:Y:S05]  /*16030*/  YIELD ;  /* 0x0000000000007946 */ /* 0x000fea0003800000 */
[----:B------:R-:W-:-:S04]  /*16040*/  SEL R235, RZ, 0x1, P1 ;  /* 0x00000001ffeb7807 */ /* 0x000fc80000800000 */
[----:B------:R-:W-:Y:S02]  /*16050*/  LOP3.LUT R235, R12, R235, RZ, 0x3c, !PT ;  /* 0x000000eb0ceb7212 */ /* 0x000fe400078e3cff */
[----:B--2---:R-:W-:-:S13]  /*16060*/  ISETP.NE.AND P1, PT, R13, RZ, PT ;  /* 0x000000ff0d00720c */ /* 0x004fda0003f25270 */
[----:B------:R-:W-:Y:S05]  /*16070*/  @P1 BRA `(.L_x_420) ;  /* 0x00000000003c1947 */ /* 0x000fea0003800000 */
[----:B------:R-:W-:Y:S05]  /*16080*/  @!P0 BRA `(.L_x_421) ;  /* 0x0000000000048947 */ /* 0x000fea0003800000 */
[----:B------:R-:W-:Y:S01]  /*16090*/  BPT.TRAP 0x1 ;  /* 0x000000040000795c */ /* 0x000fe20000300000 */
.L_x_421:
[----:B------:R-:W-:Y:S01]  /*160a0*/  VIADD R13, R233, 0x1 ;  /* 0x00000001e90d7836 */ /* 0x000fe20000000000 */
[----:B------:R-:W-:-:S04]  /*160b0*/  SHF.L.U32 R20, R235, 0x1f, RZ ;  /* 0x0000001feb147819 */ /* 0x000fc800000006ff */
[----:B------:R-:W-:-:S04]  /*160c0*/  ISETP.NE.AND P2, PT, R13, 0x2, PT ;  /* 0x000000020d00780c */ /* 0x000fc80003f45270 */
[----:B------:R-:W-:-:S05]  /*160d0*/  SEL R13, R13, RZ, P2 ;  /* 0x000000ff0d0d7207 */ /* 0x000fca0001000000 */
[----:B------:R-:W-:-:S04]  /*160e0*/  IMAD R13, R13, 0x8, R16 ;  /* 0x000000080d0d7824 */ /* 0x000fc800078e0210 */
[----:B------:R0:W1:Y:S01]  /*160f0*/  SYNCS.PHASECHK.TRANS64.TRYWAIT P2, [R13+URZ+0x2e830], R20 ;  /* 0x02e830140d0075a7 */ /* 0x000062000804017f */
[----:B------:R-:W-:Y:S05]  /*16100*/  @!P0 BRA `(.L_x_422) ;  /* 0x0000000000048947 */ /* 0x000fea0003800000 */
[----:B------:R-:W-:Y:S01]  /*16110*/  BPT.TRAP 0x1 ;  /* 0x000000040000795c */ /* 0x000fe20000300000 */
.L_x_422:
[----:B------:R-:W-:Y:S04]  /*16120*/  BSSY B0, `(.L_x_420) ;  /* 0x0000004000007945 */ /* 0x000fe80003800000 */
[----:B-1----:R-:W-:Y:S05]  /*16130*/  @P2 BRA `(.L_x_423) ;  /* 0x0000000000082947 */ /* 0x002fea0003800000 */
[----:B------:R-:W1:Y:S02]  /*16140*/  SYNCS.PHASECHK.TRANS64.TRYWAIT P2, [R13+URZ+0x2e830], R20 ;  /* 0x02e830140d0075a7 */ /* 0x000e64000804017f */
[----:B-1----:R-:W-:Y:S05]  /*16150*/  @!P2 BRA `(.L_x_424) ;  /* 0x000000e40078a947 */ /* 0x002fea0003800000 */
.L_x_423:
[----:B------:R-:W-:Y:S05]  /*16160*/  BSYNC B0 ;  /* 0x0000000000007941 */ /* 0x000fea0003800000 */
.L_x_420:
[----:B01----:R-:W2:Y:S01]  /*16170*/  LDL R13, [R1+0x48] ;  /* 0x00004800010d7983 */ /* 0x003ea20000100800 */
[----:B------:R-:W-:Y:S01]  /*16180*/  VIADD R234, R233, 0x1 ;  /* 0x00000001e9ea7836 */ /* 0x000fe20000000000 */
[----:B------:R-:W-:Y:S05]  /*16190*/  WARPSYNC.ALL ;  /* 0x0000000000007948 */ /* 0x000fea0003800000 */
[----:B------:R-:W0:Y:S01]  /*161a0*/  S2R R20, SR_TID.X ;  /* 0x0000000000147919 */ /* 0x000e220000002100 */
[C---:B------:R-:W-:Y:S01]  /*161b0*/  ISETP.NE.AND P2, PT, R234.reuse, 0x2, PT ;  /* 0x00000002ea00780c */ /* 0x040fe20003f45270 */
[----:B------:R-:W-:Y:S01]  /*161c0*/  IMAD.MOV.U32 R89, RZ, RZ, 0x40000040 ;  /* 0x40000040ff597424 */ /* 0x000fe200078e00ff */
[----:B------:R-:W-:Y:S01]  /*161d0*/  MOV R93, 0x40000040 ;  /* 0x40000040005d7802 */ /* 0x000fe20000000f00 */
[----:B------:R-:W-:Y:S01]  /*161e0*/  STL [R1+0xd4], R27 ;  /* 0x0000d41b01007387 */ /* 0x000fe20000100800 */
[----:B------:R-:W-:Y:S01]  /*161f0*/  SEL R234, R234, RZ, P2 ;  /* 0x000000ffeaea7207 */ /* 0x000fe20001000000 */
[----:B------:R-:W-:Y:S01]  /*16200*/  IMAD.MOV.U32 R21, RZ, RZ, 0x40000040 ;  /* 0x40000040ff157424 */ /* 0x000fe200078e00ff */
[----:B------:R-:W-:Y:S01]  /*16210*/  R2UR UR35, R89 ;  /* 0x00000000592372ca */ /* 0x000fe200000e0000 */
[----:B------:R-:W-:Y:S01]  /*16220*/  STL [R1+0xd0], R26 ;  /* 0x0000d01a01007387 */ /* 0x000fe20000100800 */
[----:B------:R-:W-:Y:S01]  /*16230*/  R2UR UR17, R93 ;  /* 0x000000005d1172ca */ /* 0x000fe200000e0000 */
[----:B------:R-:W-:Y:S01]  /*16240*/  IMAD.MOV.U32 R91, RZ, RZ, 0x40000040 ;  /* 0x40000040ff5b7424 */ /* 0x000fe200078e00ff */
[----:B------:R-:W-:Y:S01]  /*16250*/  R2UR UR19, R21 ;  /* 0x00000000151372ca */ /* 0x000fe200000e0000 */
[----:B------:R-:W-:Y:S01]  /*16260*/  STL [R1+0xcc], R25 ;  /* 0x0000cc1901007387 */ /* 0x000fe20000100800 */
[----:B------:R-:W-:Y:S01]  /*16270*/  R2UR UR5, R89 ;  /* 0x00000000590572ca */ /* 0x000fe200000e0000 */
[----:B------:R-:W-:Y:S01]  /*16280*/  IMAD.MOV.U32 R95, RZ, RZ, 0x40000040 ;  /* 0x40000040ff5f7424 */ /* 0x000fe200078e00ff */
[C---:B------:R-:W-:Y:S01]  /*16290*/  R2UR UR43, R91.reuse ;  /* 0x000000005b2b72ca */ /* 0x040fe200000e0000 */
[----:B------:R-:W-:Y:S01]  /*162a0*/  STL [R1+0xc8], R24 ;  /* 0x0000c81801007387 */ /* 0x000fe20000100800 */
[----:B------:R-:W-:Y:S01]  /*162b0*/  R2UR UR25, R91 ;  /* 0x000000005b1972ca */ /* 0x000fe200000e0000 */
[----:B------:R-:W-:Y:S01]  /*162c0*/  IMAD.MOV.U32 R21, RZ, RZ, 0x40000040 ;  /* 0x40000040ff157424 */ /* 0x000fe200078e00ff */
[----:B------:R-:W-:Y:S01]  /*162d0*/  R2UR UR7, R89 ;  /* 0x00000000590772ca */ /* 0x000fe200000e0000 */
[----:B------:R-:W-:Y:S01]  /*162e0*/  STL [R1+0xc4], R23 ;  /* 0x0000c41701007387 */ /* 0x000fe20000100800 */
[----:B------:R-:W-:-:S02]  /*162f0*/  R2UR UR9, R93 ;  /* 0x000000005d0972ca */ /* 0x000fc400000e0000 */
[C---:B------:R-:W-:Y:S01]  /*16300*/  R2UR UR11, R91.reuse ;  /* 0x000000005b0b72ca */ /* 0x040fe200000e0000 */
[----:B------:R-:W-:Y:S01]  /*16310*/  STL [R1+0xc0], R22 ;  /* 0x0000c01601007387 */ /* 0x000fe20000100800 */
[----:B------:R-:W-:Y:S02]  /*16320*/  R2UR UR59, R91 ;  /* 0x000000005b3b72ca */ /* 0x000fe400000e0000 */
[----:B------:R-:W-:Y:S01]  /*16330*/  R2UR UR29, R89 ;  /* 0x00000000591d72ca */ /* 0x000fe200000e0000 */
[----:B------:R1:W-:Y:S01]  /*16340*/  STL [R1+0xbc], R19 ;  /* 0x0000bc1301007387 */ /* 0x0003e20000100800 */
[----:B------:R-:W-:Y:S02]  /*16350*/  R2UR UR13, R91 ;  /* 0x000000005b0d72ca */ /* 0x000fe400000e0000 */
[----:B------:R-:W-:Y:S01]  /*16360*/  R2UR UR15, R93 ;  /* 0x000000005d0f72ca */ /* 0x000fe200000e0000 */
[----:B------:R-:W-:Y:S01]  /*16370*/  STL [R1+0xb8], R18 ;  /* 0x0000b81201007387 */ /* 0x000fe20000100800 */
[----:B0-----:R-:W-:-:S02]  /*16380*/  SHF.R.U32.HI R20, RZ, 0x7, R20 ;  /* 0x00000007ff147819 */ /* 0x001fc40000011614 */
[----:B------:R-:W-:Y:S01]  /*16390*/  MOV R237, UR38 ;  /* 0x0000002600ed7c02 */ /* 0x000fe20008000f00 */
[----:B------:R0:W-:Y:S01]  /*163a0*/  STL [R1+0xb4], R17 ;  /* 0x0000b41101007387 */ /* 0x0001e20000100800 */
[----:B------:R-:W-:Y:S02]  /*163b0*/  IADD3 R94, R20, 0x8, RZ ;  /* 0x00000008145e7810 */ /* 0x000fe40007ffe0ff */
[----:B-1----:R-:W-:Y:S01]  /*163c0*/  MOV R19, UR43 ;  /* 0x0000002b00137c02 */ /* 0x002fe20008000f00 */
[----:B------:R-:W-:Y:S01]  /*163d0*/  STL [R1+0xb0], R16 ;  /* 0x0000b01001007387 */ /* 0x000fe20000100800 */
[----:B------:R-:W-:Y:S01]  /*163e0*/  UMOV UR43, UR25 ;  /* 0x00000019002b7c82 */ /* 0x000fe20008000000 */
[----:B------:R-:W-:Y:S01]  /*163f0*/  R2UR UR31, R93 ;  /* 0x000000005d1f72ca */ /* 0x000fe200000e0000 */
[----:B------:R1:W-:Y:S01]  /*16400*/  BAR.SYNC.DEFER_BLOCKING R94, 0x100 ;  /* 0x0004005e0000751d */ /* 0x0003e20000010000 */
[----:B------:R-:W-:Y:S02]  /*16410*/  MOV R97, UR43 ;  /* 0x0000002b00617c02 */ /* 0x000fe40008000f00 */
[----:B0-----:R-:W-:-:S02]  /*16420*/  MOV R17, UR35 ;  /* 0x0000002300117c02 */ /* 0x001fc40008000f00 */
[----:B------:R-:W-:Y:S01]  /*16430*/  R2UR UR21, R89 ;  /* 0x00000000591572ca */ /* 0x000fe200000e0000 */
[----:B------:R-:W-:Y:S01]  /*16440*/  UMOV UR35, UR17 ;  /* 0x0000001100237c82 */ /* 0x000fe20008000000 */
[C---:B------:R-:W-:Y:S01]  /*16450*/  R2UR UR17, R5.reuse ;  /* 0x00000000051172ca */ /* 0x040fe200000e0000 */
[----:B------:R-:W-:Y:S01]  /*16460*/  UMOV UR43, UR5 ;  /* 0x00000005002b7c82 */ /* 0x000fe20008000000 */
[C---:B------:R-:W-:Y:S01]  /*16470*/  R2UR UR5, R5.reuse ;  /* 0x00000000050572ca */ /* 0x040fe200000e0000 */
[----:B------:R0:W-:Y:S01]  /*16480*/  STL [R1+0xac], R15 ;  /* 0x0000ac0f01007387 */ /* 0x0001e20000100800 */
[----:B------:R-:W-:Y:S01]  /*16490*/  MOV R27, UR35 ;  /* 0x00000023001b7c02 */ /* 0x000fe20008000f00 */
[----:B------:R-:W-:Y:S01]  /*164a0*/  UMOV UR35, UR9 ;  /* 0x0000000900237c82 */ /* 0x000fe20008000000 */
[----:B------:R-:W-:Y:S01]  /*164b0*/  R2UR UR9, R5 ;  /* 0x00000000050972ca */ /* 0x000fe200000e0000 */
[----:B------:R-:W-:Y:S01]  /*164c0*/  STL [R1+0xa8], R14 ;  /* 0x0000a80e01007387 */ /* 0x000fe20000100800 */
[----:B------:R-:W-:-:S02]  /*164d0*/  R2UR UR23, R89 ;  /* 0x00000000591772ca */ /* 0x000fc400000e0000 */
[----:B------:R-:W-:Y:S01]  /*164e0*/  R2UR UR27, R91 ;  /* 0x000000005b1b72ca */ /* 0x000fe200000e0000 */
[----:B------:R-:W-:Y:S01]  /*164f0*/  STL [R1+0xa4], R12 ;  /* 0x0000a40c01007387 */ /* 0x000fe20000100800 */
[C---:B------:R-:W-:Y:S02]  /*16500*/  R2UR UR25, R5.reuse ;  /* 0x00000000051972ca */ /* 0x040fe400000e0000 */
[----:B0-----:R-:W-:Y:S01]  /*16510*/  MOV R15, UR59 ;  /* 0x0000003b000f7c02 */ /* 0x001fe20008000f00 */
[----:B------:R-:W-:Y:S01]  /*16520*/  UMOV UR59, UR29 ;  /* 0x0000001d003b7c82 */ /* 0x000fe20008000000 */
[----:B------:R-:W-:Y:S01]  /*16530*/  STL [R1+0xa0], R3 ;  /* 0x0000a00301007387 */ /* 0x000fe20000100800 */
[----:B------:R-:W-:Y:S01]  /*16540*/  WARPGROUP.ARRIVE ;  /* 0x00000000000079c5 */ /* 0x000fe20000000000 */
[----:B------:R-:W-:Y:S01]  /*16550*/  MOV R25, UR59 ;  /* 0x0000003b00197c02 */ /* 0x000fe20008000f00 */
[----:B------:R-:W-:Y:S01]  /*16560*/  UMOV UR59, UR13 ;  /* 0x0000000d003b7c82 */ /* 0x000fe20008000000 */
[----:B------:R-:W-:Y:S01]  /*16570*/  R2UR UR13, R5 ;  /* 0x00000000050d72ca */ /* 0x000fe200000e0000 */
[----:B------:R0:W-:Y:S01]  /*16580*/  STL [R1+0x9c], R2 ;  /* 0x00009c0201007387 */ /* 0x0001e20000100800 */
[----:B------:R-:W-:-:S02]  /*16590*/  R2UR UR47, R89 ;  /* 0x00000000592f72ca */ /* 0x000fc400000e0000 */
[----:B------:R-:W-:Y:S01]  /*165a0*/  R2UR UR55, R89 ;  /* 0x00000000593772ca */ /* 0x000fe200000e0000 */
[----:B------:R-:W-:Y:S01]  /*165b0*/  IMAD.MOV.U32 R89, RZ, RZ, 0x40000040 ;  /* 0x40000040ff597424 */ /* 0x000fe200078e00ff */
[----:B------:R-:W-:Y:S02]  /*165c0*/  R2UR UR51, R91 ;  /* 0x000000005b3372ca */ /* 0x000fe400000e0000 */
[----:B------:R-:W-:Y:S02]  /*165d0*/  MOV R91, 0x40000040 ;  /* 0x40000040005b7802 */ /* 0x000fe40000000f00 */
[----:B------:R-:W-:Y:S02]  /*165e0*/  R2UR UR40, R4 ;  /* 0x00000000042872ca */ /* 0x000fe400000e0000 */
[----:B0-----:R-:W-:Y:S02]  /*165f0*/  MOV R2, UR39 ;  /* 0x0000002700027c02 */ /* 0x001fe40008000f00 */
[----:B------:R-:W-:-:S02]  /*16600*/  R2UR UR39, R95 ;  /* 0x000000005f2772ca */ /* 0x000fc400000e0000 */
[----:B------:R-:W-:Y:S02]  /*16610*/  R2UR UR41, R5 ;  /* 0x00000000052972ca */ /* 0x000fe400000e0000 */
[C---:B------:R-:W-:Y:S02]  /*16620*/  R2UR UR32, R10.reuse ;  /* 0x000000000a2072ca */ /* 0x040fe400000e0000 */
[C---:B------:R-:W-:Y:S02]  /*16630*/  R2UR UR33, R11.reuse ;  /* 0x000000000b2172ca */ /* 0x040fe400000e0000 */
[----:B------:R-:W-:Y:S02]  /*16640*/  R2UR UR56, R10 ;  /* 0x000000000a3872ca */ /* 0x000fe400000e0000 */
[----:B------:R-:W-:Y:S02]  /*16650*/  R2UR UR57, R11 ;  /* 0x000000000b3972ca */ /* 0x000fe400000e0000 */
[----:B------:R-:W-:-:S02]  /*16660*/  MOV R236, UR37 ;  /* 0x0000002500ec7c02 */ /* 0x000fc40008000f00 */
[----:B------:R-:W-:Y:S01]  /*16670*/  MOV R12, UR39 ;  /* 0x00000027000c7c02 */ /* 0x000fe20008000f00 */
[----:B------:R-:W-:Y:S01]  /*16680*/  UMOV UR39, UR31 ;  /* 0x0000001f00277c82 */ /* 0x000fe20008000000 */
[----:B------:R-:W-:Y:S02]  /*16690*/  R2UR UR31, R21 ;  /* 0x00000000151f72ca */ /* 0x000fe400000e0000 */
[----:B------:R-:W-:Y:S01]  /*166a0*/  MOV R23, UR39 ;  /* 0x0000002700177c02 */ /* 0x000fe20008000f00 */
[----:B------:R-:W-:Y:S01]  /*166b0*/  UMOV UR39, UR21 ;  /* 0x0000001500277c82 */ /* 0x000fe20008000000 */
[----:B------:R-:W-:Y:S01]  /*166c0*/  R2UR UR21, R5 ;  /* 0x00000000051572ca */ /* 0x000fe200000e0000 */
[----:B--2---:R-:W-:Y:S01]  /*166d0*/  IMAD R20, R234, 0x700, R13 ;  /* 0x00000700ea147824 */ /* 0x004fe200078e020d */
[----:B------:R-:W-:-:S03]  /*166e0*/  MOV R13, UR36 ;  /* 0x00000024000d7c02 */ /* 0x000fc60008000f00 */
[C---:B------:R-:W-:Y:S01]  /*166f0*/  VIADD R88, R20.reuse, 0x100 ;  /* 0x0000010014587836 */ /* 0x040fe20000000000 */
[C---:B------:R-:W-:Y:S01]  /*16700*/  IADD3 R92, R20.reuse, 0x300, RZ ;  /* 0x00000300145c7810 */ /* 0x040fe20007ffe0ff */
[C---:B------:R-:W-:Y:S01]  /*16710*/  VIADD R90, R20.reuse, 0x200 ;  /* 0x00000200145a7836 */ /* 0x040fe20000000000 */
[C---:B------:R-:W-:Y:S01]  /*16720*/  R2UR UR18, R20.reuse ;  /* 0x00000000141272ca */ /* 0x040fe200000e0000 */
[----:B-1----:R-:W-:Y:S01]  /*16730*/  VIADD R94, R20, 0x4 ;  /* 0x00000004145e7836 */ /* 0x002fe20000000000 */
[----:B------:R-:W-:Y:S01]  /*16740*/  R2UR UR6, R88 ;  /* 0x00000000580672ca */ /* 0x000fe200000e0000 */
[----:B------:R-:W-:Y:S01]  /*16750*/  VIADD R88, R20, 0x400 ;  /* 0x0000040014587836 */ /* 0x000fe20000000000 */
        /* <DEDUP_REMOVED lines=8> */
[----:B------:R-:W-:-:S02]  /*167e0*/  R2UR UR26, R90 ;  /* 0x000000005a1a72ca */ /* 0x000fc400000e0000 */
[----:B------:R-:W-:Y:S01]  /*167f0*/  R2UR UR4, R88 ;  /* 0x00000000580472ca */ /* 0x000fe200000e0000 */
[----:B------:R-:W-:Y:S01]  /*16800*/  VIADD R88, R20, 0x202 ;  /* 0x0000020214587836 */ /* 0x000fe20000000000 */
[----:B------:R-:W-:Y:S01]  /*16810*/  R2UR UR16, R92 ;  /* 0x000000005c1072ca */ /* 0x000fe200000e0000 */
[C---:B------:R-:W-:Y:S01]  /*16820*/  VIADD R92, R20.reuse, 0x602 ;  /* 0x00000602145c7836 */ /* 0x040fe20000000000 */
[----:B------:R-:W-:Y:S02]  /*16830*/  IADD3 R90, R20, 0x102, RZ ;  /* 0x00000102145a7810 */ /* 0x000fe40007ffe0ff */
[----:B------:R-:W-:Y:S02]  /*16840*/  R2UR UR20, R88 ;  /* 0x00000000581472ca */ /* 0x000fe400000e0000 */
[----:B------:R-:W-:Y:S02]  /*16850*/  IADD3 R88, R20, 0x502, RZ ;  /* 0x0000050214587810 */ /* 0x000fe40007ffe0ff */
[----:B------:R-:W-:Y:S01]  /*16860*/  R2UR UR12, R90 ;  /* 0x000000005a0c72ca */ /* 0x000fe200000e0000 */
[----:B------:R-:W-:Y:S01]  /*16870*/  VIADD R90, R20, 0x302 ;  /* 0x00000302145a7836 */ /* 0x000fe20000000000 */
[----:B------:R-:W-:-:S02]  /*16880*/  R2UR UR28, R88 ;  /* 0x00000000581c72ca */ /* 0x000fc400000e0000 */
[----:B------:R-:W-:Y:S02]  /*16890*/  IADD3 R88, R20, 0x204, RZ ;  /* 0x0000020414587810 */ /* 0x000fe40007ffe0ff */
[----:B------:R-:W-:Y:S01]  /*168a0*/  R2UR UR24, R90 ;  /* 0x000000005a1872ca */ /* 0x000fe200000e0000 */
[----:B------:R-:W-:Y:S01]  /*168b0*/  VIADD R90, R20, 0x104 ;  /* 0x00000104145a7836 */ /* 0x000fe20000000000 */
[----:B------:R-:W-:Y:S01]  /*168c0*/  R2UR UR34, R88 ;  /* 0x00000000582272ca */ /* 0x000fe200000e0000 */
[----:B------:R-:W-:Y:S01]  /*168d0*/  VIADD R88, R20, 0x404 ;  /* 0x0000040414587836 */ /* 0x000fe20000000000 */
[----:B------:R-:W-:Y:S02]  /*168e0*/  R2UR UR38, R94 ;  /* 0x000000005e2672ca */ /* 0x000fe400000e0000 */
[----:B------:R-:W-:Y:S01]  /*168f0*/  R2UR UR58, R90 ;  /* 0x000000005a3a72ca */ /* 0x000fe200000e0000 */
[----:B------:R-:W-:Y:S01]  /*16900*/  VIADD R90, R20, 0x304 ;  /* 0x00000304145a7836 */ /* 0x000fe20000000000 */
[----:B------:R-:W-:-:S02]  /*16910*/  R2UR UR30, R92 ;  /* 0x000000005c1e72ca */ /* 0x000fc400000e0000 */
[----:B------:R-:W-:Y:S01]  /*16920*/  R2UR UR46, R88 ;  /* 0x00000000582e72ca */ /* 0x000fe200000e0000 */
[----:B------:R-:W-:Y:S01]  /*16930*/  VIADD R88, R20, 0x604 ;  /* 0x0000060414587836 */ /* 0x000fe20000000000 */
[----:B------:R-:W-:Y:S02]  /*16940*/  R2UR UR42, R90 ;  /* 0x000000005a2a72ca */ /* 0x000fe400000e0000 */
[----:B------:R-:W-:Y:S02]  /*16950*/  IADD3 R90, R20, 0x504, RZ ;  /* 0x00000504145a7810 */ /* 0x000fe40007ffe0ff */
[----:B------:R-:W-:Y:S01]  /*16960*/  MOV R16, UR34 ;  /* 0x0000002200107c02 */ /* 0x000fe20008000f00 */
[----:B------:R-:W-:Y:S01]  /*16970*/  UMOV UR34, UR16 ;  /* 0x0000001000227c82 */ /* 0x000fe20008000000 */
[C---:B------:R-:W-:Y:S02]  /*16980*/  R2UR UR16, R4.reuse ;  /* 0x00000000041072ca */ /* 0x040fe400000e0000 */
[----:B------:R-:W-:Y:S01]  /*16990*/  MOV R26, UR34 ;  /* 0x00000022001a7c02 */ /* 0x000fe20008000f00 */
[----:B------:R-:W-:Y:S01]  /*169a0*/  UMOV UR34, UR8 ;  /* 0x0000000800227c82 */ /* 0x000fe20008000000 */
[----:B------:R-:W-:-:S02]  /*169b0*/  R2UR UR8, R4 ;  /* 0x00000000040872ca */ /* 0x000fc400000e0000 */
[----:B------:R-:W-:Y:S01]  /*169c0*/  MOV R14, UR58 ;  /* 0x0000003a000e7c02 */ /* 0x000fe20008000f00 */
[----:B------:R-:W-:Y:S01]  /*169d0*/  UMOV UR58, UR28 ;  /* 0x0000001c003a7c82 */ /* 0x000fe20008000000 */
[----:B------:R-:W-:Y:S01]  /*169e0*/  MOV R18, UR42 ;  /* 0x0000002a00127c02 */ /* 0x000fe20008000f00 */
[----:B------:R-:W-:Y:S01]  /*169f0*/  UMOV UR42, UR24 ;  /* 0x00000018002a7c82 */ /* 0x000fe20008000000 */
[----:B------:R-:W-:Y:S01]  /*16a00*/  MOV R24, UR58 ;  /* 0x0000003a00187c02 */ /* 0x000fe20008000f00 */
[----:B------:R-:W-:Y:S01]  /*16a10*/  UMOV UR58, UR12 ;  /* 0x0000000c003a7c82 */ /* 0x000fe20008000000 */
[----:B------:R-:W-:Y:S01]  /*16a20*/  MOV R96, UR42 ;  /* 0x0000002a00607c02 */ /* 0x000fe20008000f00 */
[----:B------:R-:W-:Y:S01]  /*16a30*/  QGMMA.64x32x32.F32.E4M3.E4M3 R184, gdesc[UR16], RZ, !UPT, gsb0 ;  /* 0x0060000010b879f3 */ /* 0x000fe2000c0008ff */
[----:B------:R-:W-:Y:S01]  /*16a40*/  UMOV UR42, UR4 ;  /* 0x00000004002a7c82 */ /* 0x000fe20008000000 */
[C---:B------:R-:W-:Y:S02]  /*16a50*/  R2UR UR4, R4.reuse ;  /* 0x00000000040472ca */ /* 0x040fe400000e0000 */
[C---:B------:R-:W-:Y:S01]  /*16a60*/  R2UR UR12, R4.reuse ;  /* 0x00000000040c72ca */ /* 0x040fe200000e0000 */
[----:B------:R-:W-:Y:S01]  /*16a70*/  IMAD.MOV.U32 R21, RZ, RZ, R96 ;  /* 0x000000ffff157224 */ /* 0x000fe200078e0060 */
[----:B------:R-:W-:Y:S01]  /*16a80*/  MOV R3, UR38 ;  /* 0x0000002600037c02 */ /* 0x000fe20008000f00 */
[----:B------:R-:W-:Y:S01]  /*16a90*/  UMOV UR38, UR30 ;  /* 0x0000001e00267c82 */ /* 0x000fe20008000000 */
[----:B------:R-:W-:-:S02]  /*16aa0*/  R2UR UR24, R4 ;  /* 0x00000000041872ca */ /* 0x000fc400000e0000 */
[----:B------:R-:W-:Y:S01]  /*16ab0*/  MOV R22, UR38 ;  /* 0x0000002600167c02 */ /* 0x000fe20008000f00 */
[----:B------:R-:W-:Y:S01]  /*16ac0*/  UMOV UR38, UR20 ;  /* 0x0000001400267c82 */ /* 0x000fe20008000000 */
[----:B------:R-:W-:Y:S02]  /*16ad0*/  R2UR UR20, R4 ;  /* 0x00000000041472ca */ /* 0x000fe400000e0000 */
[----:B------:R-:W-:Y:S01]  /*16ae0*/  R2UR UR50, R90 ;  /* 0x000000005a3272ca */ /* 0x000fe200000e0000 */
[----:B------:R-:W-:Y:S01]  /*16af0*/  VIADD R90, R20, 0x6 ;  /* 0x00000006145a7836 */ /* 0x000fe20000000000 */
[----:B------:R-:W-:Y:S01]  /*16b00*/  R2UR UR54, R88 ;  /* 0x00000000583672ca */ /* 0x000fe200000e0000 */
[----:B------:R-:W-:Y:S01]  /*16b10*/  VIADD R88, R20, 0x106 ;  /* 0x0000010614587836 */ /* 0x000fe20000000000 */
[----:B------:R-:W-:Y:S02]  /*16b20*/  WARPGROUP.DEPBAR.LE gsb0, 0x0 ;  /* 0x00008000000079c5 */ /* 0x000fe40000010000 */
[----:B------:R-:W-:-:S06]  /*16b30*/  WARPGROUP.ARRIVE ;  /* 0x00000000000079c5 */ /* 0x000fcc0000000000 */
[----:B------:R-:W-:Y:S01]  /*16b40*/  QGMMA.64x32x32.F32.E4M3.E4M3 R168, gdesc[UR4], RZ, !UPT, gsb0 ;  /* 0x0060000004a879f3 */ /* 0x000fe2000c0008ff */
[----:B------:R-:W-:Y:S01]  /*16b50*/  R2UR UR6, R90 ;  /* 0x000000005a0672ca */ /* 0x000fe200000e0000 */
[----:B------:R-:W-:Y:S01]  /*16b60*/  VIADD R90, R20, 0x206 ;  /* 0x00000206145a7836 */ /* 0x000fe20000000000 */
[----:B------:R-:W-:Y:S02]  /*16b70*/  R2UR UR7, R91 ;  /* 0x000000005b0772ca */ /* 0x000fe400000e0000 */
[----:B------:R-:W-:Y:S01]  /*16b80*/  MOV R91, 0x40000040 ;  /* 0x40000040005b7802 */ /* 0x000fe20000000f00 */
[----:B------:R-:W-:Y:S02]  /*16b90*/  WARPGROUP.DEPBAR.LE gsb0, 0x0 ;  /* 0x00008000000079c5 */ /* 0x000fe40000010000 */
[----:B------:R-:W-:-:S06]  /*16ba0*/  WARPGROUP.ARRIVE ;  /* 0x00000000000079c5 */ /* 0x000fcc0000000000 */
[----:B------:R-:W-:Y:S01]  /*16bb0*/  QGMMA.64x32x32.F32.E4M3.E4M3 R152, gdesc[UR8], RZ, !UPT, gsb0 ;  /* 0x00600000089879f3 */ /* 0x000fe2000c0008ff */
[----:B------:R-:W-:Y:S01]  /*16bc0*/  R2UR UR10, R88 ;  /* 0x00000000580a72ca */ /* 0x000fe200000e0000 */
[----:B------:R-:W-:Y:S01]  /*16bd0*/  VIADD R88, R20, 0x306 ;  /* 0x0000030614587836 */ /* 0x000fe20000000000 */
[----:B------:R-:W-:Y:S01]  /*16be0*/  R2UR UR11, R89 ;  /* 0x00000000590b72ca */ /* 0x000fe200000e0000 */
[----:B------:R-:W-:-:S03]  /*16bf0*/  IMAD.MOV.U32 R89, RZ, RZ, 0x40000040 ;  /* 0x40000040ff597424 */ /* 0x000fc600078e00ff */
[----:B------:R-:W-:Y:S01]  /*16c00*/  R2UR UR18, R88 ;  /* 0x00000000581272ca */ /* 0x000fe200000e0000 */
[----:B------:R-:W-:Y:S01]  /*16c10*/  VIADD R88, R20, 0x506 ;  /* 0x0000050614587836 */ /* 0x000fe20000000000 */
[----:B------:R-:W-:Y:S01]  /*16c20*/  R2UR UR19, R89 ;  /* 0x00000000591372ca */ /* 0x000fe200000e0000 */
[----:B------:R-:W-:Y:S01]  /*16c30*/  IMAD.MOV.U32 R89, RZ, RZ, 0x40000040 ;  /* 0x40000040ff597424 */ /* 0x000fe200078e00ff */
[----:B------:R-:W-:Y:S02]  /*16c40*/  WARPGROUP.DEPBAR.LE gsb0, 0x0 ;  /* 0x00008000000079c5 */ /* 0x000fe40000010000 */
[----:B------:R-:W-:-:S06]  /*16c50*/  WARPGROUP.ARRIVE ;  /* 0x00000000000079c5 */ /* 0x000fcc0000000000 */
[----:B------:R-:W-:Y:S01]  /*16c60*/  QGMMA.64x32x32.F32.E4M3.E4M3 R136, gdesc[UR12], RZ, !UPT, gsb0 ;  /* 0x006000000c8879f3 */ /* 0x000fe2000c0008ff */
[----:B------:R-:W-:Y:S01]  /*16c70*/  R2UR UR14, R90 ;  /* 0x000000005a0e72ca */ /* 0x000fe200000e0000 */
[C---:B------:R-:W-:Y:S01]  /*16c80*/  VIADD R90, R20.reuse, 0x406 ;  /* 0x00000406145a7836 */ /* 0x040fe20000000000 */
[----:B------:R-:W-:Y:S01]  /*16c90*/  R2UR UR15, R91 ;  /* 0x000000005b0f72ca */ /* 0x000fe200000e0000 */
[----:B------:R-:W-:Y:S01]  /*16ca0*/  VIADD R20, R20, 0x606 ;  /* 0x0000060614147836 */ /* 0x000fe20000000000 */
[----:B------:R-:W-:-:S04]  /*16cb0*/  MOV R91, 0x40000040 ;  /* 0x40000040005b7802 */ /* 0x000fc80000000f00 */
[----:B------:R-:W-:Y:S02]  /*16cc0*/  R2UR UR30, R20 ;  /* 0x00000000141e72ca */ /* 0x000fe400000e0000 */
[----:B------:R-:W-:Y:S01]  /*16cd0*/  MOV R20, R97 ;  /* 0x0000006100147202 */ /* 0x000fe20000000f00 */
[----:B------:R-:W-:Y:S02]  /*16ce0*/  WARPGROUP.DEPBAR.LE gsb0, 0x0 ;  /* 0x00008000000079c5 */ /* 0x000fe40000010000 */
[----:B------:R-:W-:-:S06]  /*16cf0*/  WARPGROUP.ARRIVE ;  /* 0x00000000000079c5 */ /* 0x000fcc0000000000 */
[----:B------:R-:W-:Y:S01]  /*16d00*/  QGMMA.64x32x32.F32.E4M3.E4M3 R120, gdesc[UR20], RZ, !UPT, gsb0 ;  /* 0x00600000147879f3 */ /* 0x000fe2000c0008ff */
[----:B------:R-:W-:Y:S02]  /*16d10*/  R2UR UR22, R90 ;  /* 0x000000005a1672ca */ /* 0x000fe400000e0000 */
[----:B------:R-:W-:Y:S01]  /*16d20*/  R2UR UR23, R91 ;  /* 0x000000005b1772ca */ /* 0x000fe200000e0000 */
        /* <DEDUP_REMOVED lines=9> */
[----:B------:R-:W-:Y:S02]  /*16dc0*/  R2UR UR37, R11 ;  /* 0x000000000b2572ca */ /* 0x000fe400000e0000 */
[----:B------:R-:W-:Y:S02]  /*16dd0*/  R2UR UR43, R20 ;  /* 0x00000000142b72ca */ /* 0x000fe400000e0000 */
[----:B------:R-:W-:Y:S01]  /*16de0*/  R2UR UR42, R21 ;  /* 0x00000000152a72ca */ /* 0x000fe200000e0000 */
[----:B------:R-:W-:Y:S02]  /*16df0*/  WARPGROUP.DEPBAR.LE gsb0, 0x0 ;  /* 0x00008000000079c5 */ /* 0x000fe40000010000 */
[----:B------:R-:W-:-:S06]  /*16e00*/  WARPGROUP.ARRIVE ;  /* 0x00000000000079c5 */ /* 0x000fcc0000000000 */
[----:B------:R-:W-:Y:S01]  /*16e10*/  QGMMA.64x32x32.F32.E4M3.E4M3 R184, gdesc[UR32], R184, gsb0 ;  /* 0x0060000020b879f3 */ /* 0x000fe200080008b8 */
[----:B------:R-:W-:Y:S02]  /*16e20*/  R2UR UR40, R10 ;  /* 0x000000000a2872ca */ /* 0x000fe400000e0000 */
[----:B------:R-:W-:Y:S02]  /*16e30*/  R2UR UR41, R11 ;  /* 0x000000000b2972ca */ /* 0x000fe400000e0000 */
[----:B------:R-:W-:Y:S02]  /*16e40*/  R2UR UR35, R27 ;  /* 0x000000001b2372ca */ /* 0x000fe400000e0000 */
[----:B------:R-:W-:Y:S01]  /*16e50*/  R2UR UR34, R26 ;  /* 0x000000001a2272ca */ /* 0x000fe200000e0000 */
[----:B------:R0:W5:Y:S01]  /*16e60*/  LDL.LU R27, [R1+0xd4] ;  /* 0x0000d400011b7983 */ /* 0x0001620000300800 */
[----:B------:R-:W-:Y:S02]  /*16e70*/  R2UR UR32, R10 ;  /* 0x000000000a2072ca */ /* 0x000fe400000e0000 */
[----:B------:R-:W-:Y:S01]  /*16e80*/  R2UR UR33, R11 ;  /* 0x000000000b2172ca */ /* 0x000fe200000e0000 */
[----:B------:R0:W5:Y:S01]  /*16e90*/  LDL.LU R26, [R1+0xd0] ;  /* 0x0000d000011a7983 */ /* 0x0001620000300800 */
[----:B------:R-:W-:-:S02]  /*16ea0*/  WARPGROUP.DEPBAR.LE gsb0, 0x0 ;  /* 0x00008000000079c5 */ /* 0x000fc40000010000 */
        /* <DEDUP_REMOVED lines=11> */
[----:B------:R-:W-:Y:S02]  /*16f60*/  R2UR UR59, R25 ;  /* 0x00000000193b72ca */ /* 0x000fe400000e0000 */
[----:B------:R-:W-:Y:S01]  /*16f70*/  R2UR UR58, R24 ;  /* 0x00000000183a72ca */ /* 0x000fe200000e0000 */
[----:B------:R0:W5:Y:S01]  /*16f80*/  LDL.LU R25, [R1+0xcc] ;  /* 0x0000cc0001197983 */ /* 0x0001620000300800 */
[----:B------:R-:W-:Y:S02]  /*16f90*/  R2UR UR56, R10 ;  /* 0x000000000a3872ca */ /* 0x000fe400000e0000 */
[----:B------:R-:W-:Y:S01]  /*16fa0*/  R2UR UR57, R11 ;  /* 0x000000000b3972ca */ /* 0x000fe200000e0000 */
[----:B------:R0:W5:Y:S01]  /*16fb0*/  LDL.LU R24, [R1+0xc8] ;  /* 0x0000c80001187983 */ /* 0x0001620000300800 */
[----:B------:R-:W-:Y:S02]  /*16fc0*/  WARPGROUP.DEPBAR.LE gsb0, 0x0 ;  /* 0x00008000000079c5 */ /* 0x000fe40000010000 */
[----:B------:R-:W-:-:S09]  /*16fd0*/  WARPGROUP.ARRIVE ;  /* 0x00000000000079c5 */ /* 0x000fd20000000000 */
        /* <DEDUP_REMOVED lines=11> */
[----:B------:R-:W-:Y:S02]  /*17090*/  R2UR UR38, R3 ;  /* 0x00000000032672ca */ /* 0x000fe400000e0000 */
[----:B------:R-:W-:Y:S02]  /*170a0*/  R2UR UR36, R8 ;  /* 0x00000000082472ca */ /* 0x000fe400000e0000 */
[----:B------:R-:W-:Y:S01]  /*170b0*/  R2UR UR37, R9 ;  /* 0x00000000092572ca */ /* 0x000fe200000e0000 */
[----:B------:R-:W-:Y:S02]  /*170c0*/  WARPGROUP.DEPBAR.LE gsb0, 0x0 ;  /* 0x00008000000079c5 */ /* 0x000fe40000010000 */
[----:B------:R-:W-:-:S10]  /*170d0*/  WARPGROUP.ARRIVE ;  /* 0x00000000000079c5 */ /* 0x000fd40000000000 */
        /* <DEDUP_REMOVED lines=16> */
[----:B------:R-:W-:Y:S01]  /*171e0*/  R2UR UR42, R18 ;  /* 0x00000000122a72ca */ /* 0x000fe200000e0000 */
[----:B------:R0:W5:Y:S01]  /*171f0*/  LDL.LU R19, [R1+0xbc] ;  /* 0x0000bc0001137983 */ /* 0x0001620000300800 */
[C---:B------:R-:W-:Y:S02]  /*17200*/  R2UR UR40, R8.reuse ;  /* 0x00000000082872ca */ /* 0x040fe400000e0000 */
[C---:B------:R-:W-:Y:S01]  /*17210*/  R2UR UR41, R9.reuse ;  /* 0x00000000092972ca */ /* 0x040fe200000e0000 */
[----:B------:R0:W5:Y:S01]  /*17220*/  LDL.LU R18, [R1+0xb8] ;  /* 0x0000b80001127983 */ /* 0x0001620000300800 */
[C---:B------:R-:W-:Y:S02]  /*17230*/  R2UR UR44, R8.reuse ;  /* 0x00000000082c72ca */ /* 0x040fe400000e0000 */
[----:B------:R-:W-:Y:S01]  /*17240*/  R2UR UR45, R9 ;  /* 0x00000000092d72ca */ /* 0x000fe200000e0000 */
[----:B------:R0:W5:Y:S01]  /*17250*/  LDL.LU R17, [R1+0xb4] ;  /* 0x0000b40001117983 */ /* 0x0001620000300800 */
[----:B------:R-:W-:-:S02]  /*17260*/  R2UR UR48, R8 ;  /* 0x00000000083072ca */ /* 0x000fc400000e0000 */
[C---:B------:R-:W-:Y:S01]  /*17270*/  R2UR UR49, R9.reuse ;  /* 0x00000000093172ca */ /* 0x040fe200000e0000 */
[----:B------:R0:W5:Y:S01]  /*17280*/  LDL.LU R16, [R1+0xb0] ;  /* 0x0000b00001107983 */ /* 0x0001620000300800 */
[----:B------:R-:W-:Y:S02]  /*17290*/  R2UR UR52, R8 ;  /* 0x00000000083472ca */ /* 0x000fe400000e0000 */
[----:B------:R-:W-:Y:S01]  /*172a0*/  R2UR UR53, R9 ;  /* 0x00000000093572ca */ /* 0x000fe200000e0000 */
        /* <DEDUP_REMOVED lines=29> */
[----:B------:R0:W5:Y:S01]  /*17480*/  LDL.LU R2, [R1+0x9c] ;  /* 0x00009c0001027983 */ /* 0x0001620000300800 */
[----:B------:R-:W-:Y:S02]  /*17490*/  WARPGROUP.DEPBAR.LE gsb0, 0x0 ;  /* 0x00008000000079c5 */ /* 0x000fe40000010000 */
[----:B------:R-:W-:-:S06]  /*174a0*/  WARPGROUP.ARRIVE ;  /* 0x00000000000079c5 */ /* 0x000fcc0000000000 */
[----:B------:R-:W-:Y:S01]  /*174b0*/  QGMMA.64x32x32.F32.E4M3.E4M3 R152, gdesc[UR12], R152, gsb0 ;  /* 0x006000000c9879f3 */ /* 0x000fe20008000898 */
[----:B------:R-:W-:Y:S02]  /*174c0*/  R2UR UR16, R6 ;  /* 0x00000000061072ca */ /* 0x000fe400000e0000 */
[----:B------:R-:W-:Y:S01]  /*174d0*/  R2UR UR17, R7 ;  /* 0x00000000071172ca */ /* 0x000fe200000e0000 */
[----:B------:R-:W-:Y:S02]  /*174e0*/  WARPGROUP.DEPBAR.LE gsb0, 0x0 ;  /* 0x00008000000079c5 */ /* 0x000fe40000010000 */
[----:B------:R-:W-:-:S10]  /*174f0*/  WARPGROUP.ARRIVE ;  /* 0x00000000000079c5 */ /* 0x000fd40000000000 */
        /* <DEDUP_REMOVED lines=17> */
[----:B------:R-:W-:Y:S02]  /*17610*/  R2UR UR37, R236 ;  /* 0x00000000ec2572ca */ /* 0x000fe400000e0000 */
[----:B------:R-:W-:Y:S01]  /*17620*/  R2UR UR36, R13 ;  /* 0x000000000d2472ca */ /* 0x000fe200000e0000 */
[----:B------:R-:W-:Y:S02]  /*17630*/  WARPGROUP.DEPBAR.LE gsb0, 0x0 ;  /* 0x00008000000079c5 */ /* 0x000fe40000010000 */
[----:B0-----:R-:W-:-:S12]  /*17640*/  @P1 BRA `(.L_x_425) ;  /* 0x0000000000281947 */ /* 0x001fd80003800000 */
[----:B------:R-:W-:Y:S05]  /*17650*/  @!P0 BRA `(.L_x_426) ;  /* 0x0000000000048947 */ /* 0x000fea0003800000 */
[----:B------:R-:W-:Y:S01]  /*17660*/  BPT.TRAP 0x1 ;  /* 0x000000040000795c */ /* 0x000fe20000300000 */
.L_x_426:
[----:B-----5:R-:W-:Y:S01]  /*17670*/  SHF.L.U32 R12, R12, 0x1f, RZ ;  /* 0x0000001f0c0c7819 */ /* 0x020fe200000006ff */
[----:B------:R-:W-:-:S04]  /*17680*/  IMAD R13, R233, 0x8, R16 ;  /* 0x00000008e90d7824 */ /* 0x000fc800078e0210 */
[----:B------:R0:W1:Y:S01]  /*17690*/  SYNCS.PHASECHK.TRANS64.TRYWAIT P1, [R13+URZ+0x2e850], R12 ;  /* 0x02e8500c0d0075a7 */ /* 0x000062000802017f */
[----:B------:R-:W-:Y:S05]  /*176a0*/  @!P0 BRA `(.L_x_427) ;  /* 0x0000000000048947 */ /* 0x000fea0003800000 */
[----:B------:R-:W-:Y:S01]  /*176b0*/  BPT.TRAP 0x1 ;  /* 0x000000040000795c */ /* 0x000fe20000300000 */
.L_x_427:
[----:B-1----:R-:W-:Y:S05]  /*176c0*/  @P1 BRA `(.L_x_425) ;  /* 0x0000000000081947 */ /* 0x002fea0003800000 */
[----:B------:R-:W1:Y:S02]  /*176d0*/  SYNCS.PHASECHK.TRANS64.TRYWAIT P1, [R13+URZ+0x2e850], R12 ;  /* 0x02e8500c0d0075a7 */ /* 0x000e64000802017f */
[----:B-1----:R-:W-:Y:S05]  /*176e0*/  @!P1 BRA `(.L_x_428) ;  /* 0x000000d000289947 */ /* 0x002fea0003800000 */
.L_x_425:
[----:B01---5:R-:W-:Y:S01]  /*176f0*/  VIADD R12, R16, 0x400 ;  /* 0x00000400100c7836 */ /* 0x023fe20000000000 */
[----:B------:R-:W-:Y:S01]  /*17700*/  MOV R13, 0xc0000010 ;  /* 0xc0000010000d7802 */ /* 0x000fe20000000f00 */
[----:B------:R-:W-:Y:S05]  /*17710*/  WARPSYNC.ALL ;  /* 0x0000000000007948 */ /* 0x000fea0003800000 */
[----:B------:R-:W-:Y:S01]  /*17720*/  SHF.R.U32.HI R12, RZ, 0x4, R12 ;  /* 0x00000004ff0c7819 */ /* 0x000fe2000001160c */
[----:B------:R-:W-:Y:S01]  /*17730*/  WARPGROUP.ARRIVE ;  /* 0x00000000000079c5 */ /* 0x000fe20000000000 */
[----:B------:R-:W-:Y:S01]  /*17740*/  R2UR UR7, R13 ;  /* 0x000000000d0772ca */ /* 0x000fe200000e0000 */
[----:B------:R-:W-:Y:S01]  /*17750*/  IMAD.MOV.U32 R21, RZ, RZ, -0x3ffffff0 ;  /* 0xc0000010ff157424 */ /* 0x000fe200078e00ff */
[----:B------:R-:W-:Y:S01]  /*17760*/  LOP3.LUT R12, R12, 0x3fff, RZ, 0xc0, !PT ;  /* 0x00003fff0c0c7812 */ /* 0x000fe200078ec0ff */
[C---:B------:R-:W-:Y:S01]  /*17770*/  FMUL.FTZ R13, R2.reuse, R184 ;  /* 0x000000b8020d7220 */ /* 0x040fe20000410000 */
[C---:B------:R-:W-:Y:S01]  /*17780*/  FMUL.FTZ R184, R2.reuse, R187 ;  /* 0x000000bb02b87220 */ /* 0x040fe20000410000 */
[----:B------:R-:W-:Y:S01]  /*17790*/  FMUL.FTZ R187, R2, R190 ;  /* 0x000000be02bb7220 */ /* 0x000fe20000410000 */
[----:B------:R-:W-:Y:S01]  /*177a0*/  LOP3.LUT R12, R12, 0x10000, RZ, 0xfc, !PT ;  /* 0x000100000c0c7812 */ /* 0x000fe200078efcff */
[C---:B------:R-:W-:Y:S01]  /*177b0*/  FMUL.FTZ R190, R2.reuse, R193 ;  /* 0x000000c102be7220 */ /* 0x040fe20000410000 */
[C---:B------:R-:W-:Y:S01]  /*177c0*/  FMUL.FTZ R193, R2.reuse, R196 ;  /* 0x000000c402c17220 */ /* 0x040fe20000410000 */
[----:B------:R-:W0:Y:S01]  /*177d0*/  MUFU.TANH R13, R13 ;  /* 0x0000000d000d7308 */ /* 0x000e220000002400 */
[----:B------:R-:W-:Y:S01]  /*177e0*/  FMUL.FTZ R196, R2, R199 ;  /* 0x000000c702c47220 */ /* 0x000fe20000410000 */
[----:B------:R-:W-:-:S02]  /*177f0*/  IMAD R12, R233, 0x700, R12 ;  /* 0x00000700e90c7824 */ /* 0x000fc400078e020c */
[C---:B------:R-:W-:Y:S01]  /*17800*/  FMUL.FTZ R168, R2.reuse, R168 ;  /* 0x000000a802a87220 */ /* 0x040fe20000410000 */
[C---:B------:R-:W-:Y:S01]  /*17810*/  FMUL.FTZ R170, R2.reuse, R170 ;  /* 0x000000aa02aa7220 */ /* 0x040fe20000410000 */
[----:B------:R-:W-:Y:S01]  /*17820*/  FMUL.FTZ R169, R2, R169 ;  /* 0x000000a902a97220 */ /* 0x000fe20000410000 */
[C---:B------:R-:W-:Y:S01]  /*17830*/  VIADD R20, R12.reuse, 0x100 ;  /* 0x000001000c147836 */ /* 0x040fe20000000000 */
[----:B------:R-:W-:Y:S01]  /*17840*/  R2UR UR6, R12 ;  /* 0x000000000c0672ca */ /* 0x000fe200000e0000 */
[----:B------:R-:W-:Y:S01]  /*17850*/  MUFU.TANH R184, R184 ;  /* 0x000000b800b87308 */ /* 0x000fe20000002400 */
        /* <DEDUP_REMOVED lines=11> */
[----:B------:R-:W-:Y:S01]  /*17910*/  QGMMA.64x128x32.F32.E4M3.E4M3 R24, R224, gdesc[UR4], R24, gsb0 ;  /* 0x01e00004e0187df3 */ /* 0x000fe20008000818 */
[----:B------:R-:W-:Y:S01]  /*17920*/  R2UR UR6, R20 ;  /* 0x00000000140672ca */ /* 0x000fe200000e0000 */
[----:B------:R-:W-:Y:S01]  /*17930*/  VIADD R20, R12, 0x200 ;  /* 0x000002000c147836 */ /* 0x000fe20000000000 */
[----:B------:R-:W-:Y:S01]  /*17940*/  R2UR UR7, R21 ;  /* 0x00000000150772ca */ /* 0x000fe200000e0000 */
[----:B------:R-:W-:Y:S01]  /*17950*/  MUFU.TANH R190, R190 ;  /* 0x000000be00be7308 */ /* 0x000fe20000002400 */
[----:B------:R-:W-:Y:S01]  /*17960*/  MOV R21, 0xc0000010 ;  /* 0xc000001000157802 */ /* 0x000fe20000000f00 */
        /* <DEDUP_REMOVED lines=90> */
[----:B------:R-:W-:Y:S01]  /*17f10*/  FMUL.FTZ R103, R2, R103 ;  /* 0x0000006702677220 */ /* 0x000fe20000410000 */
[----:B------:R-:W-:-:S03]  /*17f20*/  ULDC UR4, c[0x0][0x988] ;  /* 0x0002620000047ab9 */ /* 0x000fc60000000800 */
[----:B------:R-:W-:Y:S08]  /*17f30*/  MUFU.TANH R178, R178 ;  /* 0x000000b200b27308 */ /* 0x000ff00000002400 */
[----:B------:R-:W-:Y:S08]  /*17f40*/  MUFU.TANH R177, R177 ;  /* 0x000000b100b17308 */ /* 0x000ff00000002400 */
[----:B------:R-:W-:Y:S08]  /*17f50*/  MUFU.TANH R179, R179 ;  /* 0x000000b300b37308 */ /* 0x000ff00000002400 */
[----:B------:R-:W-:Y:S08]  /*17f60*/  MUFU.TANH R180, R180 ;  /* 0x000000b400b47308 */ /* 0x000ff00000002400 */
[----:B------:R-:W-:Y:S08]  /*17f70*/  MUFU.TANH R182, R182 ;  /* 0x000000b600b67308 */ /* 0x000ff00000002400 */
[----:B------:R-:W-:Y:S01]  /*17f80*/  MUFU.TANH R181, R181 ;  /* 0x000000b500b57308 */ /* 0x000fe20000002400 */
[----:B------:R-:W-:-:S02]  /*17f90*/  WARPGROUP.DEPBAR.LE gsb0, 0x0 ;  /* 0x00008000000079c5 */ /* 0x000fc40000010000 */
[----:B------:R-:W-:-:S06]  /*17fa0*/  WARPGROUP.ARRIVE ;  /* 0x00000000000079c5 */ /* 0x000fcc0000000000 */
[----:B------:R-:W1:Y:S01]  /*17fb0*/  S2R R227, SR_TID.X ;  /* 0x0000000000e37919 */ /* 0x000e620000002100 */
[----:B------:R-:W-:Y:S01]  /*17fc0*/  MUFU.TANH R183, R183 ;  /* 0x000000b700b77308 */ /* 0x000fe20000002400 */
[----:B------:R-:W-:Y:S01]  /*17fd0*/  QGMMA.64x128x32.F32.E4M3.E4M3 R24, R220, gdesc[UR4], R24, gsb0 ;  /* 0x01e00004dc187df3 */ /* 0x000fe20008000818 */
[----:B------:R-:W-:Y:S01]  /*17fe0*/  R2UR UR6, R20 ;  /* 0x00000000140672ca */ /* 0x000fe200000e0000 */
[----:B------:R-:W-:Y:S01]  /*17ff0*/  VIADD R20, R12, 0x300 ;  /* 0x000003000c147836 */ /* 0x000fe20000000000 */
[----:B------:R-:W-:Y:S01]  /*18000*/  R2UR UR7, R21 ;  /* 0x00000000150772ca */ /* 0x000fe200000e0000 */
[----:B------:R-:W-:-:S03]  /*18010*/  IMAD.MOV.U32 R21, RZ, RZ, -0x3ffffff0 ;  /* 0xc0000010ff157424 */ /* 0x000fc600078e00ff */
[----:B------:R-:W-:Y:S08]  /*18020*/  MUFU.TANH R152, R152 ;  /* 0x0000009800987308 */ /* 0x000ff00000002400 */
[----:B------:R-:W-:Y:S08]  /*18030*/  MUFU.TANH R154, R154 ;  /* 0x0000009a009a7308 */ /* 0x000ff00000002400 */
[----:B------:R-:W-:Y:S01]  /*18040*/  MUFU.TANH R153, R153 ;  /* 0x0000009900997308 */ /* 0x000fe20000002400 */
[----:B-1----:R-:W-:-:S07]  /*18050*/  LOP3.LUT R227, R227, 0x7f, RZ, 0xc0, !PT ;  /* 0x0000007fe3e37812 */ /* 0x002fce00078ec0ff */
[----:B------:R-:W-:Y:S01]  /*18060*/  MUFU.TANH R155, R155 ;  /* 0x0000009b009b7308 */ /* 0x000fe20000002400 */
[----:B------:R-:W-:Y:S02]  /*18070*/  ISETP.NE.AND P1, PT, R227, RZ, PT ;  /* 0x000000ffe300720c */ /* 0x000fe40003f25270 */
[----:B------:R-:W1:Y:S05]  /*18080*/  S2R R227, SR_TID.X ;  /* 0x0000000000e37919 */ /* 0x000e6a0000002100 */
[----:B------:R-:W-:Y:S08]  /*18090*/  MUFU.TANH R156, R156 ;  /* 0x0000009c009c7308 */ /* 0x000ff00000002400 */
[----:B------:R-:W-:Y:S08]  /*180a0*/  MUFU.TANH R158, R158 ;  /* 0x0000009e009e7308 */ /* 0x000ff00000002400 */
[----:B------:R-:W-:Y:S08]  /*180b0*/  MUFU.TANH R157, R157 ;  /* 0x0000009d009d7308 */ /* 0x000ff00000002400 */
[----:B------:R-:W-:Y:S01]  /*180c0*/  MUFU.TANH R159, R159 ;  /* 0x0000009f009f7308 */ /* 0x000fe20000002400 */
[----:B-1----:R-:W-:-:S07]  /*180d0*/  SHF.R.U32.HI R227, RZ, 0x7, R227 ;  /* 0x00000007ffe37819 */ /* 0x002fce00000116e3 */
[----:B------:R-:W-:Y:S08]  /*180e0*/  MUFU.TANH R160, R160 ;  /* 0x000000a000a07308 */ /* 0x000ff00000002400 */
[----:B------:R-:W-:Y:S08]  /*180f0*/  MUFU.TANH R162, R162 ;  /* 0x000000a200a27308 */ /* 0x000ff00000002400 */
[----:B------:R-:W-:Y:S08]  /*18100*/  MUFU.TANH R161, R161 ;  /* 0x000000a100a17308 */ /* 0x000ff00000002400 */
[----:B------:R-:W-:Y:S08]  /*18110*/  MUFU.TANH R163, R163 ;  /* 0x000000a300a37308 */ /* 0x000ff00000002400 */
[----:B------:R-:W-:Y:S08]  /*18120*/  MUFU.TANH R164, R164 ;  /* 0x000000a400a47308 */ /* 0x000ff00000002400 */
[----:B------:R-:W-:Y:S08]  /*18130*/  MUFU.TANH R166, R166 ;  /* 0x000000a600a67308 */ /* 0x000ff00000002400 */
[----:B------:R-:W-:Y:S08]  /*18140*/  MUFU.TANH R165, R165 ;  /* 0x000000a500a57308 */ /* 0x000ff00000002400 */
[----:B------:R-:W-:Y:S08]  /*18150*/  MUFU.TANH R167, R167 ;  /* 0x000000a700a77308 */ /* 0x000ff00000002400 */
[----:B------:R-:W-:Y:S01]  /*18160*/  MUFU.TANH R136, R136 ;  /* 0x0000008800887308 */ /* 0x000fe20000002400 */
[----:B------:R-:W-:-:S02]  /*18170*/  WARPGROUP.DEPBAR.LE gsb0, 0x0 ;  /* 0x00008000000079c5 */ /* 0x000fc40000010000 */
[----:B------:R-:W-:-:S05]  /*18180*/  WARPGROUP.ARRIVE ;  /* 0x00000000000079c5 */ /* 0x000fca0000000000 */
[----:B------:R-:W-:Y:S01]  /*18190*/  MUFU.TANH R138, R138 ;  /* 0x0000008a008a7308 */ /* 0x000fe20000002400 */
[----:B------:R-:W-:Y:S01]  /*181a0*/  QGMMA.64x128x32.F32.E4M3.E4M3 R24, R200, gdesc[UR4], R24, gsb0 ;  /* 0x01e00004c8187df3 */ /* 0x000fe20008000818 */
[----:B------:R-:W-:Y:S01]  /*181b0*/  R2UR UR6, R20 ;  /* 0x00000000140672ca */ /* 0x000fe200000e0000 */
[----:B------:R-:W-:Y:S01]  /*181c0*/  VIADD R20, R12, 0x400 ;  /* 0x000004000c147836 */ /* 0x000fe20000000000 */
[----:B------:R-:W-:-:S04]  /*181d0*/  R2UR UR7, R21 ;  /* 0x00000000150772ca */ /* 0x000fc800000e0000 */
[----:B------:R-:W-:Y:S01]  /*181e0*/  MUFU.TANH R137, R137 ;  /* 0x0000008900897308 */ /* 0x000fe20000002400 */
[----:B------:R-:W-:-:S07]  /*181f0*/  MOV R21, 0xc0000010 ;  /* 0xc000001000157802 */ /* 0x000fce0000000f00 */
        /* <DEDUP_REMOVED lines=22> */
[----:B------:R-:W-:Y:S01]  /*18360*/  FMUL.FTZ R21, R2, R186 ;  /* 0x000000ba02157220 */ /* 0x000fe20000410000 */
[----:B------:R-:W-:Y:S01]  /*18370*/  R2UR UR6, R20 ;  /* 0x00000000140672ca */ /* 0x000fe200000e0000 */
        /* <DEDUP_REMOVED lines=9> */
[----:B0-----:R-:W-:Y:S01]  /*18410*/  FMNMX.FTZ R197, R13, R0, !PT ;  /* 0x000000000dc57209 */ /* 0x001fe20007810000 */
[C---:B------:R-:W-:Y:S01]  /*18420*/  FMUL.FTZ R195, R2.reuse, R198 ;  /* 0x000000c602c37220 */ /* 0x040fe20000410000 */
[----:B------:R-:W-:Y:S01]  /*18430*/  FMUL.FTZ R198, R2, R88 ;  /* 0x0000005802c67220 */ /* 0x000fe20000410000 */
[----:B------:R-:W0:Y:S08]  /*18440*/  MUFU.TANH R20, R20 ;  /* 0x0000001400147308 */ /* 0x000e300000002400 */
[----:B------:R-:W2:Y:S01]  /*18450*/  MUFU.TANH R185, R185 ;  /* 0x000000b900b97308 */ /* 0x000ea20000002400 */
[----:B-1----:R-:W-:-:S04]  /*18460*/  FMNMX.FTZ R199, R21, R3, !PT ;  /* 0x0000000315c77209 */ /* 0x002fc80007810000 */
[----:B------:R-:W-:-:S03]  /*18470*/  FMNMX.FTZ R199, R184, R199, !PT ;  /* 0x000000c7b8c77209 */ /* 0x000fc60007810000 */
[----:B------:R-:W1:Y:S01]  /*18480*/  MUFU.TANH R186, R186 ;  /* 0x000000ba00ba7308 */ /* 0x000e620000002400 */
[----:B0-----:R-:W-:Y:S02]  /*18490*/  FMNMX.FTZ R197, R20, R197, !PT ;  /* 0x000000c514c57209 */ /* 0x001fe40007810000 */
[----:B------:R-:W-:-:S05]  /*184a0*/  FMNMX.FTZ R199, R187, R199, !PT ;  /* 0x000000c7bbc77209 */ /* 0x000fca0007810000 */
[----:B------:R-:W0:Y:S01]  /*184b0*/  MUFU.TANH R188, R188 ;  /* 0x000000bc00bc7308 */ /* 0x000e220000002400 */
[----:B--2---:R-:W-:-:S07]  /*184c0*/  FMNMX.FTZ R197, R185, R197, !PT ;  /* 0x000000c5b9c57209 */ /* 0x004fce0007810000 */
[----:B------:R-:W2:Y:S01]  /*184d0*/  MUFU.TANH R189, R189 ;  /* 0x000000bd00bd7308 */ /* 0x000ea20000002400 */
[----:B-1----:R-:W-:-:S07]  /*184e0*/  FMNMX.FTZ R197, R186, R197, !PT ;  /* 0x000000c5bac57209 */ /* 0x002fce0007810000 */
[----:B------:R-:W1:Y:S01]  /*184f0*/  MUFU.TANH R191, R191 ;  /* 0x000000bf00bf7308 */ /* 0x000e620000002400 */
[----:B0-----:R-:W-:-:S07]  /*18500*/  FMNMX.FTZ R199, R188, R199, !PT ;  /* 0x000000c7bcc77209 */ /* 0x001fce0007810000 */
[----:B------:R-:W0:Y:S01]  /*18510*/  MUFU.TANH R192, R192 ;  /* 0x000000c000c07308 */ /* 0x000e220000002400 */
[----:B--2---:R-:W-:-:S04]  /*18520*/  FMNMX.FTZ R197, R189, R197, !PT ;  /* 0x000000c5bdc57209 */ /* 0x004fc80007810000 */
[----:B------:R-:W-:-:S03]  /*18530*/  FMNMX.FTZ R197, R190, R197, !PT ;  /* 0x000000c5bec57209 */ /* 0x000fc60007810000 */
[----:B------:R-:W2:Y:S01]  /*18540*/  MUFU.TANH R195, R195 ;  /* 0x000000c300c37308 */ /* 0x000ea20000002400 */
[----:B-1----:R-:W-:Y:S02]  /*18550*/  FMNMX.FTZ R199, R191, R199, !PT ;  /* 0x000000c7bfc77209 */ /* 0x002fe40007810000 */
[----:B------:R-:W-:-:S05]  /*18560*/  FMNMX.FTZ R197, R193, R197, !PT ;  /* 0x000000c5c1c57209 */ /* 0x000fca0007810000 */
[----:B------:R-:W1:Y:S01]  /*18570*/  MUFU.TANH R194, R194 ;  /* 0x000000c200c27308 */ /* 0x000e620000002400 */
[----:B0-----:R-:W-:-:S07]  /*18580*/  FMNMX.FTZ R199, R192, R199, !PT ;  /* 0x000000c7c0c77209 */ /* 0x001fce0007810000 */
[----:B------:R-:W-:Y:S01]  /*18590*/  MUFU.TANH R126, R126 ;  /* 0x0000007e007e7308 */ /* 0x000fe20000002400 */
[----:B--2---:R-:W-:-:S04]  /*185a0*/  FMNMX.FTZ R199, R195, R199, !PT ;  /* 0x000000c7c3c77209 */ /* 0x004fc80007810000 */
[----:B------:R-:W-:-:S03]  /*185b0*/  FMNMX.FTZ R199, R196, R199, !PT ;  /* 0x000000c7c4c77209 */ /* 0x000fc60007810000 */
[----:B------:R-:W0:Y:S01]  /*185c0*/  MUFU.TANH R125, R125 ;  /* 0x0000007d007d7308 */ /* 0x000e220000002400 */
[----:B-1----:R-:W-:Y:S02]  /*185d0*/  FMNMX.FTZ R197, R194, R197, !PT ;  /* 0x000000c5c2c57209 */ /* 0x002fe40007810000 */
[----:B------:R-:W-:Y:S02]  /*185e0*/  FMNMX.FTZ R199, R170, R199, !PT ;  /* 0x000000c7aac77209 */ /* 0x000fe40007810000 */
[----:B------:R-:W-:Y:S02]  /*185f0*/  FMNMX.FTZ R197, R168, R197, !PT ;  /* 0x000000c5a8c57209 */ /* 0x000fe40007810000 */
[----:B------:R-:W-:Y:S01]  /*18600*/  FMNMX.FTZ R199, R171, R199, !PT ;  /* 0x000000c7abc77209 */ /* 0x000fe20007810000 */
[----:B------:R-:W-:Y:S01]  /*18610*/  MUFU.TANH R127, R127 ;  /* 0x0000007f007f7308 */ /* 0x000fe20000002400 */
[----:B------:R-:W-:Y:S02]  /*18620*/  FMNMX.FTZ R197, R169, R197, !PT ;  /* 0x000000c5a9c57209 */ /* 0x000fe40007810000 */
[----:B------:R-:W-:-:S02]  /*18630*/  FMNMX.FTZ R199, R174, R199, !PT ;  /* 0x000000c7aec77209 */ /* 0x000fc40007810000 */
[----:B------:R-:W-:Y:S02]  /*18640*/  FMNMX.FTZ R197, R172, R197, !PT ;  /* 0x000000c5acc57209 */ /* 0x000fe40007810000 */
[----:B------:R-:W-:Y:S01]  /*18650*/  FMNMX.FTZ R199, R175, R199, !PT ;  /* 0x000000c7afc77209 */ /* 0x000fe20007810000 */
[----:B------:R-:W1:Y:S01]  /*18660*/  MUFU.TANH R128, R128 ;  /* 0x0000008000807308 */ /* 0x000e620000002400 */
[----:B------:R-:W-:Y:S02]  /*18670*/  FMNMX.FTZ R197, R173, R197, !PT ;  /* 0x000000c5adc57209 */ /* 0x000fe40007810000 */
[----:B------:R-:W-:Y:S02]  /*18680*/  FMNMX.FTZ R199, R178, R199, !PT ;  /* 0x000000c7b2c77209 */ /* 0x000fe40007810000 */
[----:B------:R-:W-:Y:S02]  /*18690*/  FMNMX.FTZ R197, R176, R197, !PT ;  /* 0x000000c5b0c57209 */ /* 0x000fe40007810000 */
[----:B------:R-:W-:Y:S01]  /*186a0*/  FMNMX.FTZ R199, R179, R199, !PT ;  /* 0x000000c7b3c77209 */ /* 0x000fe20007810000 */
[----:B------:R-:W-:Y:S01]  /*186b0*/  MUFU.TANH R130, R130 ;  /* 0x0000008200827308 */ /* 0x000fe20000002400 */
[----:B------:R-:W-:-:S02]  /*186c0*/  FMNMX.FTZ R197, R177, R197, !PT ;  /* 0x000000c5b1c57209 */ /* 0x000fc40007810000 */
[----:B------:R-:W-:Y:S02]  /*186d0*/  FMNMX.FTZ R199, R182, R199, !PT ;  /* 0x000000c7b6c77209 */ /* 0x000fe40007810000 */
[----:B------:R-:W-:Y:S02]  /*186e0*/  FMNMX.FTZ R197, R180, R197, !PT ;  /* 0x000000c5b4c57209 */ /* 0x000fe40007810000 */
[----:B------:R-:W-:Y:S01]  /*186f0*/  FMNMX.FTZ R199, R183, R199, !PT ;  /* 0x000000c7b7c77209 */ /* 0x000fe20007810000 */
[----:B------:R-:W2:Y:S01]  /*18700*/  MUFU.TANH R129, R129 ;  /* 0x0000008100817308 */ /* 0x000ea20000002400 */
[----:B------:R-:W-:Y:S02]  /*18710*/  FMNMX.FTZ R197, R181, R197, !PT ;  /* 0x000000c5b5c57209 */ /* 0x000fe40007810000 */
[----:B------:R-:W-:Y:S02]  /*18720*/  FMNMX.FTZ R199, R154, R199, !PT ;  /* 0x000000c79ac77209 */ /* 0x000fe40007810000 */
[----:B------:R-:W-:-:S02]  /*18730*/  FMNMX.FTZ R197, R152, R197, !PT ;  /* 0x000000c598c57209 */ /* 0x000fc40007810000 */
[----:B------:R-:W-:Y:S01]  /*18740*/  FMNMX.FTZ R199, R155, R199, !PT ;  /* 0x000000c79bc77209 */ /* 0x000fe20007810000 */
[----:B------:R-:W-:Y:S01]  /*18750*/  MUFU.TANH R131, R131 ;  /* 0x0000008300837308 */ /* 0x000fe20000002400 */
[----:B------:R-:W-:Y:S02]  /*18760*/  FMNMX.FTZ R197, R153, R197, !PT ;  /* 0x000000c599c57209 */ /* 0x000fe40007810000 */
[----:B------:R-:W-:Y:S02]  /*18770*/  FMNMX.FTZ R199, R158, R199, !PT ;  /* 0x000000c79ec77209 */ /* 0x000fe40007810000 */
[----:B------:R-:W-:Y:S01]  /*18780*/  FMNMX.FTZ R197, R156, R197, !PT ;  /* 0x000000c59cc57209 */ /* 0x000fe20007810000 */
[----:B------:R-:W-:Y:S02]  /*18790*/  WARPGROUP.DEPBAR.LE gsb0, 0x0 ;  /* 0x00008000000079c5 */ /* 0x000fe40000010000 */
[----:B------:R-:W-:Y:S01]  /*187a0*/  FMNMX.FTZ R199, R159, R199, !PT ;  /* 0x000000c79fc77209 */ /* 0x000fe20007810000 */
[----:B------:R-:W3:Y:S01]  /*187b0*/  MUFU.TANH R132, R132 ;  /* 0x0000008400847308 */ /* 0x000ee20000002400 */
[----:B------:R-:W-:Y:S01]  /*187c0*/  FMNMX.FTZ R197, R157, R197, !PT ;  /* 0x000000c59dc57209 */ /* 0x000fe20007810000 */
[----:B------:R-:W-:Y:S01]  /*187d0*/  WARPGROUP.ARRIVE ;  /* 0x00000000000079c5 */ /* 0x000fe20000000000 */
[----:B------:R-:W-:-:S02]  /*187e0*/  FMNMX.FTZ R199, R162, R199, !PT ;  /* 0x000000c7a2c77209 */ /* 0x000fc40007810000 */
[----:B------:R-:W-:Y:S02]  /*187f0*/  FMNMX.FTZ R197, R160, R197, !PT ;  /* 0x000000c5a0c57209 */ /* 0x000fe40007810000 */
[----:B------:R-:W-:Y:S01]  /*18800*/  FMNMX.FTZ R199, R163, R199, !PT ;  /* 0x000000c7a3c77209 */ /* 0x000fe20007810000 */
[----:B------:R-:W-:Y:S01]  /*18810*/  MUFU.TANH R134, R134 ;  /* 0x0000008600867308 */ /* 0x000fe20000002400 */
[----:B------:R-:W-:Y:S01]  /*18820*/  FMNMX.FTZ R88, R161, R197, !PT ;  /* 0x000000c5a1587209 */ /* 0x000fe20007810000 */
[----:B------:R-:W-:Y:S03]  /*18830*/  QGMMA.64x128x32.F32.E4M3.E4M3 R24, R208, gdesc[UR4], R24, gsb0 ;  /* 0x01e00004d0187df3 */ /* 0x000fe60008000818 */
[----:B------:R-:W-:-:S03]  /*18840*/  FMNMX.FTZ R88, R164, R88, !PT ;  /* 0x00000058a4587209 */ /* 0x000fc60007810000 */
[----:B------:R4:W-:Y:S01]  /*18850*/  MUFU.TANH R197, R198 ;  /* 0x000000c600c57308 */ /* 0x0009e20000002400 */
[----:B------:R-:W-:-:S04]  /*18860*/  FMNMX.FTZ R88, R165, R88, !PT ;  /* 0x00000058a5587209 */ /* 0x000fc80007810000 */
[----:B------:R-:W-:-:S03]  /*18870*/  FMNMX.FTZ R88, R136, R88, !PT ;  /* 0x0000005888587209 */ /* 0x000fc60007810000 */
[----:B------:R-:W3:Y:S01]  /*18880*/  MUFU.TANH R133, R133 ;  /* 0x0000008500857308 */ /* 0x000ee20000002400 */
[----:B----4-:R-:W-:Y:S01]  /*18890*/  FMUL.FTZ R198, R2, R89 ;  /* 0x0000005902c67220 */ /* 0x010fe20000410000 */
[----:B------:R-:W-:Y:S01]  /*188a0*/  FMNMX.FTZ R89, R166, R199, !PT ;  /* 0x000000c7a6597209 */ /* 0x000fe20007810000 */
[----:B------:R-:W-:Y:S01]  /*188b0*/  FMUL.FTZ R199, R2, R90 ;  /* 0x0000005a02c77220 */ /* 0x000fe20000410000 */
        /* <DEDUP_REMOVED lines=8> */
[----:B------:R-:W4:Y:S01]  /*18940*/  MUFU.TANH R104, R104 ;  /* 0x0000006800687308 */ /* 0x000f220000002400 */
[----:B------:R-:W-:Y:S02]  /*18950*/  FMNMX.FTZ R89, R142, R89, !PT ;  /* 0x000000598e597209 */ /* 0x000fe40007810000 */
[----:B------:R-:W-:Y:S02]  /*18960*/  FMNMX.FTZ R88, R145, R88, !PT ;  /* 0x0000005891587209 */ /* 0x000fe40007810000 */
[----:B------:R-:W-:-:S02]  /*18970*/  FMNMX.FTZ R89, R143, R89, !PT ;  /* 0x000000598f597209 */ /* 0x000fc40007810000 */
[----:B------:R-:W-:Y:S01]  /*18980*/  FMNMX.FTZ R88, R148, R88, !PT ;  /* 0x0000005894587209 */ /* 0x000fe20007810000 */
[----:B------:R-:W-:Y:S01]  /*18990*/  MUFU.TANH R106, R106 ;  /* 0x0000006a006a7308 */ /* 0x000fe20000002400 */
[----:B------:R-:W-:Y:S02]  /*189a0*/  FMNMX.FTZ R89, R146, R89, !PT ;  /* 0x0000005992597209 */ /* 0x000fe40007810000 */
[----:B------:R-:W-:Y:S02]  /*189b0*/  FMNMX.FTZ R88, R149, R88, !PT ;  /* 0x0000005895587209 */ /* 0x000fe40007810000 */
[----:B------:R-:W-:Y:S02]  /*189c0*/  FMNMX.FTZ R89, R147, R89, !PT ;  /* 0x0000005993597209 */ /* 0x000fe40007810000 */
[----:B------:R-:W-:Y:S01]  /*189d0*/  FMNMX.FTZ R88, R120, R88, !PT ;  /* 0x0000005878587209 */ /* 0x000fe20007810000 */
[----:B------:R-:W4:Y:S01]  /*189e0*/  MUFU.TANH R105, R105 ;  /* 0x0000006900697308 */ /* 0x000f220000002400 */
[----:B------:R-:W-:-:S02]  /*189f0*/  FMNMX.FTZ R89, R150, R89, !PT ;  /* 0x0000005996597209 */ /* 0x000fc40007810000 */
[----:B------:R-:W-:Y:S02]  /*18a00*/  FMNMX.FTZ R88, R121, R88, !PT ;  /* 0x0000005879587209 */ /* 0x000fe40007810000 */
[----:B------:R-:W-:Y:S02]  /*18a10*/  FMNMX.FTZ R89, R151, R89, !PT ;  /* 0x0000005997597209 */ /* 0x000fe40007810000 */
[----:B------:R-:W-:Y:S01]  /*18a20*/  FMNMX.FTZ R88, R124, R88, !PT ;  /* 0x000000587c587209 */ /* 0x000fe20007810000 */
[----:B------:R-:W-:Y:S01]  /*18a30*/  MUFU.TANH R107, R107 ;  /* 0x0000006b006b7308 */ /* 0x000fe20000002400 */
[----:B------:R-:W-:Y:S02]  /*18a40*/  FMNMX.FTZ R89, R122, R89, !PT ;  /* 0x000000597a597209 */ /* 0x000fe40007810000 */
[----:B0-----:R-:W-:Y:S02]  /*18a50*/  FMNMX.FTZ R88, R125, R88, !PT ;  /* 0x000000587d587209 */ /* 0x001fe40007810000 */
[----:B------:R-:W-:-:S02]  /*18a60*/  FMNMX.FTZ R89, R123, R89, !PT ;  /* 0x000000597b597209 */ /* 0x000fc40007810000 */
[----:B-1----:R-:W-:Y:S01]  /*18a70*/  FMNMX.FTZ R88, R128, R88, !PT ;  /* 0x0000005880587209 */ /* 0x002fe20007810000 */
[----:B------:R-:W0:Y:S01]  /*18a80*/  MUFU.TANH R108, R108 ;  /* 0x0000006c006c7308 */ /* 0x000e220000002400 */
[----:B------:R-:W-:Y:S02]  /*18a90*/  FMNMX.FTZ R89, R126, R89, !PT ;  /* 0x000000597e597209 */ /* 0x000fe40007810000 */
[----:B--2---:R-:W-:Y:S02]  /*18aa0*/  FMNMX.FTZ R88, R129, R88, !PT ;  /* 0x0000005881587209 */ /* 0x004fe40007810000 */
[----:B------:R-:W-:Y:S02]  /*18ab0*/  FMNMX.FTZ R89, R127, R89, !PT ;  /* 0x000000597f597209 */ /* 0x000fe40007810000 */
[----:B---3--:R-:W-:Y:S01]  /*18ac0*/  FMNMX.FTZ R88, R132, R88, !PT ;  /* 0x0000005884587209 */ /* 0x008fe20007810000 */
[----:B------:R-:W1:Y:S01]  /*18ad0*/  MUFU.TANH R110, R110 ;  /* 0x0000006e006e7308 */ /* 0x000e620000002400 */
[----:B------:R-:W-:-:S02]  /*18ae0*/  FMNMX.FTZ R89, R130, R89, !PT ;  /* 0x0000005982597209 */ /* 0x000fc40007810000 */
[----:B------:R-:W-:Y:S02]  /*18af0*/  FMNMX.FTZ R88, R133, R88, !PT ;  /* 0x0000005885587209 */ /* 0x000fe40007810000 */
[----:B------:R-:W-:Y:S02]  /*18b00*/  FMNMX.FTZ R89, R131, R89, !PT ;  /* 0x0000005983597209 */ /* 0x000fe40007810000 */
[----:B----4-:R-:W-:Y:S01]  /*18b10*/  FMNMX.FTZ R88, R104, R88, !PT ;  /* 0x0000005868587209 */ /* 0x010fe20007810000 */
[----:B------:R-:W2:Y:S01]  /*18b20*/  MUFU.TANH R109, R109 ;  /* 0x0000006d006d7308 */ /* 0x000ea20000002400 */
[----:B------:R-:W-:Y:S02]  /*18b30*/  FMNMX.FTZ R89, R134, R89, !PT ;  /* 0x0000005986597209 */ /* 0x000fe40007810000 */
[----:B------:R-:W-:Y:S02]  /*18b40*/  FMNMX.FTZ R88, R105, R88, !PT ;  /* 0x0000005869587209 */ /* 0x000fe40007810000 */
[----:B------:R-:W-:-:S02]  /*18b50*/  FMNMX.FTZ R89, R135, R89, !PT ;  /* 0x0000005987597209 */ /* 0x000fc40007810000 */
[----:B0-----:R-:W-:Y:S01]  /*18b60*/  FMNMX.FTZ R88, R108, R88, !PT ;  /* 0x000000586c587209 */ /* 0x001fe20007810000 */
[----:B------:R-:W0:Y:S01]  /*18b70*/  MUFU.TANH R111, R111 ;  /* 0x0000006f006f7308 */ /* 0x000e220000002400 */
[----:B------:R-:W-:-:S04]  /*18b80*/  FMNMX.FTZ R89, R106, R89, !PT ;  /* 0x000000596a597209 */ /* 0x000fc80007810000 */
[----:B------:R-:W-:-:S03]  /*18b90*/  FMNMX.FTZ R89, R107, R89, !PT ;  /* 0x000000596b597209 */ /* 0x000fc60007810000 */
[----:B------:R-:W3:Y:S01]  /*18ba0*/  MUFU.TANH R112, R112 ;  /* 0x0000007000707308 */ /* 0x000ee20000002400 */
[----:B-1----:R-:W-:Y:S02]  /*18bb0*/  FMNMX.FTZ R89, R110, R89, !PT ;  /* 0x000000596e597209 */ /* 0x002fe40007810000 */
[----:B--2---:R-:W-:-:S05]  /*18bc0*/  FMNMX.FTZ R88, R109, R88, !PT ;  /* 0x000000586d587209 */ /* 0x004fca0007810000 */
[----:B------:R-:W1:Y:S01]  /*18bd0*/  MUFU.TANH R114, R114 ;  /* 0x0000007200727308 */ /* 0x000e620000002400 */
[----:B0-----:R-:W-:-:S07]  /*18be0*/  FMNMX.FTZ R89, R111, R89, !PT ;  /* 0x000000596f597209 */ /* 0x001fce0007810000 */
[----:B------:R-:W0:Y:S01]  /*18bf0*/  MUFU.TANH R113, R113 ;  /* 0x0000007100717308 */ /* 0x000e220000002400 */
[----:B---3--:R-:W-:-:S07]  /*18c00*/  FMNMX.FTZ R88, R112, R88, !PT ;  /* 0x0000005870587209 */ /* 0x008fce0007810000 */
[----:B------:R-:W2:Y:S01]  /*18c10*/  MUFU.TANH R115, R115 ;  /* 0x0000007300737308 */ /* 0x000ea20000002400 */
[----:B-1----:R-:W-:-:S07]  /*18c20*/  FMNMX.FTZ R89, R114, R89, !PT ;  /* 0x0000005972597209 */ /* 0x002fce0007810000 */
[----:B------:R-:W1:Y:S01]  /*18c30*/  MUFU.TANH R116, R116 ;  /* 0x0000007400747308 */ /* 0x000e620000002400 */
[----:B0-----:R-:W-:-:S07]  /*18c40*/  FMNMX.FTZ R88, R113, R88, !PT ;  /* 0x0000005871587209 */ /* 0x001fce0007810000 */
[----:B------:R-:W0:Y:S01]  /*18c50*/  MUFU.TANH R118, R118 ;  /* 0x0000007600767308 */ /* 0x000e220000002400 */
[----:B--2---:R-:W-:Y:S01]  /*18c60*/  FMNMX.FTZ R89, R115, R89, !PT ;  /* 0x0000005973597209 */ /* 0x004fe20007810000 */
[----:B------:R-:W-:-:S06]  /*18c70*/  WARPGROUP.DEPBAR.LE gsb0, 0x0 ;  /* 0x00008000000079c5 */ /* 0x000fcc0000010000 */
[----:B------:R-:W2:Y:S01]  /*18c80*/  MUFU.TANH R117, R117 ;  /* 0x0000007500757308 */ /* 0x000ea20000002400 */
[----:B-1----:R-:W-:Y:S01]  /*18c90*/  FMNMX.FTZ R88, R116, R88, !PT ;  /* 0x0000005874587209 */ /* 0x002fe20007810000 */
[----:B------:R-:W-:-:S06]  /*18ca0*/  WARPGROUP.ARRIVE ;  /* 0x00000000000079c5 */ /* 0x000fcc0000000000 */
[----:B------:R-:W1:Y:S01]  /*18cb0*/  MUFU.TANH R119, R119 ;  /* 0x0000007700777308 */ /* 0x000e620000002400 */
[----:B0-----:R-:W-:-:S07]  /*18cc0*/  FMNMX.FTZ R89, R118, R89, !PT ;  /* 0x0000005976597209 */ /* 0x001fce0007810000 */
[----:B------:R-:W0:Y:S01]  /*18cd0*/  MUFU.TANH R199, R199 ;  /* 0x000000c700c77308 */ /* 0x000e220000002400 */
[----:B--2---:R-:W-:-:S04]  /*18ce0*/  FMNMX.FTZ R88, R117, R88, !PT ;  /* 0x0000005875587209 */ /* 0x004fc80007810000 */
[----:B------:R-:W-:-:S03]  /*18cf0*/  FMNMX.FTZ R88, R197, R88, !PT ;  /* 0x00000058c5587209 */ /* 0x000fc60007810000 */
[----:B------:R-:W2:Y:S01]  /*18d00*/  MUFU.TANH R198, R198 ;  /* 0x000000c600c67308 */ /* 0x000ea20000002400 */
[----:B-1----:R-:W-:-:S07]  /*18d10*/  FMNMX.FTZ R89, R119, R89, !PT ;  /* 0x0000005977597209 */ /* 0x002fce0007810000 */
[----:B------:R-:W1:Y:S01]  /*18d20*/  MUFU.TANH R91, R91 ;  /* 0x0000005b005b7308 */ /* 0x000e620000002400 */
[----:B0-----:R-:W-:-:S07]  /*18d30*/  FMNMX.FTZ R89, R199, R89, !PT ;  /* 0x00000059c7597209 */ /* 0x001fce0007810000 */
[----:B------:R-:W0:Y:S01]  /*18d40*/  MUFU.TANH R92, R92 ;  /* 0x0000005c005c7308 */ /* 0x000e220000002400 */
[----:B--2---:R-:W-:-:S07]  /*18d50*/  FMNMX.FTZ R88, R198, R88, !PT ;  /* 0x00000058c6587209 */ /* 0x004fce0007810000 */
        /* <DEDUP_REMOVED lines=21> */
[----:B0-----:R-:W-:Y:S02]  /*18eb0*/  FMNMX.FTZ R89, R102, R89, !PT ;  /* 0x0000005966597209 */ /* 0x001fe40007810000 */
[----:B--2---:R-:W-:Y:S02]  /*18ec0*/  FMNMX.FTZ R201, R101, R88, !PT ;  /* 0x0000005865c97209 */ /* 0x004fe40007810000 */
[----:B-1----:R-:W-:-:S03]  /*18ed0*/  FMNMX.FTZ R90, R103, R89, !PT ;  /* 0x00000059675a7209 */ /* 0x002fc60007810000 */
[----:B------:R-:W0:Y:S04]  /*18ee0*/  SHFL.BFLY PT, R89, R201, 0x2, 0x1f ;  /* 0x0c401f00c9597f89 */ /* 0x000e2800000e0000 */
[----:B------:R-:W1:Y:S01]  /*18ef0*/  SHFL.BFLY PT, R88, R90, 0x2, 0x1f ;  /* 0x0c401f005a587f89 */ /* 0x000e6200000e0000 */
[----:B0-----:R-:W-:Y:S01]  /*18f00*/  FMNMX.FTZ R201, R201, R89, !PT ;  /* 0x00000059c9c97209 */ /* 0x001fe20007810000 */
[----:B------:R-:W-:Y:S01]  /*18f10*/  IMAD.MOV.U32 R89, RZ, RZ, -0x3ffffff0 ;  /* 0xc0000010ff597424 */ /* 0x000fe200078e00ff */
[----:B-1----:R-:W-:-:S03]  /*18f20*/  FMNMX.FTZ R90, R90, R88, !PT ;  /* 0x000000585a5a7209 */ /* 0x002fc60007810000 */
[----:B------:R-:W0:Y:S01]  /*18f30*/  SHFL.BFLY PT, R202, R201, 0x1, 0x1f ;  /* 0x0c201f00c9ca7f89 */ /* 0x000e2200000e0000 */
[----:B------:R-:W-:Y:S01]  /*18f40*/  VIADD R88, R12, 0x500 ;  /* 0x000005000c587836 */ /* 0x000fe20000000000 */
[----:B------:R-:W-:Y:S02]  /*18f50*/  R2UR UR7, R89 ;  /* 0x00000000590772ca */ /* 0x000fe400000e0000 */
[----:B------:R-:W1:Y:S02]  /*18f60*/  SHFL.BFLY PT, R200, R90, 0x1, 0x1f ;  /* 0x0c201f005ac87f89 */ /* 0x000e6400000e0000 */
[----:B------:R-:W-:Y:S01]  /*18f70*/  R2UR UR6, R88 ;  /* 0x00000000580672ca */ /* 0x000fe200000e0000 */
[----:B------:R-:W-:-:S12]  /*18f80*/  IMAD.U32 R88, RZ, RZ, UR4 ;  /* 0x00000004ff587e24 */ /* 0x000fd8000f8e00ff */
[----:B------:R-:W-:Y:S01]  /*18f90*/  QGMMA.64x128x32.F32.E4M3.E4M3 R24, R212, gdesc[UR4], R24, gsb0 ;  /* 0x01e00004d4187df3 */ /* 0x000fe20008000818 */
[----:B0-----:R-:W-:Y:S02]  /*18fa0*/  FMNMX.FTZ R89, R201, R202, !PT ;  /* 0x000000cac9597209 */ /* 0x001fe40007810000 */
[----:B-1----:R-:W-:-:S03]  /*18fb0*/  FMNMX.FTZ R90, R90, R200, !PT ;  /* 0x000000c85a5a7209 */ /* 0x002fc60007810000 */
[C---:B------:R-:W-:Y:S01]  /*18fc0*/  FFMA.FTZ R201, R89.reuse, R88, -8 ;  /* 0xc100000059c97423 */ /* 0x040fe20000010058 */
[----:B------:R-:W-:-:S03]  /*18fd0*/  FADD.FTZ R200, -R89, R0 ;  /* 0x0000000059c87221 */ /* 0x000fc60000010100 */
[-CC-:B------:R-:W-:Y:S01]  /*18fe0*/  FFMA.FTZ R13, R13, R88.reuse, -R201.reuse ;  /* 0x000000580d0d7223 */ /* 0x180fe200000108c9 */
[----:B------:R-:W-:-:S01]  /*18ff0*/  FFMA.FTZ R20, R20, R88, -R201 ;  /* 0x0000005814147223 */ /* 0x000fc200000108c9 */
        /* <DEDUP_REMOVED lines=54> */
[C---:B------:R-:W-:Y:S01]  /*19360*/  FADD.FTZ R3, -R90.reuse, R3 ;  /* 0x000000035a037221 */ /* 0x040fe20000010100 */
[----:B------:R-:W-:-:S01]  /*19370*/  FFMA.FTZ R201, R90, R88, -8 ;  /* 0xc10000005ac97423 */ /* 0x000fc20000010058 */
[-C--:B------:R-:W-:Y:S01]  /*19380*/  FMUL.FTZ R200, R200, R88.reuse ;  /* 0x00000058c8c87220 */ /* 0x080fe20000410000 */
[----:B------:R-:W-:Y:S01]  /*19390*/  MUFU.EX2 R13, R13 ;  /* 0x0000000d000d7308 */ /* 0x000fe20000000800 */
[-C--:B------:R-:W-:Y:S01]  /*193a0*/  FMUL.FTZ R3, R3, R88.reuse ;  /* 0x0000005803037220 */ /* 0x080fe20000410000 */
[-CC-:B------:R-:W-:Y:S01]  /*193b0*/  FFMA.FTZ R21, R21, R88.reuse, -R201.reuse ;  /* 0x0000005815157223 */ /* 0x180fe200000108c9 */
[----:B------:R-:W-:-:S01]  /*193c0*/  FFMA.FTZ R184, R184, R88, -R201 ;  /* 0x00000058b8b87223 */ /* 0x000fc200000108c9 */
[-CC-:B------:R-:W-:Y:S01]  /*193d0*/  FFMA.FTZ R187, R187, R88.reuse, -R201.reuse ;  /* 0x00000058bbbb7223 */ /* 0x180fe200000108c9 */
[----:B------:R-:W-:-:S01]  /*193e0*/  FFMA.FTZ R188, R188, R88, -R201 ;  /* 0x00000058bcbc7223 */ /* 0x000fc200000108c9 */
[-CC-:B------:R-:W-:Y:S01]  /*193f0*/  FFMA.FTZ R191, R191, R88.reuse, -R201.reuse ;  /* 0x00000058bfbf7223 */ /* 0x180fe200000108c9 */
[----:B------:R-:W-:-:S01]  /*19400*/  FFMA.FTZ R192, R192, R88, -R201 ;  /* 0x00000058c0c07223 */ /* 0x000fc200000108c9 */
[----:B------:R-:W0:Y:S01]  /*19410*/  MUFU.EX2 R200, R200 ;  /* 0x000000c800c87308 */ /* 0x000e220000000800 */
[----:B------:R-:W-:-:S01]  /*19420*/  FFMA.FTZ R195, R195, R88, -R201 ;  /* 0x00000058c3c37223 */ /* 0x000fc200000108c9 */
[-CC-:B------:R-:W-:Y:S01]  /*19430*/  FFMA.FTZ R196, R196, R88.reuse, -R201.reuse ;  /* 0x00000058c4c47223 */ /* 0x180fe200000108c9 */
[----:B------:R-:W-:-:S01]  /*19440*/  FFMA.FTZ R170, R170, R88, -R201 ;  /* 0x00000058aaaa7223 */ /* 0x000fc200000108c9 */
[-CC-:B------:R-:W-:Y:S01]  /*19450*/  FFMA.FTZ R171, R171, R88.reuse, -R201.reuse ;  /* 0x00000058abab7223 */ /* 0x180fe200000108c9 */
[----:B------:R-:W-:-:S01]  /*19460*/  FFMA.FTZ R174, R174, R88, -R201 ;  /* 0x00000058aeae7223 */ /* 0x000fc200000108c9 */
[-CC-:B------:R-:W-:Y:S01]  /*19470*/  FFMA.FTZ R175, R175, R88.reuse, -R201.reuse ;  /* 0x00000058afaf7223 */ /* 0x180fe200000108c9 */
[----:B------:R-:W-:-:S01]  /*19480*/  FFMA.FTZ R178, R178, R88, -R201 ;  /* 0x00000058b2b27223 */ /* 0x000fc200000108c9 */
[----:B------:R-:W-:Y:S01]  /*19490*/  MUFU.EX2 R3, R3 ;  /* 0x0000000300037308 */ /* 0x000fe20000000800 */
[----:B------:R-:W-:-:S01]  /*194a0*/  FFMA.FTZ R179, R179, R88, -R201 ;  /* 0x00000058b3b37223 */ /* 0x000fc200000108c9 */
[-CC-:B------:R-:W-:Y:S01]  /*194b0*/  FFMA.FTZ R182, R182, R88.reuse, -R201.reuse ;  /* 0x00000058b6b67223 */ /* 0x180fe200000108c9 */
[----:B------:R-:W-:-:S01]  /*194c0*/  FFMA.FTZ R183, R183, R88, -R201 ;  /* 0x00000058b7b77223 */ /* 0x000fc200000108c9 */
[-CC-:B------:R-:W-:Y:S01]  /*194d0*/  FFMA.FTZ R154, R154, R88.reuse, -R201.reuse ;  /* 0x000000589a9a7223 */ /* 0x180fe200000108c9 */
[----:B------:R-:W-:-:S01]  /*194e0*/  FFMA.FTZ R155, R155, R88, -R201 ;  /* 0x000000589b9b7223 */ /* 0x000fc200000108c9 */
[-CC-:B------:R-:W-:Y:S01]  /*194f0*/  FFMA.FTZ R158, R158, R88.reuse, -R201.reuse ;  /* 0x000000589e9e7223 */ /* 0x180fe200000108c9 */
[----:B------:R-:W-:-:S01]  /*19500*/  FFMA.FTZ R159, R159, R88, -R201 ;  /* 0x000000589f9f7223 */ /* 0x000fc200000108c9 */
[----:B------:R-:W1:Y:S01]  /*19510*/  MUFU.EX2 R21, R21 ;  /* 0x0000001500157308 */ /* 0x000e620000000800 */
[----:B0-----:R-:W-:-:S01]  /*19520*/  FFMA.FTZ R14, R200, R14, R13 ;  /* 0x0000000ec80e7223 */ /* 0x001fc2000001000d */
        /* <DEDUP_REMOVED lines=14> */
[----:B------:R-:W2:Y:S01]  /*19610*/  MUFU.EX2 R184, R184 ;  /* 0x000000b800b87308 */ /* 0x000ea20000000800 */
[----:B-1----:R-:W-:-:S01]  /*19620*/  FFMA.FTZ R15, R3, R15, R21 ;  /* 0x0000000f030f7223 */ /* 0x002fc20000010015 */
[-CC-:B------:R-:W-:Y:S01]  /*19630*/  FFMA.FTZ R123, R123, R88.reuse, -R201.reuse ;  /* 0x000000587b7b7223 */ /* 0x180fe200000108c9 */
[----:B------:R-:W-:-:S01]  /*19640*/  FFMA.FTZ R126, R126, R88, -R201 ;  /* 0x000000587e7e7223 */ /* 0x000fc200000108c9 */
[-CC-:B------:R-:W-:Y:S01]  /*19650*/  FFMA.FTZ R127, R127, R88.reuse, -R201.reuse ;  /* 0x000000587f7f7223 */ /* 0x180fe200000108c9 */
[----:B------:R-:W-:-:S01]  /*19660*/  FFMA.FTZ R130, R130, R88, -R201 ;  /* 0x0000005882827223 */ /* 0x000fc200000108c9 */
[-CC-:B------:R-:W-:Y:S01]  /*19670*/  FFMA.FTZ R131, R131, R88.reuse, -R201.reuse ;  /* 0x0000005883837223 */ /* 0x180fe200000108c9 */
[----:B------:R-:W-:-:S01]  /*19680*/  FFMA.FTZ R134, R134, R88, -R201 ;  /* 0x0000005886867223 */ /* 0x000fc200000108c9 */
[----:B------:R-:W1:Y:S01]  /*19690*/  MUFU.EX2 R185, R185 ;  /* 0x000000b900b97308 */ /* 0x000e620000000800 */
[----:B0-----:R-:W-:-:S01]  /*196a0*/  FADD.FTZ R14, R20, R14 ;  /* 0x0000000e140e7221 */ /* 0x001fc20000010000 */
[-CC-:B------:R-:W-:Y:S01]  /*196b0*/  FFMA.FTZ R135, R135, R88.reuse, -R201.reuse ;  /* 0x0000005887877223 */ /* 0x180fe200000108c9 */
[----:B------:R-:W-:-:S01]  /*196c0*/  FFMA.FTZ R106, R106, R88, -R201 ;  /* 0x000000586a6a7223 */ /* 0x000fc200000108c9 */
[-CC-:B------:R-:W-:Y:S01]  /*196d0*/  FFMA.FTZ R107, R107, R88.reuse, -R201.reuse ;  /* 0x000000586b6b7223 */ /* 0x180fe200000108c9 */
[----:B------:R-:W-:-:S01]  /*196e0*/  FFMA.FTZ R110, R110, R88, -R201 ;  /* 0x000000586e6e7223 */ /* 0x000fc200000108c9 */
[-CC-:B------:R-:W-:Y:S01]  /*196f0*/  FFMA.FTZ R111, R111, R88.reuse, -R201.reuse ;  /* 0x000000586f6f7223 */ /* 0x180fe200000108c9 */
[----:B------:R-:W-:-:S01]  /*19700*/  FFMA.FTZ R115, R115, R88, -R201 ;  /* 0x0000005873737223 */ /* 0x000fc200000108c9 */
[----:B------:R-:W0:Y:S01]  /*19710*/  MUFU.EX2 R187, R187 ;  /* 0x000000bb00bb7308 */ /* 0x000e220000000800 */
[----:B--2---:R-:W-:-:S01]  /*19720*/  FADD.FTZ R15, R184, R15 ;  /* 0x0000000fb80f7221 */ /* 0x004fc20000010000 */
[-CC-:B------:R-:W-:Y:S01]  /*19730*/  FFMA.FTZ R118, R118, R88.reuse, -R201.reuse ;  /* 0x0000005876767223 */ /* 0x180fe200000108c9 */
[----:B------:R-:W-:-:S01]  /*19740*/  FFMA.FTZ R119, R119, R88, -R201 ;  /* 0x0000005877777223 */ /* 0x000fc200000108c9 */
[-CC-:B------:R-:W-:Y:S01]  /*19750*/  FFMA.FTZ R91, R91, R88.reuse, -R201.reuse ;  /* 0x000000585b5b7223 */ /* 0x180fe200000108c9 */
[----:B------:R-:W-:-:S01]  /*19760*/  FFMA.FTZ R94, R94, R88, -R201 ;  /* 0x000000585e5e7223 */ /* 0x000fc200000108c9 */
[-CC-:B------:R-:W-:Y:S01]  /*19770*/  FFMA.FTZ R95, R95, R88.reuse, -R201.reuse ;  /* 0x000000585f5f7223 */ /* 0x180fe200000108c9 */
[----:B------:R-:W-:-:S01]  /*19780*/  FFMA.FTZ R98, R98, R88, -R201 ;  /* 0x0000005862627223 */ /* 0x000fc200000108c9 */
[----:B------:R-:W2:Y:S01]  /*19790*/  MUFU.EX2 R186, R186 ;  /* 0x000000ba00ba7308 */ /* 0x000ea20000000800 */
[----:B-1----:R-:W-:-:S01]  /*197a0*/  FADD.FTZ R14, R185, R14 ;  /* 0x0000000eb90e7221 */ /* 0x002fc20000010000 */
[-CC-:B------:R-:W-:Y:S01]  /*197b0*/  FFMA.FTZ R99, R99, R88.reuse, -R201.reuse ;  /* 0x0000005863637223 */ /* 0x180fe200000108c9 */
[----:B------:R-:W-:-:S01]  /*197c0*/  FFMA.FTZ R102, R102, R88, -R201 ;  /* 0x0000005866667223 */ /* 0x000fc200000108c9 */
[----:B------:R-:W-:Y:S01]  /*197d0*/  FFMA.FTZ R103, R103, R88, -R201 ;  /* 0x0000005867677223 */ /* 0x000fe200000108c9 */
[----:B------:R-:W-:-:S02]  /*197e0*/  WARPGROUP.DEPBAR.LE gsb0, 0x0 ;  /* 0x00008000000079c5 */ /* 0x000fc40000010000 */
[----:B------:R-:W-:Y:S01]  /*197f0*/  WARPGROUP.ARRIVE ;  /* 0x00000000000079c5 */ /* 0x000fe20000000000 */
        /* <DEDUP_REMOVED lines=103> */
[----:B0-----:R-:W-:-:S01]  /*19e70*/  FADD.FTZ R15, R144, R14 ;  /* 0x0000000e900f7221 */ /* 0x001fc20000010000 */
[----:B------:R-:W-:Y:S01]  /*19e80*/  IADD3 R14, R12, 0x600, RZ ;  /* 0x000006000c0e7810 */ /* 0x000fe20007ffe0ff */
[----:B------:R-:W-:-:S03]  /*19e90*/  FFMA.FTZ R12, R114, R88, -R201 ;  /* 0x00000058720c7223 */ /* 0x000fc600000108c9 */
[----:B------:R-:W-:Y:S02]  /*19ea0*/  R2UR UR6, R14 ;  /* 0x000000000e0672ca */ /* 0x000fe400000e0000 */
[----:B------:R-:W0:Y:S01]  /*19eb0*/  MUFU.EX2 R146, R146 ;  /* 0x0000009200927308 */ /* 0x000e220000000800 */
[----:B--2---:R-:W-:-:S07]  /*19ec0*/  FADD.FTZ R15, R145, R15 ;  /* 0x0000000f910f7221 */ /* 0x004fce0000010000 */
[----:B------:R-:W2:Y:S01]  /*19ed0*/  MUFU.EX2 R147, R147 ;  /* 0x0000009300937308 */ /* 0x000ea20000000800 */
[----:B-1----:R-:W-:-:S01]  /*19ee0*/  FADD.FTZ R114, R148, R15 ;  /* 0x0000000f94727221 */ /* 0x002fc20000010000 */
[----:B------:R-:W-:-:S05]  /*19ef0*/  IMAD.MOV.U32 R15, RZ, RZ, -0x3ffffff0 ;  /* 0xc0000010ff0f7424 */ /* 0x000fca00078e00ff */
[----:B------:R-:W-:Y:S01]  /*19f00*/  R2UR UR7, R15 ;  /* 0x000000000f0772ca */ /* 0x000fe200000e0000 */
[----:B------:R-:W1:Y:S01]  /*19f10*/  MUFU.EX2 R150, R150 ;  /* 0x0000009600967308 */ /* 0x000e620000000800 */
[----:B0-----:R-:W-:-:S07]  /*19f20*/  FADD.FTZ R202, R146, R202 ;  /* 0x000000ca92ca7221 */ /* 0x001fce0000010000 */
[----:B------:R-:W0:Y:S01]  /*19f30*/  MUFU.EX2 R149, R149 ;  /* 0x0000009500957308 */ /* 0x000e220000000800 */
[----:B--2---:R-:W-:-:S03]  /*19f40*/  FADD.FTZ R202, R147, R202 ;  /* 0x000000ca93ca7221 */ /* 0x004fc60000010000 */
[----:B------:R-:W-:Y:S04]  /*19f50*/  QGMMA.64x128x32.F32.E4M3.E4M3 R24, R216, gdesc[UR4], R24, gsb0 ;  /* 0x01e00004d8187df3 */ /* 0x000fe80008000818 */
        /* <DEDUP_REMOVED lines=36> */
[----:B------:R-:W-:-:S06]  /*1a1a0*/  WARPGROUP.DEPBAR.LE gsb0, 0x0 ;  /* 0x00008000000079c5 */ /* 0x000fcc0000010000 */
        /* <DEDUP_REMOVED lines=24> */
[----:B------:R2:W3:Y:S01]  /*1a330*/  MUFU.EX2 R114, R118 ;  /* 0x0000007600727308 */ /* 0x0004e20000000800 */
[----:B-1----:R-:W-:-:S07]  /*1a340*/  FADD.FTZ R202, R115, R202 ;  /* 0x000000ca73ca7221 */ /* 0x002fce0000010000 */
[----:B------:R-:W1:Y:S01]  /*1a350*/  MUFU.EX2 R117, R117 ;  /* 0x0000007500757308 */ /* 0x000e620000000800 */
[----:B--2---:R-:W-:-:S01]  /*1a360*/  FFMA.FTZ R118, R199, R88, -R201 ;  /* 0x00000058c7767223 */ /* 0x004fc200000108c9 */
[----:B0-----:R-:W-:Y:S01]  /*1a370*/  FADD.FTZ R14, R116, R14 ;  /* 0x0000000e740e7221 */ /* 0x001fe20000010000 */
[----:B------:R-:W-:-:S04]  /*1a380*/  @!P1 IMAD R201, R234, 0x8, R16 ;  /* 0x00000008eac99824 */ /* 0x000fc800078e0210 */
[----:B------:R-:W-:Y:S01]  /*1a390*/  @!P1 VIADD R201, R201, 0x2e840 ;  /* 0x0002e840c9c99836 */ /* 0x000fe20000000000 */
[----:B------:R-:W0:Y:S01]  /*1a3a0*/  MUFU.EX2 R119, R119 ;  /* 0x0000007700777308 */ /* 0x000e220000000800 */
[----:B---3--:R-:W-:-:S03]  /*1a3b0*/  FADD.FTZ R202, R114, R202 ;  /* 0x000000ca72ca7221 */ /* 0x008fc60000010000 */
[----:B------:R-:W-:-:S04]  /*1a3c0*/  @!P1 PRMT R201, RZ, 0x654, R201 ;  /* 0x00000654ffc99816 */ /* 0x000fc800000000c9 */
        /* <DEDUP_REMOVED lines=13> */
[----:B-1----:R-:W-:-:S01]  /*1a4a0*/  FADD.FTZ R15, R92, R14 ;  /* 0x0000000e5c0f7221 */ /* 0x002fc20000010000 */
[----:B------:R-:W-:-:S05]  /*1a4b0*/  IADD3 R14, -R227, 0xb, RZ ;  /* 0x0000000be30e7810 */ /* 0x000fca0007ffe1ff */
[----:B------:R1:W-:Y:S06]  /*1a4c0*/  BAR.ARV R14, 0x100 ;  /* 0x0004000e0000751d */ /* 0x0003ec0000002000 */
[----:B------:R-:W3:Y:S01]  /*1a4d0*/  MUFU.EX2 R95, R95 ;  /* 0x0000005f005f7308 */ /* 0x000ee20000000800 */
[----:B0-----:R-:W-:-:S01]  /*1a4e0*/  FADD.FTZ R199, R94, R199 ;  /* 0x000000c75ec77221 */ /* 0x001fc20000010000 */
[----:B------:R0:W-:Y:S01]  /*1a4f0*/  @!P1 SYNCS.ARRIVE.TRANS64.RED.A1T0 RZ, [R201+URZ], RZ ;  /* 0x000000ffc9ff99a7 */ /* 0x0001e2000810043f */
[----:B--2---:R-:W-:-:S05]  /*1a500*/  FADD.FTZ R15, R93, R15 ;  /* 0x0000000f5d0f7221 */ /* 0x004fca0000010000 */
[----:B------:R-:W2:Y:S08]  /*1a510*/  MUFU.EX2 R96, R96 ;  /* 0x0000006000607308 */ /* 0x000eb00000000800 */
[----:B------:R-:W4:Y:S01]  /*1a520*/  MUFU.EX2 R98, R98 ;  /* 0x0000006200627308 */ /* 0x000f220000000800 */
[----:B---3--:R-:W-:-:S07]  /*1a530*/  FADD.FTZ R199, R95, R199 ;  /* 0x000000c75fc77221 */ /* 0x008fce0000010000 */
[----:B------:R-:W3:Y:S01]  /*1a540*/  MUFU.EX2 R97, R97 ;  /* 0x0000006100617308 */ /* 0x000ee20000000800 */
[----:B--2---:R-:W-:-:S07]  /*1a550*/  FADD.FTZ R15, R96, R15 ;  /* 0x0000000f600f7221 */ /* 0x004fce0000010000 */
[----:B------:R-:W2:Y:S01]  /*1a560*/  MUFU.EX2 R99, R99 ;  /* 0x0000006300637308 */ /* 0x000ea20000000800 */
[----:B----4-:R-:W-:-:S07]  /*1a570*/  FADD.FTZ R199, R98, R199 ;  /* 0x000000c762c77221 */ /* 0x010fce0000010000 */
[----:B------:R-:W4:Y:S01]  /*1a580*/  MUFU.EX2 R100, R100 ;  /* 0x0000006400647308 */ /* 0x000f220000000800 */
[----:B---3--:R-:W-:-:S07]  /*1a590*/  FADD.FTZ R15, R97, R15 ;  /* 0x0000000f610f7221 */ /* 0x008fce0000010000 */
[----:B------:R-:W3:Y:S01]  /*1a5a0*/  MUFU.EX2 R102, R102 ;  /* 0x0000006600667308 */ /* 0x000ee20000000800 */
[----:B--2---:R-:W-:-:S07]  /*1a5b0*/  FADD.FTZ R199, R99, R199 ;  /* 0x000000c763c77221 */ /* 0x004fce0000010000 */
[----:B------:R-:W1:Y:S01]  /*1a5c0*/  MUFU.EX2 R101, R101 ;  /* 0x0000006500657308 */ /* 0x000e620000000800 */
[----:B----4-:R-:W-:-:S07]  /*1a5d0*/  FADD.FTZ R15, R100, R15 ;  /* 0x0000000f640f7221 */ /* 0x010fce0000010000 */
[----:B------:R-:W2:Y:S01]  /*1a5e0*/  MUFU.EX2 R103, R103 ;  /* 0x0000006700677308 */ /* 0x000ea20000000800 */
[----:B---3--:R-:W-:-:S01]  /*1a5f0*/  FADD.FTZ R199, R102, R199 ;  /* 0x000000c766c77221 */ /* 0x008fc20000010000 */
[----:B-1----:R-:W-:-:S03]  /*1a600*/  FADD.FTZ R14, R101, R15 ;  /* 0x0000000f650e7221 */ /* 0x002fc60000010000 */
[----:B--2---:R-:W-:Y:S01]  /*1a610*/  FADD.FTZ R15, R103, R199 ;  /* 0x000000c7670f7221 */ /* 0x004fe20000010000 */
[----:B0-----:R-:W-:Y:S06]  /*1a620*/  @!P0 BRA `(.L_x_429) ;  /* 0x0000000000048947 */ /* 0x001fec0003800000 */
[----:B------:R-:W-:Y:S01]  /*1a630*/  BPT.TRAP 0x1 ;  /* 0x000000040000795c */ /* 0x000fe20000300000 */
.L_x_429:
[----:B------:R-:W2:Y:S01]  /*1a640*/  LDL R0, [R1+0x68] ;  /* 0x0000680001007983 */ /* 0x000ea20000100800 */
[----:B------:R-:W-:Y:S01]  /*1a650*/  ISETP.GT.AND P1, PT, R232, RZ, PT ;  /* 0x000000ffe800720c */ /* 0x000fe20003f24270 */
[----:B------:R-:W-:Y:S01]  /*1a660*/  FMUL.FTZ R24, R24, R200 ;  /* 0x000000c818187220 */ /* 0x000fe20000410000 */
[----:B------:R-:W-:Y:S01]  /*1a670*/  F2FP.SATFINITE.E4M3.F32.PACK_AB_MERGE_C R156, R157, R156, RZ ;  /* 0x0000009c9d9c723e */ /* 0x000fe200048070ff */
[----:B------:R-:W-:Y:S01]  /*1a680*/  FMUL.FTZ R25, R25, R200 ;  /* 0x000000c819197220 */ /* 0x000fe20000410000 */
[----:B------:R-:W-:Y:S01]  /*1a690*/  F2FP.SATFINITE.E4M3.F32.PACK_AB_MERGE_C R114, R119, R114, RZ ;  /* 0x000000727772723e */ /* 0x000fe200048070ff */
[-C--:B------:R-:W-:Y:S01]  /*1a6a0*/  FMUL.FTZ R28, R28, R200.reuse ;  /* 0x000000c81c1c7220 */ /* 0x080fe20000410000 */
[----:B------:R-:W-:Y:S01]  /*1a6b0*/  F2FP.SATFINITE.E4M3.F32.PACK_AB_MERGE_C R185, R186, R185, RZ ;  /* 0x000000b9bab9723e */ /* 0x000fe200048070ff */
[-C--:B------:R-:W-:Y:S01]  /*1a6c0*/  FMUL.FTZ R29, R29, R200.reuse ;  /* 0x000000c81d1d7220 */ /* 0x080fe20000410000 */
[----:B------:R-:W-:Y:S01]  /*1a6d0*/  F2FP.SATFINITE.E4M3.F32.PACK_AB_MERGE_C R187, R188, R187, RZ ;  /* 0x000000bbbcbb723e */ /* 0x000fe200048070ff */
[-C--:B------:R-:W-:Y:S01]  /*1a6e0*/  FMUL.FTZ R32, R32, R200.reuse ;  /* 0x000000c820207220 */ /* 0x080fe20000410000 */
[----:B------:R-:W-:Y:S01]  /*1a6f0*/  F2FP.SATFINITE.E4M3.F32.PACK_AB_MERGE_C R193, R194, R193, RZ ;  /* 0x000000c1c2c1723e */ /* 0x000fe200048070ff */
[-C--:B------:R-:W-:Y:S01]  /*1a700*/  FMUL.FTZ R33, R33, R200.reuse ;  /* 0x000000c821217220 */ /* 0x080fe20000410000 */
        /* <DEDUP_REMOVED lines=46> */
[----:B------:R-:W-:Y:S01]  /*1a9f0*/  F2FP.SATFINITE.E4M3.F32.PACK_AB_MERGE_C R156, R153, R152, R156 ;  /* 0x00000098999c723e */ /* 0x000fe2000480709c */
[----:B------:R-:W-:Y:S01]  /*1aa00*/  FMUL.FTZ R81, R81, R200 ;  /* 0x000000c851517220 */ /* 0x000fe20000410000 */
[----:B------:R-:W-:Y:S01]  /*1aa10*/  F2FP.SATFINITE.E4M3.F32.PACK_AB_MERGE_C R215, R115, R12, R114 ;  /* 0x0000000c73d7723e */ /* 0x000fe20004807072 */
        /* <DEDUP_REMOVED lines=35> */
[----:B------:R-:W-:Y:S01]  /*1ac50*/  VIADD R232, R232, 0xffffffff ;  /* 0xffffffffe8e87836 */ /* 0x000fe20000000000 */
        /* <DEDUP_REMOVED lines=26> */
[----:B------:R-:W-:-:S02]  /*1ae00*/  MOV R3, R90 ;  /* 0x0000005a00037202 */ /* 0x000fc40000000f00 */
[----:B------:R-:W-:Y:S02]  /*1ae10*/  MOV R200, R156 ;  /* 0x0000009c00c87202 */ /* 0x000fe40000000f00 */
[----:B--2---:R-:W-:Y:S02]  /*1ae20*/  R2UR UR4, R0 ;  /* 0x00000000000472ca */ /* 0x004fe400000e0000 */
[----:B------:R-:W-:Y:S01]  /*1ae30*/  LEA R0, R233, R16, 0x3 ;  /* 0x00000010e9007211 */ /* 0x000fe200078e18ff */
[----:B------:R-:W-:-:S04]  /*1ae40*/  IMAD.MOV.U32 R233, RZ, RZ, R234 ;  /* 0x000000ffffe97224 */ /* 0x000fc800078e00ea */
[----:B------:R-:W-:-:S06]  /*1ae50*/  VIADD R0, R0, 0x2e860 ;  /* 0x0002e86000007836 */ /* 0x000fcc0000000000 */
[----:B------:R-:W-:-:S05]  /*1ae60*/  IMAD.U32 R199, RZ, RZ, UR4 ;  /* 0x00000004ffc77e24 */ /* 0x000fca000f8e00ff */
[----:B------:R-:W-:-:S04]  /*1ae70*/  PRMT R0, R199, 0x654, R0 ;  /* 0x00000654c7007816 */ /* 0x000fc80000000000 */
[----:B------:R0:W-:Y:S02]  /*1ae80*/  SYNCS.ARRIVE.TRANS64.RED.A1T0 RZ, [R0+URZ], RZ ;  /* 0x000000ff00ff79a7 */ /* 0x0001e4000810043f */
[----:B0-----:R-:W-:Y:S01]  /*1ae90*/  IMAD.MOV.U32 R0, RZ, RZ, R89 ;  /* 0x000000ffff007224 */ /* 0x001fe200078e0059 */
[----:B------:R-:W-:Y:S06]  /*1aea0*/  @P1 BRA `(.L_x_430) ;  /* 0xffffffb000581947 */ /* 0x000fec000383ffff */
[----:B------:R-:W-:-:S07]  /*1aeb0*/  IMAD.MOV.U32 R233, RZ, RZ, R234 ;  /* 0x000000ffffe97224 */ /* 0x000fce00078e00ea */
.L_x_419:
[----:B------:R-:W-:Y:S05]  /*1aec0*/  WARPSYNC.ALL ;  /* 0x0000000000007948 */ /* 0x000fea0003800000 */
[----:B------:R-:W-:Y:S06]  /*1aed0*/  BAR.ARV 0x8, 0x120 ;  /* 0x0204800000007b1d */ /* 0x000fec0000002000 */
[----:B------:R-:W-:Y:S05]  /*1aee0*/  @!P0 BRA `(.L_x_431) ;  /* 0x0000000000048947 */ /* 0x000fea0003800000 */
[----:B------:R-:W-:Y:S01]  /*1aef0*/  BPT.TRAP 0x1 ;  /* 0x000000040000795c */ /* 0x000fe20000300000 */
.L_x_431:
[----:B------:R-:W-:Y:S01]  /*1af00*/  IMAD R11, R233, 0x8, R16 ;  /* 0x00000008e90b7824 */ /* 0x000fe200078e0210 */
[----:B------:R-:W-:-:S04]  /*1af10*/  SHF.L.U32 R0, R235, 0x1f, RZ ;  /* 0x0000001feb007819 */ /* 0x000fc800000006ff */
[----:B------:R0:W1:Y:S01]  /*1af20*/  SYNCS.PHASECHK.TRANS64.TRYWAIT P1, [R11+URZ+0x2e850], R0 ;  /* 0x02e850000b0075a7 */ /* 0x000062000802017f */
[----:B------:R-:W-:Y:S05]  /*1af30*/  @!P0 BRA `(.L_x_432) ;  /* 0x0000000000048947 */ /* 0x000fea0003800000 */
[----:B------:R-:W-:Y:S01]  /*1af40*/  BPT.TRAP 0x1 ;  /* 0x000000040000795c */ /* 0x000fe20000300000 */
.L_x_432:
[----:B------:R-:W-:-:S05]  /*1af50*/  VIADD R16, R16, 0x400 ;  /* 0x0000040010107836 */ /* 0x000fca0000000000 */
[----:B------:R-:W-:-:S04]  /*1af60*/  SHF.R.U32.HI R16, RZ, 0x4, R16 ;  /* 0x00000004ff107819 */ /* 0x000fc80000011610 */
[----:B------:R-:W-:-:S04]  /*1af70*/  LOP3.LUT R16, R16, 0x3fff, RZ, 0xc0, !PT ;  /* 0x00003fff10107812 */ /* 0x000fc800078ec0ff */
[----:B------:R-:W-:Y:S01]  /*1af80*/  LOP3.LUT R16, R16, 0x10000, RZ, 0xfc, !PT ;  /* 0x0001000010107812 */ /* 0x000fe200078efcff */
[----:B-1----:R-:W-:Y:S06]  /*1af90*/  @P1 BRA `(.L_x_433) ;  /* 0x0000000000081947 */ /* 0x002fec0003800000 */
[----:B------:R-:W1:Y:S02]  /*1afa0*/  SYNCS.PHASECHK.TRANS64.TRYWAIT P1, [R11+URZ+0x2e850], R0 ;  /* 0x02e850000b0075a7 */ /* 0x000e64000802017f */
[----:B-1----:R-:W-:Y:S05]  /*1afb0*/  @!P1 BRA `(.L_x_434) ;  /* 0x0000009800089947 */ /* 0x002fea0003800000 */
.L_x_433:
[----:B------:R-:W-:Y:S01]  /*1afc0*/  IMAD R2, R233, 0x700, R16 ;  /* 0x00000700e9027824 */ /* 0x000fe200078e0210 */
[----:B------:R-:W-:Y:S01]  /*1afd0*/  MOV R3, 0xc0000010 ;  /* 0xc000001000037802 */ /* 0x000fe20000000f00 */
[----:B------:R-:W-:Y:S05]  /*1afe0*/  WARPSYNC.ALL ;  /* 0x0000000000007948 */ /* 0x000fea0003800000 */
[C---:B------:R-:W-:Y:S01]  /*1aff0*/  R2UR UR6, R2.reuse ;  /* 0x00000000020672ca */ /* 0x040fe200000e0000 */
[----:B------:R-:W-:Y:S01]  /*1b000*/  VIADD R4, R2, 0x100 ;  /* 0x0000010002047836 */ /* 0x000fe20000000000 */
[----:B------:R-:W-:Y:S01]  /*1b010*/  R2UR UR7, R3 ;  /* 0x00000000030772ca */ /* 0x000fe200000e0000 */
[----:B------:R-:W-:Y:S01]  /*1b020*/  WARPGROUP.ARRIVE ;  /* 0x00000000000079c5 */ /* 0x000fe20000000000 */
[----:B------:R-:W-:Y:S01]  /*1b030*/  IMAD.MOV.U32 R5, RZ, RZ, -0x3ffffff0 ;  /* 0xc0000010ff057424 */ /* 0x000fe200078e00ff */
[----:B------:R-:W0:Y:S01]  /*1b040*/  LDL R9, [R1+0x7c] ;  /* 0x00007c0001097983 */ /* 0x000e220000100800 */
[----:B------:R-:W-:-:S03]  /*1b050*/  ULDC.64 UR4, c[0x0][0x9a0] ;  /* 0x0002680000047ab9 */ /* 0x000fc60000000a00 */
[----:B------:R-:W2:Y:S04]  /*1b060*/  LDL R10, [R1+0x6c] ;  /* 0x00006c00010a7983 */ /* 0x000ea80000100800 */
[----:B------:R-:W3:Y:S01]  /*1b070*/  LDL.LU R8, [R1+0x5c] ;  /* 0x00005c0001087983 */ /* 0x000ee20000300800 */
[----:B------:R-:W-:Y:S01]  /*1b080*/  ISETP.NE.U32.AND P1, PT, RZ, UR4, PT ;  /* 0x00000004ff007c0c */ /* 0x000fe2000bf25070 */
[----:B------:R-:W-:Y:S01]  /*1b090*/  QGMMA.64x128x32.F32.E4M3.E4M3 R24, R224, gdesc[UR4], R24, gsb0 ;  /* 0x01e00004e0187df3 */ /* 0x000fe20008000818 */
[----:B------:R-:W-:Y:S01]  /*1b0a0*/  R2UR UR6, R4 ;  /* 0x00000000040672ca */ /* 0x000fe200000e0000 */
[----:B------:R-:W-:Y:S01]  /*1b0b0*/  VIADD R4, R2, 0x200 ;  /* 0x0000020002047836 */ /* 0x000fe20000000000 */
[----:B------:R-:W-:Y:S02]  /*1b0c0*/  R2UR UR7, R5 ;  /* 0x00000000050772ca */ /* 0x000fe400000e0000 */
[----:B------:R-:W-:-:S02]  /*1b0d0*/  MOV R5, 0xc0000010 ;  /* 0xc000001000057802 */ /* 0x000fc40000000f00 */
[----:B------:R-:W-:-:S13]  /*1b0e0*/  ISETP.NE.AND.EX P1, PT, RZ, UR5, PT, P1 ;  /* 0x00000005ff007c0c */ /* 0x000fda000bf25310 */
[----:B------:R-:W4:Y:S01]  /*1b0f0*/  @P1 LDC.64 R6, c[0x0][0x9d0] ;  /* 0x00027400ff061b82 */ /* 0x000f220000000a00 */
        /* <DEDUP_REMOVED lines=10> */
[----:B------:R-:W-:Y:S02]  /*1b1a0*/  R2UR UR6, R4 ;  /* 0x00000000040672ca */ /* 0x000fe400000e0000 */
[----:B------:R-:W-:Y:S02]  /*1b1b0*/  R2UR UR7, R5 ;  /* 0x00000000050772ca */ /* 0x000fe400000e0000 */
[----:B------:R-:W0:Y:S02]  /*1b1c0*/  @P1 LDC.64 R4, c[0x0][0x9c8] ;  /* 0x00027200ff041b82 */ /* 0x000e240000000a00 */
[----:B01----:R-:W-:Y:S01]  /*1b1d0*/  @P1 IMAD R0, R9, R4, RZ ;  /* 0x0000000409001224 */ /* 0x003fe200078e02ff */
[----:B---3--:R-:W-:-:S03]  /*1b1e0*/  @P1 SHF.R.S32.HI R9, RZ, 0x1f, R8 ;  /* 0x0000001fff091819 */ /* 0x008fc60000011408 */
[C---:B--2---:R-:W-:Y:S02]  /*1b1f0*/  @P1 IMAD R3, R10.reuse, R5, R0 ;  /* 0x000000050a031224 */ /* 0x044fe400078e0200 */
[----:B------:R-:W-:-:S04]  /*1b200*/  @P1 IMAD.WIDE.U32 R4, R10, R4, RZ ;  /* 0x000000040a041225 */ /* 0x000fc800078e00ff */
[-C--:B----4-:R-:W-:Y:S02]  /*1b210*/  @P1 IMAD R0, R9, R6.reuse, RZ ;  /* 0x0000000609001224 */ /* 0x090fe400078e02ff */
[----:B------:R-:W-:Y:S02]  /*1b220*/  @P1 IMAD.IADD R5, R5, 0x1, R3 ;  /* 0x0000000105051824 */ /* 0x000fe400078e0203 */
[C---:B------:R-:W-:Y:S02]  /*1b230*/  @P1 IMAD R3, R8.reuse, R7, R0 ;  /* 0x0000000708031224 */ /* 0x040fe400078e0200 */
[----:B------:R-:W-:-:S04]  /*1b240*/  @P1 IMAD.WIDE.U32 R4, R8, R6, R4 ;  /* 0x0000000608041225 */ /* 0x000fc800078e0004 */
[----:B------:R-:W-:Y:S01]  /*1b250*/  VIADD R8, R2, 0x400 ;  /* 0x0000040002087836 */ /* 0x000fe20000000000 */
[----:B------:R-:W-:Y:S01]  /*1b260*/  @P1 IADD3 R3, R5, R3, RZ ;  /* 0x0000000305031210 */ /* 0x000fe20007ffe0ff */
[----:B------:R-:W-:Y:S01]  /*1b270*/  IMAD.MOV.U32 R9, RZ, RZ, -0x3ffffff0 ;  /* 0xc0000010ff097424 */ /* 0x000fe200078e00ff */
[----:B------:R-:W-:Y:S01]  /*1b280*/  @P1 LEA R6, P2, R4, UR4, 0x2 ;  /* 0x0000000404061c11 */ /* 0x000fe2000f8410ff */
[----:B------:R-:W-:-:S03]  /*1b290*/  IMAD.MOV.U32 R0, RZ, RZ, 0x3f800000 ;  /* 0x3f800000ff007424 */ /* 0x000fc600078e00ff */
[----:B------:R-:W-:-:S05]  /*1b2a0*/  @P1 LEA.HI.X R7, R4, UR5, R3, 0x2, P2 ;  /* 0x0000000504071c11 */ /* 0x000fca00090f1403 */
[----:B------:R0:W2:Y:S01]  /*1b2b0*/  @P1 LDG.E R0, desc[UR60][R6.64] ;  /* 0x0000003c06001981 */ /* 0x0000a2000c1e1900 */
[----:B------:R-:W-:Y:S02]  /*1b2c0*/  WARPGROUP.DEPBAR.LE gsb0, 0x0 ;  /* 0x00008000000079c5 */ /* 0x000fe40000010000 */
[----:B------:R-:W-:-:S06]  /*1b2d0*/  WARPGROUP.ARRIVE ;  /* 0x00000000000079c5 */ /* 0x000fcc0000000000 */
[----:B------:R-:W-:Y:S01]  /*1b2e0*/  QGMMA.64x128x32.F32.E4M3.E4M3 R24, R204, gdesc[UR4], R24, gsb0 ;  /* 0x01e00004cc187df3 */ /* 0x000fe20008000818 */
[----:B------:R-:W-:Y:S02]  /*1b2f0*/  R2UR UR6, R8 ;  /* 0x00000000080672ca */ /* 0x000fe400000e0000 */
[----:B------:R-:W-:Y:S01]  /*1b300*/  R2UR UR7, R9 ;  /* 0x00000000090772ca */ /* 0x000fe200000e0000 */
[----:B------:R-:W-:Y:S01]  /*1b310*/  IMAD.MOV.U32 R5, RZ, RZ, -0x3ffffff0 ;  /* 0xc0000010ff057424 */ /* 0x000fe200078e00ff */
[----:B------:R-:W-:Y:S01]  /*1b320*/  IADD3 R4, R2, 0x500, RZ ;  /* 0x0000050002047810 */ /* 0x000fe20007ffe0ff */
[----:B------:R-:W-:Y:S02]  /*1b330*/  WARPGROUP.DEPBAR.LE gsb0, 0x0 ;  /* 0x00008000000079c5 */ /* 0x000fe40000010000 */
[----:B------:R-:W-:-:S08]  /*1b340*/  WARPGROUP.ARRIVE ;  /* 0x00000000000079c5 */ /* 0x000fd00000000000 */
[----:B------:R-:W-:Y:S01]  /*1b350*/  QGMMA.64x128x32.F32.E4M3.E4M3 R24, R208, gdesc[UR4], R24, gsb0 ;  /* 0x01e00004d0187df3 */ /* 0x000fe20008000818 */
[----:B------:R-:W-:Y:S02]  /*1b360*/  R2UR UR6, R4 ;  /* 0x00000000040672ca */ /* 0x000fe400000e0000 */
[----:B------:R-:W-:Y:S01]  /*1b370*/  R2UR UR7, R5 ;  /* 0x00000000050772ca */ /* 0x000fe200000e0000 */
[----:B------:R-:W-:Y:S02]  /*1b380*/  VIADD R2, R2, 0x600 ;  /* 0x0000060002027836 */ /* 0x000fe40000000000 */
[----:B------:R-:W-:Y:S01]  /*1b390*/  IMAD.MOV.U32 R3, RZ, RZ, -0x3ffffff0 ;  /* 0xc0000010ff037424 */ /* 0x000fe200078e00ff */
[----:B------:R-:W1:Y:S04]  /*1b3a0*/  SHFL.BFLY PT, R5, R14, 0x2, 0x1f ;  /* 0x0c401f000e057f89 */ /* 0x000e6800000e0000 */
[----:B------:R-:W3:Y:S01]  /*1b3b0*/  SHFL.BFLY PT, R4, R15, 0x2, 0x1f ;  /* 0x0c401f000f047f89 */ /* 0x000ee200000e0000 */
[----:B------:R-:W-:-:S02]  /*1b3c0*/  WARPGROUP.DEPBAR.LE gsb0, 0x0 ;  /* 0x00008000000079c5 */ /* 0x000fc40000010000 */
[----:B------:R-:W-:-:S06]  /*1b3d0*/  WARPGROUP.ARRIVE ;  /* 0x00000000000079c5 */ /* 0x000fcc0000000000 */
[----:B------:R-:W-:Y:S01]  /*1b3e0*/  QGMMA.64x128x32.F32.E4M3.E4M3 R24, R212, gdesc[UR4], R24, gsb0 ;  /* 0x01e00004d4187df3 */ /* 0x000fe20008000818 */
[----:B------:R-:W-:Y:S02]  /*1b3f0*/  R2UR UR6, R2 ;  /* 0x00000000020672ca */ /* 0x000fe400000e0000 */
[----:B------:R-:W-:Y:S01]  /*1b400*/  R2UR UR7, R3 ;  /* 0x00000000030772ca */ /* 0x000fe200000e0000 */
[----:B-1----:R-:W-:-:S01]  /*1b410*/  FADD.FTZ R5, R5, R14 ;  /* 0x0000000e05057221 */ /* 0x002fc20000010000 */
[----:B---3--:R-:W-:-:S04]  /*1b420*/  FADD.FTZ R4, R4, R15 ;  /* 0x0000000f04047221 */ /* 0x008fc80000010000 */
[----:B------:R-:W0:Y:S04]  /*1b430*/  SHFL.BFLY PT, R2, R5, 0x1, 0x1f ;  /* 0x0c201f0005027f89 */ /* 0x000e2800000e0000 */
[----:B------:R-:W1:Y:S01]  /*1b440*/  SHFL.BFLY PT, R3, R4, 0x1, 0x1f ;  /* 0x0c201f0004037f89 */ /* 0x000e6200000e0000 */
[----:B0-----:R-:W-:-:S01]  /*1b450*/  FADD.FTZ R6, R5, R2 ;  /* 0x0000000205067221 */ /* 0x001fc20000010000 */
[----:B-1----:R-:W-:-:S04]  /*1b460*/  FADD.FTZ R8, R4, R3 ;  /* 0x0000000304087221 */ /* 0x002fc80000010000 */
[C---:B------:R-:W-:Y:S01]  /*1b470*/  FSETP.NE.FTZ.AND P1, PT, R6.reuse, RZ, PT ;  /* 0x000000ff0600720b */ /* 0x040fe20003f35000 */
[----:B------:R-:W-:Y:S01]  /*1b480*/  FMUL.FTZ R10, R6, 0.00390625 ;  /* 0x3b800000060a7820 */ /* 0x000fe20000410000 */
[----:B------:R-:W-:Y:S01]  /*1b490*/  FMUL.FTZ R12, R8, 0.00390625 ;  /* 0x3b800000080c7820 */ /* 0x000fe20000410000 */
[----:B------:R-:W-:-:S03]  /*1b4a0*/  MOV R3, RZ ;  /* 0x000000ff00037202 */ /* 0x000fc60000000f00 */
        /* <DEDUP_REMOVED lines=10> */
[----:B------:R-:W3:Y:S01]  /*1b550*/  @P1 MUFU.RCP R7, R8 ;  /* 0x0000000800071308 */ /* 0x000ee20000001000 */
[C---:B------:R-:W-:Y:S01]  /*1b560*/  @P2 FMUL.FTZ R2, R88.reuse, 0.69314718246459960938 ;  /* 0x3f31721858022820 */ /* 0x040fe20000410000 */
[----:B0-----:R-:W-:Y:S01]  /*1b570*/  @P2 FMUL.FTZ R5, R5, 0.69314718246459960938 ;  /* 0x3f31721805052820 */ /* 0x001fe20000410000 */
[----:B------:R-:W-:Y:S01]  /*1b580*/  @P3 FMUL.FTZ R88, R88, 0.69314718246459960938 ;  /* 0x3f31721858583820 */ /* 0x000fe20000410000 */
[----:B------:R-:W-:-:S02]  /*1b590*/  IMAD.MOV.U32 R92, RZ, RZ, -0x800000 ;  /* 0xff800000ff5c7424 */ /* 0x000fc400078e00ff */
[----:B--2---:R-:W-:Y:S01]  /*1b5a0*/  FMUL.FTZ R3, R3, R0 ;  /* 0x0000000003037220 */ /* 0x004fe20000410000 */
[----:B------:R-:W-:Y:S02]  /*1b5b0*/  IMAD.MOV.U32 R91, RZ, RZ, -0x800000 ;  /* 0xff800000ff5b7424 */ /* 0x000fe400078e00ff */
[----:B-1----:R-:W-:Y:S01]  /*1b5c0*/  @P3 FMUL.FTZ R9, R4, 0.69314718246459960938 ;  /* 0x3f31721804093820 */ /* 0x002fe20000410000 */
[----:B------:R-:W-:-:S03]  /*1b5d0*/  @P2 FFMA.FTZ R92, R2, R89, R5 ;  /* 0x00000059025c2223 */ /* 0x000fc60000010005 */
[----:B------:R-:W-:Y:S01]  /*1b5e0*/  @P3 FFMA.FTZ R91, R88, R90, R9 ;  /* 0x0000005a585b3223 */ /* 0x000fe20000010009 */
[----:B---3--:R-:W-:Y:S01]  /*1b5f0*/  FMUL.FTZ R2, R7, R0 ;  /* 0x0000000007027220 */ /* 0x008fe20000410000 */
[----:B------:R-:W-:Y:S02]  /*1b600*/  WARPGROUP.DEPBAR.LE gsb0, 0x0 ;  /* 0x00008000000079c5 */ /* 0x000fe40000010000 */
[----:B------:R-:W-:Y:S05]  /*1b610*/  @!P0 BRA `(.L_x_435) ;  /* 0x0000000000048947 */ /* 0x000fea0003800000 */
[----:B------:R-:W-:Y:S01]  /*1b620*/  BPT.TRAP 0x1 ;  /* 0x000000040000795c */ /* 0x000fe20000300000 */
.L_x_435:
[----:B------:R-:W2:Y:S04]  /*1b630*/  LDL R0, [R1+0x68] ;  /* 0x0000680001007983 */ /* 0x000ea80000100800 */
[----:B------:R-:W3:Y:S01]  /*1b640*/  LDL.LU R4, [R1+0x84] ;  /* 0x0000840001047983 */ /* 0x000ee20000300800 */
        /* <DEDUP_REMOVED lines=30> */
[----:B------:R-:W-:-:S02]  /*1b830*/  VIADD R233, R233, 0x1 ;  /* 0x00000001e9e97836 */ /* 0x000fc40000000000 */
[-C--:B------:R-:W-:Y:S01]  /*1b840*/  FMUL.FTZ R72, R26, R2.reuse ;  /* 0x000000021a487220 */ /* 0x080fe20000410000 */
[-C--:B------:R-:W-:Y:S01]  /*1b850*/  FMUL.FTZ R68, R27, R2.reuse ;  /* 0x000000021b447220 */ /* 0x080fe20000410000 */
[-C--:B------:R-:W-:Y:S01]  /*1b860*/  FMUL.FTZ R65, R30, R2.reuse ;  /* 0x000000021e417220 */ /* 0x080fe20000410000 */
[-C--:B------:R-:W-:Y:S01]  /*1b870*/  FMUL.FTZ R61, R31, R2.reuse ;  /* 0x000000021f3d7220 */ /* 0x080fe20000410000 */
[----:B------:R-:W-:Y:S01]  /*1b880*/  ISETP.NE.AND P0, PT, R233, 0x2, PT ;  /* 0x00000002e900780c */ /* 0x000fe20003f05270 */
        /* <DEDUP_REMOVED lines=27> */
[----:B------:R-:W-:Y:S01]  /*1ba40*/  FMUL.FTZ R87, R87, R2 ;  /* 0x0000000257577220 */ /* 0x000fe20000410000 */
[----:B------:R-:W-:-:S02]  /*1ba50*/  SEL R233, R233, RZ, P0 ;  /* 0x000000ffe9e97207 */ /* 0x000fc40000000000 */
[----:B--2---:R-:W-:Y:S02]  /*1ba60*/  R2UR UR4, R0 ;  /* 0x00000000000472ca */ /* 0x004fe400000e0000 */
[----:B------:R-:W-:Y:S01]  /*1ba70*/  IADD3 R0, R11, 0x2e860, RZ ;  /* 0x0002e8600b007810 */ /* 0x000fe20007ffe0ff */
[----:B------:R-:W-:-:S10]  /*1ba80*/  FMUL.FTZ R11, R79, R2 ;  /* 0x000000024f0b7220 */ /* 0x000fd40000410000 */
[----:B------:R-:W-:Y:S01]  /*1ba90*/  IMAD.U32 R5, RZ, RZ, UR4 ;  /* 0x00000004ff057e24 */ /* 0x000fe2000f8e00ff */
[----:B---3--:R-:W-:Y:S01]  /*1baa0*/  R2UR UR4, R4 ;  /* 0x00000000040472ca */ /* 0x008fe200000e0000 */
[----:B------:R-:W-:-:S03]  /*1bab0*/  FMUL.FTZ R4, R84, R3 ;  /* 0x0000000354047220 */ /* 0x000fc60000410000 */
[----:B------:R-:W-:Y:S01]  /*1bac0*/  PRMT R0, R5, 0x654, R0 ;  /* 0x0000065405007816 */ /* 0x000fe20000000000 */
[----:B------:R-:W-:-:S03]  /*1bad0*/  FMUL.FTZ R5, R80, R3 ;  /* 0x0000000350057220 */ /* 0x000fc60000410000 */
[----:B------:R0:W-:Y:S05]  /*1bae0*/  SYNCS.ARRIVE.TRANS64.RED.A1T0 RZ, [R0+URZ], RZ ;  /* 0x000000ff00ff79a7 */ /* 0x0001ea000810043f */
[----:B------:R-:W-:Y:S01]  /*1baf0*/  UIADD3 UR4, UR4, 0x1, URZ ;  /* 0x0000000104047890 */ /* 0x000fe2000fffe03f */
[----:B0-----:R-:W-:-:S05]  /*1bb00*/  SEL R0, RZ, 0x1, P0 ;  /* 0x00000001ff007807 */ /* 0x001fca0000000000 */
[----:B------:R-:W-:Y:S01]  /*1bb10*/  IMAD.U32 R3, RZ, RZ, UR4 ;  /* 0x00000004ff037e24 */ /* 0x000fe2000f8e00ff */
[----:B------:R-:W-:-:S04]  /*1bb20*/  LOP3.LUT R235, R235, R0, RZ, 0x3c, !PT ;  /* 0x00000000ebeb7212 */ /* 0x000fc800078e3cff */
[----:B------:R1:W-:Y:S03]  /*1bb30*/  STL [R1+0x84], R3 ;  /* 0x0000840301007387 */ /* 0x0003e60000100800 */
.L_x_379:
[----:B------:R-:W-:Y:S05]  /*1bb40*/  WARPSYNC.ALL ;  /* 0x0000000000007948 */ /* 0x000fea0003800000 */
[----:B------:R-:W2:Y:S08]  /*1bb50*/  S2UR UR5, SR_CgaCtaId ;  /* 0x00000000000579c3 */ /* 0x000eb00000008800 */
[----:B------:R-:W-:Y:S06]  /*1bb60*/  BAR.SYNC.DEFER_BLOCKING 0x5, 0x180 ;  /* 0x0146000000007b1d */ /* 0x000fec0000010000 */
[----:B------:R-:W-:Y:S01]  /*1bb70*/  UMOV UR4, 0x400 ;  /* 0x0000040000047882 */ /* 0x000fe20000000000 */
[----:B------:R-:W-:Y:S01]  /*1bb80*/  BSSY B0, `(.L_x_436) ;  /* 0x0000262000007945 */ /* 0x000fe20003800000 */
[----:B--2---:R-:W-:Y:S01]  /*1bb90*/  MOV R0, UR5 ;  /* 0x0000000500007c02 */ /* 0x004fe20008000f00 */
[----:B------:R-:W-:-:S04]  /*1bba0*/  ULEA UR4, UR5, UR4, 0x18 ;  /* 0x0000000405047291 */ /* 0x000fc8000f8ec03f */
[----:B------:R2:W-:Y:S02]  /*1bbb0*/  STL [R1+0x68], R0 ;  /* 0x0000680001007387 */ /* 0x0005e40000100800 */
[----:B------:R-:W-:-:S05]  /*1bbc0*/  IMAD.U32 R16, RZ, RZ, UR4 ;  /* 0x00000004ff107e24 */ /* 0x000fca000f8e00ff */
[----:B------:R2:W3:Y:S01]  /*1bbd0*/  LDS.128 R124, [R16+0x2e8d0] ;  /* 0x02e8d000107c7984 */ /* 0x0004e20000000c00 */
[----:B------:R-:W-:Y:S06]  /*1bbe0*/  BAR.ARV 0x4, 0x180 ;  /* 0x0106000000007b1d */ /* 0x000fec0000002000 */
[----:B------:R-:W-:Y:S05]  /*1bbf0*/  @P1 BRA `(.L_x_437) ;  /* 0x0000001800c41947 */ /* 0x000fea0003800000 */
[----:B------:R-:W2:Y:S01]  /*1bc00*/  S2R R58, SR_TID.X ;  /* 0x00000000003a7919 */ /* 0x000ea20000002100 */
[----:B------:R-:W-:Y:S01]  /*1bc10*/  ULDC.64 UR4, c[0x4][0x38] ;  /* 0x01000e0000047ab9 */ /* 0x000fe20000000a00 */
[----:B------:R-:W4:Y:S01]  /*1bc20*/  LDL R54, [R1+0x94] ;  /* 0x0000940001367983 */ /* 0x000f220000100800 */
[----:B--2---:R-:W-:-:S05]  /*1bc30*/  IMAD.SHL.U32 R0, R58, 0x4, RZ ;  /* 0x000000043a007824 */ /* 0x004fca00078e00ff */
[----:B------:R-:W-:-:S04]  /*1bc40*/  LOP3.LUT R0, R0, 0xc, RZ, 0xc0, !PT ;  /* 0x0000000c00007812 */ /* 0x000fc800078ec0ff */
[----:B------:R-:W-:-:S05]  /*1bc50*/  IADD3 R2, P0, R0, UR4, RZ ;  /* 0x0000000400027c10 */ /* 0x000fca000ff1e0ff */
[----:B-1----:R-:W-:-:S05]  /*1bc60*/  IMAD.X R3, RZ, RZ, UR5, P0 ;  /* 0x00000005ff037e24 */ /* 0x002fca00080e06ff */
[----:B------:R1:W2:Y:S01]  /*1bc70*/  LDG.E.CONSTANT R0, desc[UR60][R2.64] ;  /* 0x0000003c02007981 */ /* 0x0002a2000c1e9900 */
[----:B------:R-:W-:Y:S01]  /*1bc80*/  F2FP.BF16.F32.PACK_AB R68, R61, R68 ;  /* 0x000000443d44723e */ /* 0x000fe200000010ff */
[----:B------:R-:W-:Y:S01]  /*1bc90*/  UMOV UR4, 0xffffffff ;  /* 0xffffffff00047882 */ /* 0x000fe20000000000 */
[----:B0-----:R-:W-:Y:S01]  /*1bca0*/  F2FP.BF16.F32.PACK_AB R50, R53, R60 ;  /* 0x0000003c3532723e */ /* 0x001fe200000010ff */
[----:B------:R-:W0:Y:S01]  /*1bcb0*/  S2R R63, SR_SWINHI ;  /* 0x00000000003f7919 */ /* 0x000e220000002f00 */
        /* <DEDUP_REMOVED lines=16> */
[----:B------:R-:W-:Y:S02]  /*1bdc0*/  MOV R60, R16 ;  /* 0x00000010003c7202 */ /* 0x000fe40000000f00 */
[----:B0-----:R-:W-:Y:S02]  /*1bdd0*/  MOV R61, R63 ;  /* 0x0000003f003d7202 */ /* 0x001fe40000000f00 */
[----:B-1----:R-:W-:Y:S02]  /*1bde0*/  LOP3.LUT P0, R2, R58, 0x3, RZ, 0xc0, !PT ;  /* 0x000000033a027812 */ /* 0x002fe4000780c0ff */
[----:B------:R-:W-:Y:S02]  /*1bdf0*/  F2FP.BF16.F32.PACK_AB R100, R100, R103 ;  /* 0x000000676464723e */ /* 0x000fe400000010ff */
[----:B------:R-:W-:Y:S02]  /*1be00*/  F2FP.BF16.F32.PACK_AB R101, R98, R101 ;  /* 0x000000656265723e */ /* 0x000fe400000010ff */
[----:B------:R-:W-:-:S02]  /*1be10*/  ISETP.EQ.OR P0, PT, R2, 0x3, !P0 ;  /* 0x000000030200780c */ /* 0x000fc40004702670 */
        /* <DEDUP_REMOVED lines=12> */
[----:B------:R-:W-:Y:S02]  /*1bee0*/  SEL R13, R100, R101, P0 ;  /* 0x00000065640d7207 */ /* 0x000fe40000000000 */
[----:B------:R-:W-:Y:S01]  /*1bef0*/  SEL R3, R101, R100, P0 ;  /* 0x0000006465037207 */ /* 0x000fe20000000000 */
[----:B----4-:R-:W-:-:S03]  /*1bf00*/  IMAD.WIDE R4, R54, 0x2, R60 ;  /* 0x0000000236047825 */ /* 0x010fc600078e023c */
[C---:B------:R-:W-:Y:S02]  /*1bf10*/  IADD3 R7, P5, R4.reuse, 0x4060, RZ ;  /* 0x0000406004077810 */ /* 0x040fe40007fbe0ff */
[C---:B------:R-:W-:Y:S02]  /*1bf20*/  IADD3 R9, P1, R4.reuse, 0x4040, RZ ;  /* 0x0000404004097810 */ /* 0x040fe40007f3e0ff */
[----:B------:R-:W-:Y:S02]  /*1bf30*/  LOP3.LUT R6, R7, 0x380, RZ, 0xc0, !PT ;  /* 0x0000038007067812 */ /* 0x000fe400078ec0ff */
[----:B------:R-:W-:Y:S02]  /*1bf40*/  LOP3.LUT R8, R9, 0x380, RZ, 0xc0, !PT ;  /* 0x0000038009087812 */ /* 0x000fe400078ec0ff */
[----:B------:R-:W-:Y:S02]  /*1bf50*/  IADD3 R15, P3, R4, 0x4000, RZ ;  /* 0x00004000040f7810 */ /* 0x000fe40007f7e0ff */
[----:B------:R-:W-:-:S02]  /*1bf60*/  SHF.R.U64 R6, R6, 0x3, RZ ;  /* 0x0000000306067819 */ /* 0x000fc400000012ff */
[----:B------:R-:W-:Y:S02]  /*1bf70*/  SHF.R.U64 R8, R8, 0x3, RZ ;  /* 0x0000000308087819 */ /* 0x000fe400000012ff */
[----:B------:R-:W-:Y:S02]  /*1bf80*/  LOP3.LUT R14, R15, 0x380, RZ, 0xc0, !PT ;  /* 0x000003800f0e7812 */ /* 0x000fe400078ec0ff */
[----:B------:R-:W-:Y:S02]  /*1bf90*/  LOP3.LUT R6, R6, R7, RZ, 0x3c, !PT ;  /* 0x0000000706067212 */ /* 0x000fe400078e3cff */
[----:B------:R-:W-:Y:S01]  /*1bfa0*/  LOP3.LUT R8, R8, R9, RZ, 0x3c, !PT ;  /* 0x0000000908087212 */ /* 0x000fe200078e3cff */
[----:B------:R-:W-:Y:S01]  /*1bfb0*/  IMAD.X R9, RZ, RZ, R5, P1 ;  /* 0x000000ffff097224 */ /* 0x000fe200008e0605 */
[----:B------:R-:W-:Y:S02]  /*1bfc0*/  IADD3.X R7, RZ, R5, RZ, P5, !PT ;  /* 0x00000005ff077210 */ /* 0x000fe40002ffe4ff */
[----:B------:R-:W-:-:S02]  /*1bfd0*/  SHF.R.U64 R14, R14, 0x3, RZ ;  /* 0x000000030e0e7819 */ /* 0x000fc400000012ff */
[C---:B------:R-:W-:Y:S02]  /*1bfe0*/  IADD3 R11, P2, R4.reuse, 0x4020, RZ ;  /* 0x00004020040b7810 */ /* 0x040fe40007f5e0ff */
[C---:B------:R-:W-:Y:S02]  /*1bff0*/  IADD3 R25, P5, R4.reuse, 0x40, RZ ;  /* 0x0000004004197810 */ /* 0x040fe40007fbe0ff */
[C---:B------:R-:W-:Y:S02]  /*1c000*/  IADD3 R27, P1, R4.reuse, 0x20, RZ ;  /* 0x00000020041b7810 */ /* 0x040fe40007f3e0ff */
[----:B------:R-:W-:Y:S02]  /*1c010*/  IADD3 R21, P4, R4, 0x60, RZ ;  /* 0x0000006004157810 */ /* 0x000fe40007f9e0ff */
[----:B------:R-:W-:Y:S02]  /*1c020*/  LOP3.LUT R14, R14, R15, RZ, 0x3c, !PT ;  /* 0x0000000f0e0e7212 */ /* 0x000fe400078e3cff */
[----:B------:R-:W-:-:S02]  /*1c030*/  LOP3.LUT R10, R11, 0x380, RZ, 0xc0, !PT ;  /* 0x000003800b0a7812 */ /* 0x000fc400078ec0ff */
[----:B------:R-:W-:Y:S02]  /*1c040*/  LOP3.LUT R24, R25, 0x380, RZ, 0xc0, !PT ;  /* 0x0000038019187812 */ /* 0x000fe400078ec0ff */
[----:B------:R-:W-:Y:S02]  /*1c050*/  LOP3.LUT R26, R27, 0x380, RZ, 0xc0, !PT ;  /* 0x000003801b1a7812 */ /* 0x000fe400078ec0ff */
[----:B------:R-:W-:Y:S02]  /*1c060*/  LOP3.LUT R15, R4, 0x380, RZ, 0xc0, !PT ;  /* 0x00000380040f7812 */ /* 0x000fe400078ec0ff */
[----:B------:R-:W-:Y:S02]  /*1c070*/  LOP3.LUT R20, R21, 0x380, RZ, 0xc0, !PT ;  /* 0x0000038015147812 */ /* 0x000fe400078ec0ff */
[----:B------:R-:W-:Y:S02]  /*1c080*/  SHF.R.U64 R10, R10, 0x3, RZ ;  /* 0x000000030a0a7819 */ /* 0x000fe400000012ff */
[----:B------:R-:W-:-:S02]  /*1c090*/  SHF.R.U64 R24, R24, 0x3, RZ ;  /* 0x0000000318187819 */ /* 0x000fc400000012ff */
[----:B------:R-:W-:Y:S02]  /*1c0a0*/  SHF.R.U64 R26, R26, 0x3, RZ ;  /* 0x000000031a1a7819 */ /* 0x000fe400000012ff */
[----:B------:R-:W-:Y:S02]  /*1c0b0*/  SHF.R.U64 R15, R15, 0x3, RZ ;  /* 0x000000030f0f7819 */ /* 0x000fe400000012ff */
[----:B------:R-:W-:Y:S02]  /*1c0c0*/  SHF.R.U64 R20, R20, 0x3, RZ ;  /* 0x0000000314147819 */ /* 0x000fe400000012ff */
[----:B------:R-:W-:Y:S01]  /*1c0d0*/  LOP3.LUT R10, R10, R11, RZ, 0x3c, !PT ;  /* 0x0000000b0a0a7212 */ /* 0x000fe200078e3cff */
[--C-:B------:R-:W-:Y:S01]  /*1c0e0*/  IMAD.X R11, RZ, RZ, R5.reuse, P2 ;  /* 0x000000ffff0b7224 */ /* 0x100fe200010e0605 */
[----:B------:R-:W-:Y:S01]  /*1c0f0*/  LOP3.LUT R24, R24, R25, RZ, 0x3c, !PT ;  /* 0x0000001918187212 */ /* 0x000fe200078e3cff */
[--C-:B------:R-:W-:Y:S01]  /*1c100*/  IMAD.X R25, RZ, RZ, R5.reuse, P5 ;  /* 0x000000ffff197224 */ /* 0x100fe200028e0605 */
[----:B------:R-:W-:Y:S01]  /*1c110*/  LOP3.LUT R26, R26, R27, RZ, 0x3c, !PT ;  /* 0x0000001b1a1a7212 */ /* 0x000fe200078e3cff */
[--C-:B------:R-:W-:Y:S01]  /*1c120*/  IMAD.X R27, RZ, RZ, R5.reuse, P1 ;  /* 0x000000ffff1b7224 */ /* 0x100fe200008e0605 */
[----:B------:R-:W-:Y:S01]  /*1c130*/  LOP3.LUT R4, R15, R4, RZ, 0x3c, !PT ;  /* 0x000000040f047212 */ /* 0x000fe200078e3cff */
[----:B------:R-:W-:Y:S01]  /*1c140*/  IMAD.X R15, RZ, RZ, R5, P3 ;  /* 0x000000ffff0f7224 */ /* 0x000fe200018e0605 */
[----:B------:R-:W-:-:S02]  /*1c150*/  LOP3.LUT R20, R20, R21, RZ, 0x3c, !PT ;  /* 0x0000001514147212 */ /* 0x000fc400078e3cff */
[-C--:B------:R-:W-:Y:S02]  /*1c160*/  IADD3.X R21, RZ, R5.reuse, RZ, P4, !PT ;  /* 0x00000005ff157210 */ /* 0x080fe400027fe4ff */
[----:B------:R-:W-:Y:S02]  /*1c170*/  MOV R79, R4 ;  /* 0x00000004004f7202 */ /* 0x000fe40000000f00 */
[----:B------:R-:W-:Y:S02]  /*1c180*/  MOV R64, R6 ;  /* 0x0000000600407202 */ /* 0x000fe40000000f00 */
[----:B------:R-:W-:Y:S02]  /*1c190*/  MOV R66, R8 ;  /* 0x0000000800427202 */ /* 0x000fe40000000f00 */
[----:B------:R-:W-:Y:S02]  /*1c1a0*/  MOV R70, R10 ;  /* 0x0000000a00467202 */ /* 0x000fe40000000f00 */
[----:B------:R-:W-:-:S02]  /*1c1b0*/  MOV R72, R14 ;  /* 0x0000000e00487202 */ /* 0x000fc40000000f00 */
[----:B------:R-:W-:Y:S02]  /*1c1c0*/  MOV R74, R20 ;  /* 0x00000014004a7202 */ /* 0x000fe40000000f00 */
[----:B------:R-:W-:Y:S02]  /*1c1d0*/  MOV R76, R24 ;  /* 0x00000018004c7202 */ /* 0x000fe40000000f00 */
[----:B------:R-:W-:Y:S02]  /*1c1e0*/  MOV R78, R26 ;  /* 0x0000001a004e7202 */ /* 0x000fe40000000f00 */
[----:B--2---:R-:W-:Y:S01]  /*1c1f0*/  LOP3.LUT R2, R0, 0x2, RZ, 0x3c, !PT ;  /* 0x0000000200027812 */ /* 0x004fe200078e3cff */
[----:B------:R-:W-:Y:S06]  /*1c200*/  BRA.DIV UR4, `(.L_x_438) ;  /* 0x0000008604887947 */ /* 0x000fec000b800000 */
[----:B------:R-:W-:Y:S01]  /*1c210*/  SEL R25, R48, R45, P0 ;  /* 0x0000002d30197207 */ /* 0x000fe20000000000 */
[----:B------:R-:W-:Y:S01]  /*1c220*/  SHFL.IDX PT, R6, R13, R0, 0x1c1f ;  /* 0x001c1f000d067589 */ /* 0x000fe200000e0000 */
[----:B------:R-:W-:Y:S02]  /*1c230*/  SEL R27, R45, R48, P0 ;  /* 0x000000302d1b7207 */ /* 0x000fe40000000000 */
[----:B------:R-:W-:Y:S01]  /*1c240*/  SEL R33, R32, R35, P0 ;  /* 0x0000002320217207 */ /* 0x000fe20000000000 */
[----:B------:R-:W-:Y:S01]  /*1c250*/  SHFL.IDX PT, R3, R3, R2, 0x1c1f ;  /* 0x001c1f0203037589 */ /* 0x000fe200000e0000 */
[----:B------:R-:W-:Y:S02]  /*1c260*/  SEL R7, R97, R96, P0 ;  /* 0x0000006061077207 */ /* 0x000fe40000000000 */
[----:B------:R-:W-:Y:S01]  /*1c270*/  SEL R29, R40, R37, P0 ;  /* 0x00000025281d7207 */ /* 0x000fe20000000000 */
[----:B------:R-:W-:Y:S01]  /*1c280*/  SHFL.IDX PT, R27, R27, R2, 0x1c1f ;  /* 0x001c1f021b1b7589 */ /* 0x000fe200000e0000 */
[----:B------:R-:W-:-:S02]  /*1c290*/  SEL R31, R37, R40, P0 ;  /* 0x00000028251f7207 */ /* 0x000fc40000000000 */
        /* <DEDUP_REMOVED lines=10> */
[----:B------:R-:W0:Y:S01]  /*1c340*/  SHFL.IDX PT, R10, R5, R0, 0x1c1f ;  /* 0x001c1f00050a7589 */ /* 0x000e2200000e0000 */
[----:B------:R-:W-:Y:S02]  /*1c350*/  SEL R63, R38, R67, P0 ;  /* 0x00000043263f7207 */ /* 0x000fe40000000000 */
[----:B------:R-:W-:Y:S01]  /*1c360*/  SEL R65, R67, R38, P0 ;  /* 0x0000002643417207 */ /* 0x000fe20000000000 */
[----:B------:R-:W-:Y:S01]  /*1c370*/  SHFL.IDX PT, R21, R21, R2, 0x1c1f ;  /* 0x001c1f0215157589 */ /* 0x000fe200000e0000 */
[----:B------:R-:W-:Y:S02]  /*1c380*/  SEL R9, R90, R93, P0 ;  /* 0x0000005d5a097207 */ /* 0x000fe40000000000 */
[----:B------:R-:W-:Y:S01]  /*1c390*/  SEL R39, R28, R39, P0 ;  /* 0x000000271c277207 */ /* 0x000fe20000000000 */
[----:B------:R-:W1:Y:S01]  /*1c3a0*/  SHFL.IDX PT, R38, R33, R0, 0x1c1f ;  /* 0x001c1f0021267589 */ /* 0x000e6200000e0000 */
[----:B------:R-:W-:-:S02]  /*1c3b0*/  SEL R41, R43, R36, P0 ;  /* 0x000000242b297207 */ /* 0x000fc40000000000 */
[----:B------:R-:W-:Y:S01]  /*1c3c0*/  SEL R51, R50, R51, P0 ;  /* 0x0000003332337207 */ /* 0x000fe20000000000 */
[----:B------:R-:W2:Y:S01]  /*1c3d0*/  SHFL.IDX PT, R26, R9, R0, 0x1c1f ;  /* 0x001c1f00091a7589 */ /* 0x000ea200000e0000 */
[----:B------:R-:W-:Y:S02]  /*1c3e0*/  SEL R53, R55, R52, P0 ;  /* 0x0000003437357207 */ /* 0x000fe40000000000 */
[----:B------:R-:W-:Y:S01]  /*1c3f0*/  SEL R57, R46, R59, P0 ;  /* 0x0000003b2e397207 */ /* 0x000fe20000000000 */
[----:B------:R-:W-:Y:S01]  /*1c400*/  SHFL.IDX PT, R37, R37, R0, 0x1c1f ;  /* 0x001c1f0025257589 */ /* 0x000fe200000e0000 */
[----:B------:R-:W-:Y:S02]  /*1c410*/  SEL R67, R30, R69, P0 ;  /* 0x000000451e437207 */ /* 0x000fe40000000000 */
[----:B------:R-:W-:Y:S01]  /*1c420*/  SEL R71, R73, R34, P0 ;  /* 0x0000002249477207 */ /* 0x000fe20000000000 */
[----:B------:R-:W4:Y:S01]  /*1c430*/  SHFL.IDX PT, R20, R39, R2, 0x1c1f ;  /* 0x001c1f0227147589 */ /* 0x000f2200000e0000 */
[----:B------:R-:W-:-:S02]  /*1c440*/  SEL R43, R36, R43, P0 ;  /* 0x0000002b242b7207 */ /* 0x000fc40000000000 */
[----:B------:R-:W-:Y:S01]  /*1c450*/  SEL R55, R52, R55, P0 ;  /* 0x0000003734377207 */ /* 0x000fe20000000000 */
[----:B------:R-:W-:Y:S01]  /*1c460*/  SHFL.IDX PT, R49, R49, R0, 0x1c1f ;  /* 0x001c1f0031317589 */ /* 0x000fe200000e0000 */
[----:B------:R-:W-:Y:S02]  /*1c470*/  SEL R59, R59, R46, P0 ;  /* 0x0000002e3b3b7207 */ /* 0x000fe40000000000 */
[----:B------:R-:W-:Y:S01]  /*1c480*/  SEL R69, R69, R30, P0 ;  /* 0x0000001e45457207 */ /* 0x000fe20000000000 */
[----:B------:R-:W3:Y:S01]  /*1c490*/  SHFL.IDX PT, R48, R51, R2, 0x1c1f ;  /* 0x001c1f0233307589 */ /* 0x000ee200000e0000 */
[----:B------:R-:W-:Y:S02]  /*1c4a0*/  SEL R73, R34, R73, P0 ;  /* 0x0000004922497207 */ /* 0x000fe40000000000 */
[----:B------:R-:W-:Y:S01]  /*1c4b0*/  SEL R75, R77, R42, P0 ;  /* 0x0000002a4d4b7207 */ /* 0x000fe20000000000 */
[----:B------:R-:W3:Y:S01]  /*1c4c0*/  SHFL.IDX PT, R30, R25, R0, 0x1c1f ;  /* 0x001c1f00191e7589 */ /* 0x000ee200000e0000 */
[----:B------:R-:W-:-:S02]  /*1c4d0*/  SEL R77, R42, R77, P0 ;  /* 0x0000004d2a4d7207 */ /* 0x000fc40000000000 */
[----:B0-----:R-:W-:Y:S01]  /*1c4e0*/  SEL R8, R10, R7, P0 ;  /* 0x000000070a087207 */ /* 0x001fe20000000000 */
[----:B------:R-:W0:Y:S01]  /*1c4f0*/  SHFL.IDX PT, R34, R29, R0, 0x1c1f ;  /* 0x001c1f001d227589 */ /* 0x000e2200000e0000 */
[----:B-1----:R-:W-:Y:S02]  /*1c500*/  SEL R36, R38, R35, P0 ;  /* 0x0000002326247207 */ /* 0x002fe40000000000 */
[----:B------:R-:W-:Y:S01]  /*1c510*/  SEL R4, R6, R3, P0 ;  /* 0x0000000306047207 */ /* 0x000fe20000000000 */
[----:B------:R-:W-:Y:S01]  /*1c520*/  SHFL.IDX PT, R41, R41, R0, 0x1c1f ;  /* 0x001c1f0029297589 */ /* 0x000fe200000e0000 */
[----:B------:R-:W-:Y:S02]  /*1c530*/  SEL R10, R7, R10, P0 ;  /* 0x0000000a070a7207 */ /* 0x000fe40000000000 */
[----:B--2---:R-:W-:Y:S01]  /*1c540*/  SEL R24, R26, R21, P0 ;  /* 0x000000151a187207 */ /* 0x004fe20000000000 */
[----:B------:R-:W1:Y:S01]  /*1c550*/  SHFL.IDX PT, R40, R43, R2, 0x1c1f ;  /* 0x001c1f022b287589 */ /* 0x000e6200000e0000 */
[----:B------:R-:W-:-:S02]  /*1c560*/  SEL R38, R35, R38, P0 ;  /* 0x0000002623267207 */ /* 0x000fc40000000000 */
[----:B----4-:R-:W-:Y:S01]  /*1c570*/  SEL R12, R37, R20, P0 ;  /* 0x00000014250c7207 */ /* 0x010fe20000000000 */
[----:B------:R-:W-:Y:S01]  /*1c580*/  SHFL.IDX PT, R45, R45, R0, 0x1c1f ;  /* 0x001c1f002d2d7589 */ /* 0x000fe200000e0000 */
[----:B------:R-:W-:Y:S02]  /*1c590*/  SEL R14, R20, R37, P0 ;  /* 0x00000025140e7207 */ /* 0x000fe40000000000 */
[----:B------:R-:W-:Y:S01]  /*1c5a0*/  SEL R6, R3, R6, P0 ;  /* 0x0000000603067207 */ /* 0x000fe20000000000 */
[----:B------:R-:W-:Y:S01]  /*1c5b0*/  SHFL.IDX PT, R53, R53, R0, 0x1c1f ;  /* 0x001c1f0035357589 */ /* 0x000fe200000e0000 */
[----:B---3--:R-:W-:Y:S02]  /*1c5c0*/  SEL R9, R49, R48, P0 ;  /* 0x0000003031097207 */ /* 0x008fe40000000000 */
[----:B------:R-:W-:Y:S01]  /*1c5d0*/  SEL R11, R48, R49, P0 ;  /* 0x00000031300b7207 */ /* 0x000fe20000000000 */
[----:B------:R-:W-:Y:S01]  /*1c5e0*/  SHFL.IDX PT, R57, R57, R0, 0x1c1f ;  /* 0x001c1f0039397589 */ /* 0x000fe200000e0000 */
[----:B------:R-:W-:Y:S01]  /*1c5f0*/  SEL R28, R30, R27, P0 ;  /* 0x0000001b1e1c7207 */ /* 0x000fe20000000000 */
[----:B------:R-:W-:Y:S01]  /*1c600*/  IMAD.MOV.U32 R49, RZ, RZ, RZ ;  /* 0x000000ffff317224 */ /* 0x000fe200078e00ff */
[----:B------:R-:W-:Y:S01]  /*1c610*/  SEL R30, R27, R30, P0 ;  /* 0x0000001e1b1e7207 */ /* 0x000fe20000000000 */
[----:B------:R-:W-:Y:S01]  /*1c620*/  SHFL.IDX PT, R63, R63, R0, 0x1c1f ;  /* 0x001c1f003f3f7589 */ /* 0x000fe200000e0000 */
[----:B0-----:R-:W-:-:S02]  /*1c630*/  SEL R32, R34, R31, P0 ;  /* 0x0000001f22207207 */ /* 0x001fc40000000000 */
[----:B------:R-:W-:Y:S01]  /*1c640*/  SEL R34, R31, R34, P0 ;  /* 0x000000221f227207 */ /* 0x000fe20000000000 */
[----:B------:R-:W-:Y:S01]  /*1c650*/  SHFL.IDX PT, R67, R67, R0, 0x1c1f ;  /* 0x001c1f0043437589 */ /* 0x000fe200000e0000 */
[----:B------:R-:W-:-:S03]  /*1c660*/  SEL R26, R21, R26, P0 ;  /* 0x0000001a151a7207 */ /* 0x000fc60000000000 */
[----:B------:R-:W-:Y:S01]  /*1c670*/  SHFL.IDX PT, R71, R71, R0, 0x1c1f ;  /* 0x001c1f0047477589 */ /* 0x000fe200000e0000 */
[----:B-1----:R-:W-:Y:S02]  /*1c680*/  SEL R44, R41, R40, P0 ;  /* 0x00000028292c7207 */ /* 0x002fe40000000000 */
[----:B------:R-:W-:Y:S01]  /*1c690*/  SEL R46, R40, R41, P0 ;  /* 0x00000029282e7207 */ /* 0x000fe20000000000 */
[----:B------:R-:W0:Y:S04]  /*1c6a0*/  SHFL.IDX PT, R42, R47, R2, 0x1c1f ;  /* 0x001c1f022f2a7589 */ /* 0x000e2800000e0000 */
[----:B------:R-:W1:Y:S04]  /*1c6b0*/  SHFL.IDX PT, R50, R55, R2, 0x1c1f ;  /* 0x001c1f0237327589 */ /* 0x000e6800000e0000 */
[----:B------:R-:W2:Y:S04]  /*1c6c0*/  SHFL.IDX PT, R52, R59, R2, 0x1c1f ;  /* 0x001c1f023b347589 */ /* 0x000ea800000e0000 */
[----:B------:R-:W3:Y:S04]  /*1c6d0*/  SHFL.IDX PT, R54, R65, R2, 0x1c1f ;  /* 0x001c1f0241367589 */ /* 0x000ee800000e0000 */
[----:B------:R-:W4:Y:S04]  /*1c6e0*/  SHFL.IDX PT, R56, R69, R2, 0x1c1f ;  /* 0x001c1f0245387589 */ /* 0x000f2800000e0000 */
[----:B------:R-:W4:Y:S04]  /*1c6f0*/  SHFL.IDX PT, R58, R73, R2, 0x1c1f ;  /* 0x001c1f02493a7589 */ /* 0x000f2800000e0000 */
[----:B------:R3:W4:Y:S01]  /*1c700*/  SHFL.IDX PT, R75, R75, R0, 0x1c1f ;  /* 0x001c1f004b4b7589 */ /* 0x00072200000e0000 */
[----:B0-----:R-:W-:-:S02]  /*1c710*/  SEL R5, R45, R42, P0 ;  /* 0x0000002a2d057207 */ /* 0x001fc40000000000 */
[----:B------:R-:W-:Y:S01]  /*1c720*/  SEL R7, R42, R45, P0 ;  /* 0x0000002d2a077207 */ /* 0x000fe20000000000 */
[----:B------:R0:W0:Y:S01]  /*1c730*/  SHFL.IDX PT, R62, R77, R2, 0x1c1f ;  /* 0x001c1f024d3e7589 */ /* 0x00002200000e0000 */
[----:B-1----:R-:W-:Y:S02]  /*1c740*/  SEL R25, R53, R50, P0 ;  /* 0x0000003235197207 */ /* 0x002fe40000000000 */
[----:B------:R-:W-:Y:S02]  /*1c750*/  SEL R27, R50, R53, P0 ;  /* 0x00000035321b7207 */ /* 0x000fe40000000000 */
[----:B--2---:R-:W-:Y:S02]  /*1c760*/  SEL R29, R57, R52, P0 ;  /* 0x00000034391d7207 */ /* 0x004fe40000000000 */
[----:B------:R-:W-:Y:S02]  /*1c770*/  SEL R31, R52, R57, P0 ;  /* 0x00000039341f7207 */ /* 0x000fe40000000000 */
[----:B---3--:R-:W-:-:S02]  /*1c780*/  SEL R33, R63, R54, P0 ;  /* 0x000000363f217207 */ /* 0x008fc40000000000 */
[----:B------:R-:W-:Y:S02]  /*1c790*/  SEL R35, R54, R63, P0 ;  /* 0x0000003f36237207 */ /* 0x000fe40000000000 */
[----:B----4-:R-:W-:Y:S02]  /*1c7a0*/  SEL R37, R67, R56, P0 ;  /* 0x0000003843257207 */ /* 0x010fe40000000000 */
[----:B------:R-:W-:Y:S02]  /*1c7b0*/  SEL R39, R56, R67, P0 ;  /* 0x0000004338277207 */ /* 0x000fe40000000000 */
[----:B------:R-:W-:Y:S02]  /*1c7c0*/  SEL R13, R71, R58, P0 ;  /* 0x0000003a470d7207 */ /* 0x000fe40000000000 */
[----:B------:R-:W-:-:S07]  /*1c7d0*/  SEL R15, R58, R71, P0 ;  /* 0x000000473a0f7207 */ /* 0x000fce0000000000 */
.L_x_641:
[----:B0-----:R-:W2:Y:S04]  /*1c7e0*/  LDL.LU R2, [R1+0x74] ;  /* 0x0000740001027983 */ /* 0x001ea80000300800 */
[----:B------:R-:W3:Y:S04]  /*1c7f0*/  LDL.64 R40, [R1+0x50] ;  /* 0x0000500001287983 */ /* 0x000ee80000100a00 */
[----:B------:R-:W4:Y:S01]  /*1c800*/  LDL.LU R0, [R1+0x78] ;  /* 0x0000780001007983 */ /* 0x000f220000300800 */
[----:B------:R-:W-:Y:S05]  /*1c810*/  WARPSYNC.ALL ;  /* 0x0000000000007948 */ /* 0x000fea0003800000 */
[----:B------:R-:W-:Y:S06]  /*1c820*/  BAR.SYNC.DEFER_BLOCKING 0x1, 0x100 ;  /* 0x0044000000007b1d */ /* 0x000fec0000010000 */
[----:B------:R-:W-:-:S02]  /*1c830*/  ULDC.64 UR4, c[0x0][0xbd8] ;  /* 0x0002f60000047ab9 */ /* 0x000fc40000000a00 */
[----:B------:R-:W-:Y:S01]  /*1c840*/  ISETP.NE.U32.AND P2, PT, RZ, UR4, PT ;  /* 0x00000004ff007c0c */ /* 0x000fe2000bf45070 */
[----:B------:R0:W3:Y:S01]  /*1c850*/  LDL.64 R52, [R1+0x50] ;  /* 0x0000500001347983 */ /* 0x0000e20000100a00 */
[----:B------:R-:W-:Y:S02]  /*1c860*/  SEL R45, R75, R62, P0 ;  /* 0x0000003e4b2d7207 */ /* 0x000fe40000000000 */
[----:B------:R-:W-:Y:S01]  /*1c870*/  ISETP.NE.AND.EX P2, PT, RZ, UR5, PT, P2 ;  /* 0x00000005ff007c0c */ /* 0x000fe2000bf45320 */
[----:B------:R-:W3:Y:S01]  /*1c880*/  LDL R48, [R1+0x4c] ;  /* 0x00004c0001307983 */ /* 0x000ee20000100800 */
[----:B------:R-:W-:-:S03]  /*1c890*/  SEL R47, R62, R75, P0 ;  /* 0x0000004b3e2f7207 */ /* 0x000fc60000000000 */
[----:B------:R1:W-:Y:S04]  /*1c8a0*/  STSM.16.M88.4 [R79], R4 ;  /* 0x000000044f007844 */ /* 0x0003e80000000200 */
[----:B------:R0:W-:Y:S04]  /*1c8b0*/  STSM.16.M88.4 [R78], R8 ;  /* 0x000000084e007844 */ /* 0x0001e80000000200 */
[----:B------:R0:W-:Y:S04]  /*1c8c0*/  STSM.16.M88.4 [R76], R24 ;  /* 0x000000184c007844 */ /* 0x0001e80000000200 */
[----:B------:R0:W-:Y:S04]  /*1c8d0*/  STSM.16.M88.4 [R74], R28 ;  /* 0x0000001c4a007844 */ /* 0x0001e80000000200 */
[----:B------:R0:W-:Y:S04]  /*1c8e0*/  STSM.16.M88.4 [R72], R32 ;  /* 0x0000002048007844 */ /* 0x0001e80000000200 */
[----:B------:R0:W-:Y:S04]  /*1c8f0*/  STSM.16.M88.4 [R70], R36 ;  /* 0x0000002446007844 */ /* 0x0001e80000000200 */
[----:B------:R0:W-:Y:S04]  /*1c900*/  STSM.16.M88.4 [R66], R12 ;  /* 0x0000000c42007844 */ /* 0x0001e80000000200 */
[----:B------:R0:W-:Y:S01]  /*1c910*/  STSM.16.M88.4 [R64], R44 ;  /* 0x0000002c40007844 */ /* 0x0001e20000000200 */
[----:B------:R-:W-:Y:S01]  /*1c920*/  BAR.SYNC.DEFER_BLOCKING 0x1, 0x100 ;  /* 0x0044000000007b1d */ /* 0x000fe20000010000 */
[----:B--2---:R-:W-:-:S04]  /*1c930*/  IADD3 R20, P1, R2, UR4, RZ ;  /* 0x0000000402147c10 */ /* 0x004fc8000ff3e0ff */
[----:B----4-:R-:W-:Y:S01]  /*1c940*/  IADD3.X R21, R0, UR5, RZ, P1, !PT ;  /* 0x0000000500157c10 */ /* 0x010fe20008ffe4ff */
[----:B------:R-:W-:Y:S02]  /*1c950*/  ULDC.64 UR4, c[0x0][0xbe0] ;  /* 0x0002f80000047ab9 */ /* 0x000fe40000000a00 */
[----:B------:R-:W-:Y:S02]  /*1c960*/  ISETP.NE.U32.AND P0, PT, RZ, UR4, PT ;  /* 0x00000004ff007c0c */ /* 0x000fe4000bf05070 */
[----:B------:R0:W5:Y:S02]  /*1c970*/  @P2 LDG.E R49, desc[UR60][R20.64] ;  /* 0x0000003c14312981 */ /* 0x000164000c1e1900 */
[----:B------:R-:W-:Y:S02]  /*1c980*/  ISETP.NE.AND.EX P0, PT, RZ, UR5, PT, P0 ;  /* 0x00000005ff007c0c */ /* 0x000fe4000bf05300 */
[----:B---3--:R-:W-:-:S11]  /*1c990*/  MOV R52, R40 ;  /* 0x0000002800347202 */ /* 0x008fd60000000f00 */
[----:B------:R-:W-:Y:S01]  /*1c9a0*/  @P0 IADD3 R2, P1, R2, UR4, RZ ;  /* 0x0000000402020c10 */ /* 0x000fe2000ff3e0ff */
[----:B------:R-:W-:Y:S01]  /*1c9b0*/  ULDC UR4, c[0x0][0xa88] ;  /* 0x0002a20000047ab9 */ /* 0x000fe20000000800 */
[----:B-1----:R-:W-:Y:S02]  /*1c9c0*/  IMAD R5, R52, 0x40, R48 ;  /* 0x0000004034057824 */ /* 0x002fe400078e0230 */
[----:B------:R-:W-:Y:S01]  /*1c9d0*/  @P0 IADD3.X R3, R0, UR5, RZ, P1, !PT ;  /* 0x0000000500030c10 */ /* 0x000fe20008ffe4ff */
[----:B------:R-:W-:Y:S02]  /*1c9e0*/  IMAD.U32 R0, RZ, RZ, UR4 ;  /* 0x00000004ff007e24 */ /* 0x000fe4000f8e00ff */
[----:B------:R-:W-:-:S04]  /*1c9f0*/  IMAD.WIDE R60, R5, 0x2, R60 ;  /* 0x00000002053c7825 */ /* 0x000fc800078e023c */
[----:B------:R0:W5:Y:S01]  /*1ca00*/  @P0 LDG.E R0, desc[UR60][R2.64] ;  /* 0x0000003c02000981 */ /* 0x000162000c1e1900 */
[----:B------:R-:W-:Y:S05]  /*1ca10*/  @P0 BRA `(.L_x_439) ;  /* 0x0000000000100947 */ /* 0x000fea0003800000 */
[----:B------:R-:W-:Y:S05]  /*1ca20*/  @!P2 BRA `(.L_x_439) ;  /* 0x00000000000ca947 */ /* 0x000fea0003800000 */
[----:B0-----:R-:W2:Y:S04]  /*1ca30*/  LDG.E R3, desc[UR60][R20.64] ;  /* 0x0000003c14037981 */ /* 0x001ea8000c1e1900 */
[----:B-----5:R-:W2:Y:S02]  /*1ca40*/  LDG.E R0, desc[UR60][R20.64+0x4] ;  /* 0x0000043c14007981 */ /* 0x020ea4000c1e1900 */
[----:B--2---:R-:W-:-:S07]  /*1ca50*/  IMAD.IADD R0, R0, 0x1, -R3 ;  /* 0x0000000100007824 */ /* 0x004fce00078e0a03 */
.L_x_439:
[----:B0-----:R-:W2:Y:S01]  /*1ca60*/  LDL.LU R10, [R1+0x7c] ;  /* 0x00007c00010a7983 */ /* 0x001ea20000300800 */
[----:B------:R-:W-:-:S03]  /*1ca70*/  ULDC.64 UR4, c[0x0][0xb70] ;  /* 0x0002dc0000047ab9 */ /* 0x000fc60000000a00 */
[----:B------:R-:W3:Y:S04]  /*1ca80*/  LDL.LU R7, [R1+0x6c] ;  /* 0x00006c0001077983 */ /* 0x000ee80000300800 */
[----:B------:R-:W4:Y:S04]  /*1ca90*/  LDL R6, [R1+0x90] ;  /* 0x0000900001067983 */ /* 0x000f280000100800 */
[----:B------:R-:W4:Y:S04]  /*1caa0*/  LDL.LU R54, [R1+0x70] ;  /* 0x0000700001367983 */ /* 0x000f280000300800 */
[----:B------:R-:W4:Y:S01]  /*1cab0*/  LDL.LU R50, [R1+0x80] ;  /* 0x0000800001327983 */ /* 0x000f220000300800 */
[----:B-----5:R-:W-:-:S02]  /*1cac0*/  SHF.R.S32.HI R21, RZ, 0x1f, R49 ;  /* 0x0000001fff157819 */ /* 0x020fc40000011431 */
[----:B------:R-:W-:Y:S02]  /*1cad0*/  MOV R20, R49 ;  /* 0x0000003100147202 */ /* 0x000fe40000000f00 */
[C---:B------:R-:W-:Y:S02]  /*1cae0*/  IADD3 R9, P0, R60.reuse, 0x1000, RZ ;  /* 0x000010003c097810 */ /* 0x040fe40007f1e0ff */
[----:B------:R-:W-:Y:S02]  /*1caf0*/  IADD3 R13, P1, R60, 0x2000, RZ ;  /* 0x000020003c0d7810 */ /* 0x000fe40007f3e0ff */
[----:B------:R-:W-:Y:S02]  /*1cb00*/  LOP3.LUT R8, R9, 0x380, RZ, 0xc0, !PT ;  /* 0x0000038009087812 */ /* 0x000fe400078ec0ff */
[----:B------:R-:W-:Y:S02]  /*1cb10*/  LOP3.LUT R12, R13, 0x380, RZ, 0xc0, !PT ;  /* 0x000003800d0c7812 */ /* 0x000fe400078ec0ff */
[----:B------:R-:W-:-:S02]  /*1cb20*/  SHF.R.U64 R8, R8, 0x3, RZ ;  /* 0x0000000308087819 */ /* 0x000fc400000012ff */
[----:B------:R-:W-:Y:S02]  /*1cb30*/  SHF.R.U64 R12, R12, 0x3, RZ ;  /* 0x000000030c0c7819 */ /* 0x000fe400000012ff */
[----:B------:R-:W-:Y:S01]  /*1cb40*/  LOP3.LUT R8, R8, R9, RZ, 0x3c, !PT ;  /* 0x0000000908087212 */ /* 0x000fe200078e3cff */
[--C-:B------:R-:W-:Y:S01]  /*1cb50*/  IMAD.X R9, RZ, RZ, R61.reuse, P0 ;  /* 0x000000ffff097224 */ /* 0x100fe200000e063d */
[----:B------:R-:W-:Y:S02]  /*1cb60*/  IADD3 R29, P3, R60, 0x4000, RZ ;  /* 0x000040003c1d7810 */ /* 0x000fe40007f7e0ff */
[----:B------:R-:W-:Y:S01]  /*1cb70*/  LOP3.LUT R12, R12, R13, RZ, 0x3c, !PT ;  /* 0x0000000d0c0c7212 */ /* 0x000fe200078e3cff */
[----:B------:R-:W-:Y:S01]  /*1cb80*/  IMAD.X R13, RZ, RZ, R61, P1 ;  /* 0x000000ffff0d7224 */ /* 0x000fe200008e063d */
[----:B------:R-:W-:-:S04]  /*1cb90*/  LOP3.LUT R28, R29, 0x380, RZ, 0xc0, !PT ;  /* 0x000003801d1c7812 */ /* 0x000fc800078ec0ff */
[----:B------:R-:W-:-:S04]  /*1cba0*/  SHF.R.U64 R28, R28, 0x3, RZ ;  /* 0x000000031c1c7819 */ /* 0x000fc800000012ff */
[----:B------:R-:W-:Y:S01]  /*1cbb0*/  LOP3.LUT R28, R28, R29, RZ, 0x3c, !PT ;  /* 0x0000001d1c1c7212 */ /* 0x000fe200078e3cff */
[----:B------:R-:W-:Y:S01]  /*1cbc0*/  IMAD.X R29, RZ, RZ, R61, P3 ;  /* 0x000000ffff1d7224 */ /* 0x000fe200018e063d */
[----:B------:R-:W-:-:S05]  /*1cbd0*/  SHF.R.S32.HI R53, RZ, 0x1f, R52 ;  /* 0x0000001fff357819 */ /* 0x000fca0000011434 */
[----:B------:R-:W-:Y:S01]  /*1cbe0*/  STL [R1+0x54], R53 ;  /* 0x0000543501007387 */ /* 0x000fe20000100800 */
[----:B------:R-:W-:Y:S01]  /*1cbf0*/  BSSY B1, `(.L_x_440) ;  /* 0x0000072000017945 */ /* 0x000fe20003800000 */
[----:B--2---:R-:W-:Y:S02]  /*1cc00*/  SEL R47, R10, RZ, !P2 ;  /* 0x000000ff0a2f7207 */ /* 0x004fe40005000000 */
[----:B---3--:R-:W-:Y:S02]  /*1cc10*/  SEL R51, R7, RZ, !P2 ;  /* 0x000000ff07337207 */ /* 0x008fe40005000000 */
[----:B------:R-:W-:-:S04]  /*1cc20*/  IADD3 R25, P2, R60, 0x3000, RZ ;  /* 0x000030003c197810 */ /* 0x000fc80007f5e0ff */
[----:B------:R-:W-:Y:S02]  /*1cc30*/  LOP3.LUT R24, R25, 0x380, RZ, 0xc0, !PT ;  /* 0x0000038019187812 */ /* 0x000fe400078ec0ff */
[----:B----4-:R-:W-:Y:S01]  /*1cc40*/  SHF.R.S32.HI R46, RZ, 0x1f, R54 ;  /* 0x0000001fff2e7819 */ /* 0x010fe20000011436 */
[----:B------:R-:W-:Y:S01]  /*1cc50*/  IMAD.WIDE.U32 R2, R54, UR4, R20 ;  /* 0x0000000436027c25 */ /* 0x000fe2000f8e0014 */
[----:B------:R-:W-:-:S03]  /*1cc60*/  SHF.R.U64 R24, R24, 0x3, RZ ;  /* 0x0000000318187819 */ /* 0x000fc600000012ff */
[----:B------:R-:W-:Y:S01]  /*1cc70*/  IMAD R7, R50, 0x80, R6 ;  /* 0x0000008032077824 */ /* 0x000fe200078e0206 */
[----:B------:R-:W-:Y:S01]  /*1cc80*/  LOP3.LUT R24, R24, R25, RZ, 0x3c, !PT ;  /* 0x0000001918187212 */ /* 0x000fe200078e3cff */
[----:B------:R-:W0:Y:S01]  /*1cc90*/  S2R R6, SR_TID.X ;  /* 0x0000000000067919 */ /* 0x000e220000002100 */
[----:B------:R-:W-:Y:S01]  /*1cca0*/  IMAD R4, R46, UR4, RZ ;  /* 0x000000042e047c24 */ /* 0x000fe2000f8e02ff */
[----:B------:R-:W-:-:S03]  /*1ccb0*/  IADD3.X R25, RZ, R61, RZ, P2, !PT ;  /* 0x0000003dff197210 */ /* 0x000fc600017fe4ff */
[----:B------:R-:W-:Y:S01]  /*1ccc0*/  IMAD R5, R54, UR5, R4 ;  /* 0x0000000536057c24 */ /* 0x000fe2000f8e0204 */
[----:B------:R-:W-:Y:S02]  /*1ccd0*/  ULDC.64 UR4, c[0x0][0xb78] ;  /* 0x0002de0000047ab9 */ /* 0x000fe40000000a00 */
[----:B------:R-:W-:Y:S02]  /*1cce0*/  IMAD R4, R47, UR4, RZ ;  /* 0x000000042f047c24 */ /* 0x000fe4000f8e02ff */
[----:B------:R-:W-:Y:S01]  /*1ccf0*/  IMAD.IADD R3, R3, 0x1, R5 ;  /* 0x0000000103037824 */ /* 0x000fe200078e0205 */
[----:B------:R-:W-:Y:S01]  /*1cd00*/  SHF.R.S32.HI R5, RZ, 0x1f, R7 ;  /* 0x0000001fff057819 */ /* 0x000fe20000011407 */
[C---:B------:R-:W-:Y:S02]  /*1cd10*/  IMAD R4, R51.reuse, UR5, R4 ;  /* 0x0000000533047c24 */ /* 0x040fe4000f8e0204 */
[----:B------:R-:W-:Y:S01]  /*1cd20*/  IMAD.WIDE.U32 R2, R51, UR4, R2 ;  /* 0x0000000433027c25 */ /* 0x000fe2000f8e0002 */
[----:B------:R-:W-:-:S02]  /*1cd30*/  ULDC.64 UR4, c[0x0][0xb40] ;  /* 0x0002d00000047ab9 */ /* 0x000fc40000000a00 */
[----:B------:R-:W-:-:S04]  /*1cd40*/  IADD3 R2, P4, R7, R2, RZ ;  /* 0x0000000207027210 */ /* 0x000fc80007f9e0ff */
[----:B------:R-:W-:Y:S01]  /*1cd50*/  IADD3.X R5, R5, R3, R4, P4, !PT ;  /* 0x0000000305057210 */ /* 0x000fe200027fe404 */
[----:B------:R-:W-:Y:S01]  /*1cd60*/  VIADD R3, R7, 0x8 ;  /* 0x0000000807037836 */ /* 0x000fe20000000000 */
[----:B------:R-:W-:Y:S02]  /*1cd70*/  LEA R44, P5, R2, UR4, 0x2 ;  /* 0x00000004022c7c11 */ /* 0x000fe4000f8a10ff */
[----:B------:R-:W-:Y:S02]  /*1cd80*/  IADD3 R33, P4, R60, 0x5000, RZ ;  /* 0x000050003c217810 */ /* 0x000fe40007f9e0ff */
[----:B------:R-:W-:Y:S01]  /*1cd90*/  LEA.HI.X R45, R2, UR5, R5, 0x2, P5 ;  /* 0x00000005022d7c11 */ /* 0x000fe2000a8f1405 */
[----:B------:R-:W-:Y:S01]  /*1cda0*/  ULDC.64 UR4, c[0x0][0xaa0] ;  /* 0x0002a80000047ab9 */ /* 0x000fe20000000a00 */
[----:B------:R-:W-:Y:S01]  /*1cdb0*/  IADD3 R37, P5, R60, 0x6000, RZ ;  /* 0x000060003c257810 */ /* 0x000fe20007fbe0ff */
[----:B0-----:R-:W-:Y:S01]  /*1cdc0*/  VIADD R10, R6, 0xffffff80 ;  /* 0xffffff80060a7836 */ /* 0x001fe20000000000 */
[----:B------:R-:W-:-:S02]  /*1cdd0*/  LOP3.LUT R2, R60, 0x380, RZ, 0xc0, !PT ;  /* 0x000003803c027812 */ /* 0x000fc400078ec0ff */
[----:B------:R-:W-:Y:S02]  /*1cde0*/  IADD3 R5, P2, R60, 0x7000, RZ ;  /* 0x000070003c057810 */ /* 0x000fe40007f5e0ff */
[----:B------:R-:W-:Y:S02]  /*1cdf0*/  SHF.R.S32.HI R6, RZ, 0x1f, R10 ;  /* 0x0000001fff067819 */ /* 0x000fe4000001140a */
[----:B------:R-:W-:Y:S02]  /*1ce00*/  LOP3.LUT R32, R33, 0x380, RZ, 0xc0, !PT ;  /* 0x0000038021207812 */ /* 0x000fe400078ec0ff */
[----:B------:R-:W-:Y:S02]  /*1ce10*/  LEA.HI R6, R6, R10, RZ, 0x7 ;  /* 0x0000000a06067211 */ /* 0x000fe400078f38ff */
[----:B------:R-:W-:Y:S02]  /*1ce20*/  LOP3.LUT R36, R37, 0x380, RZ, 0xc0, !PT ;  /* 0x0000038025247812 */ /* 0x000fe400078ec0ff */
[----:B------:R-:W-:-:S02]  /*1ce30*/  LOP3.LUT R6, R6, 0xffffff80, RZ, 0xc0, !PT ;  /* 0xffffff8006067812 */ /* 0x000fc400078ec0ff */
[----:B------:R-:W-:Y:S02]  /*1ce40*/  SHF.R.U64 R32, R32, 0x3, RZ ;  /* 0x0000000320207819 */ /* 0x000fe400000012ff */
[----:B------:R-:W-:Y:S02]  /*1ce50*/  IADD3 R6, R10, -R6, RZ ;  /* 0x800000060a067210 */ /* 0x000fe40007ffe0ff */
[----:B------:R-:W-:Y:S02]  /*1ce60*/  SHF.R.U64 R36, R36, 0x3, RZ ;  /* 0x0000000324247819 */ /* 0x000fe400000012ff */
[----:B------:R-:W-:Y:S02]  /*1ce70*/  LOP3.LUT P0, RZ, R6, 0x3, RZ, 0xc0, !PT ;  /* 0x0000000306ff7812 */ /* 0x000fe4000780c0ff */
[----:B------:R-:W-:Y:S01]  /*1ce80*/  LOP3.LUT R32, R32, R33, RZ, 0x3c, !PT ;  /* 0x0000002120207212 */ /* 0x000fe200078e3cff */
[----:B------:R-:W-:Y:S01]  /*1ce90*/  IMAD.X R33, RZ, RZ, R61, P4 ;  /* 0x000000ffff217224 */ /* 0x000fe200020e063d */
[----:B------:R-:W-:-:S02]  /*1cea0*/  ISETP.GE.OR P1, PT, R7, R0, P0 ;  /* 0x000000000700720c */ /* 0x000fc40000726670 */
[----:B------:R-:W-:Y:S02]  /*1ceb0*/  ISETP.GE.OR P0, PT, R3, R0, P0 ;  /* 0x000000000300720c */ /* 0x000fe40000706670 */
[----:B------:R-:W-:Y:S02]  /*1cec0*/  SHF.R.U64 R3, R2, 0x3, RZ ;  /* 0x0000000302037819 */ /* 0x000fe400000012ff */
[----:B------:R-:W-:Y:S02]  /*1ced0*/  LOP3.LUT R2, R5, 0x380, RZ, 0xc0, !PT ;  /* 0x0000038005027812 */ /* 0x000fe400078ec0ff */
[----:B------:R-:W-:Y:S01]  /*1cee0*/  LOP3.LUT R36, R36, R37, RZ, 0x3c, !PT ;  /* 0x0000002524247212 */ /* 0x000fe200078e3cff */
[----:B------:R-:W-:Y:S01]  /*1cef0*/  IMAD.X R37, RZ, RZ, R61, P5 ;  /* 0x000000ffff257224 */ /* 0x000fe200028e063d */
[----:B------:R-:W-:Y:S02]  /*1cf00*/  SHF.R.U64 R2, R2, 0x3, RZ ;  /* 0x0000000302027819 */ /* 0x000fe400000012ff */
[----:B------:R-:W-:Y:S01]  /*1cf10*/  IADD3.X R41, RZ, R61, RZ, P2, !PT ;  /* 0x0000003dff297210 */ /* 0x000fe200017fe4ff */
[----:B------:R-:W-:Y:S01]  /*1cf20*/  @!P1 STG.E desc[UR60][R44.64], R92 ;  /* 0x0000005c2c009986 */ /* 0x000fe2000c10193c */
[----:B------:R-:W-:-:S02]  /*1cf30*/  LOP3.LUT R40, R2, R5, RZ, 0x3c, !PT ;  /* 0x0000000502287212 */ /* 0x000fc400078e3cff */
[----:B------:R-:W-:Y:S01]  /*1cf40*/  LOP3.LUT R60, R3, R60, RZ, 0x3c, !PT ;  /* 0x0000003c033c7212 */ /* 0x000fe200078e3cff */
[--C-:B------:R-:W-:Y:S01]  /*1cf50*/  IMAD.MOV.U32 R2, RZ, RZ, R48.reuse ;  /* 0x000000ffff027224 */ /* 0x100fe200078e0030 */
[----:B------:R-:W-:Y:S01]  /*1cf60*/  SHF.R.S32.HI R3, RZ, 0x1f, R48 ;  /* 0x0000001fff037819 */ /* 0x000fe20000011430 */
[----:B------:R0:W-:Y:S01]  /*1cf70*/  @!P0 STG.E desc[UR60][R44.64+0x20], R91 ;  /* 0x0000205b2c008986 */ /* 0x0001e2000c10193c */
[----:B------:R-:W-:-:S03]  /*1cf80*/  IMAD R20, R21, UR4, RZ ;  /* 0x0000000415147c24 */ /* 0x000fc6000f8e02ff */
[----:B------:R1:W5:Y:S01]  /*1cf90*/  LD.E.128 R4, desc[UR60][R60.64] ;  /* 0x0000003c3c047980 */ /* 0x000362000c101d00 */
[----:B------:R-:W-:-:S03]  /*1cfa0*/  IMAD.WIDE.U32 R2, R49, UR4, R2 ;  /* 0x0000000431027c25 */ /* 0x000fc6000f8e0002 */
[----:B------:R-:W5:Y:S01]  /*1cfb0*/  LD.E.128 R8, desc[UR60][R8.64] ;  /* 0x0000003c08087980 */ /* 0x000f62000c101d00 */
[----:B------:R-:W-:Y:S01]  /*1cfc0*/  IMAD R49, R49, UR5, R20 ;  /* 0x0000000531317c24 */ /* 0x000fe2000f8e0214 */
[----:B------:R-:W-:Y:S02]  /*1cfd0*/  ULDC.64 UR4, c[0x0][0xae0] ;  /* 0x0002b80000047ab9 */ /* 0x000fe40000000a00 */
[----:B------:R-:W5:Y:S04]  /*1cfe0*/  LD.E.128 R12, desc[UR60][R12.64] ;  /* 0x0000003c0c0c7980 */ /* 0x000f68000c101d00 */
[----:B------:R-:W5:Y:S04]  /*1cff0*/  LD.E.128 R24, desc[UR60][R24.64] ;  /* 0x0000003c18187980 */ /* 0x000f68000c101d00 */
[----:B------:R-:W5:Y:S04]  /*1d000*/  LD.E.128 R28, desc[UR60][R28.64] ;  /* 0x0000003c1c1c7980 */ /* 0x000f68000c101d00 */
[----:B------:R-:W5:Y:S04]  /*1d010*/  LD.E.128 R32, desc[UR60][R32.64] ;  /* 0x0000003c20207980 */ /* 0x000f68000c101d00 */
[----:B------:R-:W5:Y:S04]  /*1d020*/  LD.E.128 R36, desc[UR60][R36.64] ;  /* 0x0000003c24247980 */ /* 0x000f68000c101d00 */
[----:B------:R-:W5:Y:S01]  /*1d030*/  LD.E.128 R40, desc[UR60][R40.64] ;  /* 0x0000003c28287980 */ /* 0x000f62000c101d00 */
[----:B------:R-:W-:-:S02]  /*1d040*/  IMAD.IADD R3, R3, 0x1, R49 ;  /* 0x0000000103037824 */ /* 0x000fc400078e0231 */
[----:B------:R-:W-:Y:S01]  /*1d050*/  IMAD R49, R50, -0x80, R0 ;  /* 0xffffff8032317824 */ /* 0x000fe200078e0200 */
[----:B------:R-:W-:Y:S01]  /*1d060*/  @!PT LDS RZ, [RZ] ;  /* 0x00000000fffff984 */ /* 0x000fe20000000800 */
[----:B------:R-:W-:Y:S01]  /*1d070*/  @!PT LDS RZ, [RZ] ;  /* 0x00000000fffff984 */ /* 0x000fe20000000800 */
[----:B------:R-:W-:Y:S01]  /*1d080*/  @!PT LDS RZ, [RZ] ;  /* 0x00000000fffff984 */ /* 0x000fe20000000800 */
[----:B------:R-:W-:Y:S01]  /*1d090*/  @!PT LDS RZ, [RZ] ;  /* 0x00000000fffff984 */ /* 0x000fe20000000800 */
[----:B------:R2:W-:Y:S06]  /*1d0a0*/  MEMBAR.ALL.CTA ;  /* 0x0000000000007992 */ /* 0x0005ec0000008000 */
[----:B--2---:R-:W2:Y:S01]  /*1d0b0*/  FENCE.VIEW.ASYNC.S ;  /* 0x00000000000073c6 */ /* 0x004ea20000000000 */
[----:B0-----:R-:W-:Y:S01]  /*1d0c0*/  IMAD R44, R46, UR4, RZ ;  /* 0x000000042e2c7c24 */ /* 0x001fe2000f8e02ff */
[C---:B------:R-:W-:Y:S01]  /*1d0d0*/  IADD3 R0, R52.reuse, 0x40, RZ ;  /* 0x0000004034007810 */ /* 0x040fe20007ffe0ff */
[C---:B------:R-:W-:Y:S01]  /*1d0e0*/  VIADD R20, R52.reuse, 0x20 ;  /* 0x0000002034147836 */ /* 0x040fe20000000000 */
[-C--:B------:R-:W-:Y:S01]  /*1d0f0*/  ISETP.GE.AND P3, PT, R52, R49.reuse, PT ;  /* 0x000000313400720c */ /* 0x080fe20003f66270 */
[----:B------:R-:W-:Y:S01]  /*1d100*/  IMAD R45, R54, UR5, R44 ;  /* 0x00000005362d7c24 */ /* 0x000fe2000f8e022c */
[-C--:B------:R-:W-:Y:S01]  /*1d110*/  ISETP.GE.AND P1, PT, R0, R49.reuse, PT ;  /* 0x000000310000720c */ /* 0x080fe20003f26270 */
[----:B------:R-:W-:Y:S01]  /*1d120*/  IMAD.WIDE.U32 R2, R54, UR4, R2 ;  /* 0x0000000436027c25 */ /* 0x000fe2000f8e0002 */
[----:B------:R-:W-:Y:S01]  /*1d130*/  ULDC.64 UR4, c[0x0][0xae8] ;  /* 0x0002ba0000047ab9 */ /* 0x000fe20000000a00 */
[----:B------:R-:W-:-:S02]  /*1d140*/  ISETP.GE.AND P0, PT, R20, R49, PT ;  /* 0x000000311400720c */ /* 0x000fc40003f06270 */
[----:B------:R-:W-:Y:S02]  /*1d150*/  VIADD R0, R16, 0x2e820 ;  /* 0x0002e82010007836 */ /* 0x000fe40000000000 */
[----:B------:R-:W-:Y:S02]  /*1d160*/  IMAD.IADD R3, R3, 0x1, R45 ;  /* 0x0000000103037824 */ /* 0x000fe400078e022d */
[----:B------:R-:W-:Y:S01]  /*1d170*/  IMAD R20, R47, UR4, RZ ;  /* 0x000000042f147c24 */ /* 0x000fe2000f8e02ff */
[----:B------:R-:W-:Y:S01]  /*1d180*/  PRMT R0, RZ, 0x654, R0 ;  /* 0x00000654ff007816 */ /* 0x000fe20000000000 */
[----:B------:R-:W-:Y:S02]  /*1d190*/  VIADD R21, R52, 0x60 ;  /* 0x0000006034157836 */ /* 0x000fe40000000000 */
[C---:B------:R-:W-:Y:S02]  /*1d1a0*/  IMAD R47, R51.reuse, UR5, R20 ;  /* 0x00000005332f7c24 */ /* 0x040fe4000f8e0214 */
[----:B------:R-:W-:Y:S01]  /*1d1b0*/  IMAD.WIDE.U32 R44, R51, UR4, R2 ;  /* 0x00000004332c7c25 */ /* 0x000fe2000f8e0002 */
[----:B------:R-:W-:Y:S01]  /*1d1c0*/  ISETP.GE.AND P2, PT, R21, R49, PT ;  /* 0x000000311500720c */ /* 0x000fe20003f46270 */
[----:B--2---:R1:W-:Y:S02]  /*1d1d0*/  SYNCS.ARRIVE.TRANS64.RED.A1T0 RZ, [R0+URZ], RZ ;  /* 0x000000ff00ff79a7 */ /* 0x0043e4000810043f */
[----:B------:R-:W-:Y:S01]  /*1d1e0*/  IMAD.WIDE R20, R50, 0x80, R52 ;  /* 0x0000008032147825 */ /* 0x000fe200078e0234 */
[----:B------:R-:W-:Y:S01]  /*1d1f0*/  IADD3 R49, R45, R47, RZ ;  /* 0x0000002f2d317210 */ /* 0x000fe20007ffe0ff */
[----:B------:R-:W-:Y:S08]  /*1d200*/  @P3 BRA `(.L_x_441) ;  /* 0x0000000000403947 */ /* 0x000ff00003800000 */
[----:B------:R-:W-:Y:S01]  /*1d210*/  ULDC.64 UR4, c[0x0][0xad8] ;  /* 0x0002b60000047ab9 */ /* 0x000fe20000000a00 */
[----:B------:R-:W-:Y:S01]  /*1d220*/  IMAD.MOV.U32 R2, RZ, RZ, R44 ;  /* 0x000000ffff027224 */ /* 0x000fe200078e002c */
[----:B------:R-:W-:Y:S01]  /*1d230*/  ULDC.64 UR6, c[0x0][0xa80] ;  /* 0x0002a00000067ab9 */ /* 0x000fe20000000a00 */
[----:B------:R-:W-:Y:S02]  /*1d240*/  IMAD.MOV.U32 R3, RZ, RZ, R49 ;  /* 0x000000ffff037224 */ /* 0x000fe400078e0031 */
[----:B------:R-:W-:Y:S02]  /*1d250*/  IMAD R47, R21, UR4, RZ ;  /* 0x00000004152f7c24 */ /* 0x000fe4000f8e02ff */
[----:B-1----:R-:W-:Y:S02]  /*1d260*/  VIADD R0, R48, 0x40 ;  /* 0x0000004030007836 */ /* 0x002fe40000000000 */
[----:B------:R-:W-:Y:S01]  /*1d270*/  IMAD.WIDE.U32 R2, R20, UR4, R2 ;  /* 0x0000000414027c25 */ /* 0x000fe2000f8e0002 */
[----:B------:R-:W-:-:S02]  /*1d280*/  ULDC UR4, c[0x0][0xa8c] ;  /* 0x0002a30000047ab9 */ /* 0x000fc40000000800 */
[----:B------:R-:W-:Y:S01]  /*1d290*/  ISETP.GE.AND P3, PT, R48, UR4, PT ;  /* 0x0000000430007c0c */ /* 0x000fe2000bf66270 */
[----:B------:R-:W-:Y:S01]  /*1d2a0*/  IMAD R47, R20, UR5, R47 ;  /* 0x00000005142f7c24 */ /* 0x000fe2000f8e022f */
[----:B------:R-:W-:Y:S02]  /*1d2b0*/  ISETP.GE.AND P4, PT, R0, UR4, PT ;  /* 0x0000000400007c0c */ /* 0x000fe4000bf86270 */
[----:B------:R-:W-:Y:S02]  /*1d2c0*/  LEA R46, P5, R2, UR6, 0x1 ;  /* 0x00000006022e7c11 */ /* 0x000fe4000f8a08ff */
[----:B------:R-:W-:-:S04]  /*1d2d0*/  IADD3 R3, R3, R47, RZ ;  /* 0x0000002f03037210 */ /* 0x000fc80007ffe0ff */
[----:B------:R-:W-:-:S05]  /*1d2e0*/  LEA.HI.X R47, R2, UR7, R3, 0x1, P5 ;  /* 0x00000007022f7c11 */ /* 0x000fca000a8f0c03 */
[----:B-----5:R0:W-:Y:S04]  /*1d2f0*/  @!P3 STG.E.128 desc[UR60][R46.64], R4 ;  /* 0x000000042e00b986 */ /* 0x0201e8000c101d3c */
[----:B------:R0:W-:Y:S02]  /*1d300*/  @!P4 STG.E.128 desc[UR60][R46.64+0x80], R28 ;  /* 0x0000801c2e00c986 */ /* 0x0001e4000c101d3c */
.L_x_441:
[----:B------:R-:W-:Y:S05]  /*1d310*/  BSYNC B1 ;  /* 0x0000000000017941 */ /* 0x000fea0003800000 */
.L_x_440:
[----:B------:R-:W-:Y:S04]  /*1d320*/  BSSY B1, `(.L_x_442) ;  /* 0x0000014000017945 */ /* 0x000fe80003800000 */
[----:B------:R-:W-:Y:S05]  /*1d330*/  @P0 BRA `(.L_x_443) ;  /* 0x0000000000480947 */ /* 0x000fea0003800000 */
[----:B0----5:R-:W-:Y:S01]  /*1d340*/  IADD3 R5, P0, R20, 0x20, RZ ;  /* 0x0000002014057810 */ /* 0x021fe20007f1e0ff */
[----:B------:R-:W-:Y:S01]  /*1d350*/  ULDC.64 UR4, c[0x0][0xad8] ;  /* 0x0002b60000047ab9 */ /* 0x000fe20000000a00 */
[----:B------:R-:W-:Y:S01]  /*1d360*/  MOV R3, R49 ;  /* 0x0000003100037202 */ /* 0x000fe20000000f00 */
[----:B------:R-:W-:Y:S01]  /*1d370*/  IMAD.MOV.U32 R2, RZ, RZ, R44 ;  /* 0x000000ffff027224 */ /* 0x000fe200078e002c */
[----:B------:R-:W-:Y:S01]  /*1d380*/  ULDC.64 UR6, c[0x0][0xa80] ;  /* 0x0002a00000067ab9 */ /* 0x000fe20000000a00 */
[----:B-1----:R-:W-:Y:S02]  /*1d390*/  IMAD.X R0, RZ, RZ, R21, P0 ;  /* 0x000000ffff007224 */ /* 0x002fe400000e0615 */
[----:B------:R-:W-:Y:S02]  /*1d3a0*/  VIADD R4, R48, 0x40 ;  /* 0x0000004030047836 */ /* 0x000fe40000000000 */
        /* <DEDUP_REMOVED lines=11> */
.L_x_443:
[----:B------:R-:W-:Y:S05]  /*1d460*/  BSYNC B1 ;  /* 0x0000000000017941 */ /* 0x000fea0003800000 */
.L_x_442:
[----:B------:R-:W-:Y:S04]  /*1d470*/  BSSY B1, `(.L_x_444) ;  /* 0x0000014000017945 */ /* 0x000fe80003800000 */
[----:B------:R-:W-:Y:S05]  /*1d480*/  @P1 BRA `(.L_x_445) ;  /* 0x0000000000481947 */ /* 0x000fea0003800000 */
[----:B0-2--5:R-:W-:Y:S01]  /*1d490*/  IADD3 R5, P0, R20, 0x40, RZ ;  /* 0x0000004014057810 */ /* 0x025fe20007f1e0ff */
        /* <DEDUP_REMOVED lines=17> */
.L_x_445:
[----:B------:R-:W-:Y:S05]  /*1d5b0*/  BSYNC B1 ;  /* 0x0000000000017941 */ /* 0x000fea0003800000 */
.L_x_444:
[----:B------:R-:W-:Y:S05]  /*1d5c0*/  @P2 BRA `(.L_x_446) ;  /* 0x0000000800f42947 */ /* 0x000fea0003800000 */
[----:B0-23-5:R-:W-:Y:S01]  /*1d5d0*/  IADD3 R5, P0, R20, 0x60, RZ ;  /* 0x0000006014057810 */ /* 0x02dfe20007f1e0ff */
[----:B------:R-:W-:Y:S01]  /*1d5e0*/  ULDC.64 UR6, c[0x0][0xad8] ;  /* 0x0002b60000067ab9 */ /* 0x000fe20000000a00 */
[----:B------:R-:W-:Y:S01]  /*1d5f0*/  MOV R2, R44 ;  /* 0x0000002c00027202 */ /* 0x000fe20000000f00 */
[----:B------:R-:W-:Y:S01]  /*1d600*/  IMAD.MOV.U32 R3, RZ, RZ, R49 ;  /* 0x000000ffff037224 */ /* 0x000fe200078e0031 */
[----:B------:R-:W-:Y:S01]  /*1d610*/  ULDC UR4, c[0x0][0xa8c] ;  /* 0x0002a30000047ab9 */ /* 0x000fe20000000800 */
[----:B------:R-:W-:Y:S01]  /*1d620*/  IMAD.X R20, RZ, RZ, R21, P0 ;  /* 0x000000ffff147224 */ /* 0x000fe200000e0615 */
[----:B------:R-:W-:Y:S01]  /*1d630*/  ISETP.GE.AND P1, PT, R48, UR4, PT ;  /* 0x0000000430007c0c */ /* 0x000fe2000bf26270 */
[----:B------:R-:W-:-:S04]  /*1d640*/  IMAD.WIDE.U32 R2, R5, UR6, R2 ;  /* 0x0000000605027c25 */ /* 0x000fc8000f8e0002 */
[----:B------:R-:W-:Y:S02]  /*1d650*/  IMAD R20, R20, UR6, RZ ;  /* 0x0000000614147c24 */ /* 0x000fe4000f8e02ff */
[----:B-1----:R-:W-:Y:S02]  /*1d660*/  VIADD R0, R48, 0x40 ;  /* 0x0000004030007836 */ /* 0x002fe40000000000 */
        /* <DEDUP_REMOVED lines=10> */
.L_x_437:
[----:B------:R-:W4:Y:S01]  /*1d710*/  LDL.LU R4, [R1+0x74] ;  /* 0x0000740001047983 */ /* 0x000f220000300800 */
[----:B------:R-:W-:-:S03]  /*1d720*/  ULDC.64 UR4, c[0x0][0xbd8] ;  /* 0x0002f60000047ab9 */ /* 0x000fc60000000a00 */
[----:B--2---:R-:W1:Y:S01]  /*1d730*/  LDL.LU R0, [R1+0x78] ;  /* 0x0000780001007983 */ /* 0x004e620000300800 */
[----:B------:R-:W-:Y:S02]  /*1d740*/  ISETP.NE.U32.AND P0, PT, RZ, UR4, PT ;  /* 0x00000004ff007c0c */ /* 0x000fe4000bf05070 */
[----:B------:R-:W-:Y:S02]  /*1d750*/  MOV R7, RZ ;  /* 0x000000ff00077202 */ /* 0x000fe40000000f00 */
[----:B------:R-:W-:Y:S02]  /*1d760*/  ISETP.NE.AND.EX P0, PT, RZ, UR5, PT, P0 ;  /* 0x00000005ff007c0c */ /* 0x000fe4000bf05300 */
[----:B----4-:R-:W-:-:S04]  /*1d770*/  IADD3 R2, P1, R4, UR4, RZ ;  /* 0x0000000404027c10 */ /* 0x010fc8000ff3e0ff */
[----:B-1----:R-:W-:Y:S01]  /*1d780*/  IADD3.X R3, R0, UR5, RZ, P1, !PT ;  /* 0x0000000500037c10 */ /* 0x002fe20008ffe4ff */
[----:B------:R-:W-:Y:S02]  /*1d790*/  ULDC.64 UR4, c[0x0][0xbe0] ;  /* 0x0002f80000047ab9 */ /* 0x000fe40000000a00 */
[----:B------:R-:W-:-:S04]  /*1d7a0*/  ISETP.NE.U32.AND P1, PT, RZ, UR4, PT ;  /* 0x00000004ff007c0c */ /* 0x000fc8000bf25070 */
[----:B------:R1:W5:Y:S01]  /*1d7b0*/  @P0 LDG.E R7, desc[UR60][R2.64] ;  /* 0x0000003c02070981 */ /* 0x000362000c1e1900 */
[----:B------:R-:W-:Y:S01]  /*1d7c0*/  ISETP.NE.AND.EX P1, PT, RZ, UR5, PT, P1 ;  /* 0x00000005ff007c0c */ /* 0x000fe2000bf25310 */
[----:B------:R-:W2:-:S12]  /*1d7d0*/  S2R R6, SR_TID.X ;  /* 0x0000000000067919 */ /* 0x000e980000002100 */
[----:B------:R-:W-:Y:S01]  /*1d7e0*/  @P1 IADD3 R4, P2, R4, UR4, RZ ;  /* 0x0000000404041c10 */ /* 0x000fe2000ff5e0ff */
[----:B------:R-:W-:-:S03]  /*1d7f0*/  ULDC UR4, c[0x0][0xa88] ;  /* 0x0002a20000047ab9 */ /* 0x000fc60000000800 */
[----:B------:R-:W-:Y:S01]  /*1d800*/  @P1 IADD3.X R5, R0, UR5, RZ, P2, !PT ;  /* 0x0000000500051c10 */ /* 0x000fe200097fe4ff */
[----:B------:R-:W-:-:S06]  /*1d810*/  IMAD.U32 R0, RZ, RZ, UR4 ;  /* 0x00000004ff007e24 */ /* 0x000fcc000f8e00ff */
[----:B------:R1:W5:Y:S01]  /*1d820*/  @P1 LDG.E R0, desc[UR60][R4.64] ;  /* 0x0000003c04001981 */ /* 0x000362000c1e1900 */
[----:B--2---:R-:W-:-:S05]  /*1d830*/  VIADD R6, R6, 0xffffff80 ;  /* 0xffffff8006067836 */ /* 0x004fca0000000000 */
[----:B------:R-:W-:Y:S01]  /*1d840*/  ISETP.GE.AND P2, PT, R6, 0x80, PT ;  /* 0x000000800600780c */ /* 0x000fe20003f46270 */
[----:B-1----:R-:W-:-:S12]  /*1d850*/  @P1 BRA `(.L_x_447) ;  /* 0x0000000000101947 */ /* 0x002fd80003800000 */
[----:B------:R-:W-:Y:S05]  /*1d860*/  @!P0 BRA `(.L_x_447) ;  /* 0x00000000000c8947 */ /* 0x000fea0003800000 */
[----:B------:R-:W2:Y:S04]  /*1d870*/  LDG.E R5, desc[UR60][R2.64] ;  /* 0x0000003c02057981 */ /* 0x000ea8000c1e1900 */
[----:B-----5:R-:W2:Y:S02]  /*1d880*/  LDG.E R0, desc[UR60][R2.64+0x4] ;  /* 0x0000043c02007981 */ /* 0x020ea4000c1e1900 */
[----:B--2---:R-:W-:-:S07]  /*1d890*/  IMAD.IADD R0, R0, 0x1, -R5 ;  /* 0x0000000100007824 */ /* 0x004fce00078e0a05 */
.L_x_447:
[----:B------:R-:W2:Y:S04]  /*1d8a0*/  LDL.LU R3, [R1+0x6c] ;  /* 0x00006c0001037983 */ /* 0x000ea80000300800 */
[----:B------:R-:W4:Y:S04]  /*1d8b0*/  LDL.LU R2, [R1+0x7c] ;  /* 0x00007c0001027983 */ /* 0x000f280000300800 */
[----:B------:R-:W3:Y:S04]  /*1d8c0*/  LDL R13, [R1+0x70] ;  /* 0x00007000010d7983 */ /* 0x000ee80000100800 */
[----:B------:R-:W3:Y:S04]  /*1d8d0*/  LDL R12, [R1+0x4c] ;  /* 0x00004c00010c7983 */ /* 0x000ee80000100800 */
[----:B------:R1:W5:Y:S01]  /*1d8e0*/  LDL R14, [R1+0x80] ;  /* 0x00008000010e7983 */ /* 0x0003620000100800 */
[----:B------:R-:W-:Y:S01]  /*1d8f0*/  BSSY B1, `(.L_x_448) ;  /* 0x000001d000017945 */ /* 0x000fe20003800000 */
[----:B-----5:R-:W-:-:S02]  /*1d900*/  SHF.R.S32.HI R6, RZ, 0x1f, R7 ;  /* 0x0000001fff067819 */ /* 0x020fc40000011407 */
[----:B--2---:R-:W-:Y:S02]  /*1d910*/  SEL R11, R3, RZ, !P0 ;  /* 0x000000ff030b7207 */ /* 0x004fe40004000000 */
[----:B----4-:R-:W-:Y:S02]  /*1d920*/  SEL R9, R2, RZ, !P0 ;  /* 0x000000ff02097207 */ /* 0x010fe40004000000 */
[----:B---3--:R-:W-:Y:S02]  /*1d930*/  SHF.R.S32.HI R8, RZ, 0x1f, R13 ;  /* 0x0000001fff087819 */ /* 0x008fe4000001140d */
[----:B------:R-:W-:Y:S01]  /*1d940*/  SHF.R.S32.HI R10, RZ, 0x1f, R12 ;  /* 0x0000001fff0a7819 */ /* 0x000fe2000001140c */
[----:B-1----:R-:W-:Y:S06]  /*1d950*/  @P2 BRA `(.L_x_449) ;  /* 0x0000000000582947 */ /* 0x002fec0003800000 */
[----:B------:R-:W1:Y:S02]  /*1d960*/  S2R R2, SR_TID.X ;  /* 0x0000000000027919 */ /* 0x000e640000002100 */
[----:B-1----:R-:W-:-:S05]  /*1d970*/  LEA R2, R14, R2, 0x7 ;  /* 0x000000020e027211 */ /* 0x002fca00078e38ff */
[----:B------:R-:W-:-:S05]  /*1d980*/  VIADD R3, R2, 0xffffff80 ;  /* 0xffffff8002037836 */ /* 0x000fca0000000000 */
[----:B------:R-:W-:-:S13]  /*1d990*/  ISETP.GE.AND P0, PT, R3, R0, PT ;  /* 0x000000000300720c */ /* 0x000fda0003f06270 */
[----:B------:R-:W-:Y:S05]  /*1d9a0*/  @P0 BRA `(.L_x_449) ;  /* 0x0000000000440947 */ /* 0x000fea0003800000 */
[C---:B------:R-:W-:Y:S01]  /*1d9b0*/  IADD3 R2, P0, R3.reuse, R7, RZ ;  /* 0x0000000703027210 */ /* 0x040fe20007f1e0ff */
[----:B------:R-:W-:Y:S02]  /*1d9c0*/  ULDC.64 UR4, c[0x0][0xb70] ;  /* 0x0002dc0000047ab9 */ /* 0x000fe40000000a00 */
[----:B------:R-:W-:Y:S01]  /*1d9d0*/  IMAD R4, R8, UR4, RZ ;  /* 0x0000000408047c24 */ /* 0x000fe2000f8e02ff */
[----:B------:R-:W-:-:S03]  /*1d9e0*/  LEA.HI.X.SX32 R3, R3, R6, 0x1, P0 ;  /* 0x0000000603037211 */ /* 0x000fc600000f0eff */
[C---:B------:R-:W-:Y:S02]  /*1d9f0*/  IMAD R5, R13.reuse, UR5, R4 ;  /* 0x000000050d057c24 */ /* 0x040fe4000f8e0204 */
[----:B------:R-:W-:Y:S01]  /*1da00*/  IMAD.WIDE.U32 R2, R13, UR4, R2 ;  /* 0x000000040d027c25 */ /* 0x000fe2000f8e0002 */
[----:B------:R-:W-:-:S03]  /*1da10*/  ULDC.64 UR4, c[0x0][0xb78] ;  /* 0x0002de0000047ab9 */ /* 0x000fc60000000a00 */
[----:B------:R-:W-:Y:S02]  /*1da20*/  IMAD R4, R9, UR4, RZ ;  /* 0x0000000409047c24 */ /* 0x000fe4000f8e02ff */
[----:B------:R-:W-:Y:S02]  /*1da30*/  IMAD.IADD R3, R3, 0x1, R5 ;  /* 0x0000000103037824 */ /* 0x000fe400078e0205 */
[C---:B------:R-:W-:Y:S02]  /*1da40*/  IMAD R5, R11.reuse, UR5, R4 ;  /* 0x000000050b057c24 */ /* 0x040fe4000f8e0204 */
[----:B------:R-:W-:Y:S01]  /*1da50*/  IMAD.WIDE.U32 R2, R11, UR4, R2 ;  /* 0x000000040b027c25 */ /* 0x000fe2000f8e0002 */
[----:B------:R-:W-:-:S03]  /*1da60*/  ULDC.64 UR4, c[0x0][0xb40] ;  /* 0x0002d00000047ab9 */ /* 0x000fc60000000a00 */
[----:B------:R-:W-:Y:S01]  /*1da70*/  IMAD.IADD R3, R3, 0x1, R5 ;  /* 0x0000000103037824 */ /* 0x000fe200078e0205 */
[----:B------:R-:W-:-:S04]  /*1da80*/  LEA R4, P0, R2, UR4, 0x2 ;  /* 0x0000000402047c11 */ /* 0x000fc8000f8010ff */
[----:B------:R-:W-:Y:S02]  /*1da90*/  LEA.HI.X R5, R2, UR5, R3, 0x2, P0 ;  /* 0x0000000502057c11 */ /* 0x000fe400080f1403 */
[----:B------:R-:W-:-:S05]  /*1daa0*/  MOV R3, 0xff800000 ;  /* 0xff80000000037802 */ /* 0x000fca0000000f00 */
[----:B------:R1:W-:Y:S02]  /*1dab0*/  STG.E desc[UR60][R4.64], R3 ;  /* 0x0000000304007986 */ /* 0x0003e4000c10193c */
.L_x_449:
[----:B------:R-:W-:Y:S05]  /*1dac0*/  BSYNC B1 ;  /* 0x0000000000017941 */ /* 0x000fea0003800000 */
.L_x_448:
[----:B------:R-:W2:Y:S01]  /*1dad0*/  LDL.64 R20, [R1+0x50] ;  /* 0x0000500001147983 */ /* 0x000ea20000100a00 */
[----:B------:R-:W-:Y:S01]  /*1dae0*/  ULDC.64 UR4, c[0x0][0xaa0] ;  /* 0x0002a80000047ab9 */ /* 0x000fe20000000a00 */
[----:B------:R-:W-:Y:S01]  /*1daf0*/  IMAD.MOV.U32 R2, RZ, RZ, R12 ;  /* 0x000000ffff027224 */ /* 0x000fe200078e000c */
[----:B------:R-:W-:Y:S01]  /*1db00*/  BSSY B1, `(.L_x_450) ;  /* 0x000002c000017945 */ /* 0x000fe20003800000 */
[----:B-1----:R-:W-:Y:S02]  /*1db10*/  IMAD.MOV.U32 R3, RZ, RZ, R10 ;  /* 0x000000ffff037224 */ /* 0x002fe400078e000a */
[----:B------:R-:W-:Y:S02]  /*1db20*/  IMAD R4, R6, UR4, RZ ;  /* 0x0000000406047c24 */ /* 0x000fe4000f8e02ff */
[----:B------:R-:W-:-:S04]  /*1db30*/  IMAD.WIDE.U32 R2, R7, UR4, R2 ;  /* 0x0000000407027c25 */ /* 0x000fc8000f8e0002 */
[----:B------:R-:W-:Y:S01]  /*1db40*/  IMAD R7, R7, UR5, R4 ;  /* 0x0000000507077c24 */ /* 0x000fe2000f8e0204 */
[----:B------:R-:W-:Y:S01]  /*1db50*/  ULDC.64 UR4, c[0x0][0xae0] ;  /* 0x0002b80000047ab9 */ /* 0x000fe20000000a00 */
[----:B------:R-:W-:Y:S02]  /*1db60*/  IMAD R6, R14, -0x80, R0 ;  /* 0xffffff800e067824 */ /* 0x000fe400078e0200 */
[----:B------:R-:W-:Y:S02]  /*1db70*/  IMAD.IADD R3, R3, 0x1, R7 ;  /* 0x0000000103037824 */ /* 0x000fe400078e0207 */
[----:B------:R-:W-:Y:S02]  /*1db80*/  IMAD R4, R8, UR4, RZ ;  /* 0x0000000408047c24 */ /* 0x000fe4000f8e02ff */
[----:B------:R-:W-:-:S04]  /*1db90*/  IMAD.WIDE.U32 R2, R13, UR4, R2 ;  /* 0x000000040d027c25 */ /* 0x000fc8000f8e0002 */
[----:B------:R-:W-:Y:S01]  /*1dba0*/  IMAD R5, R13, UR5, R4 ;  /* 0x000000050d057c24 */ /* 0x000fe2000f8e0204 */
[----:B------:R-:W-:Y:S02]  /*1dbb0*/  ULDC.64 UR4, c[0x0][0xae8] ;  /* 0x0002ba0000047ab9 */ /* 0x000fe40000000a00 */
[----:B------:R-:W-:Y:S02]  /*1dbc0*/  IMAD R0, R9, UR4, RZ ;  /* 0x0000000409007c24 */ /* 0x000fe4000f8e02ff */
[----:B------:R-:W-:Y:S02]  /*1dbd0*/  IMAD.IADD R3, R3, 0x1, R5 ;  /* 0x0000000103037824 */ /* 0x000fe400078e0205 */
[C---:B------:R-:W-:Y:S02]  /*1dbe0*/  IMAD R9, R11.reuse, UR5, R0 ;  /* 0x000000050b097c24 */ /* 0x040fe4000f8e0200 */
[----:B------:R-:W-:-:S04]  /*1dbf0*/  IMAD.WIDE.U32 R4, R11, UR4, R2 ;  /* 0x000000040b047c25 */ /* 0x000fc8000f8e0002 */
[----:B------:R-:W-:Y:S01]  /*1dc00*/  IMAD.IADD R11, R5, 0x1, R9 ;  /* 0x00000001050b7824 */ /* 0x000fe200078e0209 */
[C---:B--2---:R-:W-:Y:S01]  /*1dc10*/  IADD3 R7, R20.reuse, 0x20, RZ ;  /* 0x0000002014077810 */ /* 0x044fe20007ffe0ff */
[C---:B------:R-:W-:Y:S01]  /*1dc20*/  VIADD R13, R20.reuse, 0x40 ;  /* 0x00000040140d7836 */ /* 0x040fe20000000000 */
[CC--:B------:R-:W-:Y:S02]  /*1dc30*/  ISETP.GE.AND P3, PT, R20.reuse, R6.reuse, PT ;  /* 0x000000061400720c */ /* 0x0c0fe40003f66270 */
[-C--:B------:R-:W-:Y:S01]  /*1dc40*/  ISETP.GE.AND P2, PT, R7, R6.reuse, PT ;  /* 0x000000060700720c */ /* 0x080fe20003f46270 */
[----:B------:R-:W-:Y:S01]  /*1dc50*/  VIADD R7, R20, 0x60 ;  /* 0x0000006014077836 */ /* 0x000fe20000000000 */
[----:B------:R-:W-:-:S04]  /*1dc60*/  ISETP.GE.AND P0, PT, R13, R6, PT ;  /* 0x000000060d00720c */ /* 0x000fc80003f06270 */
[----:B------:R-:W-:Y:S02]  /*1dc70*/  ISETP.GE.AND P1, PT, R7, R6, PT ;  /* 0x000000060700720c */ /* 0x000fe40003f26270 */
[----:B------:R-:W-:Y:S02]  /*1dc80*/  SHF.R.S32.HI R7, RZ, 0x1f, R20 ;  /* 0x0000001fff077819 */ /* 0x000fe40000011414 */
[----:B------:R-:W-:-:S05]  /*1dc90*/  MOV R6, R20 ;  /* 0x0000001400067202 */ /* 0x000fca0000000f00 */
[----:B------:R-:W-:Y:S01]  /*1dca0*/  IMAD.WIDE R6, R14, 0x80, R6 ;  /* 0x000000800e067825 */ /* 0x000fe200078e0206 */
[----:B------:R-:W-:Y:S06]  /*1dcb0*/  @P3 BRA `(.L_x_451) ;  /* 0x0000000000403947 */ /* 0x000fec0003800000 */
[----:B------:R-:W-:Y:S01]  /*1dcc0*/  MOV R3, R11 ;  /* 0x0000000b00037202 */ /* 0x000fe20000000f00 */
[----:B------:R-:W-:Y:S01]  /*1dcd0*/  ULDC.64 UR4, c[0x0][0xad8] ;  /* 0x0002b60000047ab9 */ /* 0x000fe20000000a00 */
[----:B------:R-:W-:Y:S01]  /*1dce0*/  IMAD.MOV.U32 R2, RZ, RZ, R4 ;  /* 0x000000ffff027224 */ /* 0x000fe200078e0004 */
[----:B------:R-:W-:Y:S01]  /*1dcf0*/  ULDC.64 UR6, c[0x0][0xa80] ;  /* 0x0002a00000067ab9 */ /* 0x000fe20000000a00 */
[----:B------:R-:W-:Y:S02]  /*1dd00*/  IMAD R9, R7, UR4, RZ ;  /* 0x0000000407097c24 */ /* 0x000fe4000f8e02ff */
[----:B------:R-:W-:Y:S02]  /*1dd10*/  VIADD R0, R12, 0x40 ;  /* 0x000000400c007836 */ /* 0x000fe40000000000 */
        /* <DEDUP_REMOVED lines=10> */
.L_x_451:
[----:B------:R-:W-:Y:S05]  /*1ddc0*/  BSYNC B1 ;  /* 0x0000000000017941 */ /* 0x000fea0003800000 */
.L_x_450:
[----:B------:R-:W-:Y:S04]  /*1ddd0*/  BSSY B1, `(.L_x_452) ;  /* 0x0000014000017945 */ /* 0x000fe80003800000 */
[----:B------:R-:W-:Y:S05]  /*1dde0*/  @P2 BRA `(.L_x_453) ;  /* 0x0000000000482947 */ /* 0x000fea0003800000 */
[----:B-1----:R-:W-:Y:S01]  /*1ddf0*/  IADD3 R9, P2, R6, 0x20, RZ ;  /* 0x0000002006097810 */ /* 0x002fe20007f5e0ff */
[----:B------:R-:W-:Y:S01]  /*1de00*/  ULDC.64 UR4, c[0x0][0xad8] ;  /* 0x0002b60000047ab9 */ /* 0x000fe20000000a00 */
[----:B------:R-:W-:Y:S01]  /*1de10*/  MOV R2, R4 ;  /* 0x0000000400027202 */ /* 0x000fe20000000f00 */
[----:B------:R-:W-:Y:S01]  /*1de20*/  IMAD.MOV.U32 R3, RZ, RZ, R11 ;  /* 0x000000ffff037224 */ /* 0x000fe200078e000b */
[----:B------:R-:W-:Y:S01]  /*1de30*/  ULDC.64 UR6, c[0x0][0xa80] ;  /* 0x0002a00000067ab9 */ /* 0x000fe20000000a00 */
[----:B------:R-:W-:Y:S02]  /*1de40*/  IMAD.X R0, RZ, RZ, R7, P2 ;  /* 0x000000ffff007224 */ /* 0x000fe400010e0607 */
        /* <DEDUP_REMOVED lines=12> */
.L_x_453:
[----:B------:R-:W-:Y:S05]  /*1df10*/  BSYNC B1 ;  /* 0x0000000000017941 */ /* 0x000fea0003800000 */
.L_x_452:
[----:B------:R-:W-:Y:S04]  /*1df20*/  BSSY B1, `(.L_x_454) ;  /* 0x0000014000017945 */ /* 0x000fe80003800000 */
[----:B------:R-:W-:Y:S05]  /*1df30*/  @P0 BRA `(.L_x_455) ;  /* 0x0000000000480947 */ /* 0x000fea0003800000 */
[----:B-12---:R-:W-:Y:S01]  /*1df40*/  IADD3 R9, P0, R6, 0x40, RZ ;  /* 0x0000004006097810 */ /* 0x006fe20007f1e0ff */
[----:B------:R-:W-:Y:S01]  /*1df50*/  ULDC.64 UR4, c[0x0][0xad8] ;  /* 0x0002b60000047ab9 */ /* 0x000fe20000000a00 */
[----:B------:R-:W-:Y:S01]  /*1df60*/  IMAD.MOV.U32 R2, RZ, RZ, R4 ;  /* 0x000000ffff027224 */ /* 0x000fe200078e0004 */
[----:B------:R-:W-:Y:S01]  /*1df70*/  IADD3 R8, R12, 0x40, RZ ;  /* 0x000000400c087810 */ /* 0x000fe20007ffe0ff */
[----:B------:R-:W-:Y:S01]  /*1df80*/  IMAD.MOV.U32 R3, RZ, RZ, R11 ;  /* 0x000000ffff037224 */ /* 0x000fe200078e000b */
[----:B------:R-:W-:Y:S01]  /*1df90*/  ULDC.64 UR6, c[0x0][0xa80] ;  /* 0x0002a00000067ab9 */ /* 0x000fe20000000a00 */
[----:B------:R-:W-:Y:S02]  /*1dfa0*/  IMAD.X R0, RZ, RZ, R7, P0 ;  /* 0x000000ffff007224 */ /* 0x000fe400000e0607 */
[----:B------:R-:W-:-:S04]  /*1dfb0*/  IMAD.WIDE.U32 R2, R9, UR4, R2 ;  /* 0x0000000409027c25 */ /* 0x000fc8000f8e0002 */
[----:B------:R-:W-:Y:S01]  /*1dfc0*/  IMAD R0, R0, UR4, RZ ;  /* 0x0000000400007c24 */ /* 0x000fe2000f8e02ff */
        /* <DEDUP_REMOVED lines=9> */
.L_x_455:
[----:B------:R-:W-:Y:S05]  /*1e060*/  BSYNC B1 ;  /* 0x0000000000017941 */ /* 0x000fea0003800000 */
.L_x_454:
[----:B------:R-:W-:Y:S05]  /*1e070*/  @P1 BRA `(.L_x_446) ;  /* 0x0000000000481947 */ /* 0x000fea0003800000 */
[----:B------:R-:W-:Y:S01]  /*1e080*/  IADD3 R5, P0, R6, 0x60, RZ ;  /* 0x0000006006057810 */ /* 0x000fe20007f1e0ff */
[----:B------:R-:W-:Y:S01]  /*1e090*/  ULDC.64 UR4, c[0x0][0xad8] ;  /* 0x0002b60000047ab9 */ /* 0x000fe20000000a00 */
[----:B------:R-:W-:Y:S01]  /*1e0a0*/  IMAD.MOV.U32 R2, RZ, RZ, R4 ;  /* 0x000000ffff027224 */ /* 0x000fe200078e0004 */
[----:B------:R-:W-:Y:S01]  /*1e0b0*/  ULDC.64 UR6, c[0x0][0xa80] ;  /* 0x0002a00000067ab9 */ /* 0x000fe20000000a00 */
[----:B------:R-:W-:Y:S01]  /*1e0c0*/  IADD3.X R6, RZ, R7, RZ, P0, !PT ;  /* 0x00000007ff067210 */ /* 0x000fe200007fe4ff */
[----:B------:R-:W-:Y:S02]  /*1e0d0*/  IMAD.MOV.U32 R3, RZ, RZ, R11 ;  /* 0x000000ffff037224 */ /* 0x000fe400078e000b */
[----:B------:R-:W-:Y:S02]  /*1e0e0*/  VIADD R0, R12, 0x40 ;  /* 0x000000400c007836 */ /* 0x000fe40000000000 */
[----:B------:R-:W-:Y:S02]  /*1e0f0*/  IMAD R6, R6, UR4, RZ ;  /* 0x0000000406067c24 */ /* 0x000fe4000f8e02ff */
        /* <DEDUP_REMOVED lines=10> */
.L_x_446:
[----:B------:R-:W-:Y:S05]  /*1e1a0*/  BSYNC B0 ;  /* 0x0000000000007941 */ /* 0x000fea0003800000 */
.L_x_436:
[----:B------:R-:W-:Y:S02]  /*1e1b0*/  ULDC UR4, c[0x0][0xc14] ;  /* 0x0003050000047ab9 */ /* 0x000fe40000000800 */
[----:B------:R-:W-:-:S13]  /*1e1c0*/  ISETP.GE.AND P0, PT, R127, UR4, PT ;  /* 0x000000047f007c0c */ /* 0x000fda000bf06270 */
[----:B------:R-:W-:Y:S05]  /*1e1d0*/  @!P0 BRA `(.L_x_456) ;  /* 0xfffffe2c00fc8947 */ /* 0x000fea000383ffff */
[----:B------:R-:W-:Y:S05]  /*1e1e0*/  BRA `(.L_x_285) ;  /* 0x0000005c00407947 */ /* 0x000fea0003800000 */
.L_x_283:
[----:B------:R-:W-:-:S08]  /*1e1f0*/  NOP ;  /* 0x0000000000007918 */ /* 0x000fd00000000000 */
[----:B0-----:R-:W0:-:S00]  /*1e200*/  USETMAXREG.DEALLOC.CTAPOOL 0x18 ;  /* 0x00000018000079c8 */ /* 0x001e0000080e0500 */
[----:B0-----:R-:W2:Y:S01]  /*1e210*/  LDL.LU R2, [R1+0x40] ;  /* 0x0000400001027983 */ /* 0x001ea20000300800 */
[----:B------:R-:W-:Y:S01]  /*1e220*/  LOP3.LUT R0, R0, 0x3, RZ, 0xc0, !PT ;  /* 0x0000000300007812 */ /* 0x000fe200078ec0ff */
[----:B------:R-:W-:-:S05]  /*1e230*/  IMAD.MOV.U32 R4, RZ, RZ, RZ ;  /* 0x000000ffff047224 */ /* 0x000fca00078e00ff */
[----:B------:R-:W0:Y:S02]  /*1e240*/  SHFL.IDX PT, R0, R0, RZ, 0x1f ;  /* 0x00001fff00007589 */ /* 0x000e2400000e0000 */
[----:B0-----:R-:W-:Y:S02]  /*1e250*/  ISETP.NE.AND P0, PT, R0, RZ, PT ;  /* 0x000000ff0000720c */ /* 0x001fe40003f05270 */
[----:B--2---:R-:W-:-:S11]  /*1e260*/  LOP3.LUT R2, R2, 0xfffffffd, RZ, 0xc0, !PT ;  /* 0xfffffffd02027812 */ /* 0x004fd600078ec0ff */
[----:B------:R-:W-:-:S05]  /*1e270*/  @P0 LOP3.LUT R2, R2, 0x2, RZ, 0xfc, !PT ;  /* 0x0000000202020812 */ /* 0x000fca00078efcff */
[----:B------:R0:W-:Y:S01]  /*1e280*/  STL [R1+0x40], R2 ;  /* 0x0000400201007387 */ /* 0x0001e20000100800 */
[----:B------:R-:W-:Y:S05]  /*1e290*/  @!P0 BRA `(.L_x_457) ;  /* 0x0000000000248947 */ /* 0x000fea0003800000 */
[----:B------:R-:W1:Y:S08]  /*1e2a0*/  S2UR UR5, SR_CgaCtaId ;  /* 0x00000000000579c3 */ /* 0x000e700000008800 */
[----:B------:R-:W-:Y:S06]  /*1e2b0*/  BAR.SYNC.DEFER_BLOCKING 0x5, 0x180 ;  /* 0x0146000000007b1d */ /* 0x000fec0000010000 */
[----:B------:R-:W-:-:S02]  /*1e2c0*/  UMOV UR4, 0x400 ;  /* 0x0000040000047882 */ /* 0x000fc40000000000 */
[----:B-1----:R-:W-:-:S09]  /*1e2d0*/  ULEA UR4, UR5, UR4, 0x18 ;  /* 0x0000000405047291 */ /* 0x002fd2000f8ec03f */
[----:B------:R-:W1:Y:S04]  /*1e2e0*/  LDS.128 R4, [UR4+0x2e8d0] ;  /* 0x02e8d004ff047984 */ /* 0x000e680008000c00 */
[----:B-1----:R1:W-:Y:S04]  /*1e2f0*/  STL.64 [R1], R4 ;  /* 0x0000000401007387 */ /* 0x0023e80000100a00 */
[----:B------:R1:W-:Y:S01]  /*1e300*/  STL.64 [R1+0x8], R6 ;  /* 0x0000080601007387 */ /* 0x0003e20000100a00 */
[----:B------:R-:W-:Y:S06]  /*1e310*/  BAR.ARV 0x4, 0x180 ;  /* 0x0106000000007b1d */ /* 0x000fec0000002000 */
[----:B------:R-:W-:Y:S05]  /*1e320*/  BRA `(.L_x_458) ;  /* 0x0000000800207947 */ /* 0x000fea0003800000 */
.L_x_457:
[----:B------:R-:W1:Y:S01]  /*1e330*/  S2R R0, SR_TID.X ;  /* 0x0000000000007919 */ /* 0x000e620000002100 */
[----:B------:R-:W-:Y:S01]  /*1e340*/  ULDC UR4, c[0x0][0xc14] ;  /* 0x0003050000047ab9 */ /* 0x000fe20000000800 */
[----:B------:R-:W2:Y:S01]  /*1e350*/  S2UR UR6, SR_CTAID.X ;  /* 0x00000000000679c3 */ /* 0x000ea20000002500 */
[----:B------:R-:W-:Y:S01]  /*1e360*/  ULDC UR5, c[0x0][0xc10] ;  /* 0x0003040000057ab9 */ /* 0x000fe20000000800 */
[----:B-1----:R-:W-:-:S04]  /*1e370*/  LOP3.LUT R5, R0, 0x1f, RZ, 0xc0, !PT ;  /* 0x0000001f00057812 */ /* 0x002fc800078ec0ff */
[----:B------:R-:W-:-:S04]  /*1e380*/  ISETP.NE.AND P0, PT, R5, 0x1f, PT ;  /* 0x0000001f0500780c */ /* 0x000fc80003f05270 */
[----:B------:R-:W-:-:S13]  /*1e390*/  ISETP.GE.OR P1, PT, R5, UR4, !P0 ;  /* 0x0000000405007c0c */ /* 0x000fda000c726670 */
[----:B0-----:R-:W0:Y:S02]  /*1e3a0*/  @!P1 LDC.64 R2, c[0x0][0xc58] ;  /* 0x00031600ff029b82 */ /* 0x001e240000000a00 */
[----:B0-----:R-:W-:-:S05]  /*1e3b0*/  @!P1 IMAD.WIDE.U32 R2, R5, 0x4, R2 ;  /* 0x0000000405029825 */ /* 0x001fca00078e0002 */
[----:B------:R-:W3:Y:S01]  /*1e3c0*/  @!P1 LDG.E R4, desc[UR60][R2.64] ;  /* 0x0000003c02049981 */ /* 0x000ee2000c1e1900 */
[C---:B------:R-:W-:Y:S01]  /*1e3d0*/  ISETP.NE.AND P1, PT, R5.reuse, RZ, PT ;  /* 0x000000ff0500720c */ /* 0x040fe20003f25270 */
[----:B------:R-:W-:Y:S01]  /*1e3e0*/  UMOV UR4, URZ ;  /* 0x0000003f00047c82 */ /* 0x000fe20008000000 */
[C---:B------:R-:W-:Y:S02]  /*1e3f0*/  ISETP.GE.U32.AND P2, PT, R5.reuse, 0x2, PT ;  /* 0x000000020500780c */ /* 0x040fe40003f46070 */
[C---:B------:R-:W-:Y:S02]  /*1e400*/  ISETP.GE.U32.AND P3, PT, R5.reuse, 0x4, PT ;  /* 0x000000040500780c */ /* 0x040fe40003f66070 */
[C---:B------:R-:W-:Y:S02]  /*1e410*/  ISETP.GE.U32.AND P4, PT, R5.reuse, 0x8, PT ;  /* 0x000000080500780c */ /* 0x040fe40003f86070 */
[----:B------:R-:W-:Y:S01]  /*1e420*/  ISETP.GE.U32.AND P5, PT, R5, 0x10, PT ;  /* 0x000000100500780c */ /* 0x000fe20003fa6070 */
        /* <DEDUP_REMOVED lines=8> */
[----:B------:R-:W-:Y:S01]  /*1e4b0*/  IADD3 R3, R0, R3, RZ ;  /* 0x0000000300037210 */ /* 0x000fe20007ffe0ff */
[----:B------:R-:W-:-:S04]  /*1e4c0*/  IMAD.MOV.U32 R0, RZ, RZ, RZ ;  /* 0x000000ffff007224 */ /* 0x000fc800078e00ff */
[----:B------:R-:W0:Y:S02]  /*1e4d0*/  SHFL.UP PT, R2, R3, 0x8, RZ ;  /* 0x0500000003027989 */ /* 0x000e2400000e00ff */
[----:B0-----:R-:W-:-:S05]  /*1e4e0*/  SEL R2, R2, RZ, P4 ;  /* 0x000000ff02027207 */ /* 0x001fca0002000000 */
[----:B------:R-:W-:-:S05]  /*1e4f0*/  IMAD.IADD R7, R3, 0x1, R2 ;  /* 0x0000000103077824 */ /* 0x000fca00078e0202 */
[----:B------:R-:W0:Y:S02]  /*1e500*/  SHFL.UP PT, R2, R7, 0x10, RZ ;  /* 0x0600000007027989 */ /* 0x000e2400000e00ff */
[----:B0-----:R-:W-:-:S05]  /*1e510*/  SEL R2, R2, RZ, P5 ;  /* 0x000000ff02027207 */ /* 0x001fca0002800000 */
[----:B------:R-:W-:-:S05]  /*1e520*/  IMAD.IADD R2, R7, 0x1, R2 ;  /* 0x0000000107027824 */ /* 0x000fca00078e0202 */
[----:B------:R-:W0:Y:S02]  /*1e530*/  SHFL.IDX PT, R6, R2, 0x1f, 0x1f ;  /* 0x03e01f0002067f89 */ /* 0x000e2400000e0000 */
[----:B0-----:R-:W-:-:S05]  /*1e540*/  IMAD R6, R6, UR5, RZ ;  /* 0x0000000506067c24 */ /* 0x001fca000f8e02ff */
[----:B--2---:R-:W-:Y:S02]  /*1e550*/  ISETP.GT.AND P6, PT, R6, UR6, PT ;  /* 0x0000000606007c0c */ /* 0x004fe4000bfc4270 */
[----:B------:R-:W-:-:S11]  /*1e560*/  MOV R9, R6 ;  /* 0x0000000600097202 */ /* 0x000fd60000000f00 */
[----:B------:R-:W-:Y:S05]  /*1e570*/  @P6 BRA `(.L_x_459) ;  /* 0x0000000000a46947 */ /* 0x000fea0003800000 */
[----:B------:R-:W0:Y:S01]  /*1e580*/  LDC R7, c[0x0][0xc14] ;  /* 0x00030500ff077b82 */ /* 0x000e220000000800 */
[----:B------:R-:W-:Y:S01]  /*1e590*/  IMAD.MOV.U32 R6, RZ, RZ, R9 ;  /* 0x000000ffff067224 */ /* 0x000fe200078e0009 */
[----:B------:R-:W-:Y:S01]  /*1e5a0*/  UMOV UR4, URZ ;  /* 0x0000003f00047c82 */ /* 0x000fe20008000000 */
[----:B------:R-:W-:Y:S01]  /*1e5b0*/  ULDC UR7, c[0x0][0xc14] ;  /* 0x0003050000077ab9 */ /* 0x000fe20000000800 */
[----:B------:R-:W-:-:S05]  /*1e5c0*/  ULDC UR5, c[0x0][0xc10] ;  /* 0x0003040000057ab9 */ /* 0x000fca0000000800 */
.L_x_463:
[----:B------:R-:W-:Y:S01]  /*1e5d0*/  IMAD.U32 R2, RZ, RZ, UR7 ;  /* 0x00000007ff027e24 */ /* 0x000fe2000f8e00ff */
[----:B------:R-:W-:-:S04]  /*1e5e0*/  UIADD3 UR4, UR4, 0x1f, URZ ;  /* 0x0000001f04047890 */ /* 0x000fc8000fffe03f */
[----:B------:R1:W-:Y:S02]  /*1e5f0*/  STL [R1+0xc], R2 ;  /* 0x00000c0201007387 */ /* 0x0003e40000100800 */
[----:B0-----:R-:W-:-:S13]  /*1e600*/  ISETP.LE.AND P6, PT, R7, UR4, PT ;  /* 0x0000000407007c0c */ /* 0x001fda000bfc3270 */
[----:B-1----:R-:W-:Y:S05]  /*1e610*/  @P6 BRA `(.L_x_460) ;  /* 0x00000004002c6947 */ /* 0x002fea0003800000 */
[----:B------:R-:W-:Y:S01]  /*1e620*/  VIADD R8, R5, UR4 ;  /* 0x0000000405087c36 */ /* 0x000fe20008000000 */
[----:B------:R-:W-:Y:S01]  /*1e630*/  BSSY B0, `(.L_x_461) ;  /* 0x0000007000007945 */ /* 0x000fe20003800000 */
[----:B------:R-:W-:-:S03]  /*1e640*/  MOV R4, RZ ;  /* 0x000000ff00047202 */ /* 0x000fc60000000f00 */
[----:B------:R-:W-:-:S13]  /*1e650*/  ISETP.GE.OR P6, PT, R8, R7, !P0 ;  /* 0x000000070800720c */ /* 0x000fda00047c6670 */
[----:B------:R-:W-:Y:S05]  /*1e660*/  @P6 BRA `(.L_x_462) ;  /* 0x00000000000c6947 */ /* 0x000fea0003800000 */
[----:B------:R-:W0:Y:S02]  /*1e670*/  LDC.64 R2, c[0x0][0xc58] ;  /* 0x00031600ff027b82 */ /* 0x000e240000000a00 */
[----:B0-----:R-:W-:-:S05]  /*1e680*/  IMAD.WIDE R2, R8, 0x4, R2 ;  /* 0x0000000408027825 */ /* 0x001fca00078e0202 */
[----:B------:R0:W5:Y:S02]  /*1e690*/  LDG.E R4, desc[UR60][R2.64] ;  /* 0x0000003c02047981 */ /* 0x000164000c1e1900 */
.L_x_462:
[----:B------:R-:W-:Y:S05]  /*1e6a0*/  BSYNC B0 ;  /* 0x0000000000007941 */ /* 0x000fea0003800000 */
.L_x_461:
        /* <DEDUP_REMOVED lines=15> */
[----:B------:R-:W0:Y:S02]  /*1e7a0*/  SHFL.IDX PT, R3, R11, 0x1f, 0x1f ;  /* 0x03e01f000b037f89 */ /* 0x000e2400000e0000 */
[----:B0-----:R-:W-:-:S04]  /*1e7b0*/  IMAD R3, R3, UR5, RZ ;  /* 0x0000000503037c24 */ /* 0x001fc8000f8e02ff */
[----:B------:R-:W-:-:S05]  /*1e7c0*/  IMAD.IADD R6, R3, 0x1, R6 ;  /* 0x0000000103067824 */ /* 0x000fca00078e0206 */
[----:B------:R-:W-:-:S13]  /*1e7d0*/  ISETP.GT.AND P6, PT, R6, UR6, PT ;  /* 0x0000000606007c0c */ /* 0x000fda000bfc4270 */
[----:B------:R-:W-:Y:S05]  /*1e7e0*/  @!P6 BRA `(.L_x_463) ;  /* 0xfffffffc0078e947 */ /* 0x000fea000383ffff */
[----:B------:R-:W-:Y:S01]  /*1e7f0*/  IMAD.MOV.U32 R2, RZ, RZ, R11 ;  /* 0x000000ffff027224 */ /* 0x000fe200078e000b */
[----:B------:R-:W-:-:S07]  /*1e800*/  MOV R9, R3 ;  /* 0x0000000300097202 */ /* 0x000fce0000000f00 */
.L_x_459:
[----:B------:R-:W-:-:S04]  /*1e810*/  IMAD.IADD R9, R6, 0x1, -R9 ;  /* 0x0000000106097824 */ /* 0x000fc800078e0a09 */
[----:B------:R-:W-:-:S05]  /*1e820*/  IMAD R3, R2, UR5, R9 ;  /* 0x0000000502037c24 */ /* 0x000fca000f8e0209 */
[----:B------:R-:W-:-:S13]  /*1e830*/  ISETP.GT.AND P0, PT, R3, UR6, PT ;  /* 0x0000000603007c0c */ /* 0x000fda000bf04270 */
[----:B------:R-:W-:-:S04]  /*1e840*/  VOTE.ANY R8, PT, !P0 ;  /* 0x0000000000087806 */ /* 0x000fc800040e0100 */
[----:B------:R-:W0:Y:S01]  /*1e850*/  POPC R7, R8 ;  /* 0x0000000800077309 */ /* 0x000e220000000000 */
[----:B------:R-:W-:Y:S01]  /*1e860*/  ISETP.NE.AND P0, PT, R8, RZ, PT ;  /* 0x000000ff0800720c */ /* 0x000fe20003f05270 */
[----:B0-----:R-:W0:Y:S02]  /*1e870*/  SHFL.IDX PT, R4, R4, R7, 0x1f ;  /* 0x00001f0704047589 */ /* 0x001e2400000e0000 */
[----:B0-----:R-:W-:-:S04]  /*1e880*/  IABS R6, R4 ;  /* 0x0000000400067213 */ /* 0x001fc80000000000 */
[----:B------:R-:W0:Y:S08]  /*1e890*/  I2F.RP R10, R6 ;  /* 0x00000006000a7306 */ /* 0x000e300000209400 */
[----:B0-----:R-:W0:Y:S02]  /*1e8a0*/  MUFU.RCP R10, R10 ;  /* 0x0000000a000a7308 */ /* 0x001e240000001000 */
[----:B0-----:R-:W-:-:S06]  /*1e8b0*/  VIADD R3, R10, 0xffffffe ;  /* 0x0ffffffe0a037836 */ /* 0x001fcc0000000000 */
[----:B------:R-:W0:Y:S02]  /*1e8c0*/  F2I.FTZ.U32.TRUNC.NTZ R3, R3 ;  /* 0x0000000300037305 */ /* 0x000e24000021f000 */
[----:B0-----:R-:W-:Y:S01]  /*1e8d0*/  IMAD.MOV R13, RZ, RZ, -R3 ;  /* 0x000000ffff0d7224 */ /* 0x001fe200078e0a03 */
[----:B------:R-:W-:Y:S06]  /*1e8e0*/  @!P0 BRA `(.L_x_464) ;  /* 0x0000000000088947 */ /* 0x000fec0003800000 */
[----:B------:R-:W-:-:S05]  /*1e8f0*/  IADD3 R11, R7, -0x1, RZ ;  /* 0xffffffff070b7810 */ /* 0x000fca0007ffe0ff */
[----:B------:R0:W1:Y:S02]  /*1e900*/  SHFL.IDX PT, R0, R2, R11, 0x1f ;  /* 0x00001f0b02007589 */ /* 0x00006400000e0000 */
.L_x_464:
[----:B-1----:R-:W-:Y:S02]  /*1e910*/  IMAD R0, R0, UR5, R9 ;  /* 0x0000000500007c24 */ /* 0x002fe4000f8e0209 */
[----:B------:R-:W-:Y:S02]  /*1e920*/  IMAD R9, R13, R6, RZ ;  /* 0x000000060d097224 */ /* 0x000fe400078e02ff */
[----:B0-----:R-:W-:Y:S01]  /*1e930*/  IMAD.MOV.U32 R2, RZ, RZ, RZ ;  /* 0x000000ffff027224 */ /* 0x001fe200078e00ff */
[----:B------:R0:W-:Y:S03]  /*1e940*/  STL [R1], R0 ;  /* 0x0000000001007387 */ /* 0x0001e60000100800 */
[----:B------:R-:W-:Y:S01]  /*1e950*/  IMAD.HI.U32 R2, R3, R9, R2 ;  /* 0x0000000903027227 */ /* 0x000fe200078e0002 */
[----:B------:R-:W-:-:S04]  /*1e960*/  IADD3 R3, -R0, UR6, RZ ;  /* 0x0000000600037c10 */ /* 0x000fc8000fffe1ff */
[----:B------:R-:W-:Y:S02]  /*1e970*/  IABS R9, R3 ;  /* 0x0000000300097213 */ /* 0x000fe40000000000 */
[----:B0-----:R-:W-:-:S03]  /*1e980*/  IABS R0, R4 ;  /* 0x0000000400007213 */ /* 0x001fc60000000000 */
[----:B------:R-:W-:-:S04]  /*1e990*/  IMAD.HI.U32 R2, R2, R9, RZ ;  /* 0x0000000902027227 */ /* 0x000fc800078e00ff */
[----:B------:R-:W-:-:S04]  /*1e9a0*/  IMAD.MOV R0, RZ, RZ, -R0 ;  /* 0x000000ffff007224 */ /* 0x000fc800078e0a00 */
[----:B------:R-:W-:Y:S01]  /*1e9b0*/  IMAD R9, R2, R0, R9 ;  /* 0x0000000002097224 */ /* 0x000fe200078e0209 */
[----:B------:R-:W-:-:S04]  /*1e9c0*/  LOP3.LUT R0, R3, R4, RZ, 0x3c, !PT ;  /* 0x0000000403007212 */ /* 0x000fc800078e3cff */
[----:B------:R-:W-:Y:S02]  /*1e9d0*/  ISETP.GT.U32.AND P1, PT, R6, R9, PT ;  /* 0x000000090600720c */ /* 0x000fe40003f24070 */
[----:B------:R-:W-:-:S11]  /*1e9e0*/  ISETP.GE.AND P2, PT, R0, RZ, PT ;  /* 0x000000ff0000720c */ /* 0x000fd60003f46270 */
[----:B------:R-:W-:Y:S01]  /*1e9f0*/  @!P1 IMAD.IADD R9, R9, 0x1, -R6 ;  /* 0x0000000109099824 */ /* 0x000fe200078e0a06 */
[----:B------:R-:W-:Y:S02]  /*1ea00*/  @!P1 IADD3 R2, R2, 0x1, RZ ;  /* 0x0000000102029810 */ /* 0x000fe40007ffe0ff */
[----:B------:R-:W-:Y:S02]  /*1ea10*/  ISETP.NE.AND P1, PT, R4, RZ, PT ;  /* 0x000000ff0400720c */ /* 0x000fe40003f25270 */
[----:B------:R-:W-:-:S13]  /*1ea20*/  ISETP.GE.U32.AND P0, PT, R9, R6, PT ;  /* 0x000000060900720c */ /* 0x000fda0003f06070 */
[----:B------:R-:W-:-:S04]  /*1ea30*/  @P0 VIADD R2, R2, 0x1 ;  /* 0x0000000102020836 */ /* 0x000fc80000000000 */
[----:B------:R-:W-:Y:S01]  /*1ea40*/  @!P2 IMAD.MOV R2, RZ, RZ, -R2 ;  /* 0x000000ffff02a224 */ /* 0x000fe200078e0a02 */
[----:B------:R-:W-:-:S05]  /*1ea50*/  @!P1 LOP3.LUT R2, RZ, R4, RZ, 0x33, !PT ;  /* 0x00000004ff029212 */ /* 0x000fca00078e33ff */
[----:B------:R-:W-:-:S04]  /*1ea60*/  IMAD.MOV R0, RZ, RZ, -R2 ;  /* 0x000000ffff007224 */ /* 0x000fc800078e0a02 */
[----:B------:R-:W-:Y:S01]  /*1ea70*/  IMAD R3, R4, R0, R3 ;  /* 0x0000000004037224 */ /* 0x000fe200078e0203 */
[----:B------:R-:W-:-:S04]  /*1ea80*/  IADD3 R0, R7, UR4, RZ ;  /* 0x0000000407007c10 */ /* 0x000fc8000fffe0ff */
[----:B------:R1:W-:Y:S04]  /*1ea90*/  STL [R1+0x4], R3 ;  /* 0x0000040301007387 */ /* 0x0003e80000100800 */
[----:B------:R1:W-:Y:S04]  /*1eaa0*/  STL [R1+0x8], R2 ;  /* 0x0000080201007387 */ /* 0x0003e80000100800 */
[----:B------:R1:W-:Y:S01]  /*1eab0*/  STL [R1+0xc], R0 ;  /* 0x00000c0001007387 */ /* 0x0003e20000100800 */
[----:B------:R-:W-:Y:S05]  /*1eac0*/  BRA `(.L_x_465) ;  /* 0x0000000000107947 */ /* 0x000fea0003800000 */
.L_x_460:
[----:B------:R-:W-:Y:S01]  /*1ead0*/  IMAD.U32 R0, RZ, RZ, UR6 ;  /* 0x00000006ff007e24 */ /* 0x000fe2000f8e00ff */
[----:B------:R0:W-:Y:S04]  /*1eae0*/  STL [R1+0x4], RZ ;  /* 0x000004ff01007387 */ /* 0x0001e80000100800 */
[----:B------:R0:W-:Y:S04]  /*1eaf0*/  STL [R1+0x8], RZ ;  /* 0x000008ff01007387 */ /* 0x0001e80000100800 */
[----:B------:R0:W-:Y:S02]  /*1eb00*/  STL [R1], R0 ;  /* 0x0000000001007387 */ /* 0x0001e40000100800 */
.L_x_465:
[----:B------:R-:W2:Y:S04]  /*1eb10*/  LDL R8, [R1] ;  /* 0x0000000001087983 */ /* 0x000ea80000100800 */
[----:B------:R-:W2:Y:S04]  /*1eb20*/  LDL R9, [R1+0x4] ;  /* 0x0000040001097983 */ /* 0x000ea80000100800 */
[----:B------:R-:W2:Y:S04]  /*1eb30*/  LDL R10, [R1+0x8] ;  /* 0x00000800010a7983 */ /* 0x000ea80000100800 */
[----:B------:R-:W2:Y:S01]  /*1eb40*/  LDL R11, [R1+0xc] ;  /* 0x00000c00010b7983 */ /* 0x000ea20000100800 */
[----:B------:R-:W-:-:S13]  /*1eb50*/  ISETP.NE.AND P0, PT, R5, RZ, PT ;  /* 0x000000ff0500720c */ /* 0x000fda0003f05270 */
[----:B-1----:R-:W1:Y:S01]  /*1eb60*/  @!P0 S2R R3, SR_CgaCtaId ;  /* 0x0000000000038919 */ /* 0x002e620000008800 */
[----:B0-----:R-:W-:-:S04]  /*1eb70*/  @!P0 MOV R0, 0x400 ;  /* 0x0000040000008802 */ /* 0x001fc80000000f00 */
[----:B-1----:R-:W-:-:S05]  /*1eb80*/  @!P0 LEA R0, R3, R0, 0x18 ;  /* 0x0000000003008211 */ /* 0x002fca00078ec0ff */
[----:B--2---:R2:W-:Y:S01]  /*1eb90*/  @!P0 STS.128 [R0+0x2e8d0], R8 ;  /* 0x02e8d00800008388 */ /* 0x0045e20000000c00 */
[----:B------:R-:W-:Y:S06]  /*1eba0*/  BAR.ARV 0x5, 0x180 ;  /* 0x0146000000007b1d */ /* 0x000fec0000002000 */
.L_x_458:
[----:B--2---:R-:W2:Y:S01]  /*1ebb0*/  LDL R0, [R1+0xc] ;  /* 0x00000c0001007983 */ /* 0x004ea20000100800 */
[----:B------:R-:W-:-:S03]  /*1ebc0*/  ULDC UR4, c[0x0][0xc14] ;  /* 0x0003050000047ab9 */ /* 0x000fc60000000800 */
[----:B------:R3:W-:Y:S01]  /*1ebd0*/  STL [R1+0x10], RZ ;  /* 0x000010ff01007387 */ /* 0x0007e20000100800 */
[----:B--2---:R-:W-:Y:S01]  /*1ebe0*/  ISETP.GE.AND P0, PT, R0, UR4, PT ;  /* 0x0000000400007c0c */ /* 0x004fe2000bf06270 */
[----:B------:R-:W-:-:S05]  /*1ebf0*/  IMAD.MOV.U32 R0, RZ, RZ, 0x1 ;  /* 0x00000001ff007424 */ /* 0x000fca00078e00ff */
[----:B------:R3:W-:Y:S04]  /*1ec00*/  STL [R1+0x18], R0 ;  /* 0x0000180001007387 */ /* 0x0007e80000100800 */
[----:B------:R3:W-:Y:S03]  /*1ec10*/  STL [R1+0x44], RZ ;  /* 0x000044ff01007387 */ /* 0x0007e60000100800 */
[----:B------:R-:W-:Y:S05]  /*1ec20*/  @P0 BRA `(.L_x_466) ;  /* 0x0000004c00a40947 */ /* 0x000fea0003800000 */
[----:B0-----:R-:W2:Y:S01]  /*1ec30*/  LDL R2, [R1+0x98] ;  /* 0x0000980001027983 */ /* 0x001ea20000100800 */
[----:B---3--:R-:W0:Y:S01]  /*1ec40*/  S2R R0, SR_TID.X ;  /* 0x0000000000007919 */ /* 0x008e220000002100 */
[----:B-1----:R-:W1:Y:S01]  /*1ec50*/  S2R R6, SR_TID.X ;  /* 0x0000000000067919 */ /* 0x002e620000002100 */
[----:B0-----:R-:W-:-:S05]  /*1ec60*/  LOP3.LUT R0, R0, 0x7f, RZ, 0xc0, !PT ;  /* 0x0000007f00007812 */ /* 0x001fca00078ec0ff */
[----:B------:R-:W-:Y:S01]  /*1ec70*/  IMAD.SHL.U32 R0, R0, 0x10, RZ ;  /* 0x0000001000007824 */ /* 0x000fe200078e00ff */
[----:B-1----:R-:W-:-:S04]  /*1ec80*/  SHF.L.U32 R4, R6, 0x5, RZ ;  /* 0x0000000506047819 */ /* 0x002fc800000006ff */
[----:B------:R-:W-:Y:S01]  /*1ec90*/  LOP3.LUT R3, R0, 0x600, RZ, 0xc0, !PT ;  /* 0x0000060000037812 */ /* 0x000fe200078ec0ff */
[----:B------:R-:W-:-:S03]  /*1eca0*/  IMAD.SHL.U32 R0, R6, 0x80, RZ ;  /* 0x0000008006007824 */ /* 0x000fc600078e00ff */
[----:B------:R-:W-:Y:S02]  /*1ecb0*/  LOP3.LUT R5, R3, 0x60, R4, 0xf8, !PT ;  /* 0x0000006003057812 */ /* 0x000fe400078ef804 */
[----:B------:R-:W-:Y:S02]  /*1ecc0*/  SHF.R.U32.HI R3, RZ, 0x1, R6 ;  /* 0x00000001ff037819 */ /* 0x000fe40000011606 */
[----:B------:R-:W-:Y:S02]  /*1ecd0*/  LOP3.LUT R5, R5, 0x100, R4, 0xf8, !PT ;  /* 0x0000010005057812 */ /* 0x000fe400078ef804 */
[----:B------:R-:W-:Y:S01]  /*1ece0*/  LOP3.LUT R4, R4, 0x80, RZ, 0xc0, !PT ;  /* 0x0000008004047812 */ /* 0x000fe200078ec0ff */
[----:B------:R-:W-:-:S03]  /*1ecf0*/  IMAD.SHL.U32 R7, R6, 0x4, RZ ;  /* 0x0000000406077824 */ /* 0x000fc600078e00ff */
[----:B------:R-:W-:-:S04]  /*1ed00*/  LOP3.LUT R4, R4, 0x10, R6, 0xf8, !PT ;  /* 0x0000001004047812 */ /* 0x000fc800078ef806 */
[----:B------:R-:W-:Y:S02]  /*1ed10*/  LOP3.LUT R4, R4, 0x10, R7, 0x78, !PT ;  /* 0x0000001004047812 */ /* 0x000fe400078e7807 */
[----:B------:R-:W-:Y:S01]  /*1ed20*/  LOP3.LUT P0, RZ, R6, 0x4, RZ, 0xc0, !PT ;  /* 0x0000000406ff7812 */ /* 0x000fe2000780c0ff */
[----:B------:R-:W-:Y:S01]  /*1ed30*/  BSSY B7, `(.L_x_466) ;  /* 0x00004d8000077945 */ /* 0x000fe20003800000 */
[----:B------:R-:W-:Y:S01]  /*1ed40*/  ULDC UR40, c[0x0][0xc] ;  /* 0x0000030000287ab9 */ /* 0x000fe20000000800 */
[----:B------:R-:W-:Y:S01]  /*1ed50*/  ULDC.64 UR36, c[0x0][0x198] ;  /* 0x0000660000247ab9 */ /* 0x000fe20000000a00 */
[----:B--2---:R-:W-:Y:S02]  /*1ed60*/  R2UR UR4, R2 ;  /* 0x00000000020472ca */ /* 0x004fe400000e0000 */
[----:B------:R-:W-:-:S04]  /*1ed70*/  LOP3.LUT R2, R0, 0x380, RZ, 0xc0, !PT ;  /* 0x0000038000027812 */ /* 0x000fc800078ec0ff */
[----:B------:R-:W-:Y:S01]  /*1ed80*/  LOP3.LUT R2, R2, 0x30, R3, 0xf8, !PT ;  /* 0x0000003002027812 */ /* 0x000fe200078ef803 */
[----:B------:R-:W-:-:S05]  /*1ed90*/  IMAD.SHL.U32 R3, R6, 0x10, RZ ;  /* 0x0000001006037824 */ /* 0x000fca00078e00ff */
[----:B------:R-:W-:-:S04]  /*1eda0*/  LOP3.LUT R3, R2, 0x70, R3, 0x78, !PT ;  /* 0x0000007002037812 */ /* 0x000fc800078e7803 */
[----:B------:R-:W-:Y:S02]  /*1edb0*/  LOP3.LUT R2, R3, 0xc00, R0, 0xf8, !PT ;  /* 0x00000c0003027812 */ /* 0x000fe400078ef800 */
[----:B------:R-:W-:-:S03]  /*1edc0*/  LOP3.LUT R0, R5, R4, RZ, 0xfc, !PT ;  /* 0x0000000405007212 */ /* 0x000fc600078efcff */
[----:B------:R-:W-:Y:S04]  /*1edd0*/  STL [R1+0x30], R2 ;  /* 0x0000300201007387 */ /* 0x000fe80000100800 */
[----:B------:R0:W-:Y:S02]  /*1ede0*/  STL [R1+0x2c], R0 ;  /* 0x00002c0001007387 */ /* 0x0001e40000100800 */
[----:B0-----:R-:W-:-:S04]  /*1edf0*/  MOV R0, 0x40 ;  /* 0x0000004000007802 */ /* 0x001fc80000000f00 */
[----:B------:R-:W-:Y:S01]  /*1ee00*/  SEL R2, R0, 0xffffffc0, !P0 ;  /* 0xffffffc000027807 */ /* 0x000fe20004000000 */
[----:B------:R-:W-:-:S04]  /*1ee10*/  IMAD.MOV.U32 R0, RZ, RZ, 0x1 ;  /* 0x00000001ff007424 */ /* 0x000fc800078e00ff */
[----:B------:R0:W-:Y:S04]  /*1ee20*/  STL [R1+0x34], R2 ;  /* 0x0000340201007387 */ /* 0x0001e80000100800 */
[----:B------:R0:W-:Y:S04]  /*1ee30*/  STL [R1+0x44], RZ ;  /* 0x000044ff01007387 */ /* 0x0001e80000100800 */
[----:B------:R0:W-:Y:S04]  /*1ee40*/  STL [R1+0x1c], R0 ;  /* 0x00001c0001007387 */ /* 0x0001e80000100800 */
[----:B------:R0:W-:Y:S04]  /*1ee50*/  STL [R1+0x14], RZ ;  /* 0x000014ff01007387 */ /* 0x0001e80000100800 */
[----:B------:R0:W-:Y:S04]  /*1ee60*/  STL [R1+0x10], RZ ;  /* 0x000010ff01007387 */ /* 0x0001e80000100800 */
[----:B------:R0:W-:Y:S01]  /*1ee70*/  STL [R1+0x18], R0 ;  /* 0x0000180001007387 */ /* 0x0001e20000100800 */
[----:B------:R-:W-:-:S02]  /*1ee80*/  ULOP3.LUT UR38, UR4, 0x1, URZ, 0xfc, !UPT ;  /* 0x0000000104267892 */ /* 0x000fc4000f8efc3f */
[----:B------:R-:W-:-:S12]  /*1ee90*/  ULOP3.LUT UR39, UR4, 0x2, URZ, 0xfc, !UPT ;  /* 0x0000000204277892 */ /* 0x000fd8000f8efc3f */
.L_x_561:
[----:B0-----:R-:W2:Y:S01]  /*1eea0*/  LDL R0, [R1+0xc] ;  /* 0x00000c0001007983 */ /* 0x001ea20000100800 */
[----:B------:R-:W2:Y:S01]  /*1eeb0*/  LDC.64 R16, c[0x0][0xc60] ;  /* 0x00031800ff107b82 */ /* 0x000ea20000000a00 */
[----:B------:R-:W-:Y:S05]  /*1eec0*/  YIELD ;  /* 0x0000000000007946 */ /* 0x000fea0003800000 */
[----:B------:R-:W-:Y:S01]  /*1eed0*/  ULDC.64 UR4, c[0x0][0xa28] ;  /* 0x00028a0000047ab9 */ /* 0x000fe20000000a00 */
[----:B------:R-:W-:Y:S01]  /*1eee0*/  ULDC.64 UR6, c[0x0][0xa00] ;  /* 0x0002800000067ab9 */ /* 0x000fe20000000a00 */
[----:B------:R-:W-:Y:S01]  /*1eef0*/  ISETP.NE.U32.AND P0, PT, RZ, UR4, PT ;  /* 0x00000004ff007c0c */ /* 0x000fe2000bf05070 */
[----:B--2---:R-:W-:-:S06]  /*1ef00*/  IMAD.WIDE R16, R0, 0x4, R16 ;  /* 0x0000000400107825 */ /* 0x004fcc00078e0210 */
[----:B------:R-:W2:Y:S01]  /*1ef10*/  LDG.E R16, desc[UR60][R16.64] ;  /* 0x0000003c10107981 */ /* 0x000ea2000c1e1900 */
[----:B------:R-:W-:Y:S01]  /*1ef20*/  ISETP.NE.AND.EX P0, PT, RZ, UR5, PT, P0 ;  /* 0x00000005ff007c0c */ /* 0x000fe2000bf05300 */
[----:B------:R-:W-:Y:S01]  /*1ef30*/  IMAD.MOV.U32 R0, RZ, RZ, RZ ;  /* 0x000000ffff007224 */ /* 0x000fe200078e00ff */
[----:B------:R-:W-:-:S04]  /*1ef40*/  ISETP.NE.U32.AND P1, PT, RZ, UR6, PT ;  /* 0x00000006ff007c0c */ /* 0x000fc8000bf25070 */
[----:B------:R-:W-:Y:S01]  /*1ef50*/  ISETP.NE.AND.EX P1, PT, RZ, UR7, PT, P1 ;  /* 0x00000007ff007c0c */ /* 0x000fe2000bf25310 */
[----:B------:R-:W-:Y:S01]  /*1ef60*/  IMAD.MOV.U32 R4, RZ, RZ, RZ ;  /* 0x000000ffff047224 */ /* 0x000fe200078e00ff */
[----:B------:R-:W-:Y:S02]  /*1ef70*/  CS2R R8, SRZ ;  /* 0x0000000000087805 */ /* 0x000fe4000001ff00 */
[----:B--2---:R-:W-:-:S03]  /*1ef80*/  SHF.R.S32.HI R18, RZ, 0x1f, R16 ;  /* 0x0000001fff127819 */ /* 0x004fc60000011410 */
[----:B------:R-:W-:-:S04]  /*1ef90*/  @P0 LEA R2, P2, R16, UR4, 0x2 ;  /* 0x0000000410020c11 */ /* 0x000fc8000f8410ff */
[----:B------:R-:W-:Y:S01]  /*1efa0*/  @P0 LEA.HI.X R3, R16, UR5, R18, 0x2, P2 ;  /* 0x0000000510030c11 */ /* 0x000fe200090f1412 */
[----:B------:R-:W-:-:S04]  /*1efb0*/  ULDC.64 UR4, c[0x0][0xa08] ;  /* 0x0002820000047ab9 */ /* 0x000fc80000000a00 */
[----:B------:R0:W5:Y:S02]  /*1efc0*/  @P0 LDG.E R0, desc[UR60][R2.64] ;  /* 0x0000003c02000981 */ /* 0x000164000c1e1900 */
[----:B0-----:R-:W-:-:S04]  /*1efd0*/  @P1 LEA R2, P0, R16, UR6, 0x2 ;  /* 0x0000000610021c11 */ /* 0x001fc8000f8010ff */
[----:B------:R-:W-:Y:S01]  /*1efe0*/  @P1 LEA.HI.X R3, R16, UR7, R18, 0x2, P0 ;  /* 0x0000000710031c11 */ /* 0x000fe200080f1412 */
[----:B------:R-:W-:-:S04]  /*1eff0*/  ULDC.64 UR6, c[0x0][0xa10] ;  /* 0x0002840000067ab9 */ /* 0x000fc80000000a00 */
[----:B------:R0:W2:Y:S01]  /*1f000*/  @P1 LDG.E R4, desc[UR60][R2.64] ;  /* 0x0000003c02041981 */ /* 0x0000a2000c1e1900 */
[----:B------:R-:W-:Y:S02]  /*1f010*/  ISETP.NE.U32.AND P1, PT, RZ, UR6, PT ;  /* 0x00000006ff007c0c */ /* 0x000fe4000bf25070 */
[C---:B------:R-:W-:Y:S02]  /*1f020*/  SHF.L.U32 R17, R16.reuse, 0x2, RZ ;  /* 0x0000000210117819 */ /* 0x040fe400000006ff */
[----:B------:R-:W-:Y:S02]  /*1f030*/  ISETP.NE.AND.EX P1, PT, RZ, UR7, PT, P1 ;  /* 0x00000007ff007c0c */ /* 0x000fe4000bf25310 */
[----:B------:R-:W-:Y:S02]  /*1f040*/  SHF.L.U64.HI R18, R16, 0x2, R18 ;  /* 0x0000000210127819 */ /* 0x000fe40000010212 */
[----:B0-----:R-:W-:-:S04]  /*1f050*/  IADD3 R2, P0, R17, UR6, RZ ;  /* 0x0000000611027c10 */ /* 0x001fc8000ff1e0ff */
[----:B------:R-:W-:Y:S01]  /*1f060*/  IADD3.X R3, R18, UR7, RZ, P0, !PT ;  /* 0x0000000712037c10 */ /* 0x000fe200087fe4ff */
[----:B------:R-:W-:Y:S01]  /*1f070*/  ULDC.64 UR6, c[0x0][0xa20] ;  /* 0x0002880000067ab9 */ /* 0x000fe20000000a00 */
[----:B------:R-:W-:-:S03]  /*1f080*/  ISETP.NE.U32.AND P0, PT, RZ, UR4, PT ;  /* 0x00000004ff007c0c */ /* 0x000fc6000bf05070 */
[----:B------:R-:W5:Y:S04]  /*1f090*/  @P1 LDG.E R9, desc[UR60][R2.64] ;  /* 0x0000003c02091981 */ /* 0x000f68000c1e1900 */
[----:B------:R-:W5:Y:S04]  /*1f0a0*/  @P1 LDG.E R11, desc[UR60][R2.64] ;  /* 0x0000003c020b1981 */ /* 0x000f68000c1e1900 */
[----:B------:R0:W5:Y:S01]  /*1f0b0*/  @P1 LDG.E R10, desc[UR60][R2.64+0x4] ;  /* 0x0000043c020a1981 */ /* 0x000162000c1e1900 */
[----:B------:R-:W-:Y:S02]  /*1f0c0*/  ISETP.NE.AND.EX P0, PT, RZ, UR5, PT, P0 ;  /* 0x00000005ff007c0c */ /* 0x000fe4000bf05300 */
[----:B0-----:R-:W-:-:S04]  /*1f0d0*/  IADD3 R2, P2, R17, UR4, RZ ;  /* 0x0000000411027c10 */ /* 0x001fc8000ff5e0ff */
[----:B------:R-:W-:Y:S01]  /*1f0e0*/  IADD3.X R3, R18, UR5, RZ, P2, !PT ;  /* 0x0000000512037c10 */ /* 0x000fe200097fe4ff */
[----:B------:R-:W-:Y:S01]  /*1f0f0*/  ULDC.64 UR4, c[0x0][0x3f8] ;  /* 0x0000fe0000047ab9 */ /* 0x000fe20000000a00 */
[----:B------:R-:W-:Y:S01]  /*1f100*/  ISETP.NE.U32.AND P2, PT, RZ, UR6, PT ;  /* 0x00000006ff007c0c */ /* 0x000fe2000bf45070 */
[----:B------:R-:W-:-:S04]  /*1f110*/  UISETP.NE.U32.AND UP0, UPT, UR4, URZ, UPT ;  /* 0x0000003f0400728c */ /* 0x000fc8000bf05070 */
[----:B------:R0:W5:Y:S01]  /*1f120*/  @P0 LDG.E R8, desc[UR60][R2.64] ;  /* 0x0000003c02080981 */ /* 0x000162000c1e1900 */
[----:B------:R-:W-:Y:S01]  /*1f130*/  ISETP.NE.AND.EX P2, PT, RZ, UR7, PT, P2 ;  /* 0x00000007ff007c0c */ /* 0x000fe2000bf45320 */
[----:B------:R-:W-:Y:S01]  /*1f140*/  UISETP.NE.AND.EX UP0, UPT, UR5, URZ, UPT, UP0 ;  /* 0x0000003f0500728c */ /* 0x000fe2000bf05300 */
[----:B------:R-:W-:Y:S02]  /*1f150*/  ULDC UR4, c[0x0][0x404] ;  /* 0x0001010000047ab9 */ /* 0x000fe40000000800 */
[----:B------:R-:W-:Y:S01]  /*1f160*/  ULDC UR5, c[0x0][0x2e0] ;  /* 0x0000b80000057ab9 */ /* 0x000fe20000000800 */
[----:B------:R-:W-:-:S04]  /*1f170*/  USEL UR4, UR4, 0x1, UP0 ;  /* 0x0000000104047887 */ /* 0x000fc80008000000 */
[----:B------:R-:W-:-:S04]  /*1f180*/  UIMAD UR4, UR4, UR5, URZ ;  /* 0x00000005040472a4 */ /* 0x000fc8000f8e023f */
[----:B------:R-:W-:Y:S02]  /*1f190*/  @P2 IADD3 R6, P3, R17, UR6, RZ ;  /* 0x0000000611062c10 */ /* 0x000fe4000ff7e0ff */
[----:B------:R-:W-:Y:S02]  /*1f1a0*/  IMAD.U32 R5, RZ, RZ, UR4 ;  /* 0x00000004ff057e24 */ /* 0x000fe4000f8e00ff */
[----:B------:R-:W-:-:S05]  /*1f1b0*/  @P2 IADD3.X R7, R18, UR7, RZ, P3, !PT ;  /* 0x0000000712072c10 */ /* 0x000fca0009ffe4ff */
[----:B------:R0:W5:Y:S01]  /*1f1c0*/  @P2 LDG.E R5, desc[UR60][R6.64] ;  /* 0x0000003c06052981 */ /* 0x000162000c1e1900 */
[----:B------:R-:W-:-:S03]  /*1f1d0*/  ULDC UR4, c[0x0][0x338] ;  /* 0x0000ce0000047ab9 */ /* 0x000fc60000000800 */
[----:B--2---:R1:W-:Y:S02]  /*1f1e0*/  STL [R1+0x24], R4 ;  /* 0x0000240401007387 */ /* 0x0043e40000100800 */
[----:B-1----:R-:W-:Y:S01]  /*1f1f0*/  IMAD.U32 R4, RZ, RZ, UR4 ;  /* 0x00000004ff047e24 */ /* 0x002fe2000f8e00ff */
[----:B0-----:R-:W-:Y:S06]  /*1f200*/  @P2 BRA `(.L_x_467) ;  /* 0x0000000000102947 */ /* 0x001fec0003800000 */
[----:B------:R-:W-:Y:S05]  /*1f210*/  @!P0 BRA `(.L_x_467) ;  /* 0x00000000000c8947 */ /* 0x000fea0003800000 */
[----:B-----5:R-:W2:Y:S04]  /*1f220*/  LDG.E R5, desc[UR60][R2.64] ;  /* 0x0000003c02057981 */ /* 0x020ea8000c1e1900 */
[----:B------:R-:W2:Y:S02]  /*1f230*/  LDG.E R2, desc[UR60][R2.64+0x4] ;  /* 0x0000043c02027981 */ /* 0x000ea4000c1e1900 */
[----:B--2---:R-:W-:-:S07]  /*1f240*/  IMAD.IADD R5, R2, 0x1, -R5 ;  /* 0x0000000102057824 */ /* 0x004fce00078e0a05 */
.L_x_467:
[----:B-----5:R-:W-:Y:S01]  /*1f250*/  @P1 IADD3 R4, -R11, R10, RZ ;  /* 0x0000000a0b041210 */ /* 0x020fe20007ffe1ff */
[--C-:B------:R-:W-:Y:S01]  /*1f260*/  IMAD.IADD R5, R5, 0x1, -R0.reuse ;  /* 0x0000000105057824 */ /* 0x100fe200078e0a00 */
[----:B------:R-:W-:Y:S01]  /*1f270*/  MOV R2, RZ ;  /* 0x000000ff00027202 */ /* 0x000fe20000000f00 */
[----:B------:R-:W-:Y:S01]  /*1f280*/  IMAD.IADD R0, R8, 0x1, R0 ;  /* 0x0000000108007824 */ /* 0x000fe200078e0200 */
[----:B------:R-:W-:Y:S01]  /*1f290*/  BSSY B0, `(.L_x_468) ;  /* 0x00000f9000007945 */ /* 0x000fe20003800000 */
[----:B------:R-:W-:-:S04]  /*1f2a0*/  IMAD.IADD R19, R5, 0x1, R4 ;  /* 0x0000000105137824 */ /* 0x000fc800078e0204 */
[----:B------:R-:W-:-:S04]  /*1f2b0*/  VIADD R3, R19, 0xdf ;  /* 0x000000df13037836 */ /* 0x000fc80000000000 */
[----:B------:R-:W-:-:S05]  /*1f2c0*/  IMAD.HI R2, R3, -0x6db6db6d, R2 ;  /* 0x9249249303027827 */ /* 0x000fca00078e0202 */
[----:B------:R-:W-:-:S04]  /*1f2d0*/  SHF.R.U32.HI R3, RZ, 0x1f, R2 ;  /* 0x0000001fff037819 */ /* 0x000fc80000011602 */
[----:B------:R-:W-:-:S05]  /*1f2e0*/  LEA.HI.SX32 R6, R2, R3, 0x19 ;  /* 0x0000000302067211 */ /* 0x000fca00078fcaff */
[--C-:B------:R-:W-:Y:S01]  /*1f2f0*/  IMAD R2, R6, 0xe0, -R5.reuse ;  /* 0x000000e006027824 */ /* 0x100fe200078e0a05 */
[----:B------:R0:W-:Y:S01]  /*1f300*/  STL [R1+0x3c], R6 ;  /* 0x00003c0601007387 */ /* 0x0001e20000100800 */
[----:B------:R-:W-:-:S03]  /*1f310*/  IMAD.MOV R5, RZ, RZ, -R5 ;  /* 0x000000ffff057224 */ /* 0x000fc600078e0a05 */
[----:B------:R-:W-:Y:S01]  /*1f320*/  VIMNMX R2, R2, R4, PT ;  /* 0x0000000402027248 */ /* 0x000fe20003fe0100 */
[----:B------:R0:W-:Y:S01]  /*1f330*/  STL [R1+0x28], R0 ;  /* 0x0000280001007387 */ /* 0x0001e20000100800 */
[----:B------:R-:W-:-:S04]  /*1f340*/  VIMNMX R4, RZ, R5, !PT ;  /* 0x00000005ff047248 */ /* 0x000fc80007fe0100 */
[----:B------:R-:W-:Y:S02]  /*1f350*/  ISETP.GT.AND P0, PT, R2, R4, PT ;  /* 0x000000040200720c */ /* 0x000fe40003f04270 */
[----:B------:R-:W-:-:S05]  /*1f360*/  SHF.R.U32.HI R4, RZ, 0x5, R4 ;  /* 0x00000005ff047819 */ /* 0x000fca0000011604 */
[----:B------:R-:W-:-:S06]  /*1f370*/  IMAD.WIDE.U32 R4, R4, 0x24924925, RZ ;  /* 0x2492492504047825 */ /* 0x000fcc00078e00ff */
[----:B------:R-:W-:Y:S02]  /*1f380*/  @P0 VIADD R3, R2, 0xdf ;  /* 0x000000df02030836 */ /* 0x000fe40000000000 */
[----:B------:R-:W-:-:S04]  /*1f390*/  @P0 IMAD.MOV.U32 R2, RZ, RZ, RZ ;  /* 0x000000ffff020224 */ /* 0x000fc800078e00ff */
[----:B------:R-:W-:Y:S01]  /*1f3a0*/  @P0 IMAD.HI R2, R3, -0x6db6db6d, R2 ;  /* 0x9249249303020827 */ /* 0x000fe200078e0202 */
[----:B------:R-:W-:-:S04]  /*1f3b0*/  MOV R3, R5 ;  /* 0x0000000500037202 */ /* 0x000fc80000000f00 */
[----:B------:R-:W-:Y:S01]  /*1f3c0*/  @P0 SHF.R.U32.HI R5, RZ, 0x1f, R2 ;  /* 0x0000001fff050819 */ /* 0x000fe20000011602 */
[----:B------:R-:W-:-:S03]  /*1f3d0*/  IMAD.MOV.U32 R4, RZ, RZ, R3 ;  /* 0x000000ffff047224 */ /* 0x000fc600078e0003 */
[----:B------:R-:W-:Y:S02]  /*1f3e0*/  @P0 LEA.HI.SX32 R4, R2, R5, 0x19 ;  /* 0x0000000502040211 */ /* 0x000fe400078fcaff */
[----:B------:R-:W-:Y:S02]  /*1f3f0*/  PLOP3.LUT P0, PT, PT, PT, PT, 0x80, 0x0 ;  /* 0x000000000000781c */ /* 0x000fe40003f0f070 */
[----:B------:R-:W-:-:S13]  /*1f400*/  ISETP.GT.AND P2, PT, R4, R3, PT ;  /* 0x000000030400720c */ /* 0x000fda0003f44270 */
[----:B0-----:R-:W-:Y:S05]  /*1f410*/  @!P2 BRA `(.L_x_469) ;  /* 0x0000000c0080a947 */ /* 0x001fea0003800000 */
[----:B------:R-:W2:Y:S01]  /*1f420*/  LDL R6, [R1+0x8] ;  /* 0x0000080001067983 */ /* 0x000ea20000100800 */
[----:B------:R-:W0:Y:S01]  /*1f430*/  LDC R0, c[0x0][0x428] ;  /* 0x00010a00ff007b82 */ /* 0x000e220000000800 */
[----:B------:R-:W-:Y:S01]  /*1f440*/  UMOV UR4, 0xffffffff ;  /* 0xffffffff00047882 */ /* 0x000fe20000000000 */
[----:B0-----:R-:W-:-:S13]  /*1f450*/  ISETP.NE.AND P0, PT, R0, 0x1, PT ;  /* 0x000000010000780c */ /* 0x001fda0003f05270 */
[----:B------:R-:W2:Y:S08]  /*1f460*/  @P0 LDC R0, c[0x0][0x42c] ;  /* 0x00010b00ff000b82 */ /* 0x000eb00000000800 */
[----:B------:R-:W0:Y:S01]  /*1f470*/  @P0 LDC R5, c[0x0][0x430] ;  /* 0x00010c00ff050b82 */ /* 0x000e220000000800 */
[----:B--2---:R-:W-:-:S04]  /*1f480*/  @P0 IMAD.HI.U32 R0, R6, R0, RZ ;  /* 0x0000000006000227 */ /* 0x004fc800078e00ff */
[----:B------:R-:W-:Y:S01]  /*1f490*/  IMAD.MOV.U32 R2, RZ, RZ, R6 ;  /* 0x000000ffff027224 */ /* 0x000fe200078e0006 */
[----:B0-----:R-:W-:Y:S02]  /*1f4a0*/  @P0 SHF.R.U32.HI R2, RZ, R5, R0 ;  /* 0x00000005ff020219 */ /* 0x001fe40000011600 */
[----:B------:R-:W-:Y:S01]  /*1f4b0*/  SEL R0, R16, RZ, !P1 ;  /* 0x000000ff10007207 */ /* 0x000fe20004800000 */
[----:B------:R-:W-:Y:S06]  /*1f4c0*/  BRA.DIV UR4, `(.L_x_470) ;  /* 0x0000006204d47947 */ /* 0x000fec000b800000 */
[----:B------:R-:W0:Y:S02]  /*1f4d0*/  S2R R5, SR_TID.X ;  /* 0x0000000000057919 */ /* 0x000e240000002100 */
[----:B0-----:R-:W-:-:S04]  /*1f4e0*/  SHF.R.U32.HI R5, RZ, 0x5, R5 ;  /* 0x00000005ff057819 */ /* 0x001fc80000011605 */
[----:B------:R-:W-:-:S05]  /*1f4f0*/  LOP3.LUT R5, R5, 0x3, RZ, 0xc0, !PT ;  /* 0x0000000305057812 */ /* 0x000fca00078ec0ff */
[----:B------:R0:W1:Y:S02]  /*1f500*/  SHFL.IDX PT, R14, R5, RZ, 0x1f ;  /* 0x00001fff050e7589 */ /* 0x00006400000e0000 */
.L_x_644:
[----:B-1----:R-:W-:Y:S02]  /*1f510*/  ISETP.NE.AND P0, PT, R14, RZ, PT ;  /* 0x000000ff0e00720c */ /* 0x002fe40003f05270 */
[----:B------:R-:W-:-:S11]  /*1f520*/  PLOP3.LUT P6, PT, PT, PT, PT, 0x8, 0x0 ;  /* 0x000000000000781c */ /* 0x000fd60003fce170 */
[----:B------:R-:W-:Y:S05]  /*1f530*/  @P0 BRA `(.L_x_471) ;  /* 0x00000000000c0947 */ /* 0x000fea0003800000 */
[----:B------:R-:W-:-:S03]  /*1f540*/  UMOV UR4, 0xffffffff ;  /* 0xffffffff00047882 */ /* 0x000fc60000000000 */
[----:B------:R-:W-:Y:S05]  /*1f550*/  BRA.DIV UR4, `(.L_x_472) ;  /* 0x0000006204e47947 */ /* 0x000fea000b800000 */
[----:B------:R-:W-:-:S13]  /*1f560*/  ELECT P6, URZ, PT ;  /* 0x00000000003f782f */ /* 0x000fda00038c0000 */
.L_x_471:
[----:B0-----:R-:W2:Y:S01]  /*1f570*/  LDL R5, [R1+0x44] ;  /* 0x0000440001057983 */ /* 0x001ea20000100800 */
[----:B------:R-:W-:Y:S01]  /*1f580*/  BSSY B1, `(.L_x_473) ;  /* 0x000000b000017945 */ /* 0x000fe20003800000 */
[----:B------:R-:W0:Y:S01]  /*1f590*/  S2R R11, SR_CgaCtaId ;  /* 0x00000000000b7919 */ /* 0x000e220000008800 */
[----:B--2---:R-:W-:-:S04]  /*1f5a0*/  IADD3 R5, R5, 0x1, RZ ;  /* 0x0000000105057810 */ /* 0x004fc80007ffe0ff */
        /* <DEDUP_REMOVED lines=8> */
.L_x_647:
[----:B------:R-:W-:Y:S05]  /*1f630*/  BSYNC B1 ;  /* 0x0000000000017941 */ /* 0x000fea0003800000 */
.L_x_473:
[----:B------:R-:W-:Y:S04]  /*1f640*/  BSSY B1, `(.L_x_475) ;  /* 0x0000050000017945 */ /* 0x000fe80003800000 */
[----:B------:R-:W-:Y:S05]  /*1f650*/  @!P6 BRA `(.L_x_476) ;  /* 0x000000040038e947 */ /* 0x000fea0003800000 */
[----:B------:R-:W0:Y:S04]  /*1f660*/  LDL R8, [R1+0x14] ;  /* 0x0000140001087983 */ /* 0x000e280000100800 */
[----:B------:R-:W2:Y:S01]  /*1f670*/  LDL R7, [R1+0x1c] ;  /* 0x00001c0001077983 */ /* 0x000ea20000100800 */
[----:B------:R-:W1:Y:S01]  /*1f680*/  S2R R6, SR_TID.X ;  /* 0x0000000000067919 */ /* 0x000e620000002100 */
[----:B------:R-:W-:Y:S01]  /*1f690*/  BSSY B2, `(.L_x_477) ;  /* 0x0000007000027945 */ /* 0x000fe20003800000 */
[----:B-1----:R-:W-:-:S04]  /*1f6a0*/  LOP3.LUT R6, R6, 0x7f, RZ, 0xc0, !PT ;  /* 0x0000007f06067812 */ /* 0x002fc800078ec0ff */
[----:B------:R-:W-:Y:S01]  /*1f6b0*/  ISETP.NE.AND P1, PT, R6, RZ, PT ;  /* 0x000000ff0600720c */ /* 0x000fe20003f25270 */
[----:B0-----:R-:W-:Y:S01]  /*1f6c0*/  IMAD R5, R8, 0x8, R11 ;  /* 0x0000000808057824 */ /* 0x001fe200078e020b */
[----:B--2---:R-:W-:-:S04]  /*1f6d0*/  SHF.L.U32 R10, R7, 0x1f, RZ ;  /* 0x0000001f070a7819 */ /* 0x004fc800000006ff */
[----:B------:R-:W0:Y:S02]  /*1f6e0*/  SYNCS.PHASECHK.TRANS64.TRYWAIT P0, [R5+URZ+0x2e8a0], R10 ;  /* 0x02e8a00a050075a7 */ /* 0x000e24000800017f */
[----:B0-----:R-:W-:Y:S05]  /*1f6f0*/  @!P0 BRA `(.L_x_478) ;  /* 0x0000006000b08947 */ /* 0x001fea0003800000 */
.L_x_648:
[----:B------:R-:W-:Y:S05]  /*1f700*/  BSYNC B2 ;  /* 0x0000000000027941 */ /* 0x000fea0003800000 */
.L_x_477:
[----:B------:R-:W-:Y:S04]  /*1f710*/  BSSY B2, `(.L_x_479) ;  /* 0x0000009000027945 */ /* 0x000fe80003800000 */
        /* <DEDUP_REMOVED lines=8> */
.L_x_480:
[----:B------:R-:W-:Y:S05]  /*1f7a0*/  BSYNC B2 ;  /* 0x0000000000027941 */ /* 0x000fea0003800000 */
.L_x_479:
[----:B------:R-:W2:Y:S01]  /*1f7b0*/  LDL R7, [R1+0x14] ;  /* 0x0000140001077983 */ /* 0x000ea20000100800 */
[----:B------:R-:W-:Y:S01]  /*1f7c0*/  MOV R13, RZ ;  /* 0x000000ff000d7202 */ /* 0x000fe20000000f00 */
[----:B------:R-:W-:Y:S01]  /*1f7d0*/  IMAD R6, R4, 0xe0, R9 ;  /* 0x000000e004067824 */ /* 0x000fe200078e0209 */
[----:B------:R-:W-:Y:S01]  /*1f7e0*/  UIADD3 UR4, UP0, UR36, 0x570, URZ ;  /* 0x0000057024047890 */ /* 0x000fe2000ff1e03f */
[----:B------:R-:W-:Y:S01]  /*1f7f0*/  PLOP3.LUT P0, PT, PT, PT, PT, 0x80, 0x0 ;  /* 0x000000000000781c */ /* 0x000fe20003f0f070 */
[----:B------:R-:W-:Y:S01]  /*1f800*/  UMOV UR6, 0x0 ;  /* 0x0000000000067882 */ /* 0x000fe20000000000 */
[----:B------:R-:W-:Y:S01]  /*1f810*/  R2UR UR10, R13 ;  /* 0x000000000d0a72ca */ /* 0x000fe200000e0000 */
[----:B------:R-:W-:Y:S01]  /*1f820*/  VIADD R6, R6, 0xffffff20 ;  /* 0xffffff2006067836 */ /* 0x000fe20000000000 */
[----:B------:R-:W-:Y:S01]  /*1f830*/  UIADD3.X UR5, URZ, UR37, URZ, UP0, !UPT ;  /* 0x000000253f057290 */ /* 0x000fe200087fe43f */
[----:B------:R-:W-:Y:S01]  /*1f840*/  UMOV UR7, 0x12f00000 ;  /* 0x12f0000000077882 */ /* 0x000fe20000000000 */
[----:B--2---:R-:W-:-:S02]  /*1f850*/  IMAD R12, R7, 0x7000, R11 ;  /* 0x00007000070c7824 */ /* 0x004fc400078e020b */
[----:B------:R-:W-:Y:S02]  /*1f860*/  VIADD R7, R5, 0x2e890 ;  /* 0x0002e89005077836 */ /* 0x000fe40000000000 */
[----:B------:R-:W-:-:S07]  /*1f870*/  VIADD R8, R12, 0x20400 ;  /* 0x000204000c087836 */ /* 0x000fce0000000000 */
.L_x_481:
[----:B------:R-:W-:-:S13]  /*1f880*/  @P0 ELECT P2, URZ, PT ;  /* 0x00000000003f082f */ /* 0x000fda0003840000 */
[----:B------:R-:W-:Y:S02]  /*1f890*/  @P2 R2UR UR13, R0 ;  /* 0x00000000000d22ca */ /* 0x000fe400000e0000 */
[----:B------:R-:W-:Y:S02]  /*1f8a0*/  @P2 R2UR UR12, R2 ;  /* 0x00000000020c22ca */ /* 0x000fe400000e0000 */
[----:B------:R-:W-:Y:S02]  /*1f8b0*/  @P2 R2UR UR11, R6 ;  /* 0x00000000060b22ca */ /* 0x000fe400000e0000 */
[----:B------:R-:W-:Y:S02]  /*1f8c0*/  @P2 R2UR UR9, R7 ;  /* 0x00000000070922ca */ /* 0x000fe400000e0000 */
[----:B------:R-:W-:Y:S02]  /*1f8d0*/  @P2 R2UR UR8, R8 ;  /* 0x00000000080822ca */ /* 0x000fe400000e0000 */
[----:B------:R-:W-:-:S02]  /*1f8e0*/  @P2 PLOP3.LUT P0, PT, P2, PT, PT, 0x8, 0x0 ;  /* 0x000000000000281c */ /* 0x000fc4000170e170 */
[----:B------:R-:W-:-:S09]  /*1f8f0*/  PLOP3.LUT P2, PT, PT, PT, PT, 0x8, 0x0 ;  /* 0x000000000000781c */ /* 0x000fd20003f4e170 */
[----:B------:R1:W-:Y:S02]  /*1f900*/  UTMALDG.4D [UR8], [UR4], desc[UR6] ;  /* 0x00000608040075b4 */ /* 0x0003e40008019000 */
[----:B-1----:R-:W-:Y:S05]  /*1f910*/  @P0 BRA.U.ANY `(.L_x_481) ;  /* 0xfffffffd00d80947 */ /* 0x002fea000393ffff */
[----:B------:R-:W1:Y:S01]  /*1f920*/  SYNCS.PHASECHK.TRANS64.TRYWAIT P0, [R5+URZ+0x2e8c0], R10 ;  /* 0x02e8c00a050075a7 */ /* 0x000e62000800017f */
[----:B------:R-:W-:Y:S04]  /*1f930*/  BSSY B2, `(.L_x_482) ;  /* 0x0000002000027945 */ /* 0x000fe80003800000 */
[----:B-1----:R-:W-:Y:S05]  /*1f940*/  @!P0 BRA `(.L_x_483) ;  /* 0x0000006000308947 */ /* 0x002fea0003800000 */
.L_x_649:
[----:B------:R-:W-:Y:S05]  /*1f950*/  BSYNC B2 ;  /* 0x0000000000027941 */ /* 0x000fea0003800000 */
.L_x_482:
[----:B------:R-:W-:Y:S01]  /*1f960*/  BSSY B2, `(.L_x_484) ;  /* 0x000000b000027945 */ /* 0x000fe20003800000 */
[----:B------:R-:W-:Y:S01]  /*1f970*/  MOV R14, 0x0 ;  /* 0x00000000000e7802 */ /* 0x000fe20000000f00 */
[----:B------:R-:W-:Y:S02]  /*1f980*/  IMAD.MOV.U32 R15, RZ, RZ, 0x12f00000 ;  /* 0x12f00000ff0f7424 */ /* 0x000fe400078e00ff */
[----:B------:R-:W-:Y:S05]  /*1f990*/  @P1 BRA `(.L_x_485) ;  /* 0x00000000001c1947 */ /* 0x000fea0003800000 */
[----:B------:R-:W2:Y:S02]  /*1f9a0*/  S2R R7, SR_TID.X ;  /* 0x0000000000077919 */ /* 0x000ea40000002100 */
[----:B--2---:R-:W-:Y:S01]  /*1f9b0*/  LOP3.LUT R8, R7, 0x1f, RZ, 0xc0, !PT ;  /* 0x0000001f07087812 */ /* 0x004fe200078ec0ff */
[----:B------:R-:W-:-:S03]  /*1f9c0*/  IMAD.MOV.U32 R7, RZ, RZ, 0x7000 ;  /* 0x00007000ff077424 */ /* 0x000fc600078e00ff */
[----:B------:R-:W-:Y:S01]  /*1f9d0*/  ISETP.NE.AND P0, PT, R8, RZ, PT ;  /* 0x000000ff0800720c */ /* 0x000fe20003f05270 */
[----:B------:R2:W-:-:S12]  /*1f9e0*/  SYNCS.ARRIVE.TRANS64 RZ, [R5+URZ+0x2e8b0], R7 ;  /* 0x02e8b00705ff79a7 */ /* 0x0005d8000800003f */
[----:B--2---:R-:W-:Y:S05]  /*1f9f0*/  @!P0 BRA `(.L_x_485) ;  /* 0x0000000000048947 */ /* 0x004fea0003800000 */
[----:B------:R-:W-:Y:S01]  /*1fa00*/  BPT.TRAP 0x1 ;  /* 0x000000040000795c */ /* 0x000fe20000300000 */
.L_x_485:
[----:B------:R-:W-:Y:S05]  /*1fa10*/  BSYNC B2 ;  /* 0x0000000000027941 */ /* 0x000fea0003800000 */
.L_x_484:
[----:B------:R-:W-:Y:S01]  /*1fa20*/  R2UR UR10, R13 ;  /* 0x000000000d0a72ca */ /* 0x000fe200000e0000 */
[----:B------:R-:W-:Y:S01]  /*1fa30*/  UIADD3 UR4, UP0, UR36, 0x670, URZ ;  /* 0x0000067024047890 */ /* 0x000fe2000ff1e03f */
[----:B------:R-:W-:Y:S01]  /*1fa40*/  R2UR UR6, R14 ;  /* 0x000000000e0672ca */ /* 0x000fe200000e0000 */
[----:B------:R-:W-:Y:S01]  /*1fa50*/  VIADD R7, R12, 0xe400 ;  /* 0x0000e4000c077836 */ /* 0x000fe20000000000 */
[----:B------:R-:W-:Y:S01]  /*1fa60*/  R2UR UR7, R15 ;  /* 0x000000000f0772ca */ /* 0x000fe200000e0000 */
[----:B------:R-:W-:Y:S01]  /*1fa70*/  UIADD3.X UR5, URZ, UR37, URZ, UP0, !UPT ;  /* 0x000000253f057290 */ /* 0x000fe200087fe43f */
[----:B------:R-:W-:Y:S02]  /*1fa80*/  PLOP3.LUT P0, PT, PT, PT, PT, 0x80, 0x0 ;  /* 0x000000000000781c */ /* 0x000fe40003f0f070 */
[----:B01----:R-:W-:-:S11]  /*1fa90*/  IADD3 R5, R5, 0x2e8b0, RZ ;  /* 0x0002e8b005057810 */ /* 0x003fd60007ffe0ff */
.L_x_486:
        /* <DEDUP_REMOVED lines=10> */
.L_x_476:
[----:B------:R-:W-:Y:S05]  /*1fb40*/  BSYNC B1 ;  /* 0x0000000000017941 */ /* 0x000fea0003800000 */
.L_x_475:
[----:B------:R-:W0:Y:S04]  /*1fb50*/  LDL.LU R10, [R1+0x14] ;  /* 0x00001400010a7983 */ /* 0x000e280000300800 */
[----:B------:R-:W2:Y:S01]  /*1fb60*/  LDL.LU R8, [R1+0x1c] ;  /* 0x00001c0001087983 */ /* 0x000ea20000300800 */
[----:B------:R-:W-:Y:S01]  /*1fb70*/  PLOP3.LUT P0, PT, PT, PT, PT, 0x8, 0x0 ;  /* 0x000000000000781c */ /* 0x000fe20003f0e170 */
[----:B0-----:R-:W-:-:S05]  /*1fb80*/  VIADD R5, R10, 0x1 ;  /* 0x000000010a057836 */ /* 0x001fca0000000000 */
[----:B------:R-:W-:-:S04]  /*1fb90*/  ISETP.NE.AND P1, PT, R5, 0x2, PT ;  /* 0x000000020500780c */ /* 0x000fc80003f25270 */
[----:B------:R-:W-:Y:S02]  /*1fba0*/  SEL R6, RZ, 0x1, P1 ;  /* 0x00000001ff067807 */ /* 0x000fe40000800000 */
[----:B------:R-:W-:Y:S02]  /*1fbb0*/  SEL R5, R5, RZ, P1 ;  /* 0x000000ff05057207 */ /* 0x000fe40000800000 */
[----:B--2---:R-:W-:Y:S01]  /*1fbc0*/  LOP3.LUT R8, R8, R6, RZ, 0x3c, !PT ;  /* 0x0000000608087212 */ /* 0x004fe200078e3cff */
[----:B------:R-:W-:-:S04]  /*1fbd0*/  VIADD R6, R4, 0xfffffffe ;  /* 0xfffffffe04067836 */ /* 0x000fc80000000000 */
[----:B------:R0:W-:Y:S01]  /*1fbe0*/  STL [R1+0x1c], R8 ;  /* 0x00001c0801007387 */ /* 0x0001e20000100800 */
[----:B------:R-:W-:-:S03]  /*1fbf0*/  ISETP.GE.AND P2, PT, R6, R3, PT ;  /* 0x000000030600720c */ /* 0x000fc60003f46270 */
[----:B------:R0:W-:Y:S10]  /*1fc00*/  STL [R1+0x14], R5 ;  /* 0x0000140501007387 */ /* 0x0001f40000100800 */
[----:B0-----:R-:W-:Y:S05]  /*1fc10*/  @!P2 BRA `(.L_x_469) ;  /* 0x000000040080a947 */ /* 0x001fea0003800000 */
[C---:B------:R-:W-:Y:S02]  /*1fc20*/  IMAD R5, R4.reuse, 0xe0, R9 ;  /* 0x000000e004057824 */ /* 0x040fe400078e0209 */
[----:B------:R-:W-:-:S03]  /*1fc30*/  VIADD R4, R4, 0xffffffff ;  /* 0xffffffff04047836 */ /* 0x000fc60000000000 */
[----:B------:R-:W-:-:S07]  /*1fc40*/  IADD3 R5, R5, -0x1c0, RZ ;  /* 0xfffffe4005057810 */ /* 0x000fce0007ffe0ff */
.L_x_499:
[----:B------:R-:W-:Y:S05]  /*1fc50*/  YIELD ;  /* 0x0000000000007946 */ /* 0x000fea0003800000 */
[----:B------:R-:W-:Y:S04]  /*1fc60*/  BSSY B1, `(.L_x_487) ;  /* 0x000004e000017945 */ /* 0x000fe80003800000 */
[----:B0-----:R-:W-:Y:S05]  /*1fc70*/  @!P6 BRA `(.L_x_488) ;  /* 0x000000040030e947 */ /* 0x001fea0003800000 */
[----:B------:R-:W2:Y:S04]  /*1fc80*/  LDL R6, [R1+0x14] ;  /* 0x0000140001067983 */ /* 0x000ea80000100800 */
[----:B------:R-:W3:Y:S01]  /*1fc90*/  LDL R7, [R1+0x1c] ;  /* 0x00001c0001077983 */ /* 0x000ee20000100800 */
[----:B------:R-:W0:Y:S01]  /*1fca0*/  S2R R8, SR_TID.X ;  /* 0x0000000000087919 */ /* 0x000e220000002100 */
[----:B------:R-:W-:Y:S01]  /*1fcb0*/  BSSY B2, `(.L_x_489) ;  /* 0x0000007000027945 */ /* 0x000fe20003800000 */
[----:B0-----:R-:W-:-:S04]  /*1fcc0*/  LOP3.LUT R8, R8, 0x7f, RZ, 0xc0, !PT ;  /* 0x0000007f08087812 */ /* 0x001fc800078ec0ff */
[----:B------:R-:W-:Y:S01]  /*1fcd0*/  ISETP.NE.AND P2, PT, R8, RZ, PT ;  /* 0x000000ff0800720c */ /* 0x000fe20003f45270 */
[----:B--2---:R-:W-:Y:S01]  /*1fce0*/  IMAD R6, R6, 0x8, R11 ;  /* 0x0000000806067824 */ /* 0x004fe200078e020b */
[----:B---3--:R-:W-:-:S04]  /*1fcf0*/  SHF.L.U32 R7, R7, 0x1f, RZ ;  /* 0x0000001f07077819 */ /* 0x008fc800000006ff */
[----:B------:R-:W0:Y:S02]  /*1fd00*/  SYNCS.PHASECHK.TRANS64.TRYWAIT P1, [R6+URZ+0x2e8a0], R7 ;  /* 0x02e8a007060075a7 */ /* 0x000e24000802017f */
[----:B0-----:R-:W-:Y:S05]  /*1fd10*/  @!P1 BRA `(.L_x_490) ;  /* 0x0000005c00509947 */ /* 0x001fea0003800000 */
.L_x_650:
[----:B------:R-:W-:Y:S05]  /*1fd20*/  BSYNC B2 ;  /* 0x0000000000027941 */ /* 0x000fea0003800000 */
.L_x_489:
        /* <DEDUP_REMOVED lines=9> */
.L_x_492:
[----:B------:R-:W-:Y:S05]  /*1fdc0*/  BSYNC B2 ;  /* 0x0000000000027941 */ /* 0x000fea0003800000 */
.L_x_491:
[----:B------:R-:W2:Y:S01]  /*1fdd0*/  LDL R8, [R1+0x14] ;  /* 0x0000140001087983 */ /* 0x000ea20000100800 */
[----:B------:R-:W-:Y:S01]  /*1fde0*/  IMAD.MOV.U32 R12, RZ, RZ, RZ ;  /* 0x000000ffff0c7224 */ /* 0x000fe200078e00ff */
[----:B------:R-:W-:Y:S01]  /*1fdf0*/  UIADD3 UR4, UP0, UR36, 0x570, URZ ;  /* 0x0000057024047890 */ /* 0x000fe2000ff1e03f */
[----:B------:R-:W-:Y:S01]  /*1fe00*/  PLOP3.LUT P1, PT, PT, PT, PT, 0x80, 0x0 ;  /* 0x000000000000781c */ /* 0x000fe20003f2f070 */
[----:B------:R-:W-:Y:S01]  /*1fe10*/  UMOV UR6, 0x0 ;  /* 0x0000000000067882 */ /* 0x000fe20000000000 */
[----:B------:R-:W-:Y:S01]  /*1fe20*/  IADD3 R9, R6, 0x2e890, RZ ;  /* 0x0002e89006097810 */ /* 0x000fe20007ffe0ff */
[----:B------:R-:W-:Y:S01]  /*1fe30*/  UIADD3.X UR5, URZ, UR37, URZ, UP0, !UPT ;  /* 0x000000253f057290 */ /* 0x000fe200087fe43f */
[----:B------:R-:W-:Y:S01]  /*1fe40*/  R2UR UR10, R12 ;  /* 0x000000000c0a72ca */ /* 0x000fe200000e0000 */
[----:B------:R-:W-:Y:S01]  /*1fe50*/  UMOV UR7, 0x12f00000 ;  /* 0x12f0000000077882 */ /* 0x000fe20000000000 */
[----:B--2---:R-:W-:-:S04]  /*1fe60*/  IMAD R8, R8, 0x7000, R11 ;  /* 0x0000700008087824 */ /* 0x004fc800078e020b */
[----:B------:R-:W-:-:S09]  /*1fe70*/  VIADD R10, R8, 0x20400 ;  /* 0x00020400080a7836 */ /* 0x000fd20000000000 */
.L_x_493:
        /* <DEDUP_REMOVED lines=13> */
.L_x_651:
[----:B------:R-:W-:Y:S05]  /*1ff50*/  BSYNC B2 ;  /* 0x0000000000027941 */ /* 0x000fea0003800000 */
.L_x_494:
[----:B------:R-:W-:Y:S01]  /*1ff60*/  BSSY B2, `(.L_x_496) ;  /* 0x000000b000027945 */ /* 0x000fe20003800000 */
[----:B------:R-:W-:Y:S02]  /*1ff70*/  IMAD.MOV.U32 R14, RZ, RZ, 0x0 ;  /* 0x00000000ff0e7424 */ /* 0x000fe400078e00ff */
[----:B------:R-:W-:Y:S01]  /*1ff80*/  IMAD.MOV.U32 R15, RZ, RZ, 0x12f00000 ;  /* 0x12f00000ff0f7424 */ /* 0x000fe200078e00ff */
[----:B------:R-:W-:Y:S06]  /*1ff90*/  @P2 BRA `(.L_x_497) ;  /* 0x00000000001c2947 */ /* 0x000fec0003800000 */
[----:B------:R-:W2:Y:S01]  /*1ffa0*/  S2R R9, SR_TID.X ;  /* 0x0000000000097919 */ /* 0x000ea20000002100 */
[----:B01----:R-:W-:-:S04]  /*1ffb0*/  MOV R7, 0x7000 ;  /* 0x0000700000077802 */ /* 0x003fc80000000f00 */
[----:B------:R3:W-:Y:S01]  /*1ffc0*/  SYNCS.ARRIVE.TRANS64 RZ, [R6+URZ+0x2e8b0], R7 ;  /* 0x02e8b00706ff79a7 */ /* 0x0007e2000800003f */
[----:B--2---:R-:W-:-:S04]  /*1ffd0*/  LOP3.LUT R9, R9, 0x1f, RZ, 0xc0, !PT ;  /* 0x0000001f09097812 */ /* 0x004fc800078ec0ff */
[----:B------:R-:W-:-:S13]  /*1ffe0*/  ISETP.NE.AND P1, PT, R9, RZ, PT ;  /* 0x000000ff0900720c */ /* 0x000fda0003f25270 */
[----:B---3--:R-:W-:Y:S05]  /*1fff0*/  @!P1 BRA `(.L_x_497) ;  /* 0x0000000000049947 */ /* 0x008fea0003800000 */
[----:B------:R-:W-:Y:S01]  /*20000*/  BPT.TRAP 0x1 ;  /* 0x000000040000795c */ /* 0x000fe20000300000 */
.L_x_497:
[----:B------:R-:W-:Y:S05]  /*20010*/  BSYNC B2 ;  /* 0x0000000000027941 */ /* 0x000fea0003800000 */
.L_x_496:
[----:B------:R-:W-:Y:S01]  /*20020*/  R2UR UR10, R12 ;  /* 0x000000000c0a72ca */ /* 0x000fe200000e0000 */
[----:B------:R-:W-:Y:S01]  /*20030*/  UIADD3 UR4, UP0, UR36, 0x670, URZ ;  /* 0x0000067024047890 */ /* 0x000fe2000ff1e03f */
[----:B------:R-:W-:Y:S01]  /*20040*/  R2UR UR6, R14 ;  /* 0x000000000e0672ca */ /* 0x000fe200000e0000 */
[----:B------:R-:W-:Y:S01]  /*20050*/  VIADD R8, R8, 0xe400 ;  /* 0x0000e40008087836 */ /* 0x000fe20000000000 */
[----:B------:R-:W-:Y:S01]  /*20060*/  R2UR UR7, R15 ;  /* 0x000000000f0772ca */ /* 0x000fe200000e0000 */
[----:B01----:R-:W-:Y:S01]  /*20070*/  VIADD R6, R6, 0x2e8b0 ;  /* 0x0002e8b006067836 */ /* 0x003fe20000000000 */
[----:B------:R-:W-:Y:S01]  /*20080*/  PLOP3.LUT P1, PT, PT, PT, PT, 0x80, 0x0 ;  /* 0x000000000000781c */ /* 0x000fe20003f2f070 */
[----:B------:R-:W-:-:S12]  /*20090*/  UIADD3.X UR5, URZ, UR37, URZ, UP0, !UPT ;  /* 0x000000253f057290 */ /* 0x000fd800087fe43f */
.L_x_498:
        /* <DEDUP_REMOVED lines=9> */
[----:B0-----:R-:W-:Y:S05]  /*20130*/  @P1 BRA.U.ANY `(.L_x_498) ;  /* 0xfffffffd00d81947 */ /* 0x001fea000393ffff */
.L_x_488:
[----:B------:R-:W-:Y:S05]  /*20140*/  BSYNC B1 ;  /* 0x0000000000017941 */ /* 0x000fea0003800000 */
.L_x_487:
[----:B------:R-:W2:Y:S04]  /*20150*/  LDL.LU R7, [R1+0x14] ;  /* 0x0000140001077983 */ /* 0x000ea80000300800 */
[----:B------:R-:W3:Y:S01]  /*20160*/  LDL.LU R9, [R1+0x1c] ;  /* 0x00001c0001097983 */ /* 0x000ee20000300800 */
[----:B------:R-:W-:Y:S01]  /*20170*/  IADD3 R4, R4, -0x1, RZ ;  /* 0xffffffff04047810 */ /* 0x000fe20007ffe0ff */
[----:B------:R-:W-:-:S03]  /*20180*/  VIADD R5, R5, 0xffffff20 ;  /* 0xffffff2005057836 */ /* 0x000fc60000000000 */
[----:B------:R-:W-:Y:S01]  /*20190*/  ISETP.GT.AND P2, PT, R4, R3, PT ;  /* 0x000000030400720c */ /* 0x000fe20003f44270 */
[----:B--2---:R-:W-:-:S05]  /*201a0*/  VIADD R6, R7, 0x1 ;  /* 0x0000000107067836 */ /* 0x004fca0000000000 */
[----:B------:R-:W-:-:S04]  /*201b0*/  ISETP.NE.AND P1, PT, R6, 0x2, PT ;  /* 0x000000020600780c */ /* 0x000fc80003f25270 */
[----:B------:R-:W-:Y:S02]  /*201c0*/  SEL R7, RZ, 0x1, P1 ;  /* 0x00000001ff077807 */ /* 0x000fe40000800000 */
[----:B------:R-:W-:Y:S02]  /*201d0*/  SEL R6, R6, RZ, P1 ;  /* 0x000000ff06067207 */ /* 0x000fe40000800000 */
[----:B---3--:R-:W-:-:S03]  /*201e0*/  LOP3.LUT R9, R9, R7, RZ, 0x3c, !PT ;  /* 0x0000000709097212 */ /* 0x008fc600078e3cff */
[----:B------:R0:W-:Y:S04]  /*201f0*/  STL [R1+0x14], R6 ;  /* 0x0000140601007387 */ /* 0x0001e80000100800 */
[----:B------:R0:W-:Y:S01]  /*20200*/  STL [R1+0x1c], R9 ;  /* 0x00001c0901007387 */ /* 0x0001e20000100800 */
[----:B------:R-:W-:Y:S05]  /*20210*/  @P2 BRA `(.L_x_499) ;  /* 0xfffffff8008c2947 */ /* 0x000fea000383ffff */
.L_x_469:
[----:B------:R-:W-:Y:S05]  /*20220*/  BSYNC B0 ;  /* 0x0000000000007941 */ /* 0x000fea0003800000 */
.L_x_468:
[----:B------:R-:W-:Y:S05]  /*20230*/  @!P0 WARPSYNC.ALL ;  /* 0x0000000000008948 */ /* 0x000fea0003800000 */
[----:B------:R-:W-:Y:S01]  /*20240*/  @!P0 BAR.SYNC.DEFER_BLOCKING 0xc, 0x180 ;  /* 0x0306000000008b1d */ /* 0x000fe20000010000 */
[----:B------:R-:W-:-:S05]  /*20250*/  ISETP.GT.AND P0, PT, R19, RZ, PT ;  /* 0x000000ff1300720c */ /* 0x000fca0003f04270 */
[----:B------:R-:W-:Y:S08]  /*20260*/  BSSY B6, `(.L_x_500) ;  /* 0x00002d2000067945 */ /* 0x000ff00003800000 */
[----:B------:R-:W-:Y:S05]  /*20270*/  @P0 BRA `(.L_x_501) ;  /* 0x0000000000480947 */ /* 0x000fea0003800000 */
[----:B0-----:R-:W0:Y:S02]  /*20280*/  S2R R6, SR_TID.X ;  /* 0x0000000000067919 */ /* 0x001e240000002100 */
        /* <DEDUP_REMOVED lines=15> */
[----:B------:R1:W-:Y:S01]  /*20380*/  STL [R1], R0 ;  /* 0x0000000001007387 */ /* 0x0003e20000100800 */
[----:B------:R-:W-:Y:S05]  /*20390*/  BRA `(.L_x_502) ;  /* 0x0000002800f87947 */ /* 0x000fea0003800000 */
.L_x_501:
[----:B------:R-:W1:Y:S01]  /*203a0*/  S2R R0, SR_CgaCtaId ;  /* 0x0000000000007919 */ /* 0x000e620000008800 */
[----:B------:R-:W-:-:S04]  /*203b0*/  MOV R2, 0x400 ;  /* 0x0000040000027802 */ /* 0x000fc80000000f00 */
[----:B-1----:R-:W-:-:S05]  /*203c0*/  LEA R3, R0, R2, 0x18 ;  /* 0x0000000200037211 */ /* 0x002fca00078ec0ff */
[----:B------:R1:W-:Y:S01]  /*203d0*/  STL [R1+0x38], R3 ;  /* 0x0000380301007387 */ /* 0x0003e20000100800 */
[----:B------:R-:W-:-:S05]  /*203e0*/  VIADD R0, R3, 0x20400 ;  /* 0x0002040003007836 */ /* 0x000fca0000000000 */
[----:B------:R-:W-:-:S13]  /*203f0*/  LOP3.LUT P0, RZ, R0, 0x3ff, RZ, 0xc0, !PT ;  /* 0x000003ff00ff7812 */ /* 0x000fda000780c0ff */
[----:B-1----:R-:W-:Y:S05]  /*20400*/  @!P0 BRA `(.L_x_503) ;  /* 0x0000000000408947 */ /* 0x002fea0003800000 */
[----:B------:R-:W-:Y:S01]  /*20410*/  MOV R2, 0x0 ;  /* 0x0000000000027802 */ /* 0x000fe20000000f00 */
[----:B------:R-:W-:Y:S01]  /*20420*/  ULDC.64 UR6, c[0x4][0xc0] ;  /* 0x0100300000067ab9 */ /* 0x000fe20000000a00 */
[----:B------:R-:W-:Y:S01]  /*20430*/  ULDC.64 UR8, c[0x4][0xc8] ;  /* 0x0100320000087ab9 */ /* 0x000fe20000000a00 */
[----:B------:R-:W-:Y:S01]  /*20440*/  ULDC.64 UR4, c[0x4][0x8] ;  /* 0x0100020000047ab9 */ /* 0x000fe20000000a00 */
[----:B------:R-:W-:Y:S01]  /*20450*/  IMAD.U32 R4, RZ, RZ, UR6 ;  /* 0x00000006ff047e24 */ /* 0x000fe2000f8e00ff */
[----:B------:R-:W-:Y:S01]  /*20460*/  MOV R5, UR7 ;  /* 0x0000000700057c02 */ /* 0x000fe20008000f00 */
[----:B------:R-:W1:Y:S01]  /*20470*/  LDC.64 R2, c[0x4][R2] ;  /* 0x0100000002027b82 */ /* 0x000e620000000a00 */
[----:B0-----:R-:W-:Y:S01]  /*20480*/  IMAD.U32 R6, RZ, RZ, UR8 ;  /* 0x00000008ff067e24 */ /* 0x001fe2000f8e00ff */
[----:B------:R-:W-:Y:S01]  /*20490*/  MOV R11, UR5 ;  /* 0x00000005000b7c02 */ /* 0x000fe20008000f00 */
[----:B------:R-:W-:Y:S02]  /*204a0*/  IMAD.U32 R7, RZ, RZ, UR9 ;  /* 0x00000009ff077e24 */ /* 0x000fe4000f8e00ff */
[----:B------:R-:W-:-:S02]  /*204b0*/  IMAD.U32 R10, RZ, RZ, UR4 ;  /* 0x00000004ff0a7e24 */ /* 0x000fc4000f8e00ff */
[----:B------:R-:W-:Y:S02]  /*204c0*/  IMAD.MOV.U32 R8, RZ, RZ, 0x70 ;  /* 0x00000070ff087424 */ /* 0x000fe400078e00ff */
[----:B------:R-:W-:Y:S02]  /*204d0*/  IMAD.MOV.U32 R12, RZ, RZ, 0x1 ;  /* 0x00000001ff0c7424 */ /* 0x000fe400078e00ff */
[----:B------:R-:W-:-:S07]  /*204e0*/  IMAD.MOV.U32 R13, RZ, RZ, RZ ;  /* 0x000000ffff0d7224 */ /* 0x000fce00078e00ff */
[----:B------:R-:W-:-:S07]  /*204f0*/  LEPC R20, `(.L_x_503) ;  /* 0x000000001014794e */ /* 0x000fce0000000000 */
[----:B-1----:R-:W-:Y:S05]  /*20500*/  CALL.ABS.NOINC R2 ;  /* 0x0000000002007343 */ /* 0x002fea0003c00000 */
.L_x_503:
[----:B------:R-:W2:Y:S01]  /*20510*/  LDL.LU R2, [R1+0x40] ;  /* 0x0000400001027983 */ /* 0x000ea20000300800 */
[----:B------:R-:W-:Y:S01]  /*20520*/  MOV R0, 0x400 ;  /* 0x0000040000007802 */ /* 0x000fe20000000f00 */
[----:B------:R-:W1:Y:S03]  /*20530*/  S2R R15, SR_CgaCtaId ;  /* 0x00000000000f7919 */ /* 0x000e660000008800 */
[----:B-1----:R-:W-:-:S04]  /*20540*/  LEA R0, R15, R0, 0x18 ;  /* 0x000000000f007211 */ /* 0x002fc800078ec0ff */
[----:B------:R-:W-:-:S04]  /*20550*/  IADD3 R0, R0, 0xe400, RZ ;  /* 0x0000e40000007810 */ /* 0x000fc80007ffe0ff */
[----:B------:R-:W-:Y:S01]  /*20560*/  LOP3.LUT P0, RZ, R0, 0x3ff, RZ, 0xc0, !PT ;  /* 0x000003ff00ff7812 */ /* 0x000fe2000780c0ff */
[----:B------:R1:W-:Y:S01]  /*20570*/  STL [R1+0x20], R0 ;  /* 0x0000200001007387 */ /* 0x0003e20000100800 */
[----:B--2---:R-:W-:-:S11]  /*20580*/  LOP3.LUT R2, R2, 0xfffffffe, RZ, 0xc0, !PT ;  /* 0xfffffffe02027812 */ /* 0x004fd600078ec0ff */
[----:B------:R-:W-:-:S05]  /*20590*/  @P0 LOP3.LUT R2, R2, 0x1, RZ, 0xfc, !PT ;  /* 0x0000000102020812 */ /* 0x000fca00078efcff */
[----:B------:R1:W-:Y:S01]  /*205a0*/  STL [R1+0x40], R2 ;  /* 0x0000400201007387 */ /* 0x0003e20000100800 */
[----:B------:R-:W-:Y:S05]  /*205b0*/  @!P0 BRA `(.L_x_504) ;  /* 0x0000000000408947 */ /* 0x000fea0003800000 */
[----:B-1----:R-:W-:Y:S01]  /*205c0*/  MOV R2, 0x0 ;  /* 0x0000000000027802 */ /* 0x002fe20000000f00 */
[----:B------:R-:W-:Y:S01]  /*205d0*/  ULDC.64 UR6, c[0x4][0xc0] ;  /* 0x0100300000067ab9 */ /* 0x000fe20000000a00 */
[----:B------:R-:W-:Y:S01]  /*205e0*/  ULDC.64 UR8, c[0x4][0xc8] ;  /* 0x0100320000087ab9 */ /* 0x000fe20000000a00 */
[----:B------:R-:W-:Y:S01]  /*205f0*/  ULDC.64 UR4, c[0x4][0x10] ;  /* 0x0100040000047ab9 */ /* 0x000fe20000000a00 */
[----:B------:R-:W-:Y:S01]  /*20600*/  IMAD.U32 R4, RZ, RZ, UR6 ;  /* 0x00000006ff047e24 */ /* 0x000fe2000f8e00ff */
[----:B------:R-:W-:Y:S01]  /*20610*/  MOV R7, UR9 ;  /* 0x0000000900077c02 */ /* 0x000fe20008000f00 */
[----:B------:R-:W1:Y:S01]  /*20620*/  LDC.64 R2, c[0x4][R2] ;  /* 0x0100000002027b82 */ /* 0x000e620000000a00 */
[----:B------:R-:W-:Y:S01]  /*20630*/  IMAD.U32 R5, RZ, RZ, UR7 ;  /* 0x00000007ff057e24 */ /* 0x000fe2000f8e00ff */
[----:B------:R-:W-:Y:S01]  /*20640*/  MOV R12, 0x1 ;  /* 0x00000001000c7802 */ /* 0x000fe20000000f00 */
[----:B0-----:R-:W-:Y:S02]  /*20650*/  IMAD.U32 R6, RZ, RZ, UR8 ;  /* 0x00000008ff067e24 */ /* 0x001fe4000f8e00ff */
[----:B------:R-:W-:-:S02]  /*20660*/  IMAD.U32 R10, RZ, RZ, UR4 ;  /* 0x00000004ff0a7e24 */ /* 0x000fc4000f8e00ff */
[----:B------:R-:W-:Y:S02]  /*20670*/  IMAD.U32 R11, RZ, RZ, UR5 ;  /* 0x00000005ff0b7e24 */ /* 0x000fe4000f8e00ff */
[----:B------:R-:W-:Y:S02]  /*20680*/  IMAD.MOV.U32 R8, RZ, RZ, 0x70 ;  /* 0x00000070ff087424 */ /* 0x000fe400078e00ff */
[----:B------:R-:W-:-:S07]  /*20690*/  IMAD.MOV.U32 R13, RZ, RZ, RZ ;  /* 0x000000ffff0d7224 */ /* 0x000fce00078e00ff */
[----:B------:R-:W-:-:S07]  /*206a0*/  LEPC R20, `(.L_x_504) ;  /* 0x000000001014794e */ /* 0x000fce0000000000 */
[----:B-1----:R-:W-:Y:S05]  /*206b0*/  CALL.ABS.NOINC R2 ;  /* 0x0000000002007343 */ /* 0x002fea0003c00000 */
.L_x_504:
[----:B-1----:R-:W2:Y:S02]  /*206c0*/  LDL R2, [R1+0x38] ;  /* 0x0000380001027983 */ /* 0x002ea40000100800 */
[----:B--2---:R-:W-:-:S05]  /*206d0*/  VIADD R0, R2, 0x400 ;  /* 0x0000040002007836 */ /* 0x004fca0000000000 */
        /* <DEDUP_REMOVED lines=18> */
.L_x_505:
[----:B------:R-:W2:Y:S02]  /*20800*/  LDL.LU R2, [R1+0x20] ;  /* 0x0000200001027983 */ /* 0x000ea40000300800 */
[----:B--2---:R-:W-:-:S13]  /*20810*/  LOP3.LUT P6, RZ, R2, 0x3ff, RZ, 0xc0, !PT ;  /* 0x000003ff02ff7812 */ /* 0x004fda00078cc0ff */
[----:B------:R-:W-:Y:S05]  /*20820*/  @!P6 BRA `(.L_x_506) ;  /* 0x000000000040e947 */ /* 0x000fea0003800000 */
[----:B------:R-:W-:Y:S01]  /*20830*/  MOV R2, 0x0 ;  /* 0x0000000000027802 */ /* 0x000fe20000000f00 */
[----:B------:R-:W-:Y:S01]  /*20840*/  ULDC.64 UR4, c[0x4][0xc0] ;  /* 0x0100300000047ab9 */ /* 0x000fe20000000a00 */
[----:B------:R-:W-:Y:S01]  /*20850*/  ULDC.64 UR6, c[0x4][0xc8] ;  /* 0x0100320000067ab9 */ /* 0x000fe20000000a00 */
[----:B------:R-:W-:Y:S01]  /*20860*/  ULDC.64 UR8, c[0x4][0x20] ;  /* 0x0100080000087ab9 */ /* 0x000fe20000000a00 */
[----:B------:R-:W-:Y:S01]  /*20870*/  MOV R4, UR4 ;  /* 0x0000000400047c02 */ /* 0x000fe20008000f00 */
[----:B------:R-:W-:Y:S01]  /*20880*/  IMAD.U32 R5, RZ, RZ, UR5 ;  /* 0x00000005ff057e24 */ /* 0x000fe2000f8e00ff */
[----:B------:R-:W1:Y:S01]  /*20890*/  LDC.64 R2, c[0x4][R2] ;  /* 0x0100000002027b82 */ /* 0x000e620000000a00 */
[----:B0-----:R-:W-:Y:S01]  /*208a0*/  IMAD.U32 R6, RZ, RZ, UR6 ;  /* 0x00000006ff067e24 */ /* 0x001fe2000f8e00ff */
[----:B------:R-:W-:Y:S01]  /*208b0*/  MOV R10, UR8 ;  /* 0x00000008000a7c02 */ /* 0x000fe20008000f00 */
[----:B------:R-:W-:Y:S01]  /*208c0*/  IMAD.U32 R7, RZ, RZ, UR7 ;  /* 0x00000007ff077e24 */ /* 0x000fe2000f8e00ff */
[----:B------:R-:W-:Y:S01]  /*208d0*/  MOV R13, RZ ;  /* 0x000000ff000d7202 */ /* 0x000fe20000000f00 */
[----:B------:R-:W-:-:S02]  /*208e0*/  IMAD.U32 R11, RZ, RZ, UR9 ;  /* 0x00000009ff0b7e24 */ /* 0x000fc4000f8e00ff */
[----:B------:R-:W-:Y:S02]  /*208f0*/  IMAD.MOV.U32 R8, RZ, RZ, 0x70 ;  /* 0x00000070ff087424 */ /* 0x000fe400078e00ff */
[----:B------:R-:W-:-:S07]  /*20900*/  IMAD.MOV.U32 R12, RZ, RZ, 0x1 ;  /* 0x00000001ff0c7424 */ /* 0x000fce00078e00ff */
[----:B------:R-:W-:-:S07]  /*20910*/  LEPC R20, `(.L_x_506) ;  /* 0x000000001014794e */ /* 0x000fce0000000000 */
[----:B-1----:R-:W-:Y:S05]  /*20920*/  CALL.ABS.NOINC R2 ;  /* 0x0000000002007343 */ /* 0x002fea0003c00000 */
.L_x_506:
[----:B------:R-:W-:Y:S01]  /*20930*/  ULDC.64 UR4, c[0x0][0x9f8] ;  /* 0x00027e0000047ab9 */ /* 0x000fe20000000a00 */
[----:B------:R-:W2:Y:S01]  /*20940*/  LDL.LU R4, [R1+0x24] ;  /* 0x0000240001047983 */ /* 0x000ea20000300800 */
[----:B------:R-:W-:-:S03]  /*20950*/  ISETP.NE.U32.AND P0, PT, RZ, UR4, PT ;  /* 0x00000004ff007c0c */ /* 0x000fc6000bf05070 */
[----:B------:R-:W2:Y:S01]  /*20960*/  LDL.LU R0, [R1+0x4] ;  /* 0x0000040001007983 */ /* 0x000ea20000300800 */
[----:B------:R-:W-:Y:S01]  /*20970*/  ISETP.NE.AND.EX P0, PT, RZ, UR5, PT, P0 ;  /* 0x00000005ff007c0c */ /* 0x000fe2000bf05300 */
[----:B------:R-:W-:Y:S02]  /*20980*/  IMAD.MOV.U32 R5, RZ, RZ, R16 ;  /* 0x000000ffff057224 */ /* 0x000fe400078e0010 */
[----:B0-----:R-:W3:Y:S10]  /*20990*/  LDL R6, [R1+0x8] ;  /* 0x0000080001067983 */ /* 0x001ef40000100800 */
[----:B------:R-:W-:-:S04]  /*209a0*/  @P0 IADD3 R2, P1, R17, UR4, RZ ;  /* 0x0000000411020c10 */ /* 0x000fc8000ff3e0ff */
[----:B------:R-:W-:Y:S01]  /*209b0*/  @P0 IADD3.X R3, R18, UR5, RZ, P1, !PT ;  /* 0x0000000512030c10 */ /* 0x000fe20008ffe4ff */
[----:B------:R-:W-:-:S04]  /*209c0*/  ULDC.64 UR4, c[0x0][0xa00] ;  /* 0x0002800000047ab9 */ /* 0x000fc80000000a00 */
[----:B------:R2:W4:Y:S02]  /*209d0*/  @P0 LDG.E R5, desc[UR60][R2.64] ;  /* 0x0000003c02050981 */ /* 0x000524000c1e1900 */
[----:B--2---:R-:W-:Y:S02]  /*209e0*/  IMAD R3, R0, 0x80, R4 ;  /* 0x0000008000037824 */ /* 0x004fe400078e0204 */
[----:B------:R-:W0:Y:S01]  /*209f0*/  LDC R0, c[0x0][0x428] ;  /* 0x00010a00ff007b82 */ /* 0x000e220000000800 */
[----:B----4-:R1:W-:Y:S01]  /*20a00*/  STL [R1+0x20], R5 ;  /* 0x0000200501007387 */ /* 0x0103e20000100800 */
[----:B0-----:R-:W-:Y:S01]  /*20a10*/  ISETP.NE.AND P0, PT, R0, 0x1, PT ;  /* 0x000000010000780c */ /* 0x001fe20003f05270 */
[----:B---3--:R-:W-:Y:S01]  /*20a20*/  IMAD.MOV.U32 R0, RZ, RZ, R6 ;  /* 0x000000ffff007224 */ /* 0x008fe200078e0006 */
[----:B-1----:R-:W0:Y:S11]  /*20a30*/  S2R R5, SR_TID.X ;  /* 0x0000000000057919 */ /* 0x002e360000002100 */
[----:B------:R-:W1:Y:S08]  /*20a40*/  @P0 LDC R2, c[0x0][0x42c] ;  /* 0x00010b00ff020b82 */ /* 0x000e700000000800 */
[----:B------:R-:W2:Y:S01]  /*20a50*/  @P0 LDC R4, c[0x0][0x430] ;  /* 0x00010c00ff040b82 */ /* 0x000ea20000000800 */
[----:B-1----:R-:W-:Y:S01]  /*20a60*/  @P0 IMAD.HI.U32 R2, R6, R2, RZ ;  /* 0x0000000206020227 */ /* 0x002fe200078e00ff */
[----:B0-----:R-:W-:-:S04]  /*20a70*/  LOP3.LUT R5, R5, 0x7f, RZ, 0xc0, !PT ;  /* 0x0000007f05057812 */ /* 0x001fc800078ec0ff */
[----:B------:R-:W-:Y:S02]  /*20a80*/  ISETP.NE.AND P1, PT, R5, RZ, PT ;  /* 0x000000ff0500720c */ /* 0x000fe40003f25270 */
[----:B--2---:R-:W-:Y:S02]  /*20a90*/  @P0 SHF.R.U32.HI R0, RZ, R4, R2 ;  /* 0x00000004ff000219 */ /* 0x004fe40000011602 */
[----:B------:R-:W-:Y:S02]  /*20aa0*/  ISETP.NE.U32.AND P0, PT, RZ, UR4, PT ;  /* 0x00000004ff007c0c */ /* 0x000fe4000bf05070 */
[----:B------:R-:W-:Y:S02]  /*20ab0*/  PLOP3.LUT P3, PT, P1, PT, PT, 0x8, 0x0 ;  /* 0x000000000000781c */ /* 0x000fe40000f6e170 */
[----:B------:R-:W-:-:S04]  /*20ac0*/  ISETP.NE.AND.EX P2, PT, RZ, UR5, PT, P0 ;  /* 0x00000005ff007c0c */ /* 0x000fc8000bf45300 */
[----:B------:R-:W-:Y:S01]  /*20ad0*/  SEL R6, R16, RZ, !P2 ;  /* 0x000000ff10067207 */ /* 0x000fe20005000000 */
[----:B------:R-:W-:-:S05]  /*20ae0*/  VOTEU.ALL UP1, P1 ;  /* 0x00000000003f7886 */ /* 0x000fca0000820000 */
[----:B------:R-:W-:-:S04]  /*20af0*/  @!UP1 UIADD3 UR8, UP0, UR36, 0x270, URZ ;  /* 0x0000027024089890 */ /* 0x000fc8000ff1e03f */
[----:B------:R-:W-:-:S03]  /*20b00*/  @!UP1 UIADD3.X UR9, URZ, UR37, URZ, UP0, !UPT ;  /* 0x000000253f099290 */ /* 0x000fc600087fe43f */
[----:B------:R-:W-:-:S09]  /*20b10*/  VOTEU.ALL UP0, P1 ;  /* 0x00000000003f7886 */ /* 0x000fd20000800000 */
.L_x_507:
[----:B------:R-:W2:Y:S01]  /*20b20*/  LDL R2, [R1+0x8] ;  /* 0x0000080001027983 */ /* 0x000ea20000100800 */
[----:B------:R-:W-:Y:S02]  /*20b30*/  PLOP3.LUT P0, PT, P0, P3, PT, 0xa2, 0x0 ;  /* 0x000000000000781c */ /* 0x000fe40000707472 */
[----:B------:R-:W-:Y:S01]  /*20b40*/  @P3 R2UR P0, UR7, R6 ;  /* 0x00000000060732ca */ /* 0x000fe20000000000 */
[----:B------:R-:W-:-:S07]  /*20b50*/  UMOV UR4, URZ ;  /* 0x0000003f00047c82 */ /* 0x000fce0008000000 */
[----:B------:R-:W-:Y:S02]  /*20b60*/  PLOP3.LUT P0, PT, P0, P3, PT, 0xa2, 0x0 ;  /* 0x000000000000781c */ /* 0x000fe40000707472 */
[----:B--2---:R-:W-:-:S08]  /*20b70*/  @P3 R2UR.OR P0, UR6, R2 ;  /* 0x00000000020632ca */ /* 0x004fd00000100000 */
[----:B------:R-:W-:Y:S02]  /*20b80*/  PLOP3.LUT P0, PT, P0, P3, PT, 0xa2, 0x0 ;  /* 0x000000000000781c */ /* 0x000fe40000707472 */
[----:B------:R-:W-:-:S08]  /*20b90*/  @P3 R2UR.OR P0, UR5, R3 ;  /* 0x00000000030532ca */ /* 0x000fd00000100000 */
[----:B------:R-:W-:-:S05]  /*20ba0*/  @P3 PLOP3.LUT P3, PT, P0, PT, PT, 0x80, 0x0 ;  /* 0x000000000000381c */ /* 0x000fca000076f070 */
[----:B------:R0:W-:Y:S08]  /*20bb0*/  @!UP0 UTMAPF.L2.4D [UR4], [UR8] ;  /* 0x00000004080085b8 */ /* 0x0001f00008018000 */
[----:B0-----:R-:W-:Y:S05]  /*20bc0*/  @P3 BRA.U.ANY `(.L_x_507) ;  /* 0xfffffffd00d43947 */ /* 0x001fea000393ffff */
[----:B------:R-:W2:Y:S01]  /*20bd0*/  LDL R16, [R1+0x20] ;  /* 0x0000200001107983 */ /* 0x000ea20000100800 */
[----:B------:R-:W0:Y:S01]  /*20be0*/  LDC.64 R4, c[0x0][0x3f8] ;  /* 0x0000fe00ff047b82 */ /* 0x000e220000000a00 */
[----:B------:R-:W-:Y:S02]  /*20bf0*/  ULDC.64 UR4, c[0x0][0xa08] ;  /* 0x0002820000047ab9 */ /* 0x000fe40000000a00 */
[----:B0-----:R-:W-:Y:S01]  /*20c00*/  LOP3.LUT P0, RZ, R4, UR4, RZ, 0xfc, !PT ;  /* 0x0000000404ff7c12 */ /* 0x001fe2000f80fcff */
[----:B------:R-:W-:-:S03]  /*20c10*/  UMOV UR4, 0xffffffff ;  /* 0xffffffff00047882 */ /* 0x000fc60000000000 */
[----:B------:R-:W-:Y:S02]  /*20c20*/  LOP3.LUT P0, RZ, R5, UR5, RZ, 0xfc, P0 ;  /* 0x0000000505ff7c12 */ /* 0x000fe4000800fcff */
[----:B--2---:R-:W-:Y:S02]  /*20c30*/  SHF.R.S32.HI R17, RZ, 0x1f, R16 ;  /* 0x0000001fff117819 */ /* 0x004fe40000011410 */
[----:B------:R-:W-:-:S03]  /*20c40*/  SEL R2, R16, RZ, !P0 ;  /* 0x000000ff10027207 */ /* 0x000fc60004000000 */
[----:B------:R0:W-:Y:S01]  /*20c50*/  STL [R1+0x24], R17 ;  /* 0x0000241101007387 */ /* 0x0001e20000100800 */
[----:B------:R-:W-:Y:S05]  /*20c60*/  BRA.DIV UR4, `(.L_x_508) ;  /* 0x0000004e04a47947 */ /* 0x000fea000b800000 */
[----:B------:R-:W1:Y:S02]  /*20c70*/  S2R R7, SR_TID.X ;  /* 0x0000000000077919 */ /* 0x000e640000002100 */
[----:B-1----:R-:W-:-:S04]  /*20c80*/  SHF.R.U32.HI R7, RZ, 0x5, R7 ;  /* 0x00000005ff077819 */ /* 0x002fc80000011607 */
[----:B------:R-:W-:-:S05]  /*20c90*/  LOP3.LUT R7, R7, 0x3, RZ, 0xc0, !PT ;  /* 0x0000000307077812 */ /* 0x000fca00078ec0ff */
[----:B------:R1:W2:Y:S02]  /*20ca0*/  SHFL.IDX PT, R14, R7, RZ, 0x1f ;  /* 0x00001fff070e7589 */ /* 0x0002a400000e0000 */
.L_x_654:
[----:B--2---:R-:W-:Y:S02]  /*20cb0*/  ISETP.NE.AND P0, PT, R14, RZ, PT ;  /* 0x000000ff0e00720c */ /* 0x004fe40003f05270 */
[----:B------:R-:W-:-:S11]  /*20cc0*/  PLOP3.LUT P6, PT, PT, PT, PT, 0x8, 0x0 ;  /* 0x000000000000781c */ /* 0x000fd60003fce170 */
[----:B------:R-:W-:Y:S05]  /*20cd0*/  @P0 BRA `(.L_x_509) ;  /* 0x0000000400c40947 */ /* 0x000fea0003800000 */
[----:B------:R-:W-:-:S03]  /*20ce0*/  UMOV UR4, 0xffffffff ;  /* 0xffffffff00047882 */ /* 0x000fc60000000000 */
[----:B------:R-:W-:Y:S05]  /*20cf0*/  BRA.DIV UR4, `(.L_x_510) ;  /* 0x0000004e04b47947 */ /* 0x000fea000b800000 */
[----:B------:R-:W-:-:S13]  /*20d00*/  ELECT P6, URZ, PT ;  /* 0x00000000003f782f */ /* 0x000fda00038c0000 */
.L_x_657:
[----:B------:R-:W-:Y:S05]  /*20d10*/  @!P6 BRA `(.L_x_511) ;  /* 0x00000004005ce947 */ /* 0x000fea0003800000 */
[----:B-1----:R-:W2:Y:S01]  /*20d20*/  LDL R7, [R1+0x3c] ;  /* 0x00003c0001077983 */ /* 0x002ea20000100800 */
[----:B------:R-:W-:-:S04]  /*20d30*/  ISETP.NE.U32.AND P0, PT, R4, RZ, PT ;  /* 0x000000ff0400720c */ /* 0x000fc80003f05070 */
[----:B------:R-:W-:Y:S02]  /*20d40*/  ISETP.NE.AND.EX P0, PT, R5, RZ, PT, P0 ;  /* 0x000000ff0500720c */ /* 0x000fe40003f05300 */
[----:B--2---:R-:W-:-:S11]  /*20d50*/  IADD3 R7, R7, -0x1, RZ ;  /* 0xffffffff07077810 */ /* 0x004fd60007ffe0ff */
[----:B------:R-:W-:Y:S05]  /*20d60*/  @!P0 BRA `(.L_x_512) ;  /* 0x0000000000488947 */ /* 0x000fea0003800000 */
[----:B------:R-:W1:Y:S01]  /*20d70*/  LDC R10, c[0x0][0x41c] ;  /* 0x00010700ff0a7b82 */ /* 0x000e620000000800 */
[----:B------:R-:W-:Y:S01]  /*20d80*/  IMAD.MOV.U32 R2, RZ, RZ, R7 ;  /* 0x000000ffff027224 */ /* 0x000fe200078e0007 */
[----:B------:R-:W-:Y:S01]  /*20d90*/  ULDC.64 UR4, c[0x0][0x408] ;  /* 0x0001020000047ab9 */ /* 0x000fe20000000a00 */
[----:B-1----:R-:W-:-:S13]  /*20da0*/  ISETP.NE.AND P0, PT, R10, 0x1, PT ;  /* 0x000000010a00780c */ /* 0x002fda0003f05270 */
[----:B------:R-:W1:Y:S02]  /*20db0*/  @P0 LDC.64 R8, c[0x0][0x420] ;  /* 0x00010800ff080b82 */ /* 0x000e640000000a00 */
[----:B-1----:R-:W-:-:S05]  /*20dc0*/  @P0 IMAD.HI.U32 R8, R7, R8, RZ ;  /* 0x0000000807080227 */ /* 0x002fca00078e00ff */
[----:B------:R-:W-:-:S04]  /*20dd0*/  @P0 SHF.R.U32.HI R2, RZ, R9, R8 ;  /* 0x00000009ff020219 */ /* 0x000fc80000011608 */
[--C-:B------:R-:W-:Y:S01]  /*20de0*/  SHF.R.S32.HI R9, RZ, 0x1f, R2.reuse ;  /* 0x0000001fff097819 */ /* 0x100fe20000011402 */
[----:B------:R-:W-:-:S04]  /*20df0*/  IMAD.MOV R8, RZ, RZ, -R2 ;  /* 0x000000ffff087224 */ /* 0x000fc800078e0a02 */
[----:B------:R-:W-:Y:S02]  /*20e00*/  IMAD R7, R10, R8, R7 ;  /* 0x000000080a077224 */ /* 0x000fe400078e0207 */
[----:B------:R-:W-:Y:S02]  /*20e10*/  IMAD R10, R17, UR4, RZ ;  /* 0x00000004110a7c24 */ /* 0x000fe4000f8e02ff */
[----:B------:R-:W-:Y:S02]  /*20e20*/  IMAD.MOV.U32 R8, RZ, RZ, R2 ;  /* 0x000000ffff087224 */ /* 0x000fe400078e0002 */
[C---:B------:R-:W-:Y:S02]  /*20e30*/  IMAD R2, R16.reuse, UR5, R10 ;  /* 0x0000000510027c24 */ /* 0x040fe4000f8e020a */
[----:B------:R-:W-:-:S03]  /*20e40*/  IMAD.WIDE.U32 R8, R16, UR4, R8 ;  /* 0x0000000410087c25 */ /* 0x000fc6000f8e0008 */
[----:B------:R-:W-:Y:S02]  /*20e50*/  LEA R4, P0, R8, R4, 0x2 ;  /* 0x0000000408047211 */ /* 0x000fe400078010ff */
[----:B------:R-:W-:-:S04]  /*20e60*/  IADD3 R2, R9, R2, RZ ;  /* 0x0000000209027210 */ /* 0x000fc80007ffe0ff */
[----:B------:R-:W-:-:S05]  /*20e70*/  LEA.HI.X R5, R8, R5, R2, 0x2, P0 ;  /* 0x0000000508057211 */ /* 0x000fca00000f1402 */
[----:B------:R1:W5:Y:S02]  /*20e80*/  LDG.E R2, desc[UR60][R4.64] ;  /* 0x0000003c04027981 */ /* 0x000364000c1e1900 */
.L_x_512:
[----:B-1----:R-:W2:Y:S01]  /*20e90*/  LDL R4, [R1+0x10] ;  /* 0x0000100001047983 */ /* 0x002ea20000100800 */
[----:B------:R-:W-:-:S03]  /*20ea0*/  MOV R9, 0x400 ;  /* 0x0000040000097802 */ /* 0x000fc60000000f00 */
[----:B------:R-:W3:Y:S01]  /*20eb0*/  LDL R8, [R1+0x18] ;  /* 0x0000180001087983 */ /* 0x000ee20000100800 */
[----:B------:R-:W1:Y:S01]  /*20ec0*/  S2R R10, SR_CgaCtaId ;  /* 0x00000000000a7919 */ /* 0x000e620000008800 */
[----:B------:R-:W4:Y:S01]  /*20ed0*/  S2R R5, SR_TID.X ;  /* 0x0000000000057919 */ /* 0x000f220000002100 */
[----:B-1----:R-:W-:Y:S02]  /*20ee0*/  LEA R9, R10, R9, 0x18 ;  /* 0x000000090a097211 */ /* 0x002fe400078ec0ff */
[----:B----4-:R-:W-:-:S04]  /*20ef0*/  LOP3.LUT R5, R5, 0x7f, RZ, 0xc0, !PT ;  /* 0x0000007f05057812 */ /* 0x010fc800078ec0ff */
[----:B------:R-:W-:Y:S01]  /*20f00*/  ISETP.NE.AND P0, PT, R5, RZ, PT ;  /* 0x000000ff0500720c */ /* 0x000fe20003f05270 */
[----:B--2---:R-:W-:Y:S01]  /*20f10*/  IMAD R4, R4, 0x8, R9 ;  /* 0x0000000804047824 */ /* 0x004fe200078e0209 */
[----:B---3--:R-:W-:-:S04]  /*20f20*/  SHF.L.U32 R8, R8, 0x1f, RZ ;  /* 0x0000001f08087819 */ /* 0x008fc800000006ff */
[----:B------:R-:W1:Y:S02]  /*20f30*/  SYNCS.PHASECHK.TRANS64.TRYWAIT P2, [R4+URZ+0x2e880], R8 ;  /* 0x02e88008040075a7 */ /* 0x000e64000804017f */
[----:B-1----:R-:W-:Y:S05]  /*20f40*/  @!P2 BRA `(.L_x_513) ;  /* 0x0000004c0040a947 */ /* 0x002fea0003800000 */
.L_x_658:
        /* <DEDUP_REMOVED lines=8> */
.L_x_514:
[----:B------:R-:W2:Y:S01]  /*20fd0*/  LDL R5, [R1+0x10] ;  /* 0x0000100001057983 */ /* 0x000ea20000100800 */
[----:B------:R-:W-:-:S03]  /*20fe0*/  MOV R10, 0x400 ;  /* 0x00000400000a7802 */ /* 0x000fc60000000f00 */
[----:B------:R-:W3:Y:S01]  /*20ff0*/  LDL R9, [R1+0x28] ;  /* 0x0000280001097983 */ /* 0x000ee20000100800 */
[----:B------:R-:W4:Y:S01]  /*21000*/  S2R R11, SR_CgaCtaId ;  /* 0x00000000000b7919 */ /* 0x000f220000008800 */
[----:B------:R-:W-:Y:S01]  /*21010*/  R2UR UR9, R4 ;  /* 0x00000000040972ca */ /* 0x000fe200000e0000 */
[----:B------:R-:W-:Y:S01]  /*21020*/  UIADD3 UR4, UP0, UR36, 0x470, URZ ;  /* 0x0000047024047890 */ /* 0x000fe2000ff1e03f */
[----:B------:R-:W-:Y:S02]  /*21030*/  R2UR UR12, R0 ;  /* 0x00000000000c72ca */ /* 0x000fe400000e0000 */
[----:B-----5:R-:W-:Y:S01]  /*21040*/  R2UR UR13, R2 ;  /* 0x00000000020d72ca */ /* 0x020fe200000e0000 */
[----:B------:R-:W-:Y:S01]  /*21050*/  UIADD3.X UR5, URZ, UR37, URZ, UP0, !UPT ;  /* 0x000000253f057290 */ /* 0x000fe200087fe43f */
[----:B----4-:R-:W-:-:S07]  /*21060*/  LEA R10, R11, R10, 0x18 ;  /* 0x0000000a0b0a7211 */ /* 0x010fce00078ec0ff */
[----:B------:R-:W-:Y:S01]  /*21070*/  UIADD3 UR9, UR9, 0x2e870, URZ ;  /* 0x0002e87009097890 */ /* 0x000fe2000fffe03f */
[----:B------:R-:W-:Y:S01]  /*21080*/  UMOV UR6, 0x0 ;  /* 0x0000000000067882 */ /* 0x000fe20000000000 */
[----:B------:R-:W-:Y:S01]  /*21090*/  UMOV UR7, 0x14f00000 ;  /* 0x14f0000000077882 */ /* 0x000fe20000000000 */
[----:B------:R-:W-:Y:S01]  /*210a0*/  UMOV UR10, URZ ;  /* 0x0000003f000a7c82 */ /* 0x000fe20008000000 */
[----:B--2---:R-:W-:-:S05]  /*210b0*/  IMAD R5, R5, 0x7000, R10 ;  /* 0x0000700005057824 */ /* 0x004fca00078e020a */
[----:B------:R-:W-:Y:S01]  /*210c0*/  R2UR UR8, R5 ;  /* 0x00000000050872ca */ /* 0x000fe200000e0000 */
[----:B---3--:R-:W-:-:S05]  /*210d0*/  IMAD R7, R7, 0xe0, R9 ;  /* 0x000000e007077824 */ /* 0x008fca00078e0209 */
[----:B------:R-:W-:-:S07]  /*210e0*/  R2UR UR11, R7 ;  /* 0x00000000070b72ca */ /* 0x000fce00000e0000 */
[----:B------:R-:W-:-:S09]  /*210f0*/  UIADD3 UR8, UR8, 0xe400, URZ ;  /* 0x0000e40008087890 */ /* 0x000fd2000fffe03f */
[----:B------:R2:W-:Y:S01]  /*21100*/  UTMALDG.4D [UR8], [UR4], desc[UR6] ;  /* 0x00000608040075b4 */ /* 0x0005e20008019000 */
[----:B------:R-:W3:Y:S02]  /*21110*/  SYNCS.PHASECHK.TRANS64.TRYWAIT P2, [R4+URZ+0x2e840], R8 ;  /* 0x02e84008040075a7 */ /* 0x000ee4000804017f */
[----:B--23--:R-:W-:Y:S05]  /*21120*/  @!P2 BRA `(.L_x_515) ;  /* 0x0000004800dca947 */ /* 0x00cfea0003800000 */
.L_x_659:
[----:B------:R-:W-:Y:S05]  /*21130*/  @P0 BRA `(.L_x_516) ;  /* 0x00000000001c0947 */ /* 0x000fea0003800000 */
[----:B------:R-:W3:Y:S01]  /*21140*/  S2R R9, SR_TID.X ;  /* 0x0000000000097919 */ /* 0x000ee20000002100 */
[----:B-12---:R-:W-:-:S04]  /*21150*/  IMAD.MOV.U32 R8, RZ, RZ, 0x7000 ;  /* 0x00007000ff087424 */ /* 0x006fc800078e00ff */
[----:B------:R4:W-:Y:S01]  /*21160*/  SYNCS.ARRIVE.TRANS64 RZ, [R4+URZ+0x2e830], R8 ;  /* 0x02e8300804ff79a7 */ /* 0x0009e2000800003f */
[----:B---3--:R-:W-:-:S04]  /*21170*/  LOP3.LUT R9, R9, 0x1f, RZ, 0xc0, !PT ;  /* 0x0000001f09097812 */ /* 0x008fc800078ec0ff */
[----:B------:R-:W-:-:S13]  /*21180*/  ISETP.NE.AND P0, PT, R9, RZ, PT ;  /* 0x000000ff0900720c */ /* 0x000fda0003f05270 */
[----:B----4-:R-:W-:Y:S05]  /*21190*/  @!P0 BRA `(.L_x_516) ;  /* 0x0000000000048947 */ /* 0x010fea0003800000 */
[----:B------:R-:W-:Y:S01]  /*211a0*/  BPT.TRAP 0x1 ;  /* 0x000000040000795c */ /* 0x000fe20000300000 */
.L_x_516:
        /* <DEDUP_REMOVED lines=8> */
[----:B------:R-:W-:Y:S01]  /*21230*/  R2UR UR13, R2 ;  /* 0x00000000020d72ca */ /* 0x000fe200000e0000 */
[----:B------:R-:W-:-:S04]  /*21240*/  UMOV UR10, URZ ;  /* 0x0000003f000a7c82 */ /* 0x000fc80008000000 */
[----:B------:R-:W-:Y:S02]  /*21250*/  UIADD3 UR8, UR8, 0x20400, URZ ;  /* 0x0002040008087890 */ /* 0x000fe4000fffe03f */
[----:B------:R-:W-:-:S09]  /*21260*/  UIADD3 UR9, UR9, 0x2e830, URZ ;  /* 0x0002e83009097890 */ /* 0x000fd2000fffe03f */
[----:B------:R3:W-:Y:S02]  /*21270*/  UTMALDG.4D [UR8], [UR4], desc[UR6] ;  /* 0x00000608040075b4 */ /* 0x0007e40008019000 */
[----:B---3--:R-:W-:Y:S01]  /*21280*/  NOP ;  /* 0x0000000000007918 */ /* 0x008fe20000000000 */
.L_x_511:
[----:B------:R-:W3:Y:S01]  /*21290*/  LDL.LU R5, [R1+0x8] ;  /* 0x0000080001057983 */ /* 0x000ee20000300800 */
[----:B-1----:R-:W-:Y:S01]  /*212a0*/  MOV R7, 0x400 ;  /* 0x0000040000077802 */ /* 0x002fe20000000f00 */
[----:B--2---:R-:W1:Y:S01]  /*212b0*/  S2R R8, SR_CgaCtaId ;  /* 0x0000000000087919 */ /* 0x004e620000008800 */
[----:B------:R-:W-:Y:S05]  /*212c0*/  WARPSYNC.ALL ;  /* 0x0000000000007948 */ /* 0x000fea0003800000 */
[----:B------:R-:W-:Y:S01]  /*212d0*/  BAR.SYNC.DEFER_BLOCKING 0x8, 0x120 ;  /* 0x0204800000007b1d */ /* 0x000fe20000010000 */
[----:B------:R-:W-:-:S13]  /*212e0*/  ELECT P0, URZ, PT ;  /* 0x00000000003f782f */ /* 0x000fda0003800000 */
[----:B------:R-:W-:Y:S01]  /*212f0*/  @P0 R2UR UR13, R6 ;  /* 0x00000000060d02ca */ /* 0x000fe200000e0000 */
[----:B------:R-:W-:Y:S01]  /*21300*/  UIADD3 UR4, UP0, UR36, 0x270, URZ ;  /* 0x0000027024047890 */ /* 0x000fe2000ff1e03f */
[----:B------:R-:W-:-:S03]  /*21310*/  @P0 R2UR UR11, R3 ;  /* 0x00000000030b02ca */ /* 0x000fc600000e0000 */
[----:B------:R-:W-:Y:S01]  /*21320*/  UIADD3.X UR5, URZ, UR37, URZ, UP0, !UPT ;  /* 0x000000253f057290 */ /* 0x000fe200087fe43f */
[----:B-1----:R-:W-:-:S04]  /*21330*/  LEA R7, R8, R7, 0x18 ;  /* 0x0000000708077211 */ /* 0x002fc800078ec0ff */
[----:B------:R-:W-:Y:S02]  /*21340*/  R2UR UR9, R7 ;  /* 0x00000000070972ca */ /* 0x000fe400000e0000 */
[----:B------:R-:W-:Y:S01]  /*21350*/  @P0 MOV R4, 0x4000 ;  /* 0x0000400000040802 */ /* 0x000fe20000000f00 */
[----:B------:R-:W-:Y:S01]  /*21360*/  UMOV UR6, 0x0 ;  /* 0x0000000000067882 */ /* 0x000fe20000000000 */
[----:B------:R-:W-:Y:S01]  /*21370*/  UMOV UR7, 0x12f00000 ;  /* 0x12f0000000077882 */ /* 0x000fe20000000000 */
[----:B------:R-:W-:Y:S01]  /*21380*/  UMOV UR10, URZ ;  /* 0x0000003f000a7c82 */ /* 0x000fe20008000000 */
[----:B------:R2:W-:Y:S07]  /*21390*/  @P0 SYNCS.ARRIVE.TRANS64 RZ, [R7+URZ+0x2e800], R4 ;  /* 0x02e8000407ff09a7 */ /* 0x0005ee000800003f */
[----:B------:R-:W-:-:S02]  /*213a0*/  UIADD3 UR8, UR9, 0x1c400, URZ ;  /* 0x0001c40009087890 */ /* 0x000fc4000fffe03f */
[----:B------:R-:W-:Y:S01]  /*213b0*/  UIADD3 UR9, UR9, 0x2e800, URZ ;  /* 0x0002e80009097890 */ /* 0x000fe2000fffe03f */
[----:B---3--:R-:W-:-:S13]  /*213c0*/  @P0 R2UR UR12, R5 ;  /* 0x00000000050c02ca */ /* 0x008fda00000e0000 */
[----:B------:R2:W-:Y:S02]  /*213d0*/  UTMALDG.4D [UR8], [UR4], desc[UR6] ;  /* 0x00000608040075b4 */ /* 0x0005e40008019000 */
[----:B--2---:R-:W-:Y:S01]  /*213e0*/  NOP ;  /* 0x0000000000007918 */ /* 0x004fe20000000000 */
.L_x_509:
[----:B------:R-:W2:Y:S01]  /*213f0*/  LDL.LU R6, [R1+0x44] ;  /* 0x0000440001067983 */ /* 0x000ea20000300800 */
[----:B------:R-:W-:Y:S01]  /*21400*/  MOV R4, 0x400 ;  /* 0x0000040000047802 */ /* 0x000fe20000000f00 */
[----:B------:R-:W-:Y:S01]  /*21410*/  BSSY B0, `(.L_x_517) ;  /* 0x000000b000007945 */ /* 0x000fe20003800000 */
[----:B------:R-:W3:Y:S02]  /*21420*/  S2R R5, SR_CgaCtaId ;  /* 0x0000000000057919 */ /* 0x000ee40000008800 */
[----:B---3--:R-:W-:Y:S01]  /*21430*/  LEA R4, R5, R4, 0x18 ;  /* 0x0000000405047211 */ /* 0x008fe200078ec0ff */
[----:B--2---:R-:W-:-:S05]  /*21440*/  VIADD R6, R6, 0x1 ;  /* 0x0000000106067836 */ /* 0x004fca0000000000 */
[----:B------:R-:W-:Y:S01]  /*21450*/  LEA.HI R3, R6, R6, RZ, 0x1 ;  /* 0x0000000606037211 */ /* 0x000fe200078f08ff */
[----:B------:R2:W-:Y:S03]  /*21460*/  STL [R1+0x44], R6 ;  /* 0x0000440601007387 */ /* 0x0005e60000100800 */
[----:B------:R-:W-:-:S05]  /*21470*/  LOP3.LUT R3, R3, 0xfffffffe, RZ, 0xc0, !PT ;  /* 0xfffffffe03037812 */ /* 0x000fca00078ec0ff */
[----:B------:R-:W-:-:S05]  /*21480*/  IMAD.IADD R3, R6, 0x1, -R3 ;  /* 0x0000000106037824 */ /* 0x000fca00078e0a03 */
[----:B------:R-:W-:-:S04]  /*21490*/  SHF.L.U32 R3, R3, 0x1f, RZ ;  /* 0x0000001f03037819 */ /* 0x000fc800000006ff */
[----:B------:R-:W3:Y:S02]  /*214a0*/  SYNCS.PHASECHK.TRANS64.TRYWAIT P0, [R4+URZ+0x2e820], R3 ;  /* 0x02e82003040075a7 */ /* 0x000ee4000800017f */
[----:B--23--:R-:W-:Y:S05]  /*214b0*/  @!P0 BRA `(.L_x_518) ;  /* 0x00000048000c8947 */ /* 0x00cfea0003800000 */
.L_x_660:
[----:B------:R-:W-:Y:S05]  /*214c0*/  BSYNC B0 ;  /* 0x0000000000007941 */ /* 0x000fea0003800000 */
.L_x_517:
[----:B------:R-:W-:-:S13]  /*214d0*/  ISETP.GE.AND P0, PT, R19, 0xe1, PT ;  /* 0x000000e11300780c */ /* 0x000fda0003f06270 */
[----:B------:R-:W-:Y:S05]  /*214e0*/  @!P0 BRA `(.L_x_519) ;  /* 0x0000001000248947 */ /* 0x000fea0003800000 */
[----:B--2---:R-:W2:Y:S04]  /*214f0*/  LDL.LU R4, [R1+0x3c] ;  /* 0x00003c0001047983 */ /* 0x004ea80000300800 */
[----:B------:R3:W5:Y:S04]  /*21500*/  LDL.LU R6, [R1+0x10] ;  /* 0x0000100001067983 */ /* 0x0007680000300800 */
[----:B-1----:R3:W5:Y:S02]  /*21510*/  LDL.LU R7, [R1+0x18] ;  /* 0x0000180001077983 */ /* 0x0027640000300800 */
[----:B--23--:R-:W-:-:S07]  /*21520*/  VIADD R21, R4, 0xfffffffe ;  /* 0xfffffffe04157836 */ /* 0x00cfce0000000000 */
.L_x_539:
[----:B-----5:R-:W-:Y:S01]  /*21530*/  IADD3 R4, R6, 0x1, RZ ;  /* 0x0000000106047810 */ /* 0x020fe20007ffe0ff */
[----:B------:R-:W-:Y:S05]  /*21540*/  YIELD ;  /* 0x0000000000007946 */ /* 0x000fea0003800000 */
[----:B------:R-:W-:Y:S01]  /*21550*/  ISETP.NE.AND P0, PT, R4, 0x2, PT ;  /* 0x000000020400780c */ /* 0x000fe20003f05270 */
[----:B------:R-:W-:Y:S03]  /*21560*/  BSSY B0, `(.L_x_520) ;  /* 0x0000071000007945 */ /* 0x000fe60003800000 */
[----:B---3--:R-:W-:-:S02]  /*21570*/  SEL R3, RZ, 0x1, P0 ;  /* 0x00000001ff037807 */ /* 0x008fc40000000000 */
[----:B-1----:R-:W-:Y:S02]  /*21580*/  SEL R10, R4, RZ, P0 ;  /* 0x000000ff040a7207 */ /* 0x002fe40000000000 */
        /* <DEDUP_REMOVED lines=9> */
[----:B------:R-:W2:Y:S01]  /*21620*/  LDL R12, [R1+0x24] ;  /* 0x00002400010c7983 */ /* 0x000ea20000100800 */
[----:B------:R-:W3:Y:S01]  /*21630*/  LDC R5, c[0x0][0x41c] ;  /* 0x00010700ff057b82 */ /* 0x000ee20000000800 */
[----:B------:R-:W-:Y:S02]  /*21640*/  ULDC.64 UR6, c[0x0][0x408] ;  /* 0x0001020000067ab9 */ /* 0x000fe40000000a00 */
[----:B------:R-:W4:Y:S01]  /*21650*/  LDL R11, [R1+0x20] ;  /* 0x00002000010b7983 */ /* 0x000f220000100800 */
[----:B---3--:R-:W-:-:S13]  /*21660*/  ISETP.NE.AND P0, PT, R5, 0x1, PT ;  /* 0x000000010500780c */ /* 0x008fda0003f05270 */
[----:B------:R-:W3:Y:S02]  /*21670*/  @P0 LDC.64 R2, c[0x0][0x420] ;  /* 0x00010800ff020b82 */ /* 0x000ee40000000a00 */
[----:B---3--:R-:W-:-:S04]  /*21680*/  @P0 IMAD.HI.U32 R4, R21, R2, RZ ;  /* 0x0000000215040227 */ /* 0x008fc800078e00ff */
[----:B------:R-:W-:Y:S01]  /*21690*/  IMAD.MOV.U32 R2, RZ, RZ, R21 ;  /* 0x000000ffff027224 */ /* 0x000fe200078e0015 */
[----:B------:R-:W-:-:S04]  /*216a0*/  @P0 SHF.R.U32.HI R2, RZ, R3, R4 ;  /* 0x00000003ff020219 */ /* 0x000fc80000011604 */
[--C-:B------:R-:W-:Y:S01]  /*216b0*/  SHF.R.S32.HI R3, RZ, 0x1f, R2.reuse ;  /* 0x0000001fff037819 */ /* 0x100fe20000011402 */
[----:B------:R-:W-:-:S04]  /*216c0*/  IMAD.MOV R8, RZ, RZ, -R2 ;  /* 0x000000ffff087224 */ /* 0x000fc800078e0a02 */
[----:B------:R-:W-:Y:S02]  /*216d0*/  IMAD R8, R5, R8, R21 ;  /* 0x0000000805087224 */ /* 0x000fe400078e0215 */
[----:B--2---:R-:W-:-:S04]  /*216e0*/  IMAD R4, R12, UR6, RZ ;  /* 0x000000060c047c24 */ /* 0x004fc8000f8e02ff */
[C---:B----4-:R-:W-:Y:S02]  /*216f0*/  IMAD R4, R11.reuse, UR7, R4 ;  /* 0x000000070b047c24 */ /* 0x050fe4000f8e0204 */
[----:B------:R-:W-:-:S05]  /*21700*/  IMAD.WIDE.U32 R2, R11, UR6, R2 ;  /* 0x000000060b027c25 */ /* 0x000fca000f8e0002 */
[----:B------:R-:W-:Y:S02]  /*21710*/  IADD3 R3, R4, R3, RZ ;  /* 0x0000000304037210 */ /* 0x000fe40007ffe0ff */
[----:B------:R-:W-:-:S04]  /*21720*/  LEA R4, P0, R2, UR4, 0x2 ;  /* 0x0000000402047c11 */ /* 0x000fc8000f8010ff */
[----:B------:R-:W-:-:S05]  /*21730*/  LEA.HI.X R5, R2, UR5, R3, 0x2, P0 ;  /* 0x0000000502057c11 */ /* 0x000fca00080f1403 */
[----:B------:R2:W5:Y:S04]  /*21740*/  LDG.E R2, desc[UR60][R4.64] ;  /* 0x0000003c04027981 */ /* 0x000568000c1e1900 */
.L_x_522:
[----:B--2---:R-:W2:Y:S01]  /*21750*/  S2R R5, SR_CgaCtaId ;  /* 0x0000000000057919 */ /* 0x004ea20000008800 */
[----:B------:R-:W-:Y:S01]  /*21760*/  MOV R4, 0x400 ;  /* 0x0000040000047802 */ /* 0x000fe20000000f00 */
[----:B------:R-:W-:Y:S01]  /*21770*/  BSSY B1, `(.L_x_523) ;  /* 0x0000009000017945 */ /* 0x000fe20003800000 */
[----:B------:R-:W3:Y:S02]  /*21780*/  S2R R3, SR_TID.X ;  /* 0x0000000000037919 */ /* 0x000ee40000002100 */
[----:B--2---:R-:W-:Y:S02]  /*21790*/  LEA R4, R5, R4, 0x18 ;  /* 0x0000000405047211 */ /* 0x004fe400078ec0ff */
[----:B---3--:R-:W-:-:S03]  /*217a0*/  LOP3.LUT R3, R3, 0x7f, RZ, 0xc0, !PT ;  /* 0x0000007f03037812 */ /* 0x008fc600078ec0ff */
[----:B------:R-:W-:Y:S01]  /*217b0*/  IMAD R5, R10, 0x8, R4 ;  /* 0x000000080a057824 */ /* 0x000fe200078e0204 */
[----:B------:R-:W-:Y:S02]  /*217c0*/  SHF.L.U32 R4, R9, 0x1f, RZ ;  /* 0x0000001f09047819 */ /* 0x000fe400000006ff */
[----:B------:R-:W-:Y:S02]  /*217d0*/  ISETP.NE.AND P2, PT, R3, RZ, PT ;  /* 0x000000ff0300720c */ /* 0x000fe40003f45270 */
[----:B------:R-:W2:Y:S02]  /*217e0*/  SYNCS.PHASECHK.TRANS64.TRYWAIT P0, [R5+URZ+0x2e880], R4 ;  /* 0x02e88004050075a7 */ /* 0x000ea4000800017f */
[----:B--2---:R-:W-:Y:S09]  /*217f0*/  @!P0 BRA `(.L_x_524) ;  /* 0x00000044005c8947 */ /* 0x004ff20003800000 */
.L_x_661:
[----:B------:R-:W-:Y:S05]  /*21800*/  BSYNC B1 ;  /* 0x0000000000017941 */ /* 0x000fea0003800000 */
.L_x_523:
[----:B------:R-:W-:Y:S04]  /*21810*/  BSSY B1, `(.L_x_525) ;  /* 0x0000009000017945 */ /* 0x000fe80003800000 */
[----:B------:R-:W-:Y:S05]  /*21820*/  @P2 BRA `(.L_x_526) ;  /* 0x00000000001c2947 */ /* 0x000fea0003800000 */
[----:B------:R-:W1:Y:S02]  /*21830*/  S2R R3, SR_TID.X ;  /* 0x0000000000037919 */ /* 0x000e640000002100 */
[----:B-1----:R-:W-:Y:S01]  /*21840*/  LOP3.LUT R9, R3, 0x1f, RZ, 0xc0, !PT ;  /* 0x0000001f03097812 */ /* 0x002fe200078ec0ff */
[----:B------:R-:W-:-:S03]  /*21850*/  IMAD.MOV.U32 R3, RZ, RZ, 0x7000 ;  /* 0x00007000ff037424 */ /* 0x000fc600078e00ff */
[----:B------:R-:W-:Y:S01]  /*21860*/  ISETP.NE.AND P0, PT, R9, RZ, PT ;  /* 0x000000ff0900720c */ /* 0x000fe20003f05270 */
[----:B------:R3:W-:-:S12]  /*21870*/  SYNCS.ARRIVE.TRANS64 RZ, [R5+URZ+0x2e870], R3 ;  /* 0x02e8700305ff79a7 */ /* 0x0007d8000800003f */
[----:B---3--:R-:W-:Y:S05]  /*21880*/  @!P0 BRA `(.L_x_526) ;  /* 0x0000000000048947 */ /* 0x008fea0003800000 */
[----:B------:R-:W-:Y:S01]  /*21890*/  BPT.TRAP 0x1 ;  /* 0x000000040000795c */ /* 0x000fe20000300000 */
.L_x_526:
[----:B------:R-:W-:Y:S05]  /*218a0*/  BSYNC B1 ;  /* 0x0000000000017941 */ /* 0x000fea0003800000 */
.L_x_525:
[----:B------:R-:W3:Y:S04]  /*218b0*/  LDL R3, [R1+0x10] ;  /* 0x0000100001037983 */ /* 0x000ee80000100800 */
[----:B-1----:R-:W4:Y:S01]  /*218c0*/  LDL R9, [R1+0x28] ;  /* 0x0000280001097983 */ /* 0x002f220000100800 */
[----:B------:R-:W-:Y:S01]  /*218d0*/  IMAD.MOV.U32 R11, RZ, RZ, RZ ;  /* 0x000000ffff0b7224 */ /* 0x000fe200078e00ff */
[----:B------:R-:W-:Y:S01]  /*218e0*/  MOV R10, 0x400 ;  /* 0x00000400000a7802 */ /* 0x000fe20000000f00 */
[----:B------:R-:W-:Y:S01]  /*218f0*/  UIADD3 UR4, UP0, UR36, 0x470, URZ ;  /* 0x0000047024047890 */ /* 0x000fe2000ff1e03f */
[----:B------:R-:W1:Y:S01]  /*21900*/  S2R R12, SR_CgaCtaId ;  /* 0x00000000000c7919 */ /* 0x000e620000008800 */
[----:B------:R-:W-:Y:S01]  /*21910*/  PLOP3.LUT P0, PT, PT, PT, PT, 0x80, 0x0 ;  /* 0x000000000000781c */ /* 0x000fe20003f0f070 */
[----:B------:R-:W-:Y:S01]  /*21920*/  UMOV UR6, 0x0 ;  /* 0x0000000000067882 */ /* 0x000fe20000000000 */
[----:B------:R-:W-:Y:S01]  /*21930*/  R2UR UR10, R11 ;  /* 0x000000000b0a72ca */ /* 0x000fe200000e0000 */
[----:B------:R-:W-:Y:S01]  /*21940*/  UIADD3.X UR5, URZ, UR37, URZ, UP0, !UPT ;  /* 0x000000253f057290 */ /* 0x000fe200087fe43f */
[----:B------:R-:W-:Y:S01]  /*21950*/  UMOV UR7, 0x14f00000 ;  /* 0x14f0000000077882 */ /* 0x000fe20000000000 */
[----:B-1----:R-:W-:-:S05]  /*21960*/  LEA R10, R12, R10, 0x18 ;  /* 0x0000000a0c0a7211 */ /* 0x002fca00078ec0ff */
[----:B---3--:R-:W-:Y:S02]  /*21970*/  IMAD R3, R3, 0x7000, R10 ;  /* 0x0000700003037824 */ /* 0x008fe400078e020a */
[----:B----4-:R-:W-:Y:S01]  /*21980*/  IMAD R8, R8, 0xe0, R9 ;  /* 0x000000e008087824 */ /* 0x010fe200078e0209 */
[----:B------:R-:W-:Y:S01]  /*21990*/  IADD3 R9, R5, 0x2e870, RZ ;  /* 0x0002e87005097810 */ /* 0x000fe20007ffe0ff */
[----:B------:R-:W-:-:S07]  /*219a0*/  VIADD R10, R3, 0xe400 ;  /* 0x0000e400030a7836 */ /* 0x000fce0000000000 */
.L_x_527:
[----:B------:R-:W-:-:S13]  /*219b0*/  @P0 ELECT P3, URZ, PT ;  /* 0x00000000003f082f */ /* 0x000fda0003860000 */
[----:B-----5:R-:W-:Y:S02]  /*219c0*/  @P3 R2UR UR13, R2 ;  /* 0x00000000020d32ca */ /* 0x020fe400000e0000 */
        /* <DEDUP_REMOVED lines=11> */
.L_x_662:
[----:B------:R-:W-:Y:S05]  /*21a80*/  BSYNC B1 ;  /* 0x0000000000017941 */ /* 0x000fea0003800000 */
.L_x_528:
[----:B------:R-:W-:Y:S01]  /*21a90*/  BSSY B1, `(.L_x_530) ;  /* 0x000000b000017945 */ /* 0x000fe20003800000 */
[----:B------:R-:W-:Y:S02]  /*21aa0*/  IMAD.MOV.U32 R12, RZ, RZ, 0x0 ;  /* 0x00000000ff0c7424 */ /* 0x000fe400078e00ff */
[----:B------:R-:W-:Y:S01]  /*21ab0*/  IMAD.MOV.U32 R13, RZ, RZ, 0x14f00000 ;  /* 0x14f00000ff0d7424 */ /* 0x000fe200078e00ff */
[----:B------:R-:W-:Y:S06]  /*21ac0*/  @P2 BRA `(.L_x_531) ;  /* 0x00000000001c2947 */ /* 0x000fec0003800000 */
[----:B------:R-:W3:Y:S01]  /*21ad0*/  S2R R9, SR_TID.X ;  /* 0x0000000000097919 */ /* 0x000ee20000002100 */
[----:B-12---:R-:W-:-:S04]  /*21ae0*/  MOV R4, 0x7000 ;  /* 0x0000700000047802 */ /* 0x006fc80000000f00 */
[----:B------:R4:W-:Y:S01]  /*21af0*/  SYNCS.ARRIVE.TRANS64 RZ, [R5+URZ+0x2e830], R4 ;  /* 0x02e8300405ff79a7 */ /* 0x0009e2000800003f */
[----:B---3--:R-:W-:-:S04]  /*21b00*/  LOP3.LUT R9, R9, 0x1f, RZ, 0xc0, !PT ;  /* 0x0000001f09097812 */ /* 0x008fc800078ec0ff */
[----:B------:R-:W-:-:S13]  /*21b10*/  ISETP.NE.AND P0, PT, R9, RZ, PT ;  /* 0x000000ff0900720c */ /* 0x000fda0003f05270 */
[----:B----4-:R-:W-:Y:S05]  /*21b20*/  @!P0 BRA `(.L_x_531) ;  /* 0x0000000000048947 */ /* 0x010fea0003800000 */
[----:B------:R-:W-:Y:S01]  /*21b30*/  BPT.TRAP 0x1 ;  /* 0x000000040000795c */ /* 0x000fe20000300000 */
.L_x_531:
[----:B------:R-:W-:Y:S05]  /*21b40*/  BSYNC B1 ;  /* 0x0000000000017941 */ /* 0x000fea0003800000 */
.L_x_530:
[----:B------:R-:W-:Y:S01]  /*21b50*/  R2UR UR10, R11 ;  /* 0x000000000b0a72ca */ /* 0x000fe200000e0000 */
[----:B------:R-:W-:Y:S01]  /*21b60*/  UIADD3 UR4, UP0, UR36, 0x370, URZ ;  /* 0x0000037024047890 */ /* 0x000fe2000ff1e03f */
[----:B------:R-:W-:Y:S01]  /*21b70*/  R2UR UR6, R12 ;  /* 0x000000000c0672ca */ /* 0x000fe200000e0000 */
[----:B------:R-:W-:Y:S01]  /*21b80*/  VIADD R3, R3, 0x20400 ;  /* 0x0002040003037836 */ /* 0x000fe20000000000 */
[----:B------:R-:W-:Y:S01]  /*21b90*/  R2UR UR7, R13 ;  /* 0x000000000d0772ca */ /* 0x000fe200000e0000 */
[----:B-12---:R-:W-:Y:S01]  /*21ba0*/  VIADD R5, R5, 0x2e830 ;  /* 0x0002e83005057836 */ /* 0x006fe20000000000 */
[----:B------:R-:W-:Y:S01]  /*21bb0*/  PLOP3.LUT P0, PT, PT, PT, PT, 0x80, 0x0 ;  /* 0x000000000000781c */ /* 0x000fe20003f0f070 */
[----:B------:R-:W-:-:S12]  /*21bc0*/  UIADD3.X UR5, URZ, UR37, URZ, UP0, !UPT ;  /* 0x000000253f057290 */ /* 0x000fd800087fe43f */
.L_x_532:
        /* <DEDUP_REMOVED lines=9> */
[----:B--2---:R-:W-:Y:S05]  /*21c60*/  @P0 BRA.U.ANY `(.L_x_532) ;  /* 0xfffffffd00d80947 */ /* 0x004fea000393ffff */
.L_x_521:
[----:B------:R-:W-:Y:S05]  /*21c70*/  BSYNC B0 ;  /* 0x0000000000007941 */ /* 0x000fea0003800000 */
.L_x_520:
[----:B------:R-:W-:-:S06]  /*21c80*/  UISETP.NE.AND UP0, UPT, UR38, 0x3, UPT ;  /* 0x000000032600788c */ /* 0x000fcc000bf05270 */
[----:B------:R-:W-:-:S13]  /*21c90*/  PLOP3.LUT P0, PT, PT, PT, UP0, 0x80, 0x0 ;  /* 0x000000000000781c */ /* 0x000fda0003f0f008 */
[----:B------:R-:W-:Y:S05]  /*21ca0*/  @!P0 BRA `(.L_x_533) ;  /* 0x0000000000048947 */ /* 0x000fea0003800000 */
[----:B------:R-:W-:Y:S01]  /*21cb0*/  BPT.TRAP 0x1 ;  /* 0x000000040000795c */ /* 0x000fe20000300000 */
.L_x_533:
[----:B------:R-:W2:Y:S01]  /*21cc0*/  S2R R5, SR_CgaCtaId ;  /* 0x0000000000057919 */ /* 0x000ea20000008800 */
[----:B------:R-:W-:Y:S01]  /*21cd0*/  IMAD.U32 R3, RZ, RZ, UR39 ;  /* 0x00000027ff037e24 */ /* 0x000fe2000f8e00ff */
[----:B------:R-:W-:Y:S01]  /*21ce0*/  MOV R4, 0x400 ;  /* 0x0000040000047802 */ /* 0x000fe20000000f00 */
[----:B------:R-:W-:Y:S03]  /*21cf0*/  BSSY B0, `(.L_x_534) ;  /* 0x0000009000007945 */ /* 0x000fe60003800000 */
[----:B------:R-:W-:Y:S02]  /*21d00*/  ISETP.NE.AND P0, PT, R3, 0x3, PT ;  /* 0x000000030300780c */ /* 0x000fe40003f05270 */
[----:B------:R-:W-:-:S04]  /*21d10*/  LOP3.LUT R3, R7, 0x1, RZ, 0x3c, !PT ;  /* 0x0000000107037812 */ /* 0x000fc800078e3cff */
[----:B------:R-:W-:Y:S02]  /*21d20*/  SHF.L.U32 R3, R3, 0x1f, RZ ;  /* 0x0000001f03037819 */ /* 0x000fe400000006ff */
[----:B--2---:R-:W-:-:S04]  /*21d30*/  LEA R4, R5, R4, 0x18 ;  /* 0x0000000405047211 */ /* 0x004fc800078ec0ff */
[----:B------:R-:W-:-:S04]  /*21d40*/  LEA R4, R6, R4, 0x3 ;  /* 0x0000000406047211 */ /* 0x000fc800078e18ff */
[----:B------:R-:W2:Y:S01]  /*21d50*/  SYNCS.PHASECHK.TRANS64.TRYWAIT P2, [R4+URZ+0x2e870], R3 ;  /* 0x02e87003040075a7 */ /* 0x000ea2000804017f */
[----:B------:R3:W-:Y:S02]  /*21d60*/  STL [R1+0x8], R4 ;  /* 0x0000080401007387 */ /* 0x0007e40000100800 */
[----:B--23--:R-:W-:Y:S05]  /*21d70*/  @!P2 BRA `(.L_x_535) ;  /* 0x000000400024a947 */ /* 0x00cfea0003800000 */
.L_x_663:
[----:B------:R-:W-:Y:S05]  /*21d80*/  BSYNC B0 ;  /* 0x0000000000007941 */ /* 0x000fea0003800000 */
.L_x_534:
[----:B------:R-:W-:Y:S05]  /*21d90*/  @!P0 BRA `(.L_x_536) ;  /* 0x0000000000048947 */ /* 0x000fea0003800000 */
[----:B------:R-:W-:Y:S01]  /*21da0*/  BPT.TRAP 0x1 ;  /* 0x000000040000795c */ /* 0x000fe20000300000 */
.L_x_536:
[----:B--2---:R-:W2:Y:S01]  /*21db0*/  LDL R4, [R1+0x8] ;  /* 0x0000080001047983 */ /* 0x004ea20000100800 */
[----:B------:R-:W-:Y:S01]  /*21dc0*/  SHF.L.U32 R3, R7, 0x1f, RZ ;  /* 0x0000001f07037819 */ /* 0x000fe200000006ff */
[----:B------:R-:W-:-:S03]  /*21dd0*/  IMAD R12, R6, 0x7000, RZ ;  /* 0x00007000060c7824 */ /* 0x000fc600078e02ff */
[----:B--2---:R-:W2:Y:S02]  /*21de0*/  SYNCS.PHASECHK.TRANS64.TRYWAIT P2, [R4+URZ+0x2e860], R3 ;  /* 0x02e86003040075a7 */ /* 0x004ea4000804017f */
[----:B--2---:R-:W-:Y:S05]  /*21df0*/  @!P2 BRA `(.L_x_537) ;  /* 0x00000040001ca947 */ /* 0x004fea0003800000 */
.L_x_664:
[----:B--2---:R-:W2:Y:S04]  /*21e00*/  LDL R4, [R1+0x30] ;  /* 0x0000300001047983 */ /* 0x004ea80000100800 */
[----:B------:R-:W3:Y:S04]  /*21e10*/  LDL R16, [R1+0x34] ;  /* 0x0000340001107983 */ /* 0x000ee80000100800 */
[----:B------:R-:W4:Y:S01]  /*21e20*/  LDL R15, [R1+0x2c] ;  /* 0x00002c00010f7983 */ /* 0x000f220000100800 */
[----:B------:R-:W-:Y:S01]  /*21e30*/  MOV R13, 0x400 ;  /* 0x00000400000d7802 */ /* 0x000fe20000000f00 */
[----:B------:R-:W-:Y:S05]  /*21e40*/  WARPSYNC.ALL ;  /* 0x0000000000007948 */ /* 0x000fea0003800000 */
[----:B------:R-:W5:Y:S02]  /*21e50*/  S2R R14, SR_CgaCtaId ;  /* 0x00000000000e7919 */ /* 0x000f640000008800 */
[----:B-----5:R-:W-:-:S02]  /*21e60*/  LEA R13, R14, R13, 0x18 ;  /* 0x0000000d0e0d7211 */ /* 0x020fc400078ec0ff */
[----:B--2---:R-:W-:-:S05]  /*21e70*/  LOP3.LUT R3, R12, R4, RZ, 0xfc, !PT ;  /* 0x000000040c037212 */ /* 0x004fca00078efcff */
[----:B------:R-:W-:Y:S01]  /*21e80*/  IMAD.IADD R3, R13, 0x1, R3 ;  /* 0x000000010d037824 */ /* 0x000fe200078e0203 */
[----:B----4-:R-:W-:-:S03]  /*21e90*/  LOP3.LUT R12, R12, R15, RZ, 0xfc, !PT ;  /* 0x0000000f0c0c7212 */ /* 0x010fc600078efcff */
[----:B---3--:R-:W-:Y:S01]  /*21ea0*/  IMAD.IADD R20, R16, 0x1, R3 ;  /* 0x0000000110147824 */ /* 0x008fe200078e0203 */
[----:B------:R-:W2:Y:S01]  /*21eb0*/  LDSM.16.MT88.4 R4, [R3+0xe400] ;  /* 0x00e400000304783b */ /* 0x000ea20000004200 */
[----:B------:R-:W-:Y:S01]  /*21ec0*/  IMAD.IADD R13, R13, 0x1, R12 ;  /* 0x000000010d0d7824 */ /* 0x000fe200078e020c */
[C-C-:B--2---:R-:W-:Y:S02]  /*21ed0*/  PRMT R8, R4.reuse, 0x6420, R5.reuse ;  /* 0x0000642004087816 */ /* 0x144fe40000000005 */
[----:B-1----:R-:W-:Y:S02]  /*21ee0*/  PRMT R9, R4, 0x7531, R5 ;  /* 0x0000753104097816 */ /* 0x002fe40000000005 */
        /* <DEDUP_REMOVED lines=9> */
[----:B------:R-:W1:Y:S02]  /*21f80*/  LDSM.16.MT88.4 R4, [R3+0xf400] ;  /* 0x00f400000304783b */ /* 0x000e640000004200 */
[C-C-:B-1----:R-:W-:Y:S02]  /*21f90*/  PRMT R16, R4.reuse, 0x6420, R5.reuse ;  /* 0x0000642004107816 */ /* 0x142fe40000000005 */
[----:B0-----:R-:W-:Y:S02]  /*21fa0*/  PRMT R17, R4, 0x7531, R5 ;  /* 0x0000753104117816 */ /* 0x001fe40000000005 */
[----:B------:R-:W-:-:S02]  /*21fb0*/  PRMT R18, R6, 0x6420, R7 ;  /* 0x0000642006127816 */ /* 0x000fc40000000007 */
[----:B------:R-:W-:Y:S02]  /*21fc0*/  PRMT R19, R6, 0x7531, R7 ;  /* 0x0000753106137816 */ /* 0x000fe40000000007 */
[----:B------:R-:W0:Y:S04]  /*21fd0*/  LDSM.16.MT88.4 R4, [R20+0xf400] ;  /* 0x00f400001404783b */ /* 0x000e280000004200 */
[----:B------:R1:W-:Y:S02]  /*21fe0*/  STSM.16.M88.4 [R13+0x1400], R16 ;  /* 0x001400100d007844 */ /* 0x0003e40000000200 */
[----:B-1----:R-:W-:Y:S02]  /*21ff0*/  MOV R19, R13 ;  /* 0x0000000d00137202 */ /* 0x002fe40000000f00 */
[----:B0-----:R-:W-:-:S02]  /*22000*/  PRMT R8, R4, 0x6420, R5 ;  /* 0x0000642004087816 */ /* 0x001fc40000000005 */
[----:B------:R-:W-:Y:S02]  /*22010*/  PRMT R9, R4, 0x7531, R5 ;  /* 0x0000753104097816 */ /* 0x000fe40000000005 */
[C-C-:B------:R-:W-:Y:S02]  /*22020*/  PRMT R10, R6.reuse, 0x6420, R7.reuse ;  /* 0x00006420060a7816 */ /* 0x140fe40000000007 */
[----:B------:R-:W-:-:S05]  /*22030*/  PRMT R11, R6, 0x7531, R7 ;  /* 0x00007531060b7816 */ /* 0x000fca0000000007 */
[----:B------:R-:W-:Y:S04]  /*22040*/  STSM.16.M88.4 [R19+0x1c00], R8 ;  /* 0x001c000813007844 */ /* 0x000fe80000000200 */
[----:B------:R-:W0:Y:S02]  /*22050*/  LDSM.16.MT88.4 R4, [R3+0x10400] ;  /* 0x010400000304783b */ /* 0x000e240000004200 */
[C-C-:B0-----:R-:W-:Y:S02]  /*22060*/  PRMT R12, R4.reuse, 0x6420, R5.reuse ;  /* 0x00006420040c7816 */ /* 0x141fe40000000005 */
[----:B------:R-:W-:Y:S02]  /*22070*/  PRMT R13, R4, 0x7531, R5 ;  /* 0x00007531040d7816 */ /* 0x000fe40000000005 */
[----:B------:R-:W-:-:S02]  /*22080*/  PRMT R14, R6, 0x6420, R7 ;  /* 0x00006420060e7816 */ /* 0x000fc40000000007 */
[----:B------:R-:W-:Y:S02]  /*22090*/  PRMT R15, R6, 0x7531, R7 ;  /* 0x00007531060f7816 */ /* 0x000fe40000000007 */
[----:B------:R-:W0:Y:S04]  /*220a0*/  LDSM.16.MT88.4 R4, [R20+0x10400] ;  /* 0x010400001404783b */ /* 0x000e280000004200 */
[----:B------:R1:W-:Y:S02]  /*220b0*/  STSM.16.M88.4 [R19+0x2400], R12 ;  /* 0x0024000c13007844 */ /* 0x0003e40000000200 */
[----:B-1----:R-:W-:Y:S01]  /*220c0*/  IMAD.MOV.U32 R15, RZ, RZ, R19 ;  /* 0x000000ffff0f7224 */ /* 0x002fe200078e0013 */
[C-C-:B0-----:R-:W-:Y:S02]  /*220d0*/  PRMT R8, R4.reuse, 0x6420, R5.reuse ;  /* 0x0000642004087816 */ /* 0x141fe40000000005 */
[----:B------:R-:W-:-:S02]  /*220e0*/  PRMT R9, R4, 0x7531, R5 ;  /* 0x0000753104097816 */ /* 0x000fc40000000005 */
        /* <DEDUP_REMOVED lines=62> */
.L_x_538:
[----:B------:R-:W0:Y:S01]  /*224d0*/  LDL.LU R3, [R1+0x8] ;  /* 0x0000080001037983 */ /* 0x000e220000300800 */
[C---:B------:R-:W-:Y:S01]  /*224e0*/  ISETP.GT.AND P0, PT, R21.reuse, RZ, PT ;  /* 0x000000ff1500720c */ /* 0x040fe20003f04270 */
[----:B------:R-:W-:Y:S02]  /*224f0*/  VIADD R21, R21, 0xffffffff ;  /* 0xffffffff15157836 */ /* 0x000fe40000000000 */
[----:B------:R3:W5:Y:S04]  /*22500*/  LDL R6, [R1+0x10] ;  /* 0x0000100001067983 */ /* 0x0007680000100800 */
[----:B------:R3:W5:Y:S01]  /*22510*/  LDL R7, [R1+0x18] ;  /* 0x0000180001077983 */ /* 0x0007620000100800 */
[----:B0-----:R0:W-:Y:S02]  /*22520*/  SYNCS.ARRIVE.TRANS64.A1T0 RZ, [R3+URZ+0x2e850], RZ ;  /* 0x02e850ff03ff79a7 */ /* 0x0011e4000810003f */
[----:B0-----:R-:W-:-:S05]  /*22530*/  @!P1 VIADD R3, R3, 0x2e880 ;  /* 0x0002e88003039836 */ /* 0x001fca0000000000 */
[----:B------:R-:W-:Y:S01]  /*22540*/  @!P1 PRMT R3, RZ, 0x654, R3 ;  /* 0x00000654ff039816 */ /* 0x000fe20000000003 */
[----:B------:R-:W-:Y:S06]  /*22550*/  BAR.SYNC.DEFER_BLOCKING 0x2, 0x80 ;  /* 0x0082000000007b1d */ /* 0x000fec0000010000 */
[----:B------:R3:W-:Y:S01]  /*22560*/  @!P1 SYNCS.ARRIVE.TRANS64.RED.A1T0 RZ, [R3+URZ], RZ ;  /* 0x000000ff03ff99a7 */ /* 0x0007e2000810043f */
[----:B------:R-:W-:Y:S05]  /*22570*/  @P0 BRA `(.L_x_539) ;  /* 0xffffffec00ec0947 */ /* 0x000fea000383ffff */
.L_x_519:
        /* <DEDUP_REMOVED lines=9> */
[----:B------:R-:W3:Y:S02]  /*22610*/  S2R R4, SR_LTMASK ;  /* 0x0000000000047919 */ /* 0x000ee40000003900 */
[----:B---3--:R-:W-:-:S04]  /*22620*/  LOP3.LUT R4, R4, UR4, RZ, 0xc0, !PT ;  /* 0x0000000404047c12 */ /* 0x008fc8000f8ec0ff */
[----:B-1---5:R-:W1:Y:S01]  /*22630*/  POPC R7, R4 ;  /* 0x0000000400077309 */ /* 0x022e620000000000 */
[----:B--2---:R-:W1:Y:S02]  /*22640*/  SHFL.IDX PT, R0, R3, R0, 0x1f ;  /* 0x00001f0003007589 */ /* 0x004e6400000e0000 */
[----:B-1----:R-:W-:-:S05]  /*22650*/  IADD3 R0, R0, UR40, R7 ;  /* 0x0000002800007c10 */ /* 0x002fca000fffe007 */
[----:B------:R4:W-:Y:S02]  /*22660*/  STL [R1], R0 ;  /* 0x0000000001007387 */ /* 0x0009e40000100800 */
.L_x_541:
[----:B------:R-:W-:Y:S05]  /*22670*/  BSYNC B0 ;  /* 0x0000000000007941 */ /* 0x000fea0003800000 */
.L_x_540:
[----:B------:R-:W-:-:S06]  /*22680*/  UISETP.NE.AND UP0, UPT, UR38, 0x3, UPT ;  /* 0x000000032600788c */ /* 0x000fcc000bf05270 */
[----:B------:R-:W-:-:S13]  /*22690*/  PLOP3.LUT P0, PT, PT, PT, UP0, 0x80, 0x0 ;  /* 0x000000000000781c */ /* 0x000fda0003f0f008 */
[----:B------:R-:W-:Y:S05]  /*226a0*/  @!P0 BRA `(.L_x_542) ;  /* 0x0000000000048947 */ /* 0x000fea0003800000 */
[----:B------:R-:W-:Y:S01]  /*226b0*/  BPT.TRAP 0x1 ;  /* 0x000000040000795c */ /* 0x000fe20000300000 */
.L_x_542:
[----:B--23--:R-:W2:Y:S04]  /*226c0*/  LDL R3, [R1+0x18] ;  /* 0x0000180001037983 */ /* 0x00cea80000100800 */
[----:B----4-:R-:W3:Y:S01]  /*226d0*/  LDL R0, [R1+0x10] ;  /* 0x0000100001007983 */ /* 0x010ee20000100800 */
[----:B------:R-:W4:Y:S01]  /*226e0*/  S2R R4, SR_CgaCtaId ;  /* 0x0000000000047919 */ /* 0x000f220000008800 */
[----:B------:R-:W-:-:S04]  /*226f0*/  MOV R2, 0x400 ;  /* 0x0000040000027802 */ /* 0x000fc80000000f00 */
[----:B----4-:R-:W-:Y:S01]  /*22700*/  LEA R2, R4, R2, 0x18 ;  /* 0x0000000204027211 */ /* 0x010fe200078ec0ff */
[----:B------:R-:W-:Y:S01]  /*22710*/  BSSY B0, `(.L_x_543) ;  /* 0x0000008000007945 */ /* 0x000fe20003800000 */
[----:B--2---:R-:W-:-:S04]  /*22720*/  LOP3.LUT R3, R3, 0x1, RZ, 0x3c, !PT ;  /* 0x0000000103037812 */ /* 0x004fc800078e3cff */
[----:B------:R-:W-:Y:S01]  /*22730*/  SHF.L.U32 R3, R3, 0x1f, RZ ;  /* 0x0000001f03037819 */ /* 0x000fe200000006ff */
[----:B---3--:R-:W-:-:S04]  /*22740*/  IMAD R20, R0, 0x8, R2 ;  /* 0x0000000800147824 */ /* 0x008fc800078e0202 */
[----:B------:R-:W2:Y:S01]  /*22750*/  SYNCS.PHASECHK.TRANS64.TRYWAIT P0, [R20+URZ+0x2e870], R3 ;  /* 0x02e87003140075a7 */ /* 0x000ea2000800017f */
[----:B------:R-:W-:-:S04]  /*22760*/  MOV R0, UR39 ;  /* 0x0000002700007c02 */ /* 0x000fc80008000f00 */
[----:B------:R-:W-:Y:S01]  /*22770*/  ISETP.NE.AND P2, PT, R0, 0x3, PT ;  /* 0x000000030000780c */ /* 0x000fe20003f45270 */
[----:B--2---:R-:W-:-:S12]  /*22780*/  @!P0 BRA `(.L_x_544) ;  /* 0x0000003400d08947 */ /* 0x004fd80003800000 */
.L_x_665:
[----:B------:R-:W-:Y:S05]  /*22790*/  BSYNC B0 ;  /* 0x0000000000007941 */ /* 0x000fea0003800000 */
.L_x_543:
[----:B------:R-:W-:Y:S05]  /*227a0*/  @!P2 BRA `(.L_x_545) ;  /* 0x000000000004a947 */ /* 0x000fea0003800000 */
[----:B------:R-:W-:Y:S01]  /*227b0*/  BPT.TRAP 0x1 ;  /* 0x000000040000795c */ /* 0x000fe20000300000 */
.L_x_545:
[----:B------:R-:W2:Y:S02]  /*227c0*/  LDL R0, [R1+0x18] ;  /* 0x0000180001007983 */ /* 0x000ea40000100800 */
[----:B--2---:R-:W-:-:S04]  /*227d0*/  SHF.L.U32 R3, R0, 0x1f, RZ ;  /* 0x0000001f00037819 */ /* 0x004fc800000006ff */
[----:B------:R-:W2:Y:S02]  /*227e0*/  SYNCS.PHASECHK.TRANS64.TRYWAIT P0, [R20+URZ+0x2e860], R3 ;  /* 0x02e86003140075a7 */ /* 0x000ea4000800017f */
[----:B--2---:R-:W-:Y:S05]  /*227f0*/  @!P0 BRA `(.L_x_546) ;  /* 0x0000003400c88947 */ /* 0x004fea0003800000 */
.L_x_666:
[----:B------:R-:W3:Y:S04]  /*22800*/  LDL R0, [R1+0x10] ;  /* 0x0000100001007983 */ /* 0x000ee80000100800 */
[----:B------:R-:W4:Y:S04]  /*22810*/  LDL R2, [R1+0x30] ;  /* 0x0000300001027983 */ /* 0x000f280000100800 */
[----:B-1----:R-:W2:Y:S01]  /*22820*/  LDL R10, [R1+0x2c] ;  /* 0x00002c00010a7983 */ /* 0x002ea20000100800 */
[----:B------:R-:W-:-:S03]  /*22830*/  MOV R8, 0x400 ;  /* 0x0000040000087802 */ /* 0x000fc60000000f00 */
[----:B------:R-:W2:Y:S01]  /*22840*/  LDL R12, [R1+0x34] ;  /* 0x00003400010c7983 */ /* 0x000ea20000100800 */
[----:B------:R-:W1:Y:S01]  /*22850*/  S2R R9, SR_CgaCtaId ;  /* 0x0000000000097919 */ /* 0x000e620000008800 */
[----:B------:R-:W-:Y:S05]  /*22860*/  WARPSYNC.ALL ;  /* 0x0000000000007948 */ /* 0x000fea0003800000 */
[----:B-1----:R-:W-:Y:S01]  /*22870*/  LEA R8, R9, R8, 0x18 ;  /* 0x0000000809087211 */ /* 0x002fe200078ec0ff */
[----:B---3--:R-:W-:-:S05]  /*22880*/  IMAD R0, R0, 0x7000, RZ ;  /* 0x0000700000007824 */ /* 0x008fca00078e02ff */
[----:B----4-:R-:W-:-:S05]  /*22890*/  LOP3.LUT R2, R0, R2, RZ, 0xfc, !PT ;  /* 0x0000000200027212 */ /* 0x010fca00078efcff */
[----:B------:R-:W-:-:S05]  /*228a0*/  IMAD.IADD R2, R8, 0x1, R2 ;  /* 0x0000000108027824 */ /* 0x000fca00078e0202 */
[----:B-----5:R-:W1:Y:S01]  /*228b0*/  LDSM.16.MT88.4 R4, [R2+0xe400] ;  /* 0x00e400000204783b */ /* 0x020e620000004200 */
[----:B--2---:R-:W-:Y:S01]  /*228c0*/  LOP3.LUT R0, R0, R10, RZ, 0xfc, !PT ;  /* 0x0000000a00007212 */ /* 0x004fe200078efcff */
[----:B------:R-:W-:-:S04]  /*228d0*/  IMAD.IADD R3, R12, 0x1, R2 ;  /* 0x000000010c037824 */ /* 0x000fc800078e0202 */
        /* <DEDUP_REMOVED lines=92> */
.L_x_547:
[----:B------:R-:W2:Y:S01]  /*22ea0*/  LDL.LU R2, [R1+0x10] ;  /* 0x0000100001027983 */ /* 0x000ea20000300800 */
[----:B0-----:R-:W-:Y:S03]  /*22eb0*/  SYNCS.ARRIVE.TRANS64.A1T0 RZ, [R20+URZ+0x2e850], RZ ;  /* 0x02e850ff14ff79a7 */ /* 0x001fe6000810003f */
[----:B------:R-:W3:Y:S01]  /*22ec0*/  LDL.LU R3, [R1+0x18] ;  /* 0x0000180001037983 */ /* 0x000ee20000300800 */
[----:B-1----:R-:W-:-:S04]  /*22ed0*/  @!P1 IADD3 R0, R20, 0x2e880, RZ ;  /* 0x0002e88014009810 */ /* 0x002fc80007ffe0ff */
        /* <DEDUP_REMOVED lines=10> */
.L_x_502:
[----:B------:R-:W-:Y:S05]  /*22f80*/  BSYNC B6 ;  /* 0x0000000000067941 */ /* 0x000fea0003800000 */
.L_x_500:
[----:B01----:R-:W2:Y:S02]  /*22f90*/  LDL R0, [R1+0x40] ;  /* 0x0000400001007983 */ /* 0x003ea40000100800 */
[----:B--2---:R-:W-:-:S13]  /*22fa0*/  LOP3.LUT P0, RZ, R0, 0x2, RZ, 0xc0, !PT ;  /* 0x0000000200ff7812 */ /* 0x004fda000780c0ff */
[----:B------:R-:W-:Y:S05]  /*22fb0*/  @!P0 BRA `(.L_x_548) ;  /* 0x0000000000288947 */ /* 0x000fea0003800000 */
[----:B------:R-:W-:Y:S05]  /*22fc0*/  WARPSYNC.ALL ;  /* 0x0000000000007948 */ /* 0x000fea0003800000 */
[----:B------:R-:W0:Y:S08]  /*22fd0*/  S2UR UR5, SR_CgaCtaId ;  /* 0x00000000000579c3 */ /* 0x000e300000008800 */
[----:B------:R-:W-:Y:S06]  /*22fe0*/  BAR.SYNC.DEFER_BLOCKING 0x5, 0x180 ;  /* 0x0146000000007b1d */ /* 0x000fec0000010000 */
[----:B------:R-:W-:-:S02]  /*22ff0*/  UMOV UR4, 0x400 ;  /* 0x0000040000047882 */ /* 0x000fc40000000000 */
[----:B0-----:R-:W-:-:S09]  /*23000*/  ULEA UR4, UR5, UR4, 0x18 ;  /* 0x0000000405047291 */ /* 0x001fd2000f8ec03f */
[----:B------:R-:W0:Y:S04]  /*23010*/  LDS.128 R4, [UR4+0x2e8d0] ;  /* 0x02e8d004ff047984 */ /* 0x000e280008000c00 */
[----:B0-----:R0:W-:Y:S04]  /*23020*/  STL.64 [R1], R4 ;  /* 0x0000000401007387 */ /* 0x0011e80000100a00 */
[----:B------:R0:W-:Y:S01]  /*23030*/  STL.64 [R1+0x8], R6 ;  /* 0x0000080601007387 */ /* 0x0001e20000100a00 */
[----:B------:R-:W-:Y:S06]  /*23040*/  BAR.ARV 0x4, 0x180 ;  /* 0x0106000000007b1d */ /* 0x000fec0000002000 */
[----:B------:R-:W-:Y:S05]  /*23050*/  BRA `(.L_x_549) ;  /* 0x0000000800847947 */ /* 0x000fea0003800000 */
.L_x_548:
[----:B------:R-:W0:Y:S01]  /*23060*/  S2R R0, SR_TID.X ;  /* 0x0000000000007919 */ /* 0x000e220000002100 */
[----:B------:R-:W-:Y:S01]  /*23070*/  UMOV UR4, 0xffffffff ;  /* 0xffffffff00047882 */ /* 0x000fe20000000000 */
[----:B0-----:R-:W-:-:S04]  /*23080*/  LOP3.LUT R7, R0, 0x1f, RZ, 0xc0, !PT ;  /* 0x0000001f00077812 */ /* 0x001fc800078ec0ff */
[----:B------:R-:W-:Y:S01]  /*23090*/  ISETP.NE.AND P0, PT, R7, 0x1f, PT ;  /* 0x0000001f0700780c */ /* 0x000fe20003f05270 */
[----:B------:R-:W-:-:S12]  /*230a0*/  BRA.DIV UR4, `(.L_x_550) ;  /* 0x0000002e04b07947 */ /* 0x000fd8000b800000 */
[----:B------:R-:W2:Y:S01]  /*230b0*/  LDL.LU R6, [R1] ;  /* 0x0000000001067983 */ /* 0x000ea20000300800 */
[----:B------:R-:W-:-:S03]  /*230c0*/  ULDC UR4, c[0x0][0xc14] ;  /* 0x0003050000047ab9 */ /* 0x000fc60000000800 */
[----:B------:R-:W3:Y:S02]  /*230d0*/  LDL R5, [R1+0xc] ;  /* 0x00000c0001057983 */ /* 0x000ee40000100800 */
[----:B---3--:R-:W-:-:S05]  /*230e0*/  IMAD.IADD R5, R5, 0x1, R7 ;  /* 0x0000000105057824 */ /* 0x008fca00078e0207 */
[----:B------:R-:W-:-:S13]  /*230f0*/  ISETP.GE.OR P1, PT, R5, UR4, !P0 ;  /* 0x0000000405007c0c */ /* 0x000fda000c726670 */
[----:B------:R-:W0:Y:S02]  /*23100*/  @!P1 LDC.64 R2, c[0x0][0xc58] ;  /* 0x00031600ff029b82 */ /* 0x000e240000000a00 */
[----:B0-----:R-:W-:-:S06]  /*23110*/  @!P1 IMAD.WIDE R2, R5, 0x4, R2 ;  /* 0x0000000405029825 */ /* 0x001fcc00078e0202 */
[----:B------:R0:W3:Y:S01]  /*23120*/  @!P1 LDG.E R3, desc[UR60][R2.64] ;  /* 0x0000003c02039981 */ /* 0x0000e2000c1e1900 */
[C---:B------:R-:W-:Y:S02]  /*23130*/  ISETP.GE.U32.AND P2, PT, R7.reuse, 0x2, PT ;  /* 0x000000020700780c */ /* 0x040fe40003f46070 */
[C---:B------:R-:W-:Y:S01]  /*23140*/  ISETP.GE.U32.AND P3, PT, R7.reuse, 0x4, PT ;  /* 0x000000040700780c */ /* 0x040fe20003f66070 */
[----:B--2---:R-:W-:Y:S01]  /*23150*/  SHFL.IDX PT, R0, R6, RZ, 0x1f ;  /* 0x00001fff06007589 */ /* 0x004fe200000e0000 */
[C---:B------:R-:W-:Y:S02]  /*23160*/  ISETP.GE.U32.AND P4, PT, R7.reuse, 0x8, PT ;  /* 0x000000080700780c */ /* 0x040fe40003f86070 */
[----:B------:R-:W-:Y:S01]  /*23170*/  ISETP.GE.U32.AND P5, PT, R7, 0x10, PT ;  /* 0x000000100700780c */ /* 0x000fe20003fa6070 */
[----:B------:R-:W-:Y:S01]  /*23180*/  SHFL.IDX PT, R4, R6, 0x1, 0x1f ;  /* 0x00201f0006047f89 */ /* 0x000fe200000e0000 */
[----:B0-----:R-:W-:Y:S01]  /*23190*/  IMAD.MOV.U32 R2, RZ, RZ, RZ ;  /* 0x000000ffff027224 */ /* 0x001fe200078e00ff */
[----:B---3--:R-:W-:-:S02]  /*231a0*/  @!P1 MOV R2, R3 ;  /* 0x0000000300029202 */ /* 0x008fc40000000f00 */
[----:B------:R-:W-:-:S03]  /*231b0*/  ISETP.NE.AND P1, PT, R7, RZ, PT ;  /* 0x000000ff0700720c */ /* 0x000fc60003f25270 */
        /* <DEDUP_REMOVED lines=15> */
[----:B------:R0:W1:Y:S02]  /*232b0*/  SHFL.IDX PT, R14, R3, 0x1f, 0x1f ;  /* 0x03e01f00030e7f89 */ /* 0x00006400000e0000 */
.L_x_676:
[----:B------:R-:W-:Y:S02]  /*232c0*/  ULDC UR4, c[0x0][0xc10] ;  /* 0x0003040000047ab9 */ /* 0x000fe40000000800 */
[----:B------:R-:W-:-:S04]  /*232d0*/  IMAD.U32 R7, RZ, RZ, UR4 ;  /* 0x00000004ff077e24 */ /* 0x000fc8000f8e00ff */
[----:B-1----:R-:W-:-:S04]  /*232e0*/  IMAD R8, R14, R7, RZ ;  /* 0x000000070e087224 */ /* 0x002fc800078e02ff */
[----:B------:R-:W-:-:S05]  /*232f0*/  IMAD.IADD R4, R4, 0x1, R8 ;  /* 0x0000000104047824 */ /* 0x000fca00078e0208 */
[----:B------:R-:W-:-:S13]  /*23300*/  ISETP.GT.AND P6, PT, R4, R0, PT ;  /* 0x000000000400720c */ /* 0x000fda0003fc4270 */
[----:B------:R-:W-:Y:S05]  /*23310*/  @P6 BRA `(.L_x_551) ;  /* 0x0000000000a46947 */ /* 0x000fea0003800000 */
.L_x_556:
[----:B------:R-:W2:Y:S01]  /*23320*/  LDL.LU R2, [R1+0xc] ;  /* 0x00000c0001027983 */ /* 0x000ea20000300800 */
[----:B0-----:R-:W0:Y:S01]  /*23330*/  LDC R3, c[0x0][0xc14] ;  /* 0x00030500ff037b82 */ /* 0x001e220000000800 */
[----:B--2---:R-:W-:-:S04]  /*23340*/  IADD3 R2, R2, 0x1f, RZ ;  /* 0x0000001f02027810 */ /* 0x004fc80007ffe0ff */
[----:B0-----:R-:W-:-:S13]  /*23350*/  ISETP.GE.AND P6, PT, R2, R3, PT ;  /* 0x000000030200720c */ /* 0x001fda0003fc6270 */
[----:B------:R-:W-:Y:S05]  /*23360*/  @P6 BRA `(.L_x_552) ;  /* 0x0000000400586947 */ /* 0x000fea0003800000 */
[----:B------:R-:W0:Y:S01]  /*23370*/  S2R R5, SR_TID.X ;  /* 0x0000000000057919 */ /* 0x000e220000002100 */
[----:B------:R-:W-:Y:S01]  /*23380*/  BSSY B0, `(.L_x_553) ;  /* 0x000000a000007945 */ /* 0x000fe20003800000 */
[----:B------:R1:W-:Y:S01]  /*23390*/  STL [R1+0xc], R2 ;  /* 0x00000c0201007387 */ /* 0x0003e20000100800 */
[----:B0-----:R-:W-:-:S05]  /*233a0*/  LOP3.LUT R5, R5, 0x1f, RZ, 0xc0, !PT ;  /* 0x0000001f05057812 */ /* 0x001fca00078ec0ff */
[----:B------:R-:W-:Y:S02]  /*233b0*/  IMAD.IADD R5, R2, 0x1, R5 ;  /* 0x0000000102057824 */ /* 0x000fe400078e0205 */
[----:B-1----:R-:W-:-:S03]  /*233c0*/  IMAD.MOV.U32 R2, RZ, RZ, RZ ;  /* 0x000000ffff027224 */ /* 0x002fc600078e00ff */
[----:B------:R-:W-:-:S13]  /*233d0*/  ISETP.GE.OR P6, PT, R5, R3, !P0 ;  /* 0x000000030500720c */ /* 0x000fda00047c6670 */
[----:B------:R-:W-:Y:S05]  /*233e0*/  @P6 BRA `(.L_x_554) ;  /* 0x00000000000c6947 */ /* 0x000fea0003800000 */
[----:B------:R-:W0:Y:S02]  /*233f0*/  LDC.64 R2, c[0x0][0xc58] ;  /* 0x00031600ff027b82 */ /* 0x000e240000000a00 */
[----:B0-----:R-:W-:-:S06]  /*23400*/  IMAD.WIDE R2, R5, 0x4, R2 ;  /* 0x0000000405027825 */ /* 0x001fcc00078e0202 */
[----:B------:R0:W5:Y:S02]  /*23410*/  LDG.E R2, desc[UR60][R2.64] ;  /* 0x0000003c02027981 */ /* 0x000164000c1e1900 */
.L_x_554:
[----:B------:R-:W-:Y:S05]  /*23420*/  BSYNC B0 ;  /* 0x0000000000007941 */ /* 0x000fea0003800000 */
.L_x_553:
[----:B------:R-:W-:-:S03]  /*23430*/  UMOV UR4, 0xffffffff ;  /* 0xffffffff00047882 */ /* 0x000fc60000000000 */
[----:B------:R-:W-:Y:S05]  /*23440*/  BRA.DIV UR4, `(.L_x_555) ;  /* 0x0000002e04f47947 */ /* 0x000fea000b800000 */
[----:B-----5:R-:W0:Y:S02]  /*23450*/  SHFL.UP PT, R14, R2, 0x1, RZ ;  /* 0x04200000020e7989 */ /* 0x020e2400000e00ff */
        /* <DEDUP_REMOVED lines=14> */
[----:B------:R0:W1:Y:S02]  /*23540*/  SHFL.IDX PT, R14, R3, 0x1f, 0x1f ;  /* 0x03e01f00030e7f89 */ /* 0x00006400000e0000 */
.L_x_684:
[----:B------:R-:W-:Y:S02]  /*23550*/  ULDC UR4, c[0x0][0xc10] ;  /* 0x0003040000047ab9 */ /* 0x000fe40000000800 */
[----:B------:R-:W-:-:S05]  /*23560*/  MOV R7, UR4 ;  /* 0x0000000400077c02 */ /* 0x000fca0008000f00 */
[----:B-1----:R-:W-:-:S04]  /*23570*/  IMAD R8, R14, R7, RZ ;  /* 0x000000070e087224 */ /* 0x002fc800078e02ff */
[----:B------:R-:W-:-:S05]  /*23580*/  IMAD.IADD R4, R8, 0x1, R4 ;  /* 0x0000000108047824 */ /* 0x000fca00078e0204 */
[----:B------:R-:W-:-:S13]  /*23590*/  ISETP.GT.AND P6, PT, R4, R0, PT ;  /* 0x000000000400720c */ /* 0x000fda0003fc4270 */
[----:B------:R-:W-:Y:S05]  /*235a0*/  @!P6 BRA `(.L_x_556) ;  /* 0xfffffffc005ce947 */ /* 0x000fea000383ffff */
.L_x_551:
[----:B------:R-:W-:Y:S01]  /*235b0*/  IMAD.IADD R8, R4, 0x1, -R8 ;  /* 0x0000000104087824 */ /* 0x000fe200078e0a08 */
[----:B------:R-:W-:-:S03]  /*235c0*/  UMOV UR4, 0xffffffff ;  /* 0xffffffff00047882 */ /* 0x000fc60000000000 */
[----:B------:R-:W-:-:S05]  /*235d0*/  IMAD R5, R3, R7, R8 ;  /* 0x0000000703057224 */ /* 0x000fca00078e0208 */
[----:B------:R-:W-:Y:S01]  /*235e0*/  ISETP.GT.AND P6, PT, R5, R0, PT ;  /* 0x000000000500720c */ /* 0x000fe20003fc4270 */
[----:B------:R-:W-:-:S12]  /*235f0*/  BRA.DIV UR4, `(.L_x_557) ;  /* 0x0000003204487947 */ /* 0x000fd8000b800000 */
[----:B------:R-:W-:-:S04]  /*23600*/  VOTE.ANY R6, PT, !P6 ;  /* 0x0000000000067806 */ /* 0x000fc800070e0100 */
[----:B------:R-:W1:Y:S02]  /*23610*/  POPC R4, R6 ;  /* 0x0000000600047309 */ /* 0x000e640000000000 */
[----:B-1----:R1:W2:Y:S02]  /*23620*/  SHFL.IDX PT, R5, R2, R4, 0x1f ;  /* 0x00001f0402057589 */ /* 0x0022a400000e0000 */
.L_x_688:
[----:B------:R-:W-:Y:S01]  /*23630*/  ISETP.NE.AND P0, PT, R6, RZ, PT ;  /* 0x000000ff0600720c */ /* 0x000fe20003f05270 */
[----:B------:R-:W-:-:S12]  /*23640*/  IMAD.MOV.U32 R14, RZ, RZ, RZ ;  /* 0x000000ffff0e7224 */ /* 0x000fd800078e00ff */
[----:B------:R-:W-:Y:S05]  /*23650*/  @!P0 BRA `(.L_x_558) ;  /* 0x0000000000108947 */ /* 0x000fea0003800000 */
[----:B------:R-:W-:Y:S01]  /*23660*/  UMOV UR4, 0xffffffff ;  /* 0xffffffff00047882 */ /* 0x000fe20000000000 */
[----:B------:R-:W-:Y:S02]  /*23670*/  IADD3 R12, R4, -0x1, RZ ;  /* 0xffffffff040c7810 */ /* 0x000fe40007ffe0ff */
[----:B------:R-:W-:Y:S05]  /*23680*/  BRA.DIV UR4, `(.L_x_559) ;  /* 0x00000032046c7947 */ /* 0x000fea000b800000 */
[----:B------:R3:W4:Y:S02]  /*23690*/  SHFL.IDX PT, R14, R3, R12, 0x1f ;  /* 0x00001f0c030e7589 */ /* 0x00072400000e0000 */
.L_x_558:
[----:B------:R-:W5:Y:S01]  /*236a0*/  LDL.LU R10, [R1+0xc] ;  /* 0x00000c00010a7983 */ /* 0x000f620000300800 */
[----:B--2---:R-:W-:Y:S01]  /*236b0*/  IABS R6, R5 ;  /* 0x0000000500067213 */ /* 0x004fe20000000000 */
[----:B----4-:R-:W-:-:S03]  /*236c0*/  IMAD R11, R14, R7, R8 ;  /* 0x000000070e0b7224 */ /* 0x010fc600078e0208 */
[----:B------:R-:W2:Y:S02]  /*236d0*/  I2F.RP R8, R6 ;  /* 0x0000000600087306 */ /* 0x000ea40000209400 */
[----:B------:R-:W-:Y:S01]  /*236e0*/  IADD3 R0, R0, -R11, RZ ;  /* 0x8000000b00007210 */ /* 0x000fe20007ffe0ff */
[----:B------:R4:W-:Y:S05]  /*236f0*/  STL [R1], R11 ;  /* 0x0000000b01007387 */ /* 0x0009ea0000100800 */
[----:B--2---:R-:W2:Y:S02]  /*23700*/  MUFU.RCP R8, R8 ;  /* 0x0000000800087308 */ /* 0x004ea40000001000 */
[----:B--2---:R-:W-:-:S06]  /*23710*/  VIADD R9, R8, 0xffffffe ;  /* 0x0ffffffe08097836 */ /* 0x004fcc0000000000 */
[----:B0--3--:R-:W1:Y:S02]  /*23720*/  F2I.FTZ.U32.TRUNC.NTZ R3, R9 ;  /* 0x0000000900037305 */ /* 0x009e64000021f000 */
[----:B-1----:R-:W-:-:S04]  /*23730*/  IMAD.MOV R2, RZ, RZ, -R3 ;  /* 0x000000ffff027224 */ /* 0x002fc800078e0a03 */
[----:B------:R-:W-:Y:S02]  /*23740*/  IMAD R7, R2, R6, RZ ;  /* 0x0000000602077224 */ /* 0x000fe400078e02ff */
[----:B------:R-:W-:-:S04]  /*23750*/  IMAD.MOV.U32 R2, RZ, RZ, RZ ;  /* 0x000000ffff027224 */ /* 0x000fc800078e00ff */
[----:B------:R-:W-:Y:S01]  /*23760*/  IMAD.HI.U32 R2, R3, R7, R2 ;  /* 0x0000000703027227 */ /* 0x000fe200078e0002 */
[----:B------:R-:W-:Y:S02]  /*23770*/  IABS R7, R5 ;  /* 0x0000000500077213 */ /* 0x000fe40000000000 */
[----:B------:R-:W-:-:S03]  /*23780*/  IABS R3, R0 ;  /* 0x0000000000037213 */ /* 0x000fc60000000000 */
[----:B------:R-:W-:Y:S02]  /*23790*/  IMAD.MOV R7, RZ, RZ, -R7 ;  /* 0x000000ffff077224 */ /* 0x000fe400078e0a07 */
        /* <DEDUP_REMOVED lines=9> */
[----:B------:R-:W-:-:S06]  /*23830*/  @P0 IADD3 R2, R2, 0x1, RZ ;  /* 0x0000000102020810 */ /* 0x000fcc0007ffe0ff */
[----:B------:R-:W-:Y:S01]  /*23840*/  @!P2 IMAD.MOV R2, RZ, RZ, -R2 ;  /* 0x000000ffff02a224 */ /* 0x000fe200078e0a02 */
[----:B------:R-:W-:-:S05]  /*23850*/  @!P1 LOP3.LUT R2, RZ, R5, RZ, 0x33, !PT ;  /* 0x00000005ff029212 */ /* 0x000fca00078e33ff */
[----:B------:R-:W-:-:S04]  /*23860*/  IMAD.MOV R3, RZ, RZ, -R2 ;  /* 0x000000ffff037224 */ /* 0x000fc800078e0a02 */
[----:B------:R-:W-:-:S05]  /*23870*/  IMAD R0, R5, R3, R0 ;  /* 0x0000000305007224 */ /* 0x000fca00078e0200 */
[----:B------:R4:W-:Y:S04]  /*23880*/  STL [R1+0x4], R0 ;  /* 0x0000040001007387 */ /* 0x0009e80000100800 */
[----:B------:R4:W-:Y:S01]  /*23890*/  STL [R1+0x8], R2 ;  /* 0x0000080201007387 */ /* 0x0009e20000100800 */
[----:B-----5:R-:W-:-:S05]  /*238a0*/  IMAD.IADD R10, R4, 0x1, R10 ;  /* 0x00000001040a7824 */ /* 0x020fca00078e020a */
[----:B------:R4:W-:Y:S01]  /*238b0*/  STL [R1+0xc], R10 ;  /* 0x00000c0a01007387 */ /* 0x0009e20000100800 */
[----:B------:R-:W-:Y:S05]  /*238c0*/  BRA `(.L_x_560) ;  /* 0x0000000000287947 */ /* 0x000fea0003800000 */
.L_x_552:
[----:B------:R-:W-:Y:S01]  /*238d0*/  UMOV UR4, URZ ;  /* 0x0000003f00047c82 */ /* 0x000fe20008000000 */
[----:B------:R-:W-:Y:S01]  /*238e0*/  ULDC UR6, c[0x0][0xc14] ;  /* 0x0003050000067ab9 */ /* 0x000fe20000000800 */
[----:B------:R-:W-:Y:S01]  /*238f0*/  UMOV UR5, URZ ;  /* 0x0000003f00057c82 */ /* 0x000fe20008000000 */
[----:B------:R0:W-:Y:S01]  /*23900*/  STL [R1], R0 ;  /* 0x0000000001007387 */ /* 0x0001e20000100800 */
[----:B------:R-:W-:Y:S01]  /*23910*/  MOV R3, UR4 ;  /* 0x0000000400037c02 */ /* 0x000fe20008000f00 */
[----:B------:R-:W-:-:S04]  /*23920*/  IMAD.U32 R2, RZ, RZ, UR5 ;  /* 0x00000005ff027e24 */ /* 0x000fc8000f8e00ff */
[----:B------:R1:W-:Y:S01]  /*23930*/  STL [R1+0x4], R3 ;  /* 0x0000040301007387 */ /* 0x0003e20000100800 */
[----:B0-----:R-:W-:-:S05]  /*23940*/  IMAD.U32 R0, RZ, RZ, UR6 ;  /* 0x00000006ff007e24 */ /* 0x001fca000f8e00ff */
[----:B------:R1:W-:Y:S04]  /*23950*/  STL [R1+0xc], R0 ;  /* 0x00000c0001007387 */ /* 0x0003e80000100800 */
[----:B------:R1:W-:Y:S02]  /*23960*/  STL [R1+0x8], R2 ;  /* 0x0000080201007387 */ /* 0x0003e40000100800 */
.L_x_560:
[----:B-1----:R-:W2:Y:S04]  /*23970*/  LDL R3, [R1+0x8] ;  /* 0x0000080001037983 */ /* 0x002ea80000100800 */
[----:B----4-:R-:W3:Y:S04]  /*23980*/  LDL R2, [R1+0xc] ;  /* 0x00000c0001027983 */ /* 0x010ee80000100800 */
[----:B------:R-:W4:Y:S04]  /*23990*/  LDL R4, [R1] ;  /* 0x0000000001047983 */ /* 0x000f280000100800 */
[----:B------:R-:W4:Y:S01]  /*239a0*/  LDL R5, [R1+0x4] ;  /* 0x0000040001057983 */ /* 0x000f220000100800 */
[----:B------:R-:W-:Y:S05]  /*239b0*/  WARPSYNC.ALL ;  /* 0x0000000000007948 */ /* 0x000fea0003800000 */
[----:B------:R-:W0:Y:S02]  /*239c0*/  S2R R0, SR_TID.X ;  /* 0x0000000000007919 */ /* 0x000e240000002100 */
[----:B0-----:R-:W-:Y:S01]  /*239d0*/  LOP3.LUT R0, R0, 0x1f, RZ, 0xc0, !PT ;  /* 0x0000001f00007812 */ /* 0x001fe200078ec0ff */
[----:B------:R-:W-:Y:S03]  /*239e0*/  BAR.SYNC.DEFER_BLOCKING 0x4, 0x180 ;  /* 0x0106000000007b1d */ /* 0x000fe60000010000 */
[----:B------:R-:W-:-:S13]  /*239f0*/  ISETP.NE.AND P0, PT, R0, RZ, PT ;  /* 0x000000ff0000720c */ /* 0x000fda0003f05270 */
[----:B------:R-:W-:Y:S01]  /*23a00*/  @!P0 MOV R0, 0x400 ;  /* 0x0000040000008802 */ /* 0x000fe20000000f00 */
[----:B--2---:R-:W-:Y:S02]  /*23a10*/  IMAD.MOV.U32 R6, RZ, RZ, R3 ;  /* 0x000000ffff067224 */ /* 0x004fe400078e0003 */
[----:B------:R-:W0:Y:S01]  /*23a20*/  @!P0 S2R R3, SR_CgaCtaId ;  /* 0x0000000000038919 */ /* 0x000e220000008800 */
[----:B---3--:R-:W-:Y:S02]  /*23a30*/  MOV R7, R2 ;  /* 0x0000000200077202 */ /* 0x008fe40000000f00 */
[----:B0-----:R-:W-:-:S05]  /*23a40*/  @!P0 LEA R0, R3, R0, 0x18 ;  /* 0x0000000003008211 */ /* 0x001fca00078ec0ff */
[----:B----4-:R1:W-:Y:S01]  /*23a50*/  @!P0 STS.128 [R0+0x2e8d0], R4 ;  /* 0x02e8d00400008388 */ /* 0x0103e20000000c00 */
[----:B------:R-:W-:Y:S06]  /*23a60*/  BAR.ARV 0x5, 0x180 ;  /* 0x0146000000007b1d */ /* 0x000fec0000002000 */
.L_x_549:
[----:B-1----:R-:W2:Y:S01]  /*23a70*/  LDL R0, [R1+0xc] ;  /* 0x00000c0001007983 */ /* 0x002ea20000100800 */
[----:B------:R-:W-:Y:S02]  /*23a80*/  ULDC UR4, c[0x0][0xc14] ;  /* 0x0003050000047ab9 */ /* 0x000fe40000000800 */
[----:B--2---:R-:W-:-:S13]  /*23a90*/  ISETP.GE.AND P0, PT, R0, UR4, PT ;  /* 0x0000000400007c0c */ /* 0x004fda000bf06270 */
[----:B------:R-:W-:Y:S05]  /*23aa0*/  @!P0 BRA `(.L_x_561) ;  /* 0xffffffb000fc8947 */ /* 0x000fea000383ffff */
[----:B------:R-:W-:Y:S05]  /*23ab0*/  BSYNC B7 ;  /* 0x0000000000077941 */ /* 0x000fea0003800000 */
.L_x_466:
[----:B---3--:R-:W2:Y:S01]  /*23ac0*/  LDL.LU R0, [R1+0x44] ;  /* 0x0000440001007983 */ /* 0x008ea20000300800 */
[----:B------:R-:W-:Y:S01]  /*23ad0*/  BSSY B0, `(.L_x_562) ;  /* 0x000000b000007945 */ /* 0x000fe20003800000 */
[----:B01----:R-:W0:Y:S01]  /*23ae0*/  S2R R5, SR_CgaCtaId ;  /* 0x0000000000057919 */ /* 0x003e220000008800 */
        /* <DEDUP_REMOVED lines=9> */
.L_x_691:
[----:B------:R-:W-:Y:S05]  /*23b80*/  BSYNC B0 ;  /* 0x0000000000007941 */ /* 0x000fea0003800000 */
.L_x_562:
[----:B------:R-:W-:-:S03]  /*23b90*/  UMOV UR4, 0xffffffff ;  /* 0xffffffff00047882 */ /* 0x000fc60000000000 */
[----:B------:R-:W-:Y:S05]  /*23ba0*/  BRA.DIV UR4, `(.L_x_564) ;  /* 0x0000002e045c7947 */ /* 0x000fea000b800000 */
[----:B------:R-:W1:Y:S02]  /*23bb0*/  S2R R2, SR_TID.X ;  /* 0x0000000000027919 */ /* 0x000e640000002100 */
[----:B-1----:R-:W-:-:S04]  /*23bc0*/  SHF.R.U32.HI R2, RZ, 0x5, R2 ;  /* 0x00000005ff027819 */ /* 0x002fc80000011602 */
[----:B------:R-:W-:-:S05]  /*23bd0*/  LOP3.LUT R2, R2, 0x3, RZ, 0xc0, !PT ;  /* 0x0000000302027812 */ /* 0x000fca00078ec0ff */
[----:B------:R1:W2:Y:S02]  /*23be0*/  SHFL.IDX PT, R14, R2, RZ, 0x1f ;  /* 0x00001fff020e7589 */ /* 0x0002a400000e0000 */
.L_x_694:
[----:B--2---:R-:W-:-:S13]  /*23bf0*/  ISETP.NE.AND P0, PT, R14, RZ, PT ;  /* 0x000000ff0e00720c */ /* 0x004fda0003f05270 */
[----:B------:R-:W-:Y:S05]  /*23c00*/  @P0 BRA `(.L_x_285) ;  /* 0x0000000000b80947 */ /* 0x000fea0003800000 */
[----:B------:R-:W-:-:S03]  /*23c10*/  UMOV UR4, 0xffffffff ;  /* 0xffffffff00047882 */ /* 0x000fc60000000000 */
[----:B------:R-:W-:Y:S05]  /*23c20*/  BRA.DIV UR4, `(.L_x_565) ;  /* 0x0000002e04707947 */ /* 0x000fea000b800000 */
[----:B------:R-:W-:-:S13]  /*23c30*/  ELECT P6, URZ, PT ;  /* 0x00000000003f782f */ /* 0x000fda00038c0000 */
.L_x_697:
[----:B------:R-:W-:Y:S05]  /*23c40*/  @!P6 BRA `(.L_x_285) ;  /* 0x0000000000a8e947 */ /* 0x000fea0003800000 */
[----:B-1----:R-:W2:Y:S02]  /*23c50*/  LDL R2, [R1+0x98] ;  /* 0x0000980001027983 */ /* 0x002ea40000100800 */
[----:B--2---:R-:W-:-:S13]  /*23c60*/  R2UR UR4, R2 ;  /* 0x00000000020472ca */ /* 0x004fda00000e0000 */
[----:B------:R-:W-:-:S06]  /*23c70*/  ULOP3.LUT UR4, UR4, 0x2, URZ, 0xfc, !UPT ;  /* 0x0000000204047892 */ /* 0x000fcc000f8efc3f */
[----:B------:R-:W-:-:S05]  /*23c80*/  IMAD.U32 R2, RZ, RZ, UR4 ;  /* 0x00000004ff027e24 */ /* 0x000fca000f8e00ff */
[----:B------:R-:W-:-:S13]  /*23c90*/  ISETP.NE.AND P0, PT, R2, 0x3, PT ;  /* 0x000000030200780c */ /* 0x000fda0003f05270 */
[----:B------:R-:W-:Y:S05]  /*23ca0*/  @!P0 BRA `(.L_x_566) ;  /* 0x0000000000048947 */ /* 0x000fea0003800000 */
[----:B------:R-:W-:Y:S01]  /*23cb0*/  BPT.TRAP 0x1 ;  /* 0x000000040000795c */ /* 0x000fe20000300000 */
.L_x_566:
[----:B0-----:R-:W2:Y:S04]  /*23cc0*/  LDL R3, [R1+0x10] ;  /* 0x0000100001037983 */ /* 0x001ea80000100800 */
[----:B------:R-:W3:Y:S01]  /*23cd0*/  LDL.LU R7, [R1+0x18] ;  /* 0x0000180001077983 */ /* 0x000ee20000300800 */
[----:B------:R-:W-:-:S05]  /*23ce0*/  IADD3 R2, R0, 0x2e840, RZ ;  /* 0x0002e84000027810 */ /* 0x000fca0007ffe0ff */
[C---:B--2---:R-:W-:Y:S02]  /*23cf0*/  IMAD R6, R3.reuse, 0x8, R2 ;  /* 0x0000000803067824 */ /* 0x044fe400078e0202 */
[----:B------:R-:W-:Y:S01]  /*23d00*/  VIADD R3, R3, 0x1 ;  /* 0x0000000103037836 */ /* 0x000fe20000000000 */
[----:B---3--:R-:W-:-:S04]  /*23d10*/  SHF.L.U32 R5, R7, 0x1f, RZ ;  /* 0x0000001f07057819 */ /* 0x008fc800000006ff */
[C---:B------:R-:W-:Y:S01]  /*23d20*/  ISETP.NE.AND P2, PT, R3.reuse, 0x2, PT ;  /* 0x000000020300780c */ /* 0x040fe20003f45270 */
[----:B------:R-:W0:Y:S03]  /*23d30*/  SYNCS.PHASECHK.TRANS64.TRYWAIT P1, [R6+URZ], R5 ;  /* 0x00000005060075a7 */ /* 0x000e26000802017f */
[----:B------:R-:W-:Y:S02]  /*23d40*/  SEL R4, RZ, 0x1, P2 ;  /* 0x00000001ff047807 */ /* 0x000fe40001000000 */
[----:B------:R-:W-:Y:S02]  /*23d50*/  SEL R3, R3, RZ, P2 ;  /* 0x000000ff03037207 */ /* 0x000fe40001000000 */
[----:B------:R-:W-:-:S03]  /*23d60*/  LOP3.LUT R4, R7, R4, RZ, 0x3c, !PT ;  /* 0x0000000407047212 */ /* 0x000fc600078e3cff */
[----:B------:R-:W-:Y:S01]  /*23d70*/  IMAD R7, R3, 0x8, R2 ;  /* 0x0000000803077824 */ /* 0x000fe200078e0202 */
[----:B------:R-:W-:Y:S01]  /*23d80*/  SHF.L.U32 R2, R4, 0x1f, RZ ;  /* 0x0000001f04027819 */ /* 0x000fe200000006ff */
[----:B0-----:R-:W-:Y:S06]  /*23d90*/  @!P1 BRA `(.L_x_567) ;  /* 0x0000002c00349947 */ /* 0x001fec0003800000 */
.L_x_698:
[----:B------:R-:W1:Y:S02]  /*23da0*/  SYNCS.PHASECHK.TRANS64.TRYWAIT P1, [R7+URZ], R2 ;  /* 0x00000002070075a7 */ /* 0x000e64000802017f */
[----:B-1----:R-:W-:Y:S05]  /*23db0*/  @!P1 BRA `(.L_x_568) ;  /* 0x0000002c00409947 */ /* 0x002fea0003800000 */
.L_x_699:
[----:B------:R-:W-:Y:S05]  /*23dc0*/  @!P0 BRA `(.L_x_569) ;  /* 0x0000000000048947 */ /* 0x000fea0003800000 */
[----:B------:R-:W-:Y:S01]  /*23dd0*/  BPT.TRAP 0x1 ;  /* 0x000000040000795c */ /* 0x000fe20000300000 */
.L_x_569:
[----:B------:R-:W2:Y:S02]  /*23de0*/  LDL.LU R4, [R1+0x10] ;  /* 0x0000100001047983 */ /* 0x000ea40000300800 */
[----:B--2---:R-:W-:-:S04]  /*23df0*/  LEA R4, R4, R0, 0x3 ;  /* 0x0000000004047211 */ /* 0x004fc800078e18ff */
[----:B------:R-:W2:Y:S02]  /*23e00*/  SYNCS.PHASECHK.TRANS64.TRYWAIT P1, [R4+URZ+0x2e860], R5 ;  /* 0x02e86005040075a7 */ /* 0x000ea4000802017f */
[----:B--2---:R-:W-:Y:S05]  /*23e10*/  @!P1 BRA `(.L_x_570) ;  /* 0x0000002c003c9947 */ /* 0x004fea0003800000 */
.L_x_700:
[----:B------:R-:W-:Y:S05]  /*23e20*/  @!P0 BRA `(.L_x_571) ;  /* 0x0000000000048947 */ /* 0x000fea0003800000 */
[----:B------:R-:W-:Y:S01]  /*23e30*/  BPT.TRAP 0x1 ;  /* 0x000000040000795c */ /* 0x000fe20000300000 */
.L_x_571:
[----:B------:R-:W-:-:S04]  /*23e40*/  IMAD R3, R3, 0x8, R0 ;  /* 0x0000000803037824 */ /* 0x000fc800078e0200 */
[----:B------:R-:W3:Y:S02]  /*23e50*/  SYNCS.PHASECHK.TRANS64.TRYWAIT P1, [R3+URZ+0x2e860], R2 ;  /* 0x02e86002030075a7 */ /* 0x000ee4000802017f */
[----:B---3--:R-:W-:Y:S05]  /*23e60*/  @!P1 BRA `(.L_x_572) ;  /* 0x0000002c003c9947 */ /* 0x008fea0003800000 */
.L_x_701:
[----:B------:R-:W-:Y:S05]  /*23e70*/  @!P0 BRA `(.L_x_573) ;  /* 0x0000000000048947 */ /* 0x000fea0003800000 */
[----:B------:R-:W-:Y:S01]  /*23e80*/  BPT.TRAP 0x1 ;  /* 0x000000040000795c */ /* 0x000fe20000300000 */
.L_x_573:
[----:B------:R-:W4:Y:S02]  /*23e90*/  SYNCS.PHASECHK.TRANS64.TRYWAIT P0, [R4+URZ+0x2e880], R5 ;  /* 0x02e88005040075a7 */ /* 0x000f24000800017f */
[----:B----4-:R-:W-:Y:S05]  /*23ea0*/  @!P0 BRA `(.L_x_574) ;  /* 0x0000002c00408947 */ /* 0x010fea0003800000 */
.L_x_575:
[----:B------:R0:W0:Y:S02]  /*23eb0*/  SYNCS.PHASECHK.TRANS64.TRYWAIT P0, [R3+URZ+0x2e880], R2 ;  /* 0x02e88002030075a7 */ /* 0x000024000800017f */
[----:B0-----:R-:W-:Y:S05]  /*23ec0*/  @!P0 NANOSLEEP.SYNCS 0x989680 ;  /* 0x009896800000895d */ /* 0x001fea0003900000 */
[----:B------:R-:W0:Y:S02]  /*23ed0*/  @!P0 SYNCS.PHASECHK.TRANS64 P0, [R3+URZ+0x2e880], R2 ;  /* 0x02e88002030085a7 */ /* 0x000e24000800007f */
[----:B0-----:R-:W-:Y:S05]  /*23ee0*/  @!P0 BRA `(.L_x_575) ;  /* 0xfffffffc00f08947 */ /* 0x001fea000383ffff */
.L_x_285:
[----:B------:R-:W-:Y:S05]  /*23ef0*/  BSYNC B8 ;  /* 0x0000000000087941 */ /* 0x000fea0003800000 */
.L_x_282:
[----:B------:R-:W-:Y:S05]  /*23f00*/  EXIT ;  /* 0x000000000000794d */ /* 0x000fea0003800000 */
.L_x_307:
[----:B0-----:R0:W1:Y:S02]  /*23f10*/  SYNCS.PHASECHK.TRANS64.TRYWAIT P6, [R111+URZ+0x2e890], R127 ;  /* 0x02e8907f6f0075a7 */ /* 0x00106400080c017f */
[----:B-1----:R-:W-:Y:S05]  /*23f20*/  @!P6 NANOSLEEP.SYNCS 0x989680 ;  /* 0x009896800000e95d */ /* 0x002fea0003900000 */
[----:B------:R-:W1:Y:S02]  /*23f30*/  @!P6 SYNCS.PHASECHK.TRANS64 P6, [R111+URZ+0x2e890], R127 ;  /* 0x02e8907f6f00e5a7 */ /* 0x000e6400080c007f */
[----:B-1----:R-:W-:Y:S05]  /*23f40*/  @!P6 BRA `(.L_x_307) ;  /* 0xfffffffc00f0e947 */ /* 0x002fea000383ffff */
[----:B------:R-:W-:Y:S05]  /*23f50*/  BRA `(.L_x_576) ;  /* 0xfffffdf000907947 */ /* 0x000fea000383ffff */
.L_x_341:
[----:B0-----:R0:W1:Y:S02]  /*23f60*/  SYNCS.PHASECHK.TRANS64.TRYWAIT P3, [R111+URZ+0x2e890], R127 ;  /* 0x02e8907f6f0075a7 */ /* 0x001064000806017f */
[----:B-1----:R-:W-:Y:S05]  /*23f70*/  @!P3 NANOSLEEP.SYNCS 0x989680 ;  /* 0x009896800000b95d */ /* 0x002fea0003900000 */
[----:B------:R-:W1:Y:S02]  /*23f80*/  @!P3 SYNCS.PHASECHK.TRANS64 P3, [R111+URZ+0x2e890], R127 ;  /* 0x02e8907f6f00b5a7 */ /* 0x000e64000806007f */
[----:B-1----:R-:W-:Y:S05]  /*23f90*/  @!P3 BRA `(.L_x_341) ;  /* 0xfffffffc00f0b947 */ /* 0x002fea000383ffff */
[----:B------:R-:W-:Y:S05]  /*23fa0*/  BRA `(.L_x_577) ;  /* 0xfffffe3400247947 */ /* 0x000fea000383ffff */
.L_x_358:
[----:B0-----:R0:W1:Y:S02]  /*23fb0*/  SYNCS.PHASECHK.TRANS64.TRYWAIT P2, [R111+URZ+0x2e890], R127 ;  /* 0x02e8907f6f0075a7 */ /* 0x001064000804017f */
[----:B-1----:R-:W-:Y:S05]  /*23fc0*/  @!P2 NANOSLEEP.SYNCS 0x989680 ;  /* 0x009896800000a95d */ /* 0x002fea0003900000 */
[----:B------:R-:W1:Y:S02]  /*23fd0*/  @!P2 SYNCS.PHASECHK.TRANS64 P2, [R111+URZ+0x2e890], R127 ;  /* 0x02e8907f6f00a5a7 */ /* 0x000e64000804007f */
[----:B-1----:R-:W-:Y:S05]  /*23fe0*/  @!P2 BRA `(.L_x_358) ;  /* 0xfffffffc00f0a947 */ /* 0x002fea000383ffff */
[----:B------:R-:W-:Y:S05]  /*23ff0*/  BRA `(.L_x_578) ;  /* 0xfffffe7400447947 */ /* 0x000fea000383ffff */
.L_x_368:
[----:B--2---:R2:W3:Y:S02]  /*24000*/  SYNCS.PHASECHK.TRANS64.TRYWAIT P3, [R111+URZ+0x2e8b0], R127 ;  /* 0x02e8b07f6f0075a7 */ /* 0x0044e4000806017f */
[----:B---3--:R-:W-:Y:S05]  /*24010*/  @!P3 NANOSLEEP.SYNCS 0x989680 ;  /* 0x009896800000b95d */ /* 0x008fea0003900000 */
[----:B------:R-:W3:Y:S02]  /*24020*/  @!P3 SYNCS.PHASECHK.TRANS64 P3, [R111+URZ+0x2e8b0], R127 ;  /* 0x02e8b07f6f00b5a7 */ /* 0x000ee4000806007f */
[----:B---3--:R-:W-:Y:S05]  /*24030*/  @!P3 BRA `(.L_x_368) ;  /* 0xfffffffc00f0b947 */ /* 0x008fea000383ffff */
[----:B------:R-:W-:Y:S05]  /*24040*/  BRA `(.L_x_579) ;  /* 0xfffffe7c000c7947 */ /* 0x000fea000383ffff */
.L_x_380:
[----:B------:R-:W1:Y:S01]  /*24050*/  S2R R2, SR_TID.X ;  /* 0x0000000000027919 */ /* 0x000e620000002100 */
[----:B------:R-:W-:Y:S01]  /*24060*/  BSSY B0, `(.L_x_580) ;  /* 0x000000c000007945 */ /* 0x000fe20003800000 */
[----:B------:R-:W-:Y:S01]  /*24070*/  MOV R12, RZ ;  /* 0x000000ff000c7202 */ /* 0x000fe20000000f00 */
[----:B------:R-:W-:Y:S02]  /*24080*/  IMAD.MOV.U32 R11, RZ, RZ, 0x1f ;  /* 0x0000001fff0b7424 */ /* 0x000fe400078e00ff */
[----:B------:R-:W-:Y:S02]  /*24090*/  IMAD.MOV.U32 R15, RZ, RZ, -0x1 ;  /* 0xffffffffff0f7424 */ /* 0x000fe400078e00ff */
[----:B-1----:R-:W-:-:S05]  /*240a0*/  VIADD R3, R2, 0xffffff80 ;  /* 0xffffff8002037836 */ /* 0x002fca0000000000 */
[----:B------:R-:W-:-:S04]  /*240b0*/  SHF.R.S32.HI R2, RZ, 0x1f, R3 ;  /* 0x0000001fff027819 */ /* 0x000fc80000011403 */
[----:B------:R-:W-:-:S04]  /*240c0*/  LEA.HI R2, R2, R3, RZ, 0x7 ;  /* 0x0000000302027211 */ /* 0x000fc800078f38ff */
[----:B------:R-:W-:-:S05]  /*240d0*/  SHF.R.S32.HI R2, RZ, 0x7, R2 ;  /* 0x00000007ff027819 */ /* 0x000fca0000011402 */
[----:B------:R-:W-:-:S07]  /*240e0*/  IMAD.MOV.U32 R13, RZ, RZ, R2 ;  /* 0x000000ffff0d7224 */ /* 0x000fce00078e0002 */
[----:B0----5:R-:W-:Y:S05]  /*240f0*/  WARPSYNC.COLLECTIVE R15, `(.L_x_581) ;  /* 0x000000000f087348 */ /* 0x021fea0003c00000 */
[----:B------:R1:W2:Y:S02]  /*24100*/  SHFL.IDX P6, R14, R13, R12, R11 ;  /* 0x0000000c0d0e7389 */ /* 0x0002a400000c000b */
[----:B012--5:R-:W-:Y:S01]  /*24110*/  ENDCOLLECTIVE ;  /* 0x000000000000791b */ /* 0x027fe20003800000 */
.L_x_581:
[----:B------:R-:W-:Y:S05]  /*24120*/  BSYNC B0 ;  /* 0x0000000000007941 */ /* 0x000fea0003800000 */
.L_x_580:
[----:B------:R2:W-:Y:S01]  /*24130*/  STL [R1+0x44], R14 ;  /* 0x0000440e01007387 */ /* 0x0005e20000100800 */
[----:B------:R-:W-:Y:S05]  /*24140*/  BRA `(.L_x_582) ;  /* 0xfffffe8400c07947 */ /* 0x000fea000383ffff */
.L_x_394:
[----:B------:R-:W-:Y:S01]  /*24150*/  BSSY B1, `(.L_x_583) ;  /* 0x0000008000017945 */ /* 0x000fe20003800000 */
[----:B------:R-:W-:Y:S01]  /*24160*/  IMAD.MOV.U32 R13, RZ, RZ, R26 ;  /* 0x000000ffff0d7224 */ /* 0x000fe200078e001a */
[----:B------:R-:W-:Y:S01]  /*24170*/  MOV R12, RZ ;  /* 0x000000ff000c7202 */ /* 0x000fe20000000f00 */
[----:B------:R-:W-:Y:S02]  /*24180*/  IMAD.MOV.U32 R11, RZ, RZ, 0x1c1f ;  /* 0x00001c1fff0b7424 */ /* 0x000fe400078e00ff */
[----:B------:R-:W-:-:S07]  /*24190*/  IMAD.MOV.U32 R15, RZ, RZ, -0x1 ;  /* 0xffffffffff0f7424 */ /* 0x000fce00078e00ff */
[----:B0----5:R-:W-:Y:S05]  /*241a0*/  WARPSYNC.COLLECTIVE R15, `(.L_x_584) ;  /* 0x000000000f087348 */ /* 0x021fea0003c00000 */
[----:B------:R1:W2:Y:S02]  /*241b0*/  SHFL.IDX P6, R14, R13, R12, R11 ;  /* 0x0000000c0d0e7389 */ /* 0x0002a400000c000b */
[----:B012--5:R-:W-:Y:S01]  /*241c0*/  ENDCOLLECTIVE ;  /* 0x000000000000791b */ /* 0x027fe20003800000 */
.L_x_584:
[----:B------:R-:W-:Y:S05]  /*241d0*/  BSYNC B1 ;  /* 0x0000000000017941 */ /* 0x000fea0003800000 */
.L_x_583:
[----:B------:R-:W-:Y:S05]  /*241e0*/  BRA `(.L_x_585) ;  /* 0xfffffe90006c7947 */ /* 0x000fea000383ffff */
.L_x_395:
        /* <DEDUP_REMOVED lines=8> */
.L_x_587:
[----:B------:R-:W-:Y:S05]  /*24270*/  BSYNC B1 ;  /* 0x0000000000017941 */ /* 0x000fea0003800000 */
.L_x_586:
[----:B------:R-:W-:Y:S05]  /*24280*/  BRA `(.L_x_588) ;  /* 0xfffffe90004c7947 */ /* 0x000fea000383ffff */
.L_x_396:
        /* <DEDUP_REMOVED lines=8> */
.L_x_590:
[----:B------:R-:W-:Y:S05]  /*24310*/  BSYNC B1 ;  /* 0x0000000000017941 */ /* 0x000fea0003800000 */
.L_x_589:
[----:B------:R-:W-:Y:S05]  /*24320*/  BRA `(.L_x_591) ;  /* 0xfffffe90002c7947 */ /* 0x000fea000383ffff */
.L_x_397:
[----:B------:R-:W-:Y:S01]  /*24330*/  BSSY B1, `(.L_x_592) ;  /* 0x0000008000017945 */ /* 0x000fe20003800000 */
[----:B------:R-:W-:Y:S01]  /*24340*/  IMAD.MOV.U32 R13, RZ, RZ, R28 ;  /* 0x000000ffff0d7224 */ /* 0x000fe200078e001c */
[----:B------:R-:W-:Y:S01]  /*24350*/  MOV R12, RZ ;  /* 0x000000ff000c7202 */ /* 0x000fe20000000f00 */
[----:B------:R-:W-:Y:S02]  /*24360*/  IMAD.MOV.U32 R11, RZ, RZ, 0x1c1f ;  /* 0x00001c1fff0b7424 */ /* 0x000fe400078e00ff */
[----:B------:R-:W-:-:S07]  /*24370*/  IMAD.MOV.U32 R15, RZ, RZ, -0x1 ;  /* 0xffffffffff0f7424 */ /* 0x000fce00078e00ff */
[----:B0-----:R-:W-:Y:S05]  /*24380*/  WARPSYNC.COLLECTIVE R15, `(.L_x_593) ;  /* 0x000000000f087348 */ /* 0x001fea0003c00000 */
[----:B------:R1:W2:Y:S02]  /*24390*/  SHFL.IDX P6, R14, R13, R12, R11 ;  /* 0x0000000c0d0e7389 */ /* 0x0002a400000c000b */
[----:B012---:R-:W-:Y:S01]  /*243a0*/  ENDCOLLECTIVE ;  /* 0x000000000000791b */ /* 0x007fe20003800000 */
.L_x_593:
[----:B------:R-:W-:Y:S05]  /*243b0*/  BSYNC B1 ;  /* 0x0000000000017941 */ /* 0x000fea0003800000 */
.L_x_592:
[----:B------:R-:W-:Y:S05]  /*243c0*/  BRA `(.L_x_594) ;  /* 0xfffffe9000107947 */ /* 0x000fea000383ffff */
.L_x_399:
[----:B0-----:R0:W1:Y:S02]  /*243d0*/  SYNCS.PHASECHK.TRANS64.TRYWAIT P1, [R16+URZ+0x2e800], R35 ;  /* 0x02e80023100075a7 */ /* 0x001064000802017f */
[----:B-1----:R-:W-:Y:S05]  /*243e0*/  @!P1 NANOSLEEP.SYNCS 0x989680 ;  /* 0x009896800000995d */ /* 0x002fea0003900000 */
[----:B------:R-:W1:Y:S02]  /*243f0*/  @!P1 SYNCS.PHASECHK.TRANS64 P1, [R16+URZ+0x2e800], R35 ;  /* 0x02e80023100095a7 */ /* 0x000e64000802007f */
[----:B-1----:R-:W-:Y:S05]  /*24400*/  @!P1 BRA `(.L_x_399) ;  /* 0xfffffffc00f09947 */ /* 0x002fea000383ffff */
[----:B------:R-:W-:Y:S05]  /*24410*/  BRA `(.L_x_595) ;  /* 0xfffffe9400047947 */ /* 0x000fea000383ffff */
.L_x_407:
        /* <DEDUP_REMOVED lines=8> */
.L_x_597:
[----:B------:R-:W-:Y:S05]  /*244a0*/  BSYNC B1 ;  /* 0x0000000000017941 */ /* 0x000fea0003800000 */
.L_x_596:
[----:B------:R-:W-:Y:S05]  /*244b0*/  BRA `(.L_x_598) ;  /* 0xfffffeac000c7947 */ /* 0x000fea000383ffff */
.L_x_408:
        /* <DEDUP_REMOVED lines=8> */
.L_x_600:
[----:B------:R-:W-:Y:S05]  /*24540*/  BSYNC B1 ;  /* 0x0000000000017941 */ /* 0x000fea0003800000 */
.L_x_599:
[----:B------:R-:W-:Y:S05]  /*24550*/  BRA `(.L_x_601) ;  /* 0xfffffea800ec7947 */ /* 0x000fea000383ffff */
.L_x_409:
        /* <DEDUP_REMOVED lines=8> */
.L_x_603:
[----:B------:R-:W-:Y:S05]  /*245e0*/  BSYNC B1 ;  /* 0x0000000000017941 */ /* 0x000fea0003800000 */
.L_x_602:
[----:B------:R-:W-:Y:S05]  /*245f0*/  BRA `(.L_x_604) ;  /* 0xfffffea800d07947 */ /* 0x000fea000383ffff */
.L_x_410:
        /* <DEDUP_REMOVED lines=8> */
.L_x_606:
[----:B------:R-:W-:Y:S05]  /*24680*/  BSYNC B1 ;  /* 0x0000000000017941 */ /* 0x000fea0003800000 */
.L_x_605:
[----:B------:R-:W-:Y:S05]  /*24690*/  BRA `(.L_x_607) ;  /* 0xfffffea800b87947 */ /* 0x000fea000383ffff */
.L_x_412:
[----:B-1----:R1:W2:Y:S02]  /*246a0*/  SYNCS.PHASECHK.TRANS64.TRYWAIT P1, [R16+URZ+0x2e800], R25 ;  /* 0x02e80019100075a7 */ /* 0x0022a4000802017f */
[----:B--2---:R-:W-:Y:S05]  /*246b0*/  @!P1 NANOSLEEP.SYNCS 0x989680 ;  /* 0x009896800000995d */ /* 0x004fea0003900000 */
[----:B------:R-:W2:Y:S02]  /*246c0*/  @!P1 SYNCS.PHASECHK.TRANS64 P1, [R16+URZ+0x2e800], R25 ;  /* 0x02e80019100095a7 */ /* 0x000ea4000802007f */
[----:B--2---:R-:W-:Y:S05]  /*246d0*/  @!P1 BRA `(.L_x_412) ;  /* 0xfffffffc00f09947 */ /* 0x004fea000383ffff */
[----:B------:R-:W-:Y:S05]  /*246e0*/  BRA `(.L_x_608) ;  /* 0xfffffeac00ac7947 */ /* 0x000fea000383ffff */
.L_x_418:
[----:B--2---:R2:W3:Y:S02]  /*246f0*/  SYNCS.PHASECHK.TRANS64.TRYWAIT P1, [R0+URZ+0x2e830], R7 ;  /* 0x02e83007000075a7 */ /* 0x0044e4000802017f */
[----:B---3--:R-:W-:Y:S05]  /*24700*/  @!P1 NANOSLEEP.SYNCS 0x989680 ;  /* 0x009896800000995d */ /* 0x008fea0003900000 */
[----:B------:R-:W3:Y:S02]  /*24710*/  @!P1 SYNCS.PHASECHK.TRANS64 P1, [R0+URZ+0x2e830], R7 ;  /* 0x02e83007000095a7 */ /* 0x000ee4000802007f */
[----:B---3--:R-:W-:Y:S05]  /*24720*/  @!P1 BRA `(.L_x_418) ;  /* 0xfffffffc00f09947 */ /* 0x008fea000383ffff */
[----:B------:R-:W-:Y:S05]  /*24730*/  BRA `(.L_x_417) ;  /* 0xfffffec800387947 */ /* 0x000fea000383ffff */
.L_x_424:
[----:B-1----:R1:W2:Y:S02]  /*24740*/  SYNCS.PHASECHK.TRANS64.TRYWAIT P2, [R13+URZ+0x2e830], R20 ;  /* 0x02e830140d0075a7 */ /* 0x0022a4000804017f */
[----:B--2---:R-:W-:Y:S05]  /*24750*/  @!P2 NANOSLEEP.SYNCS 0x989680 ;  /* 0x009896800000a95d */ /* 0x004fea0003900000 */
[----:B------:R-:W2:Y:S02]  /*24760*/  @!P2 SYNCS.PHASECHK.TRANS64 P2, [R13+URZ+0x2e830], R20 ;  /* 0x02e830140d00a5a7 */ /* 0x000ea4000804007f */
[----:B--2---:R-:W-:Y:S05]  /*24770*/  @!P2 BRA `(.L_x_424) ;  /* 0xfffffffc00f0a947 */ /* 0x004fea000383ffff */
[----:B------:R-:W-:Y:S05]  /*24780*/  BRA `(.L_x_423) ;  /* 0xffffff1800747947 */ /* 0x000fea000383ffff */
.L_x_428:
[----:B-1----:R1:W2:Y:S02]  /*24790*/  SYNCS.PHASECHK.TRANS64.TRYWAIT P1, [R13+URZ+0x2e850], R12 ;  /* 0x02e8500c0d0075a7 */ /* 0x0022a4000802017f */
[----:B--2---:R-:W-:Y:S05]  /*247a0*/  @!P1 NANOSLEEP.SYNCS 0x989680 ;  /* 0x009896800000995d */ /* 0x004fea0003900000 */
[----:B------:R-:W2:Y:S02]  /*247b0*/  @!P1 SYNCS.PHASECHK.TRANS64 P1, [R13+URZ+0x2e850], R12 ;  /* 0x02e8500c0d0095a7 */ /* 0x000ea4000802007f */
[----:B--2---:R-:W-:Y:S05]  /*247c0*/  @!P1 BRA `(.L_x_428) ;  /* 0xfffffffc00f09947 */ /* 0x004fea000383ffff */
[----:B------:R-:W-:Y:S05]  /*247d0*/  BRA `(.L_x_425) ;  /* 0xffffff2c00c47947 */ /* 0x000fea000383ffff */
.L_x_434:
[----:B-1----:R1:W2:Y:S02]  /*247e0*/  SYNCS.PHASECHK.TRANS64.TRYWAIT P1, [R11+URZ+0x2e850], R0 ;  /* 0x02e850000b0075a7 */ /* 0x0022a4000802017f */
[----:B--2---:R-:W-:Y:S05]  /*247f0*/  @!P1 NANOSLEEP.SYNCS 0x989680 ;  /* 0x009896800000995d */ /* 0x004fea0003900000 */
[----:B------:R-:W2:Y:S02]  /*24800*/  @!P1 SYNCS.PHASECHK.TRANS64 P1, [R11+URZ+0x2e850], R0 ;  /* 0x02e850000b0095a7 */ /* 0x000ea4000802007f */
[----:B--2---:R-:W-:Y:S05]  /*24810*/  @!P1 BRA `(.L_x_434) ;  /* 0xfffffffc00f09947 */ /* 0x004fea000383ffff */
[----:B------:R-:W-:Y:S05]  /*24820*/  BRA `(.L_x_433) ;  /* 0xffffff6400e47947 */ /* 0x000fea000383ffff */
.L_x_438:
[----:B------:R-:W-:Y:S01]  /*24830*/  IMAD.MOV.U32 R12, RZ, RZ, R0 ;  /* 0x000000ffff0c7224 */ /* 0x000fe200078e0000 */
[----:B------:R-:W-:Y:S01]  /*24840*/  MOV R11, 0x1c1f ;  /* 0x00001c1f000b7802 */ /* 0x000fe20000000f00 */
[----:B------:R-:W-:Y:S01]  /*24850*/  IMAD.MOV.U32 R15, RZ, RZ, -0x1 ;  /* 0xffffffffff0f7424 */ /* 0x000fe200078e00ff */
[----:B------:R-:W-:Y:S02]  /*24860*/  SEL R5, R96, R97, P0 ;  /* 0x0000006160057207 */ /* 0x000fe40000000000 */
[----:B------:R-:W-:-:S07]  /*24870*/  SEL R7, R97, R96, P0 ;  /* 0x0000006061077207 */ /* 0x000fce0000000000 */
[----:B---3-5:R-:W-:Y:S05]  /*24880*/  WARPSYNC.COLLECTIVE R15, `(.L_x_609) ;  /* 0x000000000f087348 */ /* 0x028fea0003c00000 */
[----:B------:R0:W1:Y:S02]  /*24890*/  SHFL.IDX P6, R14, R13, R12, R11 ;  /* 0x0000000c0d0e7389 */ /* 0x00006400000c000b */
[----:B01-3-5:R-:W-:Y:S01]  /*248a0*/  ENDCOLLECTIVE ;  /* 0x000000000000791b */ /* 0x02bfe20003800000 */
.L_x_609:
[----:B------:R-:W-:Y:S02]  /*248b0*/  SEL R9, R90, R93, P0 ;  /* 0x0000005d5a097207 */ /* 0x000fe40000000000 */
[----:B------:R-:W-:Y:S02]  /*248c0*/  SEL R21, R93, R90, P0 ;  /* 0x0000005a5d157207 */ /* 0x000fe40000000000 */
[----:B------:R-:W-:Y:S02]  /*248d0*/  SEL R25, R48, R45, P0 ;  /* 0x0000002d30197207 */ /* 0x000fe40000000000 */
[----:B------:R-:W-:Y:S02]  /*248e0*/  SEL R27, R45, R48, P0 ;  /* 0x000000302d1b7207 */ /* 0x000fe40000000000 */
[----:B------:R-:W-:Y:S02]  /*248f0*/  SEL R45, R65, R68, P0 ;  /* 0x00000044412d7207 */ /* 0x000fe40000000000 */
[----:B------:R-:W-:-:S02]  /*24900*/  SEL R47, R68, R65, P0 ;  /* 0x00000041442f7207 */ /* 0x000fc40000000000 */
[----:B------:R-:W-:Y:S01]  /*24910*/  SEL R63, R38, R67, P0 ;  /* 0x00000043263f7207 */ /* 0x000fe20000000000 */
[----:B------:R-:W-:Y:S01]  /*24920*/  IMAD.MOV.U32 R13, RZ, RZ, R3 ;  /* 0x000000ffff0d7224 */ /* 0x000fe200078e0003 */
[----:B------:R-:W-:Y:S02]  /*24930*/  MOV R12, R2 ;  /* 0x00000002000c7202 */ /* 0x000fe40000000f00 */
[----:B------:R-:W-:Y:S02]  /*24940*/  SEL R65, R67, R38, P0 ;  /* 0x0000002643417207 */ /* 0x000fe40000000000 */
[----:B------:R-:W-:Y:S02]  /*24950*/  SEL R67, R30, R69, P0 ;  /* 0x000000451e437207 */ /* 0x000fe40000000000 */
[----:B------:R-:W-:Y:S02]  /*24960*/  SEL R69, R69, R30, P0 ;  /* 0x0000001e45457207 */ /* 0x000fe40000000000 */
[----:B------:R-:W-:Y:S01]  /*24970*/  SEL R29, R40, R37, P0 ;  /* 0x00000025281d7207 */ /* 0x000fe20000000000 */
[----:B------:R-:W-:Y:S01]  /*24980*/  IMAD.MOV.U32 R6, RZ, RZ, R14 ;  /* 0x000000ffff067224 */ /* 0x000fe200078e000e */
[----:B------:R-:W-:-:S07]  /*24990*/  SEL R31, R37, R40, P0 ;  /* 0x00000028251f7207 */ /* 0x000fce0000000000 */
[----:B------:R-:W-:Y:S05]  /*249a0*/  WARPSYNC.COLLECTIVE R15, `(.L_x_610) ;  /* 0x000000000f087348 */ /* 0x000fea0003c00000 */
[----:B------:R0:W1:Y:S02]  /*249b0*/  SHFL.IDX P6, R14, R13, R12, R11 ;  /* 0x0000000c0d0e7389 */ /* 0x00006400000c000b */
[----:B01----:R-:W-:Y:S01]  /*249c0*/  ENDCOLLECTIVE ;  /* 0x000000000000791b */ /* 0x003fe20003800000 */
.L_x_610:
        /* <DEDUP_REMOVED lines=8> */
[----:B------:R-:W-:Y:S01]  /*24a50*/  SEL R43, R36, R43, P0 ;  /* 0x0000002b242b7207 */ /* 0x000fe20000000000 */
[----:B------:R-:W-:Y:S01]  /*24a60*/  IMAD.MOV.U32 R12, RZ, RZ, R0 ;  /* 0x000000ffff0c7224 */ /* 0x000fe200078e0000 */
        /* <DEDUP_REMOVED lines=9> */
.L_x_611:
[----:B------:R-:W-:Y:S02]  /*24b00*/  SEL R55, R52, R55, P0 ;  /* 0x0000003734377207 */ /* 0x000fe40000000000 */
[----:B------:R-:W-:Y:S02]  /*24b10*/  SEL R57, R46, R59, P0 ;  /* 0x0000003b2e397207 */ /* 0x000fe40000000000 */
[----:B------:R-:W-:Y:S02]  /*24b20*/  SEL R59, R59, R46, P0 ;  /* 0x0000002e3b3b7207 */ /* 0x000fe40000000000 */
[----:B------:R-:W-:Y:S02]  /*24b30*/  SEL R4, R6, R3, P0 ;  /* 0x0000000306047207 */ /* 0x000fe40000000000 */
[----:B------:R-:W-:Y:S01]  /*24b40*/  SEL R6, R3, R6, P0 ;  /* 0x0000000603067207 */ /* 0x000fe20000000000 */
[----:B------:R-:W-:Y:S02]  /*24b50*/  IMAD.MOV.U32 R13, RZ, RZ, R7 ;  /* 0x000000ffff0d7224 */ /* 0x000fe400078e0007 */
[----:B------:R-:W-:Y:S01]  /*24b60*/  IMAD.MOV.U32 R12, RZ, RZ, R2 ;  /* 0x000000ffff0c7224 */ /* 0x000fe200078e0002 */
[----:B------:R-:W-:-:S07]  /*24b70*/  MOV R10, R14 ;  /* 0x0000000e000a7202 */ /* 0x000fce0000000f00 */
[----:B------:R-:W-:Y:S05]  /*24b80*/  WARPSYNC.COLLECTIVE R15, `(.L_x_612) ;  /* 0x000000000f087348 */ /* 0x000fea0003c00000 */
[----:B------:R0:W1:Y:S02]  /*24b90*/  SHFL.IDX P6, R14, R13, R12, R11 ;  /* 0x0000000c0d0e7389 */ /* 0x00006400000c000b */
[----:B01----:R-:W-:Y:S01]  /*24ba0*/  ENDCOLLECTIVE ;  /* 0x000000000000791b */ /* 0x003fe20003800000 */
.L_x_612:
[----:B------:R-:W-:Y:S01]  /*24bb0*/  MOV R13, R9 ;  /* 0x00000009000d7202 */ /* 0x000fe20000000f00 */
[----:B------:R-:W-:Y:S02]  /*24bc0*/  IMAD.MOV.U32 R12, RZ, RZ, R0 ;  /* 0x000000ffff0c7224 */ /* 0x000fe400078e0000 */
[----:B------:R-:W-:-:S07]  /*24bd0*/  IMAD.MOV.U32 R7, RZ, RZ, R14 ;  /* 0x000000ffff077224 */ /* 0x000fce00078e000e */
[----:B------:R-:W-:Y:S05]  /*24be0*/  WARPSYNC.COLLECTIVE R15, `(.L_x_613) ;  /* 0x000000000f087348 */ /* 0x000fea0003c00000 */
[----:B------:R0:W1:Y:S02]  /*24bf0*/  SHFL.IDX P6, R14, R13, R12, R11 ;  /* 0x0000000c0d0e7389 */ /* 0x00006400000c000b */
[----:B01----:R-:W-:Y:S01]  /*24c00*/  ENDCOLLECTIVE ;  /* 0x000000000000791b */ /* 0x003fe20003800000 */
.L_x_613:
[----:B------:R-:W-:Y:S02]  /*24c10*/  SEL R8, R10, R7, P0 ;  /* 0x000000070a087207 */ /* 0x000fe40000000000 */
[----:B------:R-:W-:Y:S01]  /*24c20*/  SEL R10, R7, R10, P0 ;  /* 0x0000000a070a7207 */ /* 0x000fe20000000000 */
[----:B------:R-:W-:Y:S01]  /*24c30*/  IMAD.MOV.U32 R13, RZ, RZ, R21 ;  /* 0x000000ffff0d7224 */ /* 0x000fe200078e0015 */
[----:B------:R-:W-:Y:S01]  /*24c40*/  MOV R12, R2 ;  /* 0x00000002000c7202 */ /* 0x000fe20000000f00 */
[----:B------:R-:W-:-:S07]  /*24c50*/  IMAD.MOV.U32 R26, RZ, RZ, R14 ;  /* 0x000000ffff1a7224 */ /* 0x000fce00078e000e */
[----:B------:R-:W-:Y:S05]  /*24c60*/  WARPSYNC.COLLECTIVE R15, `(.L_x_614) ;  /* 0x000000000f087348 */ /* 0x000fea0003c00000 */
[----:B------:R0:W1:Y:S02]  /*24c70*/  SHFL.IDX P6, R14, R13, R12, R11 ;  /* 0x0000000c0d0e7389 */ /* 0x00006400000c000b */
[----:B01----:R-:W-:Y:S01]  /*24c80*/  ENDCOLLECTIVE ;  /* 0x000000000000791b */ /* 0x003fe20003800000 */
.L_x_614:
[----:B------:R-:W-:Y:S02]  /*24c90*/  IMAD.MOV.U32 R13, RZ, RZ, R25 ;  /* 0x000000ffff0d7224 */ /* 0x000fe400078e0019 */
[----:B------:R-:W-:Y:S02]  /*24ca0*/  IMAD.MOV.U32 R12, RZ, RZ, R0 ;  /* 0x000000ffff0c7224 */ /* 0x000fe400078e0000 */
[----:B------:R-:W-:-:S07]  /*24cb0*/  IMAD.MOV.U32 R21, RZ, RZ, R14 ;  /* 0x000000ffff157224 */ /* 0x000fce00078e000e */
[----:B------:R-:W-:Y:S05]  /*24cc0*/  WARPSYNC.COLLECTIVE R15, `(.L_x_615) ;  /* 0x000000000f087348 */ /* 0x000fea0003c00000 */
[----:B------:R0:W1:Y:S02]  /*24cd0*/  SHFL.IDX P6, R14, R13, R12, R11 ;  /* 0x0000000c0d0e7389 */ /* 0x00006400000c000b */
[----:B01----:R-:W-:Y:S01]  /*24ce0*/  ENDCOLLECTIVE ;  /* 0x000000000000791b */ /* 0x003fe20003800000 */
.L_x_615:
        /* <DEDUP_REMOVED lines=8> */
.L_x_616:
[----:B------:R-:W-:Y:S01]  /*24d70*/  MOV R13, R29 ;  /* 0x0000001d000d7202 */ /* 0x000fe20000000f00 */
[----:B------:R-:W-:Y:S02]  /*24d80*/  IMAD.MOV.U32 R12, RZ, RZ, R0 ;  /* 0x000000ffff0c7224 */ /* 0x000fe400078e0000 */
[----:B------:R-:W-:-:S07]  /*24d90*/  IMAD.MOV.U32 R27, RZ, RZ, R14 ;  /* 0x000000ffff1b7224 */ /* 0x000fce00078e000e */
[----:B------:R-:W-:Y:S05]  /*24da0*/  WARPSYNC.COLLECTIVE R15, `(.L_x_617) ;  /* 0x000000000f087348 */ /* 0x000fea0003c00000 */
[----:B------:R0:W1:Y:S02]  /*24db0*/  SHFL.IDX P6, R14, R13, R12, R11 ;  /* 0x0000000c0d0e7389 */ /* 0x00006400000c000b */
[----:B01----:R-:W-:Y:S01]  /*24dc0*/  ENDCOLLECTIVE ;  /* 0x000000000000791b */ /* 0x003fe20003800000 */
.L_x_617:
        /* <DEDUP_REMOVED lines=8> */
.L_x_618:
[----:B------:R-:W-:Y:S02]  /*24e50*/  IMAD.MOV.U32 R13, RZ, RZ, R33 ;  /* 0x000000ffff0d7224 */ /* 0x000fe400078e0021 */
[----:B------:R-:W-:Y:S02]  /*24e60*/  IMAD.MOV.U32 R12, RZ, RZ, R0 ;  /* 0x000000ffff0c7224 */ /* 0x000fe400078e0000 */
[----:B------:R-:W-:-:S07]  /*24e70*/  IMAD.MOV.U32 R31, RZ, RZ, R14 ;  /* 0x000000ffff1f7224 */ /* 0x000fce00078e000e */
[----:B------:R-:W-:Y:S05]  /*24e80*/  WARPSYNC.COLLECTIVE R15, `(.L_x_619) ;  /* 0x000000000f087348 */ /* 0x000fea0003c00000 */
[----:B------:R0:W1:Y:S02]  /*24e90*/  SHFL.IDX P6, R14, R13, R12, R11 ;  /* 0x0000000c0d0e7389 */ /* 0x00006400000c000b */
[----:B01----:R-:W-:Y:S01]  /*24ea0*/  ENDCOLLECTIVE ;  /* 0x000000000000791b */ /* 0x003fe20003800000 */
.L_x_619:
        /* <DEDUP_REMOVED lines=8> */
.L_x_620:
[----:B------:R-:W-:Y:S01]  /*24f30*/  MOV R13, R37 ;  /* 0x00000025000d7202 */ /* 0x000fe20000000f00 */
[----:B------:R-:W-:Y:S02]  /*24f40*/  IMAD.MOV.U32 R12, RZ, RZ, R0 ;  /* 0x000000ffff0c7224 */ /* 0x000fe400078e0000 */
[----:B------:R-:W-:-:S07]  /*24f50*/  IMAD.MOV.U32 R35, RZ, RZ, R14 ;  /* 0x000000ffff237224 */ /* 0x000fce00078e000e */
[----:B------:R-:W-:Y:S05]  /*24f60*/  WARPSYNC.COLLECTIVE R15, `(.L_x_621) ;  /* 0x000000000f087348 */ /* 0x000fea0003c00000 */
[----:B------:R0:W1:Y:S02]  /*24f70*/  SHFL.IDX P6, R14, R13, R12, R11 ;  /* 0x0000000c0d0e7389 */ /* 0x00006400000c000b */
[----:B01----:R-:W-:Y:S01]  /*24f80*/  ENDCOLLECTIVE ;  /* 0x000000000000791b */ /* 0x003fe20003800000 */
.L_x_621:
        /* <DEDUP_REMOVED lines=8> */
.L_x_622:
[----:B------:R-:W-:Y:S02]  /*25010*/  IMAD.MOV.U32 R13, RZ, RZ, R41 ;  /* 0x000000ffff0d7224 */ /* 0x000fe400078e0029 */
[----:B------:R-:W-:Y:S02]  /*25020*/  IMAD.MOV.U32 R12, RZ, RZ, R0 ;  /* 0x000000ffff0c7224 */ /* 0x000fe400078e0000 */
[----:B------:R-:W-:-:S07]  /*25030*/  IMAD.MOV.U32 R20, RZ, RZ, R14 ;  /* 0x000000ffff147224 */ /* 0x000fce00078e000e */
[----:B------:R-:W-:Y:S05]  /*25040*/  WARPSYNC.COLLECTIVE R15, `(.L_x_623) ;  /* 0x000000000f087348 */ /* 0x000fea0003c00000 */
[----:B------:R0:W1:Y:S02]  /*25050*/  SHFL.IDX P6, R14, R13, R12, R11 ;  /* 0x0000000c0d0e7389 */ /* 0x00006400000c000b */
[----:B01----:R-:W-:Y:S01]  /*25060*/  ENDCOLLECTIVE ;  /* 0x000000000000791b */ /* 0x003fe20003800000 */
.L_x_623:
[----:B------:R-:W-:Y:S02]  /*25070*/  IMAD.MOV.U32 R13, RZ, RZ, R43 ;  /* 0x000000ffff0d7224 */ /* 0x000fe400078e002b */
[----:B------:R-:W-:Y:S01]  /*25080*/  IMAD.MOV.U32 R12, RZ, RZ, R2 ;  /* 0x000000ffff0c7224 */ /* 0x000fe200078e0002 */
[----:B------:R-:W-:-:S07]  /*25090*/  MOV R41, R14 ;  /* 0x0000000e00297202 */ /* 0x000fce0000000f00 */
[----:B------:R-:W-:Y:S05]  /*250a0*/  WARPSYNC.COLLECTIVE R15, `(.L_x_624) ;  /* 0x000000000f087348 */ /* 0x000fea0003c00000 */
[----:B------:R0:W1:Y:S02]  /*250b0*/  SHFL.IDX P6, R14, R13, R12, R11 ;  /* 0x0000000c0d0e7389 */ /* 0x00006400000c000b */
[----:B01----:R-:W-:Y:S01]  /*250c0*/  ENDCOLLECTIVE ;  /* 0x000000000000791b */ /* 0x003fe20003800000 */
.L_x_624:
[----:B------:R-:W-:Y:S01]  /*250d0*/  MOV R13, R45 ;  /* 0x0000002d000d7202 */ /* 0x000fe20000000f00 */
[----:B------:R-:W-:Y:S02]  /*250e0*/  IMAD.MOV.U32 R12, RZ, RZ, R0 ;  /* 0x000000ffff0c7224 */ /* 0x000fe400078e0000 */
[----:B------:R-:W-:-:S07]  /*250f0*/  IMAD.MOV.U32 R40, RZ, RZ, R14 ;  /* 0x000000ffff287224 */ /* 0x000fce00078e000e */
[----:B------:R-:W-:Y:S05]  /*25100*/  WARPSYNC.COLLECTIVE R15, `(.L_x_625) ;  /* 0x000000000f087348 */ /* 0x000fea0003c00000 */
[----:B------:R0:W1:Y:S02]  /*25110*/  SHFL.IDX P6, R14, R13, R12, R11 ;  /* 0x0000000c0d0e7389 */ /* 0x00006400000c000b */
[----:B01----:R-:W-:Y:S01]  /*25120*/  ENDCOLLECTIVE ;  /* 0x000000000000791b */ /* 0x003fe20003800000 */
.L_x_625:
        /* <DEDUP_REMOVED lines=8> */
.L_x_626:
[----:B------:R-:W-:Y:S02]  /*251b0*/  IMAD.MOV.U32 R13, RZ, RZ, R49 ;  /* 0x000000ffff0d7224 */ /* 0x000fe400078e0031 */
[----:B------:R-:W-:Y:S02]  /*251c0*/  IMAD.MOV.U32 R12, RZ, RZ, R0 ;  /* 0x000000ffff0c7224 */ /* 0x000fe400078e0000 */
[----:B------:R-:W-:-:S07]  /*251d0*/  IMAD.MOV.U32 R42, RZ, RZ, R14 ;  /* 0x000000ffff2a7224 */ /* 0x000fce00078e000e */
[----:B------:R-:W-:Y:S05]  /*251e0*/  WARPSYNC.COLLECTIVE R15, `(.L_x_627) ;  /* 0x000000000f087348 */ /* 0x000fea0003c00000 */
[----:B------:R0:W1:Y:S02]  /*251f0*/  SHFL.IDX P6, R14, R13, R12, R11 ;  /* 0x0000000c0d0e7389 */ /* 0x00006400000c000b */
[----:B01----:R-:W-:Y:S01]  /*25200*/  ENDCOLLECTIVE ;  /* 0x000000000000791b */ /* 0x003fe20003800000 */
.L_x_627:
        /* <DEDUP_REMOVED lines=8> */
.L_x_628:
[----:B------:R-:W-:Y:S01]  /*25290*/  MOV R13, R53 ;  /* 0x00000035000d7202 */ /* 0x000fe20000000f00 */
[----:B------:R-:W-:Y:S02]  /*252a0*/  IMAD.MOV.U32 R12, RZ, RZ, R0 ;  /* 0x000000ffff0c7224 */ /* 0x000fe400078e0000 */
[----:B------:R-:W-:-:S07]  /*252b0*/  IMAD.MOV.U32 R48, RZ, RZ, R14 ;  /* 0x000000ffff307224 */ /* 0x000fce00078e000e */
[----:B------:R-:W-:Y:S05]  /*252c0*/  WARPSYNC.COLLECTIVE R15, `(.L_x_629) ;  /* 0x000000000f087348 */ /* 0x000fea0003c00000 */
[----:B------:R0:W1:Y:S02]  /*252d0*/  SHFL.IDX P6, R14, R13, R12, R11 ;  /* 0x0000000c0d0e7389 */ /* 0x00006400000c000b */
[----:B01----:R-:W-:Y:S01]  /*252e0*/  ENDCOLLECTIVE ;  /* 0x000000000000791b */ /* 0x003fe20003800000 */
.L_x_629:
[----:B------:R-:W-:Y:S01]  /*252f0*/  SEL R9, R49, R48, P0 ;  /* 0x0000003031097207 */ /* 0x000fe20000000000 */
[----:B------:R-:W-:Y:S01]  /*25300*/  IMAD.MOV.U32 R13, RZ, RZ, R55 ;  /* 0x000000ffff0d7224 */ /* 0x000fe200078e0037 */
[----:B------:R-:W-:Y:S01]  /*25310*/  MOV R12, R2 ;  /* 0x00000002000c7202 */ /* 0x000fe20000000f00 */
[----:B------:R-:W-:-:S07]  /*25320*/  IMAD.MOV.U32 R53, RZ, RZ, R14 ;  /* 0x000000ffff357224 */ /* 0x000fce00078e000e */
[----:B------:R-:W-:Y:S05]  /*25330*/  WARPSYNC.COLLECTIVE R15, `(.L_x_630) ;  /* 0x000000000f087348 */ /* 0x000fea0003c00000 */
[----:B------:R0:W1:Y:S02]  /*25340*/  SHFL.IDX P6, R14, R13, R12, R11 ;  /* 0x0000000c0d0e7389 */ /* 0x00006400000c000b */
[----:B01----:R-:W-:Y:S01]  /*25350*/  ENDCOLLECTIVE ;  /* 0x000000000000791b */ /* 0x003fe20003800000 */
.L_x_630:
[----:B------:R-:W-:Y:S02]  /*25360*/  IMAD.MOV.U32 R13, RZ, RZ, R57 ;  /* 0x000000ffff0d7224 */ /* 0x000fe400078e0039 */
[----:B------:R-:W-:Y:S02]  /*25370*/  IMAD.MOV.U32 R12, RZ, RZ, R0 ;  /* 0x000000ffff0c7224 */ /* 0x000fe400078e0000 */
[----:B------:R-:W-:-:S07]  /*25380*/  IMAD.MOV.U32 R50, RZ, RZ, R14 ;  /* 0x000000ffff327224 */ /* 0x000fce00078e000e */
[----:B------:R-:W-:Y:S05]  /*25390*/  WARPSYNC.COLLECTIVE R15, `(.L_x_631) ;  /* 0x000000000f087348 */ /* 0x000fea0003c00000 */
[----:B------:R0:W1:Y:S02]  /*253a0*/  SHFL.IDX P6, R14, R13, R12, R11 ;  /* 0x0000000c0d0e7389 */ /* 0x00006400000c000b */
[----:B01----:R-:W-:Y:S01]  /*253b0*/  ENDCOLLECTIVE ;  /* 0x000000000000791b */ /* 0x003fe20003800000 */
.L_x_631:
        /* <DEDUP_REMOVED lines=8> */
.L_x_632:
[----:B------:R-:W-:Y:S01]  /*25440*/  MOV R13, R63 ;  /* 0x0000003f000d7202 */ /* 0x000fe20000000f00 */
[----:B------:R-:W-:Y:S02]  /*25450*/  IMAD.MOV.U32 R12, RZ, RZ, R0 ;  /* 0x000000ffff0c7224 */ /* 0x000fe400078e0000 */
[----:B------:R-:W-:-:S07]  /*25460*/  IMAD.MOV.U32 R52, RZ, RZ, R14 ;  /* 0x000000ffff347224 */ /* 0x000fce00078e000e */
[----:B------:R-:W-:Y:S05]  /*25470*/  WARPSYNC.COLLECTIVE R15, `(.L_x_633) ;  /* 0x000000000f087348 */ /* 0x000fea0003c00000 */
[----:B------:R0:W1:Y:S02]  /*25480*/  SHFL.IDX P6, R14, R13, R12, R11 ;  /* 0x0000000c0d0e7389 */ /* 0x00006400000c000b */
[----:B01----:R-:W-:Y:S01]  /*25490*/  ENDCOLLECTIVE ;  /* 0x000000000000791b */ /* 0x003fe20003800000 */
.L_x_633:
        /* <DEDUP_REMOVED lines=8> */
.L_x_634:
[----:B------:R-:W-:Y:S02]  /*25520*/  IMAD.MOV.U32 R13, RZ, RZ, R67 ;  /* 0x000000ffff0d7224 */ /* 0x000fe400078e0043 */
[----:B------:R-:W-:Y:S02]  /*25530*/  IMAD.MOV.U32 R12, RZ, RZ, R0 ;  /* 0x000000ffff0c7224 */ /* 0x000fe400078e0000 */
[----:B------:R-:W-:-:S07]  /*25540*/  IMAD.MOV.U32 R54, RZ, RZ, R14 ;  /* 0x000000ffff367224 */ /* 0x000fce00078e000e */
[----:B------:R-:W-:Y:S05]  /*25550*/  WARPSYNC.COLLECTIVE R15, `(.L_x_635) ;  /* 0x000000000f087348 */ /* 0x000fea0003c00000 */
[----:B------:R0:W1:Y:S02]  /*25560*/  SHFL.IDX P6, R14, R13, R12, R11 ;  /* 0x0000000c0d0e7389 */ /* 0x00006400000c000b */
[----:B01----:R-:W-:Y:S01]  /*25570*/  ENDCOLLECTIVE ;  /* 0x000000000000791b */ /* 0x003fe20003800000 */
.L_x_635:
        /* <DEDUP_REMOVED lines=8> */
.L_x_636:
[----:B------:R-:W-:Y:S01]  /*25600*/  MOV R13, R71 ;  /* 0x00000047000d7202 */ /* 0x000fe20000000f00 */
[----:B------:R-:W-:Y:S02]  /*25610*/  IMAD.MOV.U32 R12, RZ, RZ, R0 ;  /* 0x000000ffff0c7224 */ /* 0x000fe400078e0000 */
[----:B------:R-:W-:-:S07]  /*25620*/  IMAD.MOV.U32 R56, RZ, RZ, R14 ;  /* 0x000000ffff387224 */ /* 0x000fce00078e000e */
[----:B------:R-:W-:Y:S05]  /*25630*/  WARPSYNC.COLLECTIVE R15, `(.L_x_637) ;  /* 0x000000000f087348 */ /* 0x000fea0003c00000 */
[----:B------:R0:W1:Y:S02]  /*25640*/  SHFL.IDX P6, R14, R13, R12, R11 ;  /* 0x0000000c0d0e7389 */ /* 0x00006400000c000b */
[----:B01----:R-:W-:Y:S01]  /*25650*/  ENDCOLLECTIVE ;  /* 0x000000000000791b */ /* 0x003fe20003800000 */
.L_x_637:
[----:B------:R-:W-:Y:S01]  /*25660*/  SEL R39, R56, R67, P0 ;  /* 0x0000004338277207 */ /* 0x000fe20000000000 */
[----:B------:R-:W-:Y:S01]  /*25670*/  IMAD.MOV.U32 R13, RZ, RZ, R73 ;  /* 0x000000ffff0d7224 */ /* 0x000fe200078e0049 */
[----:B------:R-:W-:Y:S01]  /*25680*/  MOV R12, R2 ;  /* 0x00000002000c7202 */ /* 0x000fe20000000f00 */
[----:B------:R-:W-:-:S07]  /*25690*/  IMAD.MOV.U32 R71, RZ, RZ, R14 ;  /* 0x000000ffff477224 */ /* 0x000fce00078e000e */
[----:B------:R-:W-:Y:S05]  /*256a0*/  WARPSYNC.COLLECTIVE R15, `(.L_x_638) ;  /* 0x000000000f087348 */ /* 0x000fea0003c00000 */
[----:B------:R0:W1:Y:S02]  /*256b0*/  SHFL.IDX P6, R14, R13, R12, R11 ;  /* 0x0000000c0d0e7389 */ /* 0x00006400000c000b */
[----:B01----:R-:W-:Y:S01]  /*256c0*/  ENDCOLLECTIVE ;  /* 0x000000000000791b */ /* 0x003fe20003800000 */
.L_x_638:
[----:B------:R-:W-:Y:S02]  /*256d0*/  IMAD.MOV.U32 R13, RZ, RZ, R75 ;  /* 0x000000ffff0d7224 */ /* 0x000fe400078e004b */
[----:B------:R-:W-:Y:S02]  /*256e0*/  IMAD.MOV.U32 R12, RZ, RZ, R0 ;  /* 0x000000ffff0c7224 */ /* 0x000fe400078e0000 */
[----:B------:R-:W-:-:S07]  /*256f0*/  IMAD.MOV.U32 R58, RZ, RZ, R14 ;  /* 0x000000ffff3a7224 */ /* 0x000fce00078e000e */
[----:B------:R-:W-:Y:S05]  /*25700*/  WARPSYNC.COLLECTIVE R15, `(.L_x_639) ;  /* 0x000000000f087348 */ /* 0x000fea0003c00000 */
[----:B------:R0:W1:Y:S02]  /*25710*/  SHFL.IDX P6, R14, R13, R12, R11 ;  /* 0x0000000c0d0e7389 */ /* 0x00006400000c000b */
[----:B01----:R-:W-:Y:S01]  /*25720*/  ENDCOLLECTIVE ;  /* 0x000000000000791b */ /* 0x003fe20003800000 */
.L_x_639:
[----:B------:R-:W-:Y:S02]  /*25730*/  IMAD.MOV.U32 R13, RZ, RZ, R77 ;  /* 0x000000ffff0d7224 */ /* 0x000fe400078e004d */
[----:B------:R-:W-:Y:S01]  /*25740*/  IMAD.MOV.U32 R12, RZ, RZ, R2 ;  /* 0x000000ffff0c7224 */ /* 0x000fe200078e0002 */
[----:B------:R-:W-:-:S07]  /*25750*/  MOV R75, R14 ;  /* 0x0000000e004b7202 */ /* 0x000fce0000000f00 */
[----:B------:R-:W-:Y:S05]  /*25760*/  WARPSYNC.COLLECTIVE R15, `(.L_x_640) ;  /* 0x000000000f087348 */ /* 0x000fea0003c00000 */
[----:B------:R0:W1:Y:S02]  /*25770*/  SHFL.IDX P6, R14, R13, R12, R11 ;  /* 0x0000000c0d0e7389 */ /* 0x00006400000c000b */
[----:B01----:R-:W-:Y:S01]  /*25780*/  ENDCOLLECTIVE ;  /* 0x000000000000791b */ /* 0x003fe20003800000 */
.L_x_640:
[----:B------:R-:W-:Y:S02]  /*25790*/  SEL R12, R37, R20, P0 ;  /* 0x00000014250c7207 */ /* 0x000fe40000000000 */
[----:B------:R-:W-:Y:S02]  /*257a0*/  SEL R11, R48, R49, P0 ;  /* 0x00000031300b7207 */ /* 0x000fe40000000000 */
[----:B------:R-:W-:Y:S02]  /*257b0*/  SEL R13, R71, R58, P0 ;  /* 0x0000003a470d7207 */ /* 0x000fe40000000000 */
[----:B------:R-:W-:Y:S02]  /*257c0*/  SEL R15, R58, R71, P0 ;  /* 0x000000473a0f7207 */ /* 0x000fe40000000000 */
[----:B------:R-:W-:Y:S01]  /*257d0*/  MOV R49, RZ ;  /* 0x000000ff00317202 */ /* 0x000fe20000000f00 */
[----:B------:R-:W-:Y:S01]  /*257e0*/  IMAD.MOV.U32 R62, RZ, RZ, R14 ;  /* 0x000000ffff3e7224 */ /* 0x000fe200078e000e */
[----:B------:R-:W-:-:S02]  /*257f0*/  SEL R14, R20, R37, P0 ;  /* 0x00000025140e7207 */ /* 0x000fc40000000000 */
[----:B------:R-:W-:Y:S01]  /*25800*/  SEL R37, R67, R56, P0 ;  /* 0x0000003843257207 */ /* 0x000fe20000000000 */
[----:B------:R-:W-:Y:S06]  /*25810*/  BRA `(.L_x_641) ;  /* 0xffffff6c00f07947 */ /* 0x000fec000383ffff */
.L_x_470:
[----:B------:R-:W0:Y:S01]  /*25820*/  S2R R6, SR_TID.X ;  /* 0x0000000000067919 */ /* 0x000e220000002100 */
[----:B------:R-:W-:Y:S01]  /*25830*/  BSSY B1, `(.L_x_642) ;  /* 0x000000a000017945 */ /* 0x000fe20003800000 */
[----:B------:R-:W-:Y:S01]  /*25840*/  IMAD.MOV.U32 R12, RZ, RZ, RZ ;  /* 0x000000ffff0c7224 */ /* 0x000fe200078e00ff */
[----:B------:R-:W-:Y:S01]  /*25850*/  MOV R15, 0xffffffff ;  /* 0xffffffff000f7802 */ /* 0x000fe20000000f00 */
[----:B------:R-:W-:Y:S01]  /*25860*/  IMAD.MOV.U32 R11, RZ, RZ, 0x1f ;  /* 0x0000001fff0b7424 */ /* 0x000fe200078e00ff */
[----:B0-----:R-:W-:-:S04]  /*25870*/  SHF.R.U32.HI R6, RZ, 0x5, R6 ;  /* 0x00000005ff067819 */ /* 0x001fc80000011606 */
[----:B------:R-:W-:-:S05]  /*25880*/  LOP3.LUT R6, R6, 0x3, RZ, 0xc0, !PT ;  /* 0x0000000306067812 */ /* 0x000fca00078ec0ff */
[----:B------:R-:W-:-:S07]  /*25890*/  IMAD.MOV.U32 R13, RZ, RZ, R6 ;  /* 0x000000ffff0d7224 */ /* 0x000fce00078e0006 */
[----:B------:R-:W-:Y:S05]  /*258a0*/  WARPSYNC.COLLECTIVE R15, `(.L_x_643) ;  /* 0x000000000f087348 */ /* 0x000fea0003c00000 */
[----:B------:R0:W1:Y:S02]  /*258b0*/  SHFL.IDX P6, R14, R13, R12, R11 ;  /* 0x0000000c0d0e7389 */ /* 0x00006400000c000b */
[----:B01----:R-:W-:Y:S01]  /*258c0*/  ENDCOLLECTIVE ;  /* 0x000000000000791b */ /* 0x003fe20003800000 */
.L_x_643:
[----:B------:R-:W-:Y:S05]  /*258d0*/  BSYNC B1 ;  /* 0x0000000000017941 */ /* 0x000fea0003800000 */
.L_x_642:
[----:B------:R-:W-:Y:S05]  /*258e0*/  BRA `(.L_x_644) ;  /* 0xffffff9c00087947 */ /* 0x000fea000383ffff */
.L_x_472:
[----:B------:R-:W-:Y:S01]  /*258f0*/  BSSY B1, `(.L_x_645) ;  /* 0x0000006000017945 */ /* 0x000fe20003800000 */
[----:B------:R-:W-:-:S07]  /*25900*/  IMAD.MOV.U32 R15, RZ, RZ, -0x1 ;  /* 0xffffffffff0f7424 */ /* 0x000fce00078e00ff */
[----:B0-----:R-:W-:Y:S05]  /*25910*/  WARPSYNC.COLLECTIVE R15, `(.L_x_646) ;  /* 0x000000000f0c7348 */ /* 0x001fea0003c00000 */
[----:B------:R-:W-:Y:S02]  /*25920*/  ELECT P6, UR62, PT ;  /* 0x00000000003e782f */ /* 0x000fe400038c0000 */
[----:B------:R-:W-:Y:S01]  /*25930*/  MOV R14, UR62 ;  /* 0x0000003e000e7c02 */ /* 0x000fe20008000f00 */
[----:B0-----:R-:W-:Y:S10]  /*25940*/  ENDCOLLECTIVE ;  /* 0x000000000000791b */ /* 0x001ff40003800000 */
.L_x_646:
[----:B------:R-:W-:Y:S05]  /*25950*/  BSYNC B1 ;  /* 0x0000000000017941 */ /* 0x000fea0003800000 */
.L_x_645:
[----:B------:R-:W-:Y:S05]  /*25960*/  BRA `(.L_x_471) ;  /* 0xffffff9c00007947 */ /* 0x000fea000383ffff */
.L_x_474:
[----:B0-----:R0:W1:Y:S02]  /*25970*/  SYNCS.PHASECHK.TRANS64.TRYWAIT P0, [R11+URZ+0x2e820], R5 ;  /* 0x02e820050b0075a7 */ /* 0x001064000800017f */
[----:B-1----:R-:W-:Y:S05]  /*25980*/  @!P0 NANOSLEEP.SYNCS 0x989680 ;  /* 0x009896800000895d */ /* 0x002fea0003900000 */
[----:B------:R-:W1:Y:S02]  /*25990*/  @!P0 SYNCS.PHASECHK.TRANS64 P0, [R11+URZ+0x2e820], R5 ;  /* 0x02e820050b0085a7 */ /* 0x000e64000800007f */
[----:B-1----:R-:W-:Y:S05]  /*259a0*/  @!P0 BRA `(.L_x_474) ;  /* 0xfffffffc00f08947 */ /* 0x002fea000383ffff */
[----:B------:R-:W-:Y:S05]  /*259b0*/  BRA `(.L_x_647) ;  /* 0xffffff9c001c7947 */ /* 0x000fea000383ffff */
.L_x_478:
[----:B0-----:R0:W1:Y:S02]  /*259c0*/  SYNCS.PHASECHK.TRANS64.TRYWAIT P0, [R5+URZ+0x2e8a0], R10 ;  /* 0x02e8a00a050075a7 */ /* 0x001064000800017f */
[----:B-1----:R-:W-:Y:S05]  /*259d0*/  @!P0 NANOSLEEP.SYNCS 0x989680 ;  /* 0x009896800000895d */ /* 0x002fea0003900000 */
[----:B------:R-:W1:Y:S02]  /*259e0*/  @!P0 SYNCS.PHASECHK.TRANS64 P0, [R5+URZ+0x2e8a0], R10 ;  /* 0x02e8a00a050085a7 */ /* 0x000e64000800007f */
[----:B-1----:R-:W-:Y:S05]  /*259f0*/  @!P0 BRA `(.L_x_478) ;  /* 0xfffffffc00f08947 */ /* 0x002fea000383ffff */
[----:B------:R-:W-:Y:S05]  /*25a00*/  BRA `(.L_x_648) ;  /* 0xffffff9c003c7947 */ /* 0x000fea000383ffff */
.L_x_483:
[----:B-1----:R1:W2:Y:S02]  /*25a10*/  SYNCS.PHASECHK.TRANS64.TRYWAIT P0, [R5+URZ+0x2e8c0], R10 ;  /* 0x02e8c00a050075a7 */ /* 0x0022a4000800017f */
[----:B--2---:R-:W-:Y:S05]  /*25a20*/  @!P0 NANOSLEEP.SYNCS 0x989680 ;  /* 0x009896800000895d */ /* 0x004fea0003900000 */
[----:B------:R-:W2:Y:S02]  /*25a30*/  @!P0 SYNCS.PHASECHK.TRANS64 P0, [R5+URZ+0x2e8c0], R10 ;  /* 0x02e8c00a050085a7 */ /* 0x000ea4000800007f */
[----:B--2---:R-:W-:Y:S05]  /*25a40*/  @!P0 BRA `(.L_x_483) ;  /* 0xfffffffc00f08947 */ /* 0x004fea000383ffff */
[----:B------:R-:W-:Y:S05]  /*25a50*/  BRA `(.L_x_649) ;  /* 0xffffff9c00bc7947 */ /* 0x000fea000383ffff */
.L_x_490:
[----:B0-----:R0:W1:Y:S02]  /*25a60*/  SYNCS.PHASECHK.TRANS64.TRYWAIT P1, [R6+URZ+0x2e8a0], R7 ;  /* 0x02e8a007060075a7 */ /* 0x001064000802017f */
[----:B-1----:R-:W-:Y:S05]  /*25a70*/  @!P1 NANOSLEEP.SYNCS 0x989680 ;  /* 0x009896800000995d */ /* 0x002fea0003900000 */
[----:B------:R-:W1:Y:S02]  /*25a80*/  @!P1 SYNCS.PHASECHK.TRANS64 P1, [R6+URZ+0x2e8a0], R7 ;  /* 0x02e8a007060095a7 */ /* 0x000e64000802007f */
[----:B-1----:R-:W-:Y:S05]  /*25a90*/  @!P1 BRA `(.L_x_490) ;  /* 0xfffffffc00f09947 */ /* 0x002fea000383ffff */
[----:B------:R-:W-:Y:S05]  /*25aa0*/  BRA `(.L_x_650) ;  /* 0xffffffa0009c7947 */ /* 0x000fea000383ffff */
.L_x_495:
[----:B-1----:R1:W2:Y:S02]  /*25ab0*/  SYNCS.PHASECHK.TRANS64.TRYWAIT P1, [R6+URZ+0x2e8c0], R7 ;  /* 0x02e8c007060075a7 */ /* 0x0022a4000802017f */
[----:B--2---:R-:W-:Y:S05]  /*25ac0*/  @!P1 NANOSLEEP.SYNCS 0x989680 ;  /* 0x009896800000995d */ /* 0x004fea0003900000 */
[----:B------:R-:W2:Y:S02]  /*25ad0*/  @!P1 SYNCS.PHASECHK.TRANS64 P1, [R6+URZ+0x2e8c0], R7 ;  /* 0x02e8c007060095a7 */ /* 0x000ea4000802007f */
[----:B--2---:R-:W-:Y:S05]  /*25ae0*/  @!P1 BRA `(.L_x_495) ;  /* 0xfffffffc00f09947 */ /* 0x004fea000383ffff */
[----:B------:R-:W-:Y:S05]  /*25af0*/  BRA `(.L_x_651) ;  /* 0xffffffa400147947 */ /* 0x000fea000383ffff */
.L_x_508:
[----:B------:R-:W1:Y:S01]  /*25b00*/  S2R R7, SR_TID.X ;  /* 0x0000000000077919 */ /* 0x000e620000002100 */
[----:B------:R-:W-:Y:S01]  /*25b10*/  BSSY B0, `(.L_x_652) ;  /* 0x000000a000007945 */ /* 0x000fe20003800000 */
[----:B------:R-:W-:Y:S01]  /*25b20*/  IMAD.MOV.U32 R12, RZ, RZ, RZ ;  /* 0x000000ffff0c7224 */ /* 0x000fe200078e00ff */
[----:B------:R-:W-:Y:S01]  /*25b30*/  MOV R11, 0x1f ;  /* 0x0000001f000b7802 */ /* 0x000fe20000000f00 */
[----:B------:R-:W-:Y:S01]  /*25b40*/  IMAD.MOV.U32 R15, RZ, RZ, -0x1 ;  /* 0xffffffffff0f7424 */ /* 0x000fe200078e00ff */
[----:B-1----:R-:W-:-:S04]  /*25b50*/  SHF.R.U32.HI R7, RZ, 0x5, R7 ;  /* 0x00000005ff077819 */ /* 0x002fc80000011607 */
[----:B------:R-:W-:-:S05]  /*25b60*/  LOP3.LUT R7, R7, 0x3, RZ, 0xc0, !PT ;  /* 0x0000000307077812 */ /* 0x000fca00078ec0ff */
[----:B------:R-:W-:-:S07]  /*25b70*/  IMAD.MOV.U32 R13, RZ, RZ, R7 ;  /* 0x000000ffff0d7224 */ /* 0x000fce00078e0007 */
[----:B0-----:R-:W-:Y:S05]  /*25b80*/  WARPSYNC.COLLECTIVE R15, `(.L_x_653) ;  /* 0x000000000f087348 */ /* 0x001fea0003c00000 */
[----:B------:R1:W2:Y:S02]  /*25b90*/  SHFL.IDX P6, R14, R13, R12, R11 ;  /* 0x0000000c0d0e7389 */ /* 0x0002a400000c000b */
[----:B012---:R-:W-:Y:S01]  /*25ba0*/  ENDCOLLECTIVE ;  /* 0x000000000000791b */ /* 0x007fe20003800000 */
.L_x_653:
[----:B------:R-:W-:Y:S05]  /*25bb0*/  BSYNC B0 ;  /* 0x0000000000007941 */ /* 0x000fea0003800000 */
.L_x_652:
[----:B------:R-:W-:Y:S05]  /*25bc0*/  BRA `(.L_x_654) ;  /* 0xffffffb000387947 */ /* 0x000fea000383ffff */
.L_x_510:
[----:B------:R-:W-:Y:S01]  /*25bd0*/  BSSY B0, `(.L_x_655) ;  /* 0x0000006000007945 */ /* 0x000fe20003800000 */
[----:B------:R-:W-:-:S07]  /*25be0*/  IMAD.MOV.U32 R15, RZ, RZ, -0x1 ;  /* 0xffffffffff0f7424 */ /* 0x000fce00078e00ff */
[----:B01----:R-:W-:Y:S05]  /*25bf0*/  WARPSYNC.COLLECTIVE R15, `(.L_x_656) ;  /* 0x000000000f0c7348 */ /* 0x003fea0003c00000 */
[----:B------:R-:W-:Y:S02]  /*25c00*/  ELECT P6, UR62, PT ;  /* 0x00000000003e782f */ /* 0x000fe400038c0000 */
[----:B------:R-:W-:Y:S01]  /*25c10*/  MOV R14, UR62 ;  /* 0x0000003e000e7c02 */ /* 0x000fe20008000f00 */
[----:B01----:R-:W-:Y:S10]  /*25c20*/  ENDCOLLECTIVE ;  /* 0x000000000000791b */ /* 0x003ff40003800000 */
.L_x_656:
[----:B------:R-:W-:Y:S05]  /*25c30*/  BSYNC B0 ;  /* 0x0000000000007941 */ /* 0x000fea0003800000 */
.L_x_655:
[----:B------:R-:W-:Y:S05]  /*25c40*/  BRA `(.L_x_657) ;  /* 0xffffffb000307947 */ /* 0x000fea000383ffff */
.L_x_513:
[----:B-1----:R1:W2:Y:S02]  /*25c50*/  SYNCS.PHASECHK.TRANS64.TRYWAIT P2, [R4+URZ+0x2e880], R8 ;  /* 0x02e88008040075a7 */ /* 0x0022a4000804017f */
[----:B--2---:R-:W-:Y:S05]  /*25c60*/  @!P2 NANOSLEEP.SYNCS 0x989680 ;  /* 0x009896800000a95d */ /* 0x004fea0003900000 */
[----:B------:R-:W2:Y:S02]  /*25c70*/  @!P2 SYNCS.PHASECHK.TRANS64 P2, [R4+URZ+0x2e880], R8 ;  /* 0x02e880080400a5a7 */ /* 0x000ea4000804007f */
[----:B--2---:R-:W-:Y:S05]  /*25c80*/  @!P2 BRA `(.L_x_513) ;  /* 0xfffffffc00f0a947 */ /* 0x004fea000383ffff */
[----:B------:R-:W-:Y:S05]  /*25c90*/  BRA `(.L_x_658) ;  /* 0xffffffb000ac7947 */ /* 0x000fea000383ffff */
.L_x_515:
[----:B--2---:R2:W3:Y:S02]  /*25ca0*/  SYNCS.PHASECHK.TRANS64.TRYWAIT P2, [R4+URZ+0x2e840], R8 ;  /* 0x02e84008040075a7 */ /* 0x0044e4000804017f */
[----:B---3--:R-:W-:Y:S05]  /*25cb0*/  @!P2 NANOSLEEP.SYNCS 0x989680 ;  /* 0x009896800000a95d */ /* 0x008fea0003900000 */
[----:B------:R-:W3:Y:S02]  /*25cc0*/  @!P2 SYNCS.PHASECHK.TRANS64 P2, [R4+URZ+0x2e840], R8 ;  /* 0x02e840080400a5a7 */ /* 0x000ee4000804007f */
[----:B---3--:R-:W-:Y:S05]  /*25cd0*/  @!P2 BRA `(.L_x_515) ;  /* 0xfffffffc00f0a947 */ /* 0x008fea000383ffff */
[----:B------:R-:W-:Y:S05]  /*25ce0*/  BRA `(.L_x_659) ;  /* 0xffffffb400107947 */ /* 0x000fea000383ffff */
.L_x_518:
[----:B--2---:R-:W2:Y:S01]  /*25cf0*/  S2R R5, SR_CgaCtaId ;  /* 0x0000000000057919 */ /* 0x004ea20000008800 */
[----:B------:R-:W-:-:S04]  /*25d00*/  MOV R4, 0x400 ;  /* 0x0000040000047802 */ /* 0x000fc80000000f00 */
[----:B--2---:R-:W-:-:S04]  /*25d10*/  LEA R4, R5, R4, 0x18 ;  /* 0x0000000405047211 */ /* 0x004fc800078ec0ff */
[----:B------:R2:W3:Y:S03]  /*25d20*/  SYNCS.PHASECHK.TRANS64.TRYWAIT P0, [R4+URZ+0x2e820], R3 ;  /* 0x02e82003040075a7 */ /* 0x0004e6000800017f */
[----:B---3--:R-:W-:Y:S05]  /*25d30*/  @!P0 NANOSLEEP.SYNCS 0x989680 ;  /* 0x009896800000895d */ /* 0x008fea0003900000 */
[----:B------:R-:W3:Y:S02]  /*25d40*/  @!P0 SYNCS.PHASECHK.TRANS64 P0, [R4+URZ+0x2e820], R3 ;  /* 0x02e82003040085a7 */ /* 0x000ee4000800007f */
[----:B---3--:R-:W-:Y:S05]  /*25d50*/  @!P0 BRA `(.L_x_518) ;  /* 0xfffffffc00e48947 */ /* 0x008fea000383ffff */
[----:B------:R-:W-:Y:S05]  /*25d60*/  BRA `(.L_x_660) ;  /* 0xffffffb400d47947 */ /* 0x000fea000383ffff */
.L_x_524:
[----:B--2---:R2:W3:Y:S02]  /*25d70*/  SYNCS.PHASECHK.TRANS64.TRYWAIT P0, [R5+URZ+0x2e880], R4 ;  /* 0x02e88004050075a7 */ /* 0x0044e4000800017f */
[----:B---3--:R-:W-:Y:S05]  /*25d80*/  @!P0 NANOSLEEP.SYNCS 0x989680 ;  /* 0x009896800000895d */ /* 0x008fea0003900000 */
[----:B------:R-:W3:Y:S02]  /*25d90*/  @!P0 SYNCS.PHASECHK.TRANS64 P0, [R5+URZ+0x2e880], R4 ;  /* 0x02e88004050085a7 */ /* 0x000ee4000800007f */
[----:B---3--:R-:W-:Y:S05]  /*25da0*/  @!P0 BRA `(.L_x_524) ;  /* 0xfffffffc00f08947 */ /* 0x008fea000383ffff */
[----:B------:R-:W-:Y:S05]  /*25db0*/  BRA `(.L_x_661) ;  /* 0xffffffb800907947 */ /* 0x000fea000383ffff */
.L_x_529:
[----:B-1----:R1:W3:Y:S02]  /*25dc0*/  SYNCS.PHASECHK.TRANS64.TRYWAIT P0, [R5+URZ+0x2e840], R4 ;  /* 0x02e84004050075a7 */ /* 0x0022e4000800017f */
[----:B---3--:R-:W-:Y:S05]  /*25dd0*/  @!P0 NANOSLEEP.SYNCS 0x989680 ;  /* 0x009896800000895d */ /* 0x008fea0003900000 */
[----:B------:R-:W3:Y:S02]  /*25de0*/  @!P0 SYNCS.PHASECHK.TRANS64 P0, [R5+URZ+0x2e840], R4 ;  /* 0x02e84004050085a7 */ /* 0x000ee4000800007f */
[----:B---3--:R-:W-:Y:S05]  /*25df0*/  @!P0 BRA `(.L_x_529) ;  /* 0xfffffffc00f08947 */ /* 0x008fea000383ffff */
[----:B------:R-:W-:Y:S05]  /*25e00*/  BRA `(.L_x_662) ;  /* 0xffffffbc001c7947 */ /* 0x000fea000383ffff */
.L_x_535:
[----:B--2---:R-:W2:Y:S02]  /*25e10*/  LDL R4, [R1+0x8] ;  /* 0x0000080001047983 */ /* 0x004ea40000100800 */
[----:B--2---:R2:W3:Y:S02]  /*25e20*/  SYNCS.PHASECHK.TRANS64.TRYWAIT P2, [R4+URZ+0x2e870], R3 ;  /* 0x02e87003040075a7 */ /* 0x0044e4000804017f */
[----:B---3--:R-:W-:Y:S05]  /*25e30*/  @!P2 NANOSLEEP.SYNCS 0x989680 ;  /* 0x009896800000a95d */ /* 0x008fea0003900000 */
[----:B------:R-:W3:Y:S02]  /*25e40*/  @!P2 SYNCS.PHASECHK.TRANS64 P2, [R4+URZ+0x2e870], R3 ;  /* 0x02e870030400a5a7 */ /* 0x000ee4000804007f */
[----:B---3--:R-:W-:Y:S05]  /*25e50*/  @!P2 BRA `(.L_x_535) ;  /* 0xfffffffc00eca947 */ /* 0x008fea000383ffff */
[----:B------:R-:W-:Y:S05]  /*25e60*/  BRA `(.L_x_663) ;  /* 0xffffffbc00c47947 */ /* 0x000fea000383ffff */
.L_x_537:
[----:B--2---:R-:W2:Y:S02]  /*25e70*/  LDL R4, [R1+0x8] ;  /* 0x0000080001047983 */ /* 0x004ea40000100800 */
[----:B--2---:R2:W3:Y:S02]  /*25e80*/  SYNCS.PHASECHK.TRANS64.TRYWAIT P2, [R4+URZ+0x2e860], R3 ;  /* 0x02e86003040075a7 */ /* 0x0044e4000804017f */
[----:B---3--:R-:W-:Y:S05]  /*25e90*/  @!P2 NANOSLEEP.SYNCS 0x989680 ;  /* 0x009896800000a95d */ /* 0x008fea0003900000 */
[----:B------:R-:W3:Y:S02]  /*25ea0*/  @!P2 SYNCS.PHASECHK.TRANS64 P2, [R4+URZ+0x2e860], R3 ;  /* 0x02e860030400a5a7 */ /* 0x000ee4000804007f */
[----:B---3--:R-:W-:Y:S05]  /*25eb0*/  @!P2 BRA `(.L_x_537) ;  /* 0xfffffffc00eca947 */ /* 0x008fea000383ffff */
[----:B------:R-:W-:Y:S05]  /*25ec0*/  BRA `(.L_x_664) ;  /* 0xffffffbc00cc7947 */ /* 0x000fea000383ffff */
.L_x_544:
[----:B--2---:R2:W3:Y:S02]  /*25ed0*/  SYNCS.PHASECHK.TRANS64.TRYWAIT P0, [R20+URZ+0x2e870], R3 ;  /* 0x02e87003140075a7 */ /* 0x0044e4000800017f */
[----:B---3--:R-:W-:Y:S05]  /*25ee0*/  @!P0 NANOSLEEP.SYNCS 0x989680 ;  /* 0x009896800000895d */ /* 0x008fea0003900000 */
[----:B------:R-:W3:Y:S02]  /*25ef0*/  @!P0 SYNCS.PHASECHK.TRANS64 P0, [R20+URZ+0x2e870], R3 ;  /* 0x02e87003140085a7 */ /* 0x000ee4000800007f */
[----:B---3--:R-:W-:Y:S05]  /*25f00*/  @!P0 BRA `(.L_x_544) ;  /* 0xfffffffc00f08947 */ /* 0x008fea000383ffff */
[----:B------:R-:W-:Y:S05]  /*25f10*/  BRA `(.L_x_665) ;  /* 0xffffffc8001c7947 */ /* 0x000fea000383ffff */
.L_x_546:
[----:B--2---:R2:W3:Y:S02]  /*25f20*/  SYNCS.PHASECHK.TRANS64.TRYWAIT P0, [R20+URZ+0x2e860], R3 ;  /* 0x02e86003140075a7 */ /* 0x0044e4000800017f */
[----:B---3--:R-:W-:Y:S05]  /*25f30*/  @!P0 NANOSLEEP.SYNCS 0x989680 ;  /* 0x009896800000895d */ /* 0x008fea0003900000 */
[----:B------:R-:W3:Y:S02]  /*25f40*/  @!P0 SYNCS.PHASECHK.TRANS64 P0, [R20+URZ+0x2e860], R3 ;  /* 0x02e86003140085a7 */ /* 0x000ee4000800007f */
[----:B---3--:R-:W-:Y:S05]  /*25f50*/  @!P0 BRA `(.L_x_546) ;  /* 0xfffffffc00f08947 */ /* 0x008fea000383ffff */
[----:B------:R-:W-:Y:S05]  /*25f60*/  BRA `(.L_x_666) ;  /* 0xffffffc800247947 */ /* 0x000fea000383ffff */
.L_x_550:
[----:B------:R-:W2:Y:S01]  /*25f70*/  LDL R3, [R1] ;  /* 0x0000000001037983 */ /* 0x000ea20000100800 */
[----:B------:R-:W-:Y:S01]  /*25f80*/  BSSY B0, `(.L_x_667) ;  /* 0x0000008000007945 */ /* 0x000fe20003800000 */
[----:B------:R-:W-:Y:S01]  /*25f90*/  IMAD.MOV.U32 R12, RZ, RZ, RZ ;  /* 0x000000ffff0c7224 */ /* 0x000fe200078e00ff */
[----:B------:R-:W-:Y:S01]  /*25fa0*/  MOV R15, 0xffffffff ;  /* 0xffffffff000f7802 */ /* 0x000fe20000000f00 */
[----:B------:R-:W-:Y:S01]  /*25fb0*/  IMAD.MOV.U32 R11, RZ, RZ, 0x1f ;  /* 0x0000001fff0b7424 */ /* 0x000fe200078e00ff */
[----:B--2---:R-:W-:-:S07]  /*25fc0*/  MOV R13, R3 ;  /* 0x00000003000d7202 */ /* 0x004fce0000000f00 */
[----:B------:R-:W-:Y:S05]  /*25fd0*/  WARPSYNC.COLLECTIVE R15, `(.L_x_668) ;  /* 0x000000000f087348 */ /* 0x000fea0003c00000 */
[----:B------:R0:W1:Y:S02]  /*25fe0*/  SHFL.IDX P6, R14, R13, R12, R11 ;  /* 0x0000000c0d0e7389 */ /* 0x00006400000c000b */
[----:B01----:R-:W-:Y:S01]  /*25ff0*/  ENDCOLLECTIVE ;  /* 0x000000000000791b */ /* 0x003fe20003800000 */
.L_x_668:
[----:B------:R-:W-:Y:S05]  /*26000*/  BSYNC B0 ;  /* 0x0000000000007941 */ /* 0x000fea0003800000 */
.L_x_667:
[----:B------:R0:W5:Y:S01]  /*26010*/  LDL R2, [R1+0xc] ;  /* 0x00000c0001027983 */ /* 0x0001620000100800 */
[----:B------:R-:W-:Y:S01]  /*26020*/  IMAD.MOV.U32 R13, RZ, RZ, R3 ;  /* 0x000000ffff0d7224 */ /* 0x000fe200078e0003 */
[----:B------:R-:W-:Y:S01]  /*26030*/  MOV R12, 0x1 ;  /* 0x00000001000c7802 */ /* 0x000fe20000000f00 */
[----:B------:R-:W-:Y:S02]  /*26040*/  IMAD.MOV.U32 R11, RZ, RZ, 0x1f ;  /* 0x0000001fff0b7424 */ /* 0x000fe400078e00ff */
[----:B------:R-:W-:Y:S02]  /*26050*/  IMAD.MOV.U32 R15, RZ, RZ, -0x1 ;  /* 0xffffffffff0f7424 */ /* 0x000fe400078e00ff */
[----:B------:R-:W-:-:S07]  /*26060*/  IMAD.MOV.U32 R0, RZ, RZ, R14 ;  /* 0x000000ffff007224 */ /* 0x000fce00078e000e */
[----:B0----5:R-:W-:Y:S05]  /*26070*/  WARPSYNC.COLLECTIVE R15, `(.L_x_669) ;  /* 0x000000000f087348 */ /* 0x021fea0003c00000 */
[----:B------:R1:W2:Y:S02]  /*26080*/  SHFL.IDX P6, R14, R13, R12, R11 ;  /* 0x0000000c0d0e7389 */ /* 0x0002a400000c000b */
[----:B012--5:R-:W-:Y:S01]  /*26090*/  ENDCOLLECTIVE ;  /* 0x000000000000791b */ /* 0x027fe20003800000 */
.L_x_669:
[----:B------:R-:W-:Y:S01]  /*260a0*/  ULDC UR4, c[0x0][0xc14] ;  /* 0x0003050000047ab9 */ /* 0x000fe20000000800 */
[----:B------:R-:W-:Y:S01]  /*260b0*/  IMAD.IADD R5, R2, 0x1, R7 ;  /* 0x0000000102057824 */ /* 0x000fe200078e0207 */
[----:B------:R-:W-:-:S04]  /*260c0*/  MOV R4, R14 ;  /* 0x0000000e00047202 */ /* 0x000fc80000000f00 */
[----:B------:R-:W-:-:S13]  /*260d0*/  ISETP.GE.OR P1, PT, R5, UR4, !P0 ;  /* 0x0000000405007c0c */ /* 0x000fda000c726670 */
[----:B------:R-:W0:Y:S02]  /*260e0*/  @!P1 LDC.64 R2, c[0x0][0xc58] ;  /* 0x00031600ff029b82 */ /* 0x000e240000000a00 */
[----:B0-----:R-:W-:-:S06]  /*260f0*/  @!P1 IMAD.WIDE R2, R5, 0x4, R2 ;  /* 0x0000000405029825 */ /* 0x001fcc00078e0202 */
[----:B------:R0:W2:Y:S01]  /*26100*/  @!P1 LDG.E R3, desc[UR60][R2.64] ;  /* 0x0000003c02039981 */ /* 0x0000a2000c1e1900 */
[----:B------:R-:W-:Y:S01]  /*26110*/  IMAD.MOV.U32 R11, RZ, RZ, RZ ;  /* 0x000000ffff0b7224 */ /* 0x000fe200078e00ff */
[C---:B------:R-:W-:Y:S02]  /*26120*/  ISETP.GE.U32.AND P2, PT, R7.reuse, 0x2, PT ;  /* 0x000000020700780c */ /* 0x040fe40003f46070 */
[C---:B------:R-:W-:Y:S02]  /*26130*/  ISETP.GE.U32.AND P3, PT, R7.reuse, 0x4, PT ;  /* 0x000000040700780c */ /* 0x040fe40003f66070 */
[C---:B------:R-:W-:Y:S02]  /*26140*/  ISETP.GE.U32.AND P4, PT, R7.reuse, 0x8, PT ;  /* 0x000000080700780c */ /* 0x040fe40003f86070 */
[----:B------:R-:W-:Y:S01]  /*26150*/  ISETP.GE.U32.AND P5, PT, R7, 0x10, PT ;  /* 0x000000100700780c */ /* 0x000fe20003fa6070 */
[----:B0-----:R-:W-:Y:S01]  /*26160*/  IMAD.MOV.U32 R2, RZ, RZ, RZ ;  /* 0x000000ffff027224 */ /* 0x001fe200078e00ff */
[----:B--2---:R-:W-:-:S02]  /*26170*/  @!P1 MOV R2, R3 ;  /* 0x0000000300029202 */ /* 0x004fc40000000f00 */
[----:B------:R-:W-:-:S03]  /*26180*/  ISETP.NE.AND P1, PT, R7, RZ, PT ;  /* 0x000000ff0700720c */ /* 0x000fc60003f25270 */
[----:B------:R-:W-:-:S10]  /*26190*/  IMAD.MOV.U32 R13, RZ, RZ, R2 ;  /* 0x000000ffff0d7224 */ /* 0x000fd400078e0002 */
[----:B------:R-:W-:Y:S05]  /*261a0*/  WARPSYNC.COLLECTIVE R15, `(.L_x_670) ;  /* 0x000000000f087348 */ /* 0x000fea0003c00000 */
[----:B------:R0:W1:Y:S02]  /*261b0*/  SHFL.UP P6, R14, R13, R12, R11 ;  /* 0x0400000c0d0e7389 */ /* 0x00006400000c000b */
[----:B01----:R-:W-:Y:S01]  /*261c0*/  ENDCOLLECTIVE ;  /* 0x000000000000791b */ /* 0x003fe20003800000 */
.L_x_670:
[----:B------:R-:W-:Y:S01]  /*261d0*/  IMAD.MOV.U32 R12, RZ, RZ, 0x2 ;  /* 0x00000002ff0c7424 */ /* 0x000fe200078e00ff */
[----:B------:R-:W-:-:S04]  /*261e0*/  SEL R5, R14, RZ, P1 ;  /* 0x000000ff0e057207 */ /* 0x000fc80000800000 */
[----:B------:R-:W-:-:S05]  /*261f0*/  IADD3 R3, R2, R5, RZ ;  /* 0x0000000502037210 */ /* 0x000fca0007ffe0ff */
[----:B------:R-:W-:-:S07]  /*26200*/  IMAD.MOV.U32 R13, RZ, RZ, R3 ;  /* 0x000000ffff0d7224 */ /* 0x000fce00078e0003 */
[----:B------:R-:W-:Y:S05]  /*26210*/  WARPSYNC.COLLECTIVE R15, `(.L_x_671) ;  /* 0x000000000f087348 */ /* 0x000fea0003c00000 */
[----:B------:R0:W1:Y:S02]  /*26220*/  SHFL.UP P6, R14, R13, R12, R11 ;  /* 0x0400000c0d0e7389 */ /* 0x00006400000c000b */
[----:B01----:R-:W-:Y:S01]  /*26230*/  ENDCOLLECTIVE ;  /* 0x000000000000791b */ /* 0x003fe20003800000 */
.L_x_671:
[----:B------:R-:W-:Y:S01]  /*26240*/  IMAD.MOV.U32 R12, RZ, RZ, 0x4 ;  /* 0x00000004ff0c7424 */ /* 0x000fe200078e00ff */
[----:B------:R-:W-:-:S04]  /*26250*/  SEL R14, R14, RZ, P2 ;  /* 0x000000ff0e0e7207 */ /* 0x000fc80001000000 */
[----:B------:R-:W-:-:S05]  /*26260*/  IADD3 R3, R3, R14, RZ ;  /* 0x0000000e03037210 */ /* 0x000fca0007ffe0ff */
[----:B------:R-:W-:-:S07]  /*26270*/  IMAD.MOV.U32 R13, RZ, RZ, R3 ;  /* 0x000000ffff0d7224 */ /* 0x000fce00078e0003 */
[----:B------:R-:W-:Y:S05]  /*26280*/  WARPSYNC.COLLECTIVE R15, `(.L_x_672) ;  /* 0x000000000f087348 */ /* 0x000fea0003c00000 */
[----:B------:R0:W1:Y:S02]  /*26290*/  SHFL.UP P6, R14, R13, R12, R11 ;  /* 0x0400000c0d0e7389 */ /* 0x00006400000c000b */
[----:B01----:R-:W-:Y:S01]  /*262a0*/  ENDCOLLECTIVE ;  /* 0x000000000000791b */ /* 0x003fe20003800000 */
.L_x_672:
[----:B------:R-:W-:Y:S01]  /*262b0*/  IMAD.MOV.U32 R12, RZ, RZ, 0x8 ;  /* 0x00000008ff0c7424 */ /* 0x000fe200078e00ff */
[----:B------:R-:W-:-:S04]  /*262c0*/  SEL R14, R14, RZ, P3 ;  /* 0x000000ff0e0e7207 */ /* 0x000fc80001800000 */
[----:B------:R-:W-:-:S05]  /*262d0*/  IADD3 R3, R3, R14, RZ ;  /* 0x0000000e03037210 */ /* 0x000fca0007ffe0ff */
[----:B------:R-:W-:-:S07]  /*262e0*/  IMAD.MOV.U32 R13, RZ, RZ, R3 ;  /* 0x000000ffff0d7224 */ /* 0x000fce00078e0003 */
[----:B------:R-:W-:Y:S05]  /*262f0*/  WARPSYNC.COLLECTIVE R15, `(.L_x_673) ;  /* 0x000000000f087348 */ /* 0x000fea0003c00000 */
[----:B------:R0:W1:Y:S02]  /*26300*/  SHFL.UP P6, R14, R13, R12, R11 ;  /* 0x0400000c0d0e7389 */ /* 0x00006400000c000b */
[----:B01----:R-:W-:Y:S01]  /*26310*/  ENDCOLLECTIVE ;  /* 0x000000000000791b */ /* 0x003fe20003800000 */
.L_x_673:
[----:B------:R-:W-:Y:S01]  /*26320*/  IMAD.MOV.U32 R12, RZ, RZ, 0x10 ;  /* 0x00000010ff0c7424 */ /* 0x000fe200078e00ff */
[----:B------:R-:W-:-:S04]  /*26330*/  SEL R14, R14, RZ, P4 ;  /* 0x000000ff0e0e7207 */ /* 0x000fc80002000000 */
[----:B------:R-:W-:-:S05]  /*26340*/  IADD3 R3, R3, R14, RZ ;  /* 0x0000000e03037210 */ /* 0x000fca0007ffe0ff */
[----:B------:R-:W-:-:S07]  /*26350*/  IMAD.MOV.U32 R13, RZ, RZ, R3 ;  /* 0x000000ffff0d7224 */ /* 0x000fce00078e0003 */
[----:B------:R-:W-:Y:S05]  /*26360*/  WARPSYNC.COLLECTIVE R15, `(.L_x_674) ;  /* 0x000000000f087348 */ /* 0x000fea0003c00000 */
[----:B------:R0:W1:Y:S02]  /*26370*/  SHFL.UP P6, R14, R13, R12, R11 ;  /* 0x0400000c0d0e7389 */ /* 0x00006400000c000b */
[----:B01----:R-:W-:Y:S01]  /*26380*/  ENDCOLLECTIVE ;  /* 0x000000000000791b */ /* 0x003fe20003800000 */
.L_x_674:
[----:B------:R-:W-:Y:S01]  /*26390*/  IMAD.MOV.U32 R12, RZ, RZ, 0x1f ;  /* 0x0000001fff0c7424 */ /* 0x000fe200078e00ff */
[----:B------:R-:W-:Y:S02]  /*263a0*/  MOV R11, 0x1f ;  /* 0x0000001f000b7802 */ /* 0x000fe40000000f00 */
[----:B------:R-:W-:-:S04]  /*263b0*/  SEL R14, R14, RZ, P5 ;  /* 0x000000ff0e0e7207 */ /* 0x000fc80002800000 */
[----:B------:R-:W-:-:S05]  /*263c0*/  IADD3 R3, R3, R14, RZ ;  /* 0x0000000e03037210 */ /* 0x000fca0007ffe0ff */
[----:B------:R-:W-:-:S07]  /*263d0*/  IMAD.MOV.U32 R13, RZ, RZ, R3 ;  /* 0x000000ffff0d7224 */ /* 0x000fce00078e0003 */
[----:B------:R-:W-:Y:S05]  /*263e0*/  WARPSYNC.COLLECTIVE R15, `(.L_x_675) ;  /* 0x000000000f087348 */ /* 0x000fea0003c00000 */
[----:B------:R0:W1:Y:S02]  /*263f0*/  SHFL.IDX P6, R14, R13, R12, R11 ;  /* 0x0000000c0d0e7389 */ /* 0x00006400000c000b */
[----:B01----:R-:W-:Y:S01]  /*26400*/  ENDCOLLECTIVE ;  /* 0x000000000000791b */ /* 0x003fe20003800000 */
.L_x_675:
[----:B------:R-:W-:Y:S05]  /*26410*/  BRA `(.L_x_676) ;  /* 0xffffffcc00a87947 */ /* 0x000fea000383ffff */
.L_x_555:
[----:B------:R-:W-:Y:S01]  /*26420*/  BSSY B0, `(.L_x_677) ;  /* 0x0000008000007945 */ /* 0x000fe20003800000 */
[----:B-----5:R-:W-:Y:S01]  /*26430*/  IMAD.MOV.U32 R13, RZ, RZ, R2 ;  /* 0x000000ffff0d7224 */ /* 0x020fe200078e0002 */
[----:B------:R-:W-:Y:S01]  /*26440*/  MOV R11, RZ ;  /* 0x000000ff000b7202 */ /* 0x000fe20000000f00 */
[----:B------:R-:W-:Y:S02]  /*26450*/  IMAD.MOV.U32 R12, RZ, RZ, 0x1 ;  /* 0x00000001ff0c7424 */ /* 0x000fe400078e00ff */
[----:B------:R-:W-:-:S07]  /*26460*/  IMAD.MOV.U32 R15, RZ, RZ, -0x1 ;  /* 0xffffffffff0f7424 */ /* 0x000fce00078e00ff */
[----:B0-----:R-:W-:Y:S05]  /*26470*/  WARPSYNC.COLLECTIVE R15, `(.L_x_678) ;  /* 0x000000000f087348 */ /* 0x001fea0003c00000 */
[----:B------:R1:W2:Y:S02]  /*26480*/  SHFL.UP P6, R14, R13, R12, R11 ;  /* 0x0400000c0d0e7389 */ /* 0x0002a400000c000b */
[----:B012---:R-:W-:Y:S01]  /*26490*/  ENDCOLLECTIVE ;  /* 0x000000000000791b */ /* 0x007fe20003800000 */
.L_x_678:
[----:B------:R-:W-:Y:S05]  /*264a0*/  BSYNC B0 ;  /* 0x0000000000007941 */ /* 0x000fea0003800000 */
.L_x_677:
[----:B------:R-:W-:Y:S01]  /*264b0*/  SEL R3, R14, RZ, P1 ;  /* 0x000000ff0e037207 */ /* 0x000fe20000800000 */
[----:B------:R-:W-:Y:S01]  /*264c0*/  IMAD.MOV.U32 R12, RZ, RZ, 0x2 ;  /* 0x00000002ff0c7424 */ /* 0x000fe200078e00ff */
[----:B------:R-:W-:Y:S01]  /*264d0*/  MOV R15, 0xffffffff ;  /* 0xffffffff000f7802 */ /* 0x000fe20000000f00 */
[----:B------:R-:W-:Y:S02]  /*264e0*/  IMAD.MOV.U32 R11, RZ, RZ, RZ ;  /* 0x000000ffff0b7224 */ /* 0x000fe400078e00ff */
[----:B------:R-:W-:-:S05]  /*264f0*/  IMAD.IADD R3, R2, 0x1, R3 ;  /* 0x0000000102037824 */ /* 0x000fca00078e0203 */
[----:B------:R-:W-:-:S07]  /*26500*/  MOV R13, R3 ;  /* 0x00000003000d7202 */ /* 0x000fce0000000f00 */
[----:B------:R-:W-:Y:S05]  /*26510*/  WARPSYNC.COLLECTIVE R15, `(.L_x_679) ;  /* 0x000000000f087348 */ /* 0x000fea0003c00000 */
[----:B------:R0:W1:Y:S02]  /*26520*/  SHFL.UP P6, R14, R13, R12, R11 ;  /* 0x0400000c0d0e7389 */ /* 0x00006400000c000b */
[----:B01----:R-:W-:Y:S01]  /*26530*/  ENDCOLLECTIVE ;  /* 0x000000000000791b */ /* 0x003fe20003800000 */
.L_x_679:
[----:B------:R-:W-:Y:S02]  /*26540*/  MOV R12, 0x4 ;  /* 0x00000004000c7802 */ /* 0x000fe40000000f00 */
[----:B------:R-:W-:-:S05]  /*26550*/  SEL R14, R14, RZ, P2 ;  /* 0x000000ff0e0e7207 */ /* 0x000fca0001000000 */
[----:B------:R-:W-:-:S04]  /*26560*/  IMAD.IADD R3, R3, 0x1, R14 ;  /* 0x0000000103037824 */ /* 0x000fc800078e020e */
[----:B------:R-:W-:-:S07]  /*26570*/  IMAD.MOV.U32 R13, RZ, RZ, R3 ;  /* 0x000000ffff0d7224 */ /* 0x000fce00078e0003 */
[----:B------:R-:W-:Y:S05]  /*26580*/  WARPSYNC.COLLECTIVE R15, `(.L_x_680) ;  /* 0x000000000f087348 */ /* 0x000fea0003c00000 */
[----:B------:R0:W1:Y:S02]  /*26590*/  SHFL.UP P6, R14, R13, R12, R11 ;  /* 0x0400000c0d0e7389 */ /* 0x00006400000c000b */
[----:B01----:R-:W-:Y:S01]  /*265a0*/  ENDCOLLECTIVE ;  /* 0x000000000000791b */ /* 0x003fe20003800000 */
.L_x_680:
[----:B------:R-:W-:Y:S02]  /*265b0*/  MOV R12, 0x8 ;  /* 0x00000008000c7802 */ /* 0x000fe40000000f00 */
[----:B------:R-:W-:-:S05]  /*265c0*/  SEL R14, R14, RZ, P3 ;  /* 0x000000ff0e0e7207 */ /* 0x000fca0001800000 */
[----:B------:R-:W-:-:S04]  /*265d0*/  IMAD.IADD R3, R3, 0x1, R14 ;  /* 0x0000000103037824 */ /* 0x000fc800078e020e */
[----:B------:R-:W-:-:S07]  /*265e0*/  IMAD.MOV.U32 R13, RZ, RZ, R3 ;  /* 0x000000ffff0d7224 */ /* 0x000fce00078e0003 */
[----:B------:R-:W-:Y:S05]  /*265f0*/  WARPSYNC.COLLECTIVE R15, `(.L_x_681) ;  /* 0x000000000f087348 */ /* 0x000fea0003c00000 */
[----:B------:R0:W1:Y:S02]  /*26600*/  SHFL.UP P6, R14, R13, R12, R11 ;  /* 0x0400000c0d0e7389 */ /* 0x00006400000c000b */
[----:B01----:R-:W-:Y:S01]  /*26610*/  ENDCOLLECTIVE ;  /* 0x000000000000791b */ /* 0x003fe20003800000 */
.L_x_681:
[----:B------:R-:W-:Y:S02]  /*26620*/  MOV R12, 0x10 ;  /* 0x00000010000c7802 */ /* 0x000fe40000000f00 */
[----:B------:R-:W-:-:S05]  /*26630*/  SEL R14, R14, RZ, P4 ;  /* 0x000000ff0e0e7207 */ /* 0x000fca0002000000 */
[----:B------:R-:W-:-:S04]  /*26640*/  IMAD.IADD R3, R3, 0x1, R14 ;  /* 0x0000000103037824 */ /* 0x000fc800078e020e */
[----:B------:R-:W-:-:S07]  /*26650*/  IMAD.MOV.U32 R13, RZ, RZ, R3 ;  /* 0x000000ffff0d7224 */ /* 0x000fce00078e0003 */
[----:B------:R-:W-:Y:S05]  /*26660*/  WARPSYNC.COLLECTIVE R15, `(.L_x_682) ;  /* 0x000000000f087348 */ /* 0x000fea0003c00000 */
[----:B------:R0:W1:Y:S02]  /*26670*/  SHFL.UP P6, R14, R13, R12, R11 ;  /* 0x0400000c0d0e7389 */ /* 0x00006400000c000b */
[----:B01----:R-:W-:Y:S01]  /*26680*/  ENDCOLLECTIVE ;  /* 0x000000000000791b */ /* 0x003fe20003800000 */
.L_x_682:
[----:B------:R-:W-:Y:S01]  /*26690*/  MOV R12, 0x1f ;  /* 0x0000001f000c7802 */ /* 0x000fe20000000f00 */
[----:B------:R-:W-:Y:S01]  /*266a0*/  IMAD.MOV.U32 R11, RZ, RZ, 0x1f ;  /* 0x0000001fff0b7424 */ /* 0x000fe200078e00ff */
[----:B------:R-:W-:-:S05]  /*266b0*/  SEL R14, R14, RZ, P5 ;  /* 0x000000ff0e0e7207 */ /* 0x000fca0002800000 */
[----:B------:R-:W-:-:S04]  /*266c0*/  IMAD.IADD R3, R3, 0x1, R14 ;  /* 0x0000000103037824 */ /* 0x000fc800078e020e */
[----:B------:R-:W-:-:S07]  /*266d0*/  IMAD.MOV.U32 R13, RZ, RZ, R3 ;  /* 0x000000ffff0d7224 */ /* 0x000fce00078e0003 */
[----:B------:R-:W-:Y:S05]  /*266e0*/  WARPSYNC.COLLECTIVE R15, `(.L_x_683) ;  /* 0x000000000f087348 */ /* 0x000fea0003c00000 */
[----:B------:R0:W1:Y:S02]  /*266f0*/  SHFL.IDX P6, R14, R13, R12, R11 ;  /* 0x0000000c0d0e7389 */ /* 0x00006400000c000b */
[----:B01----:R-:W-:Y:S01]  /*26700*/  ENDCOLLECTIVE ;  /* 0x000000000000791b */ /* 0x003fe20003800000 */
.L_x_683:
[----:B------:R-:W-:Y:S05]  /*26710*/  BRA `(.L_x_684) ;  /* 0xffffffcc008c7947 */ /* 0x000fea000383ffff */
.L_x_557:
[----:B------:R-:W-:Y:S01]  /*26720*/  BSSY B0, `(.L_x_685) ;  /* 0x0000006000007945 */ /* 0x000fe20003800000 */
[----:B------:R-:W-:Y:S01]  /*26730*/  PLOP3.LUT P6, PT, P6, PT, PT, 0x8, 0x0 ;  /* 0x000000000000781c */ /* 0x000fe200037ce170 */
[----:B------:R-:W-:-:S12]  /*26740*/  IMAD.MOV.U32 R15, RZ, RZ, -0x1 ;  /* 0xffffffffff0f7424 */ /* 0x000fd800078e00ff */
[----:B0-----:R-:W-:Y:S05]  /*26750*/  WARPSYNC.COLLECTIVE R15, `(.L_x_686) ;  /* 0x000000000f087348 */ /* 0x001fea0003c00000 */
[----:B------:R-:W-:Y:S01]  /*26760*/  VOTE.ANY R14, PT, P6 ;  /* 0x00000000000e7806 */ /* 0x000fe200030e0100 */
[----:B0-----:R-:W-:Y:S06]  /*26770*/  ENDCOLLECTIVE ;  /* 0x000000000000791b */ /* 0x001fec0003800000 */
.L_x_686:
[----:B------:R-:W-:Y:S05]  /*26780*/  BSYNC B0 ;  /* 0x0000000000007941 */ /* 0x000fea0003800000 */
.L_x_685:
[----:B------:R-:W-:Y:S01]  /*26790*/  MOV R6, R14 ;  /* 0x0000000e00067202 */ /* 0x000fe20000000f00 */
[----:B------:R-:W-:Y:S01]  /*267a0*/  IMAD.MOV.U32 R13, RZ, RZ, R2 ;  /* 0x000000ffff0d7224 */ /* 0x000fe200078e0002 */
[----:B------:R-:W-:Y:S01]  /*267b0*/  MOV R11, 0x1f ;  /* 0x0000001f000b7802 */ /* 0x000fe20000000f00 */
[----:B------:R-:W-:Y:S01]  /*267c0*/  IMAD.MOV.U32 R15, RZ, RZ, -0x1 ;  /* 0xffffffffff0f7424 */ /* 0x000fe200078e00ff */
[----:B------:R-:W0:Y:S02]  /*267d0*/  POPC R4, R6 ;  /* 0x0000000600047309 */ /* 0x000e240000000000 */
[----:B0-----:R-:W-:-:S07]  /*267e0*/  IMAD.MOV.U32 R12, RZ, RZ, R4 ;  /* 0x000000ffff0c7224 */ /* 0x001fce00078e0004 */
[----:B------:R-:W-:Y:S05]  /*267f0*/  WARPSYNC.COLLECTIVE R15, `(.L_x_687) ;  /* 0x000000000f087348 */ /* 0x000fea0003c00000 */
[----:B------:R0:W1:Y:S02]  /*26800*/  SHFL.IDX P6, R14, R13, R12, R11 ;  /* 0x0000000c0d0e7389 */ /* 0x00006400000c000b */
[----:B01----:R-:W-:Y:S01]  /*26810*/  ENDCOLLECTIVE ;  /* 0x000000000000791b */ /* 0x003fe20003800000 */
.L_x_687:
[----:B------:R-:W-:Y:S01]  /*26820*/  IMAD.MOV.U32 R5, RZ, RZ, R14 ;  /* 0x000000ffff057224 */ /* 0x000fe200078e000e */
[----:B------:R-:W-:Y:S06]  /*26830*/  BRA `(.L_x_688) ;  /* 0xffffffcc007c7947 */ /* 0x000fec000383ffff */
.L_x_559:
[----:B------:R-:W-:Y:S01]  /*26840*/  BSSY B0, `(.L_x_689) ;  /* 0x0000007000007945 */ /* 0x000fe20003800000 */
[----:B------:R-:W-:Y:S01]  /*26850*/  MOV R13, R3 ;  /* 0x00000003000d7202 */ /* 0x000fe20000000f00 */
[----:B------:R-:W-:Y:S02]  /*26860*/  IMAD.MOV.U32 R11, RZ, RZ, 0x1f ;  /* 0x0000001fff0b7424 */ /* 0x000fe400078e00ff */
[----:B------:R-:W-:-:S07]  /*26870*/  IMAD.MOV.U32 R15, RZ, RZ, -0x1 ;  /* 0xffffffffff0f7424 */ /* 0x000fce00078e00ff */
[----:B012---:R-:W-:Y:S05]  /*26880*/  WARPSYNC.COLLECTIVE R15, `(.L_x_690) ;  /* 0x000000000f087348 */ /* 0x007fea0003c00000 */
[----:B------:R3:W4:Y:S02]  /*26890*/  SHFL.IDX P6, R14, R13, R12, R11 ;  /* 0x0000000c0d0e7389 */ /* 0x00072400000c000b */
[----:B01234-:R-:W-:Y:S01]  /*268a0*/  ENDCOLLECTIVE ;  /* 0x000000000000791b */ /* 0x01ffe20003800000 */
.L_x_690:
[----:B------:R-:W-:Y:S05]  /*268b0*/  BSYNC B0 ;  /* 0x0000000000007941 */ /* 0x000fea0003800000 */
.L_x_689:
[----:B------:R-:W-:Y:S05]  /*268c0*/  BRA `(.L_x_558) ;  /* 0xffffffcc00747947 */ /* 0x000fea000383ffff */
.L_x_563:
[----:B0-----:R0:W1:Y:S02]  /*268d0*/  SYNCS.PHASECHK.TRANS64.TRYWAIT P0, [R0+URZ+0x2e820], R3 ;  /* 0x02e82003000075a7 */ /* 0x001064000800017f */
[----:B-1----:R-:W-:Y:S05]  /*268e0*/  @!P0 NANOSLEEP.SYNCS 0x989680 ;  /* 0x009896800000895d */ /* 0x002fea0003900000 */
[----:B------:R-:W1:Y:S02]  /*268f0*/  @!P0 SYNCS.PHASECHK.TRANS64 P0, [R0+URZ+0x2e820], R3 ;  /* 0x02e82003000085a7 */ /* 0x000e64000800007f */
[----:B-1----:R-:W-:Y:S05]  /*26900*/  @!P0 BRA `(.L_x_563) ;  /* 0xfffffffc00f08947 */ /* 0x002fea000383ffff */
[----:B------:R-:W-:Y:S05]  /*26910*/  BRA `(.L_x_691) ;  /* 0xffffffd000987947 */ /* 0x000fea000383ffff */
.L_x_564:
[----:B------:R-:W1:Y:S01]  /*26920*/  S2R R2, SR_TID.X ;  /* 0x0000000000027919 */ /* 0x000e620000002100 */
[----:B------:R-:W-:Y:S01]  /*26930*/  BSSY B0, `(.L_x_692) ;  /* 0x000000a000007945 */ /* 0x000fe20003800000 */
[----:B------:R-:W-:Y:S01]  /*26940*/  IMAD.MOV.U32 R12, RZ, RZ, RZ ;  /* 0x000000ffff0c7224 */ /* 0x000fe200078e00ff */
[----:B------:R-:W-:Y:S01]  /*26950*/  MOV R15, 0xffffffff ;  /* 0xffffffff000f7802 */ /* 0x000fe20000000f00 */
[----:B------:R-:W-:Y:S01]  /*26960*/  IMAD.MOV.U32 R11, RZ, RZ, 0x1f ;  /* 0x0000001fff0b7424 */ /* 0x000fe200078e00ff */
[----:B-1----:R-:W-:-:S04]  /*26970*/  SHF.R.U32.HI R2, RZ, 0x5, R2 ;  /* 0x00000005ff027819 */ /* 0x002fc80000011602 */
[----:B------:R-:W-:-:S04]  /*26980*/  LOP3.LUT R2, R2, 0x3, RZ, 0xc0, !PT ;  /* 0x0000000302027812 */ /* 0x000fc800078ec0ff */
[----:B------:R-:W-:-:S07]  /*26990*/  MOV R13, R2 ;  /* 0x00000002000d7202 */ /* 0x000fce0000000f00 */
[----:B0-----:R-:W-:Y:S05]  /*269a0*/  WARPSYNC.COLLECTIVE R15, `(.L_x_693) ;  /* 0x000000000f087348 */ /* 0x001fea0003c00000 */
[----:B------:R1:W2:Y:S02]  /*269b0*/  SHFL.IDX P6, R14, R13, R12, R11 ;  /* 0x0000000c0d0e7389 */ /* 0x0002a400000c000b */
[----:B012---:R-:W-:Y:S01]  /*269c0*/  ENDCOLLECTIVE ;  /* 0x000000000000791b */ /* 0x007fe20003800000 */
.L_x_693:
[----:B------:R-:W-:Y:S05]  /*269d0*/  BSYNC B0 ;  /* 0x0000000000007941 */ /* 0x000fea0003800000 */
.L_x_692:
[----:B------:R-:W-:Y:S05]  /*269e0*/  BRA `(.L_x_694) ;  /* 0xffffffd000807947 */ /* 0x000fea000383ffff */
.L_x_565:
[----:B------:R-:W-:Y:S01]  /*269f0*/  BSSY B0, `(.L_x_695) ;  /* 0x0000006000007945 */ /* 0x000fe20003800000 */
[----:B------:R-:W-:-:S07]  /*26a00*/  IMAD.MOV.U32 R15, RZ, RZ, -0x1 ;  /* 0xffffffffff0f7424 */ /* 0x000fce00078e00ff */
[----:B01----:R-:W-:Y:S05]  /*26a10*/  WARPSYNC.COLLECTIVE R15, `(.L_x_696) ;  /* 0x000000000f0c7348 */ /* 0x003fea0003c00000 */
[----:B------:R-:W-:Y:S02]  /*26a20*/  ELECT P6, UR62, PT ;  /* 0x00000000003e782f */ /* 0x000fe400038c0000 */
[----:B------:R-:W-:Y:S01]  /*26a30*/  MOV R14, UR62 ;  /* 0x0000003e000e7c02 */ /* 0x000fe20008000f00 */
[----:B01----:R-:W-:Y:S10]  /*26a40*/  ENDCOLLECTIVE ;  /* 0x000000000000791b */ /* 0x003ff40003800000 */
.L_x_696:
[----:B------:R-:W-:Y:S05]  /*26a50*/  BSYNC B0 ;  /* 0x0000000000007941 */ /* 0x000fea0003800000 */
.L_x_695:
[----:B------:R-:W-:Y:S05]  /*26a60*/  BRA `(.L_x_697) ;  /* 0xffffffd000747947 */ /* 0x000fea000383ffff */
.L_x_567:
[----:B0-----:R0:W1:Y:S02]  /*26a70*/  SYNCS.PHASECHK.TRANS64.TRYWAIT P1, [R6+URZ], R5 ;  /* 0x00000005060075a7 */ /* 0x001064000802017f */
[----:B-1----:R-:W-:Y:S05]  /*26a80*/  @!P1 NANOSLEEP.SYNCS 0x989680 ;  /* 0x009896800000995d */ /* 0x002fea0003900000 */
[----:B------:R-:W1:Y:S02]  /*26a90*/  @!P1 SYNCS.PHASECHK.TRANS64 P1, [R6+URZ], R5 ;  /* 0x00000005060095a7 */ /* 0x000e64000802007f */
[----:B-1----:R-:W-:Y:S05]  /*26aa0*/  @!P1 BRA `(.L_x_567) ;  /* 0xfffffffc00f09947 */ /* 0x002fea000383ffff */
[----:B------:R-:W-:Y:S05]  /*26ab0*/  BRA `(.L_x_698) ;  /* 0xffffffd000b87947 */ /* 0x000fea000383ffff */
.L_x_568:
[----:B-1----:R1:W2:Y:S02]  /*26ac0*/  SYNCS.PHASECHK.TRANS64.TRYWAIT P1, [R7+URZ], R2 ;  /* 0x00000002070075a7 */ /* 0x0022a4000802017f */
[----:B--2---:R-:W-:Y:S05]  /*26ad0*/  @!P1 NANOSLEEP.SYNCS 0x989680 ;  /* 0x009896800000995d */ /* 0x004fea0003900000 */
[----:B------:R-:W2:Y:S02]  /*26ae0*/  @!P1 SYNCS.PHASECHK.TRANS64 P1, [R7+URZ], R2 ;  /* 0x00000002070095a7 */ /* 0x000ea4000802007f */
[----:B--2---:R-:W-:Y:S05]  /*26af0*/  @!P1 BRA `(.L_x_568) ;  /* 0xfffffffc00f09947 */ /* 0x004fea000383ffff */
[----:B------:R-:W-:Y:S05]  /*26b00*/  BRA `(.L_x_699) ;  /* 0xffffffd000ac7947 */ /* 0x000fea000383ffff */
.L_x_570:
[----:B--2---:R2:W3:Y:S02]  /*26b10*/  SYNCS.PHASECHK.TRANS64.TRYWAIT P1, [R4+URZ+0x2e860], R5 ;  /* 0x02e86005040075a7 */ /* 0x0044e4000802017f */
[----:B---3--:R-:W-:Y:S05]  /*26b20*/  @!P1 NANOSLEEP.SYNCS 0x989680 ;  /* 0x009896800000995d */ /* 0x008fea0003900000 */
[----:B------:R-:W3:Y:S02]  /*26b30*/  @!P1 SYNCS.PHASECHK.TRANS64 P1, [R4+URZ+0x2e860], R5 ;  /* 0x02e86005040095a7 */ /* 0x000ee4000802007f */
[----:B---3--:R-:W-:Y:S05]  /*26b40*/  @!P1 BRA `(.L_x_570) ;  /* 0xfffffffc00f09947 */ /* 0x008fea000383ffff */
[----:B------:R-:W-:Y:S05]  /*26b50*/  BRA `(.L_x_700) ;  /* 0xffffffd000b07947 */ /* 0x000fea000383ffff */
.L_x_572:
[----:B---3--:R3:W4:Y:S02]  /*26b60*/  SYNCS.PHASECHK.TRANS64.TRYWAIT P1, [R3+URZ+0x2e860], R2 ;  /* 0x02e86002030075a7 */ /* 0x008724000802017f */
[----:B----4-:R-:W-:Y:S05]  /*26b70*/  @!P1 NANOSLEEP.SYNCS 0x989680 ;  /* 0x009896800000995d */ /* 0x010fea0003900000 */
[----:B------:R-:W4:Y:S02]  /*26b80*/  @!P1 SYNCS.PHASECHK.TRANS64 P1, [R3+URZ+0x2e860], R2 ;  /* 0x02e86002030095a7 */ /* 0x000f24000802007f */
[----:B----4-:R-:W-:Y:S05]  /*26b90*/  @!P1 BRA `(.L_x_572) ;  /* 0xfffffffc00f09947 */ /* 0x010fea000383ffff */
[----:B------:R-:W-:Y:S05]  /*26ba0*/  BRA `(.L_x_701) ;  /* 0xffffffd000b07947 */ /* 0x000fea000383ffff */
.L_x_574:
[----:B----4-:R4:W0:Y:S02]  /*26bb0*/  SYNCS.PHASECHK.TRANS64.TRYWAIT P0, [R4+URZ+0x2e880], R5 ;  /* 0x02e88005040075a7 */ /* 0x010824000800017f */
[----:B0-----:R-:W-:Y:S05]  /*26bc0*/  @!P0 NANOSLEEP.SYNCS 0x989680 ;  /* 0x009896800000895d */ /* 0x001fea0003900000 */
[----:B------:R-:W0:Y:S02]  /*26bd0*/  @!P0 SYNCS.PHASECHK.TRANS64 P0, [R4+URZ+0x2e880], R5 ;  /* 0x02e88005040085a7 */ /* 0x000e24000800007f */
[----:B0-----:R-:W-:Y:S05]  /*26be0*/  @!P0 BRA `(.L_x_574) ;  /* 0xfffffffc00f08947 */ /* 0x001fea000383ffff */
[----:B------:R-:W-:Y:S05]  /*26bf0*/  BRA `(.L_x_575) ;  /* 0xffffffd000ac7947 */ /* 0x000fea000383ffff */
.L_x_702:
        /* <DEDUP_REMOVED lines=16> */
.L_x_2489:


//--------------------- .text._ZN7cutlass13device_kernelIN5flash11enable_sm90INS1_16FlashAttnFwdSm90INS1_25CollectiveMainloopFwdSm90ILi2EN4cute5tupleIJNS5_1CILi1EEES8_S8_EEENS6_IJNS7_ILi128EEENS7_ILi192EEESA_EEELi128ENS_12float_e4m3_tEfNS_4arch4Sm90ELb0ELb1ELb1ELb0ELb0ELb0ELb0ELb1ELb1ELb0ELb0ELb0EEENS1_21CollectiveEpilogueFwdINS6_IJSA_SA_SB_EEES9_NS_10bfloat16_tESF_Li256ELb0ELb0ELb0ELb1EEENS1_30DynamicPersistentTileSchedulerILi256ELi128ELb0ELb0ELb1EEEEEEEEEvNT_6ParamsE --------------------------
	.section	.text._ZN7cutlass13device_kernelIN5flash11enable_sm90INS1_16FlashAttnFwdSm90INS1_25CollectiveMainloopFwdSm90ILi2EN4cute5tupleIJNS5_1CILi1EEES8_S8_EEENS6_IJNS7_ILi128EEENS7_ILi192EEESA_EEELi128ENS_12float_e4m3_tEfNS_4arch4Sm90ELb0ELb1ELb1ELb0ELb0ELb0ELb0ELb1ELb1ELb0ELb0ELb0EEENS1_21CollectiveEpilogueFwdINS6_IJSA_SA_SB_EEES9_NS_10bfloat16_tESF_Li256ELb0ELb0ELb0ELb1EEENS1_30DynamicPersistentTileSchedulerILi256ELi128ELb0ELb0ELb1EEEEEEEEEvNT_6ParamsE,"ax",@progbits
	.align	128
.text._ZN7cutlass13device_kernelIN5flash11enable_sm90INS1_16FlashAttnFwdSm90INS1_25CollectiveMainloopFwdSm90ILi2EN4cute5tupleIJNS5_1CILi1EEES8_S8_EEENS6_IJNS7_ILi128EEENS7_ILi192EEESA_EEELi128ENS_12float_e4m3_tEfNS_4arch4Sm90ELb0ELb1ELb1ELb0ELb0ELb0ELb0ELb1ELb1ELb0ELb0ELb0EEENS1_21CollectiveEpilogueFwdINS6_IJSA_SA_SB_EEES9_NS_10bfloat16_tESF_Li256ELb0ELb0ELb0ELb1EEENS1_30DynamicPersistentTileSchedulerILi256ELi128ELb0ELb0ELb1EEEEEEEEEvNT_6ParamsE:
        .type           _ZN7cutlass13device_kernelIN5flash11enable_sm90INS1_16FlashAttnFwdSm90INS1_25CollectiveMainloopFwdSm90ILi2EN4cute5tupleIJNS5_1CILi1EEES8_S8_EEENS6_IJNS7_ILi128EEENS7_ILi192EEESA_EEELi128ENS_12float_e4m3_tEfNS_4arch4Sm90ELb0ELb1ELb1ELb0ELb0ELb0ELb0ELb1ELb1ELb0ELb0ELb0EEENS1_21CollectiveEpilogueFwdINS6_IJSA_SA_SB_EEES9_NS_10bfloat16_tESF_Li256ELb0ELb0ELb0ELb1EEENS1_30DynamicPersistentTileSchedulerILi256ELi128ELb0ELb0ELb1EEEEEEEEEvNT_6ParamsE,@function
        .size           _ZN7cutlass13device_kernelIN5flash11enable_sm90INS1_16FlashAttnFwdSm90INS1_25CollectiveMainloopFwdSm90ILi2EN4cute5tupleIJNS5_1CILi1EEES8_S8_EEENS6_IJNS7_ILi128EEENS7_ILi192EEESA_EEELi128ENS_12float_e4m3_tEfNS_4arch4Sm90ELb0ELb1ELb1ELb0ELb0ELb0ELb0ELb1ELb1ELb0ELb0ELb0EEENS1_21CollectiveEpilogueFwdINS6_IJSA_SA_SB_EEES9_NS_10bfloat16_tESF_Li256ELb0ELb0ELb0ELb1EEENS1_30DynamicPersistentTileSchedulerILi256ELi128ELb0ELb0ELb1EEEEEEEEEvNT_6ParamsE,(.L_x_2490 - _ZN7cutlass13device_kernelIN5flash11enable_sm90INS1_16FlashAttnFwdSm90INS1_25CollectiveMainloopFwdSm90ILi2EN4cute5tupleIJNS5_1CILi1EEES8_S8_EEENS6_IJNS7_ILi128EEENS7_ILi192EEESA_EEELi128ENS_12float_e4m3_tEfNS_4arch4Sm90ELb0ELb1ELb1ELb0ELb0ELb0ELb0ELb1ELb1ELb0ELb0ELb0EEENS1_21CollectiveEpilogueFwdINS6_IJSA_SA_SB_EEES9_NS_10bfloat16_tESF_Li256ELb0ELb0ELb0ELb1EEENS1_30DynamicPersistentTileSchedulerILi256ELi128ELb0ELb0ELb1EEEEEEEEEvNT_6ParamsE)
        .other          _ZN7cutlass13device_kernelIN5flash11enable_sm90INS1_16FlashAttnFwdSm90INS1_25CollectiveMainloopFwdSm90ILi2EN4cute5tupleIJNS5_1CILi1EEES8_S8_EEENS6_IJNS7_ILi128EEENS7_ILi192EEESA_EEELi128ENS_12float_e4m3_tEfNS_4arch4Sm90ELb0ELb1ELb1ELb0ELb0ELb0ELb0ELb1ELb1ELb0ELb0ELb0EEENS1_21CollectiveEpilogueFwdINS6_IJSA_SA_SB_EEES9_NS_10bfloat16_tESF_Li256ELb0ELb0ELb0ELb1EEENS1_30DynamicPersistentTileSchedulerILi256ELi128ELb0ELb0ELb1EEEEEEEEEvNT_6ParamsE,@"STO_CUDA_ENTRY STV_DEFAULT"
_ZN7cutlass13device_kernelIN5flash11enable_sm90INS1_16FlashAttnFwdSm90INS1_25CollectiveMainloopFwdSm90ILi2EN4cute5tupleIJNS5_1CILi1EEES8_S8_EEENS6_IJNS7_ILi128EEENS7_ILi192EEESA_EEELi128ENS_12float_e4m3_tEfNS_4arch4Sm90ELb0ELb1ELb1ELb0ELb0ELb0ELb0ELb1ELb1ELb0ELb0ELb0EEENS1_21CollectiveEpilogueFwdINS6_IJSA_SA_SB_EEES9_NS_10bfloat16_tESF_Li256ELb0ELb0ELb0ELb1EEENS1_30DynamicPersistentTileSchedulerILi256ELi128ELb0ELb0ELb1EEEEEEEEEvNT_6ParamsE:
[----:B------:R-:W1:Y:S02]  /*0000*/  LDC R1, c[0x0][0x28] ;  /* 0x00000a00ff017b82 */ /* 0x000e640000000800 */
[----:B-1----:R-:W-:Y:S01]  /*0010*/  VIADD R1, R1, 0xffffffd0 ;  /* 0xffffffd001017836 */ /* 0x002fe20000000000 */
[----:B------:R-:W1:Y:S01]  /*0020*/  S2R R3, SR_TID.X ;  /* 0x0000000000037919 */ /* 0x000e620000002100 */
[----:B------:R-:W-:Y:S01]  /*0030*/  ELECT P0, URZ, PT ;  /* 0x00000000003f782f */ /* 0x000fe20003800000 */
[----:B------:R-:W-:Y:S01]  /*0040*/  BSSY B0, `(.L_x_703) ;  /* 0x0000013000007945 */ /* 0x000fe20003800000 */
[----:B-1----:R-:W-:-:S05]  /*0050*/  SHF.R.U32.HI R0, RZ, 0x5, R3 ;  /* 0x00000005ff007819 */ /* 0x002fca0000011603 */
        /* <DEDUP_REMOVED lines=17> */
.L_x_704:
[----:B------:R-:W-:Y:S05]  /*0170*/  BSYNC B0 ;  /* 0x0000000000007941 */ /* 0x000fea0003800000 */
.L_x_703:
[----:B------:R-:W-:Y:S01]  /*0180*/  VOTEU.ANY UP0, P0 ;  /* 0x00000000003f7886 */ /* 0x000fe20000000100 */
[----:B------:R-:W1:Y:S01]  /*0190*/  SHFL.IDX PT, R2, R0, RZ, 0x1f ;  /* 0x00001fff00027589 */ /* 0x000e6200000e0000 */
[----:B------:R-:W-:Y:S01]  /*01a0*/  UMOV UR4, 0x1 ;  /* 0x0000000100047882 */ /* 0x000fe20000000000 */
[----:B------:R-:W-:Y:S01]  /*01b0*/  SHF.R.U32.HI R3, RZ, 0x7, R3 ;  /* 0x00000007ff037819 */ /* 0x000fe20000011603 */
[----:B------:R-:W-:Y:S01]  /*01c0*/  VOTEU.ANY UP1, P0 ;  /* 0x00000000003f7886 */ /* 0x000fe20000020100 */
[----:B------:R-:W2:Y:S01]  /*01d0*/  @UP0 S2UR UR7, SR_CgaCtaId ;  /* 0x00000000000709c3 */ /* 0x000ea20000008800 */
[----:B------:R-:W-:Y:S01]  /*01e0*/  @UP0 UMOV UR6, 0x400 ;  /* 0x0000040000060882 */ /* 0x000fe20000000000 */
[----:B------:R-:W-:-:S04]  /*01f0*/  @UP0 UIADD3 UR4, -UR4, 0x100000, URZ ;  /* 0x0010000004040890 */ /* 0x000fc8000fffe13f */
[----:B------:R-:W-:Y:S02]  /*0200*/  @UP0 USHF.L.U32 UR5, UR4, 0xb, URZ ;  /* 0x0000000b04050899 */ /* 0x000fe4000800063f */
[----:B------:R-:W-:Y:S01]  /*0210*/  @UP0 USHF.L.U32 UR4, UR4, 0x1, URZ ;  /* 0x0000000104040899 */ /* 0x000fe2000800063f */
[----:B-1----:R-:W-:Y:S02]  /*0220*/  ISETP.NE.AND P1, PT, R2, RZ, PT ;  /* 0x000000ff0200720c */ /* 0x002fe40003f25270 */
[----:B------:R1:W3:Y:S01]  /*0230*/  SHFL.IDX PT, R2, R3, RZ, 0x1f ;  /* 0x00001fff03027589 */ /* 0x0002e200000e0000 */
[----:B--2---:R-:W-:Y:S01]  /*0240*/  @UP0 ULEA UR6, UR7, UR6, 0x18 ;  /* 0x0000000607060291 */ /* 0x004fe2000f8ec03f */
[----:B------:R-:W-:Y:S02]  /*0250*/  VOTEU.ANY UP0, P0 ;  /* 0x00000000003f7886 */ /* 0x000fe40000000100 */
[----:B------:R-:W2:Y:S09]  /*0260*/  FENCE.VIEW.ASYNC.S ;  /* 0x00000000000073c6 */ /* 0x000eb20000000000 */
[----:B--2---:R1:W2:Y:S01]  /*0270*/  @UP0 SYNCS.EXCH.64 URZ, [UR6+0x28800], UR4 ;  /* 0x02880004063f05b2 */ /* 0x0042a20008000100 */
[----:B------:R1:W4:Y:S02]  /*0280*/  @UP1 SYNCS.EXCH.64 URZ, [UR6+0x28820], UR4 ;  /* 0x02882004063f15b2 */ /* 0x0003240008000100 */
[----:B-1----:R-:W-:Y:S05]  /*0290*/  @P1 BRA `(.L_x_705) ;  /* 0x0000000000481947 */ /* 0x002fea0003800000 */
[----:B------:R-:W1:Y:S01]  /*02a0*/  S2UR UR5, SR_CgaCtaId ;  /* 0x00000000000579c3 */ /* 0x000e620000008800 */
        /* <DEDUP_REMOVED lines=15> */
[----:B------:R1:W1:Y:S01]  /*03a0*/  SYNCS.EXCH.64 URZ, [UR8+0x28848], UR4 ;  /* 0x02884804083f75b2 */ /* 0x0002620008000100 */
[----:B------:R-:W-:Y:S01]  /*03b0*/  NOP ;  /* 0x0000000000007918 */ /* 0x000fe20000000000 */
.L_x_705:
[----:B------:R-:W5:Y:S01]  /*03c0*/  SHFL.IDX PT, R3, R0, RZ, 0x1f ;  /* 0x00001fff00037589 */ /* 0x000f6200000e0000 */
[----:B------:R-:W-:Y:S01]  /*03d0*/  NOP ;  /* 0x0000000000007918 */ /* 0x000fe20000000000 */
[----:B-----5:R-:W-:-:S13]  /*03e0*/  ISETP.NE.AND P0, PT, R3, RZ, PT ;  /* 0x000000ff0300720c */ /* 0x020fda0003f05270 */
        /* <DEDUP_REMOVED lines=19> */
.L_x_706:
[----:B------:R-:W5:Y:S01]  /*0520*/  SHFL.IDX PT, R3, R0, RZ, 0x1f ;  /* 0x00001fff00037589 */ /* 0x000f6200000e0000 */
[----:B------:R-:W-:Y:S01]  /*0530*/  NOP ;  /* 0x0000000000007918 */ /* 0x000fe20000000000 */
[----:B-----5:R-:W-:-:S13]  /*0540*/  ISETP.NE.AND P0, PT, R3, RZ, PT ;  /* 0x000000ff0300720c */ /* 0x020fda0003f05270 */
        /* <DEDUP_REMOVED lines=13> */
[----:B------:R1:W1:Y:S01]  /*0620*/  SYNCS.EXCH.64 URZ, [UR6+0x28888], UR4 ;  /* 0x02888804063f75b2 */ /* 0x0002620008000100 */
[----:B------:R-:W-:Y:S01]  /*0630*/  NOP ;  /* 0x0000000000007918 */ /* 0x000fe20000000000 */
.L_x_707:
        /* <DEDUP_REMOVED lines=22> */
.L_x_708:
        /* <DEDUP_REMOVED lines=22> */
.L_x_709:
[----:B---3--:R-:W-:Y:S01]  /*0900*/  ISETP.NE.AND P0, PT, R2, RZ, PT ;  /* 0x000000ff0200720c */ /* 0x008fe20003f05270 */
[----:B------:R-:W-:Y:S01]  /*0910*/  IMAD.MOV.U32 R2, RZ, RZ, 0x1 ;  /* 0x00000001ff027424 */ /* 0x000fe200078e00ff */
[----:B------:R-:W-:Y:S01]  /*0920*/  NOP ;  /* 0x0000000000007918 */ /* 0x000fe20000000000 */
[----:B------:R-:W-:-:S03]  /*0930*/  ULDC.64 UR46, c[0x0][0x208] ;  /* 0x00008200002e7ab9 */ /* 0x000fc60000000a00 */
[----:B------:R-:W-:-:S05]  /*0940*/  SEL R2, R2, 0x2, !P0 ;  /* 0x0000000202027807 */ /* 0x000fca0004000000 */
[----:B------:R3:W-:Y:S01]  /*0950*/  STL [R1+0x24], R2 ;  /* 0x0000240201007387 */ /* 0x0007e20000100800 */
[----:B-12-4-:R-:W-:Y:S06]  /*0960*/  BAR.SYNC.DEFER_BLOCKING 0x0 ;  /* 0x0000000000007b1d */ /* 0x016fec0000010000 */
[----:B------:R-:W-:Y:S05]  /*0970*/  @!P0 BRA `(.L_x_710) ;  /* 0x0000016000dc8947 */ /* 0x000fea0003800000 */
.L_x_711:
[----:B------:R-:W-:-:S08]  /*0980*/  NOP ;  /* 0x0000000000007918 */ /* 0x000fd00000000000 */
[----:B------:R-:W1:Y:S02]  /*0990*/  USETMAXREG.TRY_ALLOC.CTAPOOL UP0, 0xf0 ;  /* 0x000000f0000079c8 */ /* 0x000e640008000600 */
[----:B-1----:R-:W-:-:S13]  /*09a0*/  PLOP3.LUT P0, PT, PT, PT, UP0, 0x80, 0x0 ;  /* 0x000000000000781c */ /* 0x002fda0003f0f008 */
[----:B------:R-:W-:Y:S05]  /*09b0*/  @!P0 BRA `(.L_x_711) ;  /* 0xfffffffc00f08947 */ /* 0x000fea000383ffff */
[----:B---3--:R-:W1:Y:S01]  /*09c0*/  S2R R2, SR_TID.X ;  /* 0x0000000000027919 */ /* 0x008e620000002100 */
[----:B------:R-:W2:Y:S08]  /*09d0*/  S2UR UR7, SR_CTAID.X ;  /* 0x00000000000779c3 */ /* 0x000eb00000002500 */
[----:B------:R-:W-:Y:S08]  /*09e0*/  BAR.ARV 0x4, 0x180 ;  /* 0x0106000000007b1d */ /* 0x000ff00000002000 */
[----:B------:R-:W-:Y:S06]  /*09f0*/  BAR.ARV 0x8, 0x120 ;  /* 0x0204800000007b1d */ /* 0x000fec0000002000 */
[----:B-1----:R-:W-:-:S04]  /*0a00*/  LOP3.LUT R0, R2, 0xffffff80, RZ, 0xc0, !PT ;  /* 0xffffff8002007812 */ /* 0x002fc800078ec0ff */
[----:B------:R-:W-:Y:S02]  /*0a10*/  ISETP.NE.AND P0, PT, R0, 0x80, PT ;  /* 0x000000800000780c */ /* 0x000fe40003f05270 */
[----:B------:R-:W2:Y:S11]  /*0a20*/  LDC R0, c[0x0][0xda8] ;  /* 0x00036a00ff007b82 */ /* 0x000eb60000000800 */
[----:B------:R-:W-:Y:S06]  /*0a30*/  @!P0 BAR.ARV 0x9, 0x100 ;  /* 0x0244000000008b1d */ /* 0x000fec0000002000 */
[----:B--2---:R-:W-:-:S13]  /*0a40*/  ISETP.LE.AND P0, PT, R0, UR7, PT ;  /* 0x0000000700007c0c */ /* 0x004fda000bf03270 */
[----:B------:R-:W-:Y:S05]  /*0a50*/  @P0 EXIT ;  /* 0x000000000000094d */ /* 0x000fea0003800000 */
[----:B------:R-:W2:Y:S01]  /*0a60*/  LDL.LU R10, [R1+0x24] ;  /* 0x00002400010a7983 */ /* 0x000ea20000300800 */
[----:B------:R-:W-:-:S05]  /*0a70*/  VIADD R0, R2, 0xffffff80 ;  /* 0xffffff8002007836 */ /* 0x000fca0000000000 */
[----:B------:R-:W-:-:S04]  /*0a80*/  SHF.R.S32.HI R3, RZ, 0x1f, R0 ;  /* 0x0000001fff037819 */ /* 0x000fc80000011400 */
[CC--:B------:R-:W-:Y:S01]  /*0a90*/  LEA.HI R2, R3.reuse, R0.reuse, RZ, 0x7 ;  /* 0x0000000003027211 */ /* 0x0c0fe200078f38ff */
[----:B------:R-:W1:Y:S03]  /*0aa0*/  S2UR UR37, SR_CgaCtaId ;  /* 0x00000000002579c3 */ /* 0x000e660000008800 */
[----:B------:R-:W-:Y:S02]  /*0ab0*/  LOP3.LUT R5, R2, 0xffffff80, RZ, 0xc0, !PT ;  /* 0xffffff8002057812 */ /* 0x000fe400078ec0ff */
[----:B------:R-:W-:-:S03]  /*0ac0*/  LEA.HI R4, R3, R0, RZ, 0x4 ;  /* 0x0000000003047211 */ /* 0x000fc600078f20ff */
[----:B------:R-:W-:Y:S01]  /*0ad0*/  IMAD.IADD R18, R0, 0x1, -R5 ;  /* 0x0000000100127824 */ /* 0x000fe200078e0a05 */
[----:B------:R-:W-:Y:S01]  /*0ae0*/  SHF.R.S32.HI R7, RZ, 0x4, R4 ;  /* 0x00000004ff077819 */ /* 0x000fe20000011404 */
[----:B------:R-:W3:Y:S01]  /*0af0*/  S2UR UR6, SR_SWINHI ;  /* 0x00000000000679c3 */ /* 0x000ee20000002f00 */
[C---:B------:R-:W-:Y:S02]  /*0b00*/  LOP3.LUT R5, R4.reuse, 0x3fffff0, RZ, 0xc0, !PT ;  /* 0x03fffff004057812 */ /* 0x040fe400078ec0ff */
[----:B------:R-:W-:Y:S02]  /*0b10*/  SHF.R.S32.HI R9, RZ, 0x1f, R18 ;  /* 0x0000001fff097819 */ /* 0x000fe40000011412 */
[----:B------:R-:W-:Y:S02]  /*0b20*/  LEA.HI R3, R3, R0, RZ, 0x5 ;  /* 0x0000000003037211 */ /* 0x000fe400078f28ff */
[----:B------:R-:W-:Y:S01]  /*0b30*/  LEA.HI R4, R4, R7, RZ, 0x1 ;  /* 0x0000000704047211 */ /* 0x000fe200078f08ff */
[----:B------:R-:W-:Y:S01]  /*0b40*/  IMAD.IADD R5, R0, 0x1, -R5 ;  /* 0x0000000100057824 */ /* 0x000fe200078e0a05 */
[----:B------:R-:W-:-:S02]  /*0b50*/  LEA.HI R6, R9, R18, RZ, 0x2 ;  /* 0x0000001209067211 */ /* 0x000fc400078f10ff */
[----:B------:R-:W-:Y:S02]  /*0b60*/  SHF.R.S32.HI R0, RZ, 0x5, R3 ;  /* 0x00000005ff007819 */ /* 0x000fe40000011403 */
[----:B------:R-:W-:Y:S02]  /*0b70*/  LOP3.LUT R4, R4, 0x1ffffffe, RZ, 0xc0, !PT ;  /* 0x1ffffffe04047812 */ /* 0x000fe400078ec0ff */
[--C-:B------:R-:W-:Y:S02]  /*0b80*/  SHF.R.S32.HI R8, RZ, 0x2, R6.reuse ;  /* 0x00000002ff087819 */ /* 0x100fe40000011406 */
[----:B------:R-:W-:Y:S01]  /*0b90*/  SHF.R.S32.HI R3, RZ, 0x1f, R6 ;  /* 0x0000001fff037819 */ /* 0x000fe20000011406 */
[----:B------:R-:W-:Y:S02]  /*0ba0*/  IMAD R5, R0, 0x10, R5 ;  /* 0x0000001000057824 */ /* 0x000fe400078e0205 */
[----:B------:R-:W-:Y:S01]  /*0bb0*/  IMAD.IADD R4, R7, 0x1, -R4 ;  /* 0x0000000107047824 */ /* 0x000fe200078e0a04 */
[----:B------:R-:W-:-:S02]  /*0bc0*/  LEA.HI R0, R3, R8, RZ, 0x3 ;  /* 0x0000000803007211 */ /* 0x000fc400078f18ff */
[----:B------:R-:W-:Y:S01]  /*0bd0*/  SHF.R.S32.HI R3, RZ, 0x7, R2 ;  /* 0x00000007ff037819 */ /* 0x000fe20000011402 */
[----:B------:R-:W-:Y:S01]  /*0be0*/  UMOV UR38, 0x400 ;  /* 0x0000040000267882 */ /* 0x000fe20000000000 */
[----:B------:R-:W-:Y:S01]  /*0bf0*/  IMAD R4, R5, 0x8, R4 ;  /* 0x0000000805047824 */ /* 0x000fe200078e0204 */
[----:B-1----:R-:W-:Y:S01]  /*0c00*/  ULEA UR38, UR37, UR38, 0x18 ;  /* 0x0000002625267291 */ /* 0x002fe2000f8ec03f */
[----:B------:R-:W-:Y:S02]  /*0c10*/  LOP3.LUT R5, R0, 0xfffffff8, RZ, 0xc0, !PT ;  /* 0xfffffff800057812 */ /* 0x000fe400078ec0ff */
[----:B------:R-:W-:Y:S02]  /*0c20*/  LEA.HI R2, R2, R3, RZ, 0x1 ;  /* 0x0000000302027211 */ /* 0x000fe400078f08ff */
[----:B------:R-:W-:Y:S01]  /*0c30*/  LEA.HI R9, R9, R18, RZ, 0x5 ;  /* 0x0000001209097211 */ /* 0x000fe200078f28ff */
[----:B------:R-:W-:Y:S01]  /*0c40*/  IMAD.IADD R8, R8, 0x1, -R5 ;  /* 0x0000000108087824 */ /* 0x000fe200078e0a05 */
[----:B------:R-:W-:-:S02]  /*0c50*/  LOP3.LUT R2, R2, 0x3fffffe, RZ, 0xc0, !PT ;  /* 0x03fffffe02027812 */ /* 0x000fc400078ec0ff */
[----:B------:R-:W-:Y:S01]  /*0c60*/  SHF.R.S32.HI R9, RZ, 0x5, R9 ;  /* 0x00000005ff097819 */ /* 0x000fe20000011409 */
[----:B------:R-:W-:Y:S01]  /*0c70*/  UMOV UR4, UR38 ;  /* 0x0000002600047c82 */ /* 0x000fe20008000000 */
[----:B---3--:R-:W-:Y:S01]  /*0c80*/  UMOV UR5, UR6 ;  /* 0x0000000600057c82 */ /* 0x008fe20008000000 */
[----:B------:R-:W-:Y:S01]  /*0c90*/  LOP3.LUT R7, R6, 0x7ffffffc, RZ, 0xc0, !PT ;  /* 0x7ffffffc06077812 */ /* 0x000fe200078ec0ff */
[----:B------:R-:W-:Y:S02]  /*0ca0*/  IMAD.U32 R208, RZ, RZ, UR4 ;  /* 0x00000004ffd07e24 */ /* 0x000fe4000f8e00ff */
[----:B------:R-:W-:Y:S02]  /*0cb0*/  IMAD.U32 R209, RZ, RZ, UR5 ;  /* 0x00000005ffd17e24 */ /* 0x000fe4000f8e00ff */
[----:B------:R-:W-:Y:S02]  /*0cc0*/  IMAD.SHL.U32 R5, R4, 0x8, RZ ;  /* 0x0000000804057824 */ /* 0x000fe400078e00ff */
[----:B------:R-:W-:-:S02]  /*0cd0*/  IMAD.IADD R2, R3, 0x1, -R2 ;  /* 0x0000000103027824 */ /* 0x000fc400078e0a02 */
[----:B------:R-:W-:Y:S02]  /*0ce0*/  IMAD R9, R9, 0x10, R8 ;  /* 0x0000001009097824 */ /* 0x000fe400078e0208 */
[----:B------:R-:W-:Y:S02]  /*0cf0*/  IMAD.IADD R18, R18, 0x1, -R7 ;  /* 0x0000000112127824 */ /* 0x000fe400078e0a07 */
[----:B------:R-:W-:Y:S01]  /*0d00*/  IMAD.WIDE R208, R5, 0x2, R208 ;  /* 0x0000000205d07825 */ /* 0x000fe200078e02d0 */
[----:B------:R-:W-:-:S03]  /*0d10*/  UMOV UR4, UR7 ;  /* 0x0000000700047c82 */ /* 0x000fc60008000000 */
[----:B------:R-:W-:Y:S02]  /*0d20*/  IMAD R214, R2, 0x40, R9 ;  /* 0x0000004002d67824 */ /* 0x000fe400078e0209 */
[----:B------:R-:W-:Y:S02]  /*0d30*/  IMAD.MOV.U32 R213, RZ, RZ, RZ ;  /* 0x000000ffffd57224 */ /* 0x000fe400078e00ff */
[----:B------:R-:W-:Y:S01]  /*0d40*/  IMAD.MOV.U32 R17, RZ, RZ, RZ ;  /* 0x000000ffff117224 */ /* 0x000fe200078e00ff */
[----:B------:R-:W-:Y:S01]  /*0d50*/  UMOV UR36, URZ ;  /* 0x0000003f00247c82 */ /* 0x000fe20008000000 */
[----:B--2---:R-:W-:-:S07]  /*0d60*/  LOP3.LUT R22, R10, 0x1, RZ, 0xfc, !PT ;  /* 0x000000010a167812 */ /* 0x004fce00078efcff */
.L_x_808:
[----:B------:R-:W-:Y:S01]  /*0d70*/  ULDC UR5, c[0x0][0xdd0] ;  /* 0x0003740000057ab9 */ /* 0x000fe20000000800 */
[----:B------:R-:W1:Y:S01]  /*0d80*/  LDC R0, c[0x0][0xde8] ;  /* 0x00037a00ff007b82 */ /* 0x000e620000000800 */
[----:B------:R-:W-:Y:S01]  /*0d90*/  UISETP.NE.AND UP0, UPT, UR5, 0x1, UPT ;  /* 0x000000010500788c */ /* 0x000fe2000bf05270 */
[----:B------:R-:W-:-:S10]  /*0da0*/  UMOV UR8, UR4 ;  /* 0x0000000400087c82 */ /* 0x000fd40008000000 */
[----:B------:R-:W-:Y:S01]  /*0db0*/  @UP0 ULDC UR6, c[0x0][0xdd4] ;  /* 0x0003750000060ab9 */ /* 0x000fe20000000800 */
[----:B------:R-:W-:Y:S01]  /*0dc0*/  @UP0 ULDC UR9, c[0x0][0xdd8] ;  /* 0x0003760000090ab9 */ /* 0x000fe20000000800 */
[----:B------:R-:W-:-:S04]  /*0dd0*/  UIMAD.WIDE.U32 UR6, UR4, UR6, URZ ;  /* 0x00000006040672a5 */ /* 0x000fc8000f8e003f */
[----:B------:R-:W-:-:S04]  /*0de0*/  @UP0 USHF.R.U32.HI UR8, URZ, UR9, UR7 ;  /* 0x000000093f080299 */ /* 0x000fc80008011607 */
[----:B------:R-:W-:Y:S02]  /*0df0*/  UIADD3 UR6, -UR8, URZ, URZ ;  /* 0x0000003f08067290 */ /* 0x000fe4000fffe13f */
[----:B-1----:R-:W-:Y:S02]  /*0e00*/  ISETP.LE.AND P0, PT, R0, UR8, PT ;  /* 0x0000000800007c0c */ /* 0x002fe4000bf03270 */
[----:B------:R-:W-:-:S11]  /*0e10*/  UIMAD UR7, UR5, UR6, UR4 ;  /* 0x00000006050772a4 */ /* 0x000fd6000f8e0204 */
[----:B--234-:R-:W-:Y:S05]  /*0e20*/  @!P0 BRA `(.L_x_712) ;  /* 0x0000000000208947 */ /* 0x01cfea0003800000 */
[----:B------:R-:W-:Y:S01]  /*0e30*/  ULDC UR6, c[0x0][0xddc] ;  /* 0x0003770000067ab9 */ /* 0x000fe20000000800 */
[----:B------:R-:W-:Y:S01]  /*0e40*/  UMOV UR39, UR7 ;  /* 0x0000000700277c82 */ /* 0x000fe20008000000 */
[----:B------:R-:W-:-:S11]  /*0e50*/  UISETP.NE.AND UP0, UPT, UR6, 0x1, UPT ;  /* 0x000000010600788c */ /* 0x000fd6000bf05270 */
[----:B------:R-:W-:Y:S02]  /*0e60*/  @UP0 ULDC.64 UR10, c[0x0][0xde0] ;  /* 0x00037800000a0ab9 */ /* 0x000fe40000000a00 */
[----:B------:R-:W-:-:S04]  /*0e70*/  UIMAD.WIDE.U32 UR4, UR7, UR10, URZ ;  /* 0x0000000a070472a5 */ /* 0x000fc8000f8e003f */
[----:B------:R-:W-:-:S04]  /*0e80*/  @UP0 USHF.R.U32.HI UR39, URZ, UR11, UR5 ;  /* 0x0000000b3f270299 */ /* 0x000fc80008011605 */
[----:B------:R-:W-:Y:S01]  /*0e90*/  UIMAD UR4, UR39, UR6, URZ ;  /* 0x00000006270472a4 */ /* 0x000fe2000f8e023f */
[----:B------:R-:W-:Y:S11]  /*0ea0*/  BRA `(.L_x_713) ;  /* 0x00000000001c7947 */ /* 0x000ff60003800000 */
.L_x_712:
[----:B------:R-:W-:Y:S01]  /*0eb0*/  ULDC UR6, c[0x0][0xdc4] ;  /* 0x0003710000067ab9 */ /* 0x000fe20000000800 */
[----:B------:R-:W-:Y:S01]  /*0ec0*/  UMOV UR39, UR7 ;  /* 0x0000000700277c82 */ /* 0x000fe20008000000 */
[----:B------:R-:W-:-:S11]  /*0ed0*/  UISETP.NE.AND UP0, UPT, UR6, 0x1, UPT ;  /* 0x000000010600788c */ /* 0x000fd6000bf05270 */
[----:B------:R-:W-:Y:S02]  /*0ee0*/  @UP0 ULDC.64 UR10, c[0x0][0xdc8] ;  /* 0x00037200000a0ab9 */ /* 0x000fe40000000a00 */
[----:B------:R-:W-:-:S04]  /*0ef0*/  UIMAD.WIDE.U32 UR4, UR7, UR10, URZ ;  /* 0x0000000a070472a5 */ /* 0x000fc8000f8e003f */
[----:B------:R-:W-:-:S04]  /*0f00*/  @UP0 USHF.R.U32.HI UR39, URZ, UR11, UR5 ;  /* 0x0000000b3f270299 */ /* 0x000fc80008011605 */
[----:B------:R-:W-:-:S12]  /*0f10*/  UIMAD UR4, UR39, UR6, URZ ;  /* 0x00000006270472a4 */ /* 0x000fd8000f8e023f */
.L_x_713:
[----:B------:R-:W1:Y:S01]  /*0f20*/  LDC R0, c[0x0][0x428] ;  /* 0x00010a00ff007b82 */ /* 0x000e620000000800 */
[----:B------:R-:W-:Y:S01]  /*0f30*/  ULDC UR43, c[0x0][0xdb8] ;  /* 0x00036e00002b7ab9 */ /* 0x000fe20000000800 */
[----:B------:R-:W-:Y:S02]  /*0f40*/  UIADD3 UR4, UR7, -UR4, URZ ;  /* 0x8000000407047290 */ /* 0x000fe4000fffe03f */
[----:B------:R-:W-:Y:S01]  /*0f50*/  UISETP.NE.AND UP0, UPT, UR43, 0x1, UPT ;  /* 0x000000012b00788c */ /* 0x000fe2000bf05270 */
[----:B------:R-:W-:Y:S01]  /*0f60*/  ULDC UR5, c[0x0][0xdc4] ;  /* 0x0003710000057ab9 */ /* 0x000fe20000000800 */
[----:B------:R-:W-:Y:S02]  /*0f70*/  ULDC.64 UR6, c[0x0][0x3f8] ;  /* 0x0000fe0000067ab9 */ /* 0x000fe40000000a00 */
[----:B------:R-:W2:Y:S01]  /*0f80*/  LDC.64 R8, c[0x0][0x9e0] ;  /* 0x00027800ff087b82 */ /* 0x000ea20000000a00 */
[----:B------:R-:W-:Y:S01]  /*0f90*/  UIMAD UR8, UR8, UR5, UR4 ;  /* 0x00000005080872a4 */ /* 0x000fe2000f8e0204 */
[----:B------:R-:W-:-:S04]  /*0fa0*/  ISETP.NE.U32.AND P0, PT, RZ, UR6, PT ;  /* 0x00000006ff007c0c */ /* 0x000fc8000bf05070 */
[----:B------:R-:W-:Y:S01]  /*0fb0*/  ISETP.NE.AND.EX P0, PT, RZ, UR7, PT, P0 ;  /* 0x00000007ff007c0c */ /* 0x000fe2000bf05300 */
[----:B------:R-:W-:Y:S01]  /*0fc0*/  @UP0 ULDC UR4, c[0x0][0xdbc] ;  /* 0x00036f0000040ab9 */ /* 0x000fe20000000800 */
[----:B------:R-:W3:Y:S01]  /*0fd0*/  LDC R6, c[0x0][0x288] ;  /* 0x0000a200ff067b82 */ /* 0x000ee20000000800 */
[----:B------:R-:W-:Y:S01]  /*0fe0*/  UIMAD.WIDE.U32 UR4, UR8, UR4, URZ ;  /* 0x00000004080472a5 */ /* 0x000fe2000f8e003f */
[----:B------:R-:W-:Y:S01]  /*0ff0*/  @UP0 ULDC UR6, c[0x0][0xdc0] ;  /* 0x0003700000060ab9 */ /* 0x000fe20000000800 */
[----:B------:R-:W-:Y:S02]  /*1000*/  UMOV UR44, UR8 ;  /* 0x00000008002c7c82 */ /* 0x000fe40008000000 */
[----:B------:R-:W-:Y:S02]  /*1010*/  @UP0 USHF.R.U32.HI UR44, URZ, UR6, UR5 ;  /* 0x000000063f2c0299 */ /* 0x000fe40008011605 */
[----:B------:R-:W-:Y:S01]  /*1020*/  ULOP3.LUT UR4, URZ, UR39, URZ, 0x33, !UPT ;  /* 0x000000273f047292 */ /* 0x000fe2000f8e333f */
[----:B-1----:R-:W-:Y:S01]  /*1030*/  ISETP.NE.AND P1, PT, R0, 0x1, PT ;  /* 0x000000010000780c */ /* 0x002fe20003f25270 */
[----:B------:R-:W1:Y:S01]  /*1040*/  LDC R19, c[0x0][0x404] ;  /* 0x00010100ff137b82 */ /* 0x000e620000000800 */
[----:B------:R-:W-:Y:S01]  /*1050*/  ULDC UR6, c[0x0][0xdac] ;  /* 0x00036b0000067ab9 */ /* 0x000fe20000000800 */
[----:B------:R-:W-:-:S02]  /*1060*/  UIADD3 UR5, -UR44, URZ, URZ ;  /* 0x0000003f2c057290 */ /* 0x000fc4000fffe13f */
[----:B------:R-:W-:Y:S02]  /*1070*/  UIADD3 UR4, UR4, UR6, URZ ;  /* 0x0000000604047290 */ /* 0x000fe4000fffe03f */
[----:B------:R-:W-:Y:S01]  /*1080*/  UIMAD UR43, UR43, UR5, UR8 ;  /* 0x000000052b2b72a4 */ /* 0x000fe2000f8e0208 */
[----:B--2---:R-:W-:Y:S01]  /*1090*/  ISETP.GE.AND P2, PT, R9, 0x1, PT ;  /* 0x000000010900780c */ /* 0x004fe20003f46270 */
[----:B------:R-:W2:Y:S01]  /*10a0*/  LDC R212, c[0x0][0x2e0] ;  /* 0x0000b800ffd47b82 */ /* 0x000ea20000000800 */
[----:B------:R-:W-:-:S03]  /*10b0*/  USHF.L.U32 UR42, UR4, 0x7, URZ ;  /* 0x00000007042a7899 */ /* 0x000fc6000800063f */
[----:B------:R-:W-:Y:S01]  /*10c0*/  IMAD.U32 R211, RZ, RZ, UR43 ;  /* 0x0000002bffd37e24 */ /* 0x000fe2000f8e00ff */
[----:B---3--:R-:W-:-:S03]  /*10d0*/  IADD3 R0, -R6, 0x80, RZ ;  /* 0x0000008006007810 */ /* 0x008fc60007ffe1ff */
[----:B------:R-:W3:Y:S08]  /*10e0*/  @P1 LDC R3, c[0x0][0x42c] ;  /* 0x00010b00ff031b82 */ /* 0x000ef00000000800 */
[----:B------:R-:W4:Y:S01]  /*10f0*/  @P1 LDC R5, c[0x0][0x430] ;  /* 0x00010c00ff051b82 */ /* 0x000f220000000800 */
[----:B-1----:R-:W-:-:S05]  /*1100*/  SEL R19, R19, 0x1, P0 ;  /* 0x0000000113137807 */ /* 0x002fca0000000000 */
[CC--:B--2---:R-:W-:Y:S02]  /*1110*/  IMAD R210, R19.reuse, R212.reuse, R0 ;  /* 0x000000d413d27224 */ /* 0x0c4fe400078e0200 */
[----:B------:R-:W-:Y:S02]  /*1120*/  IMAD R123, R19, R212, RZ ;  /* 0x000000d4137b7224 */ /* 0x000fe400078e02ff */
[----:B------:R-:W-:Y:S02]  /*1130*/  VIADD R210, R210, UR42 ;  /* 0x0000002ad2d27c36 */ /* 0x000fe40008000000 */
[----:B---3--:R-:W-:-:S05]  /*1140*/  @P1 IMAD.HI.U32 R0, R3, UR43, RZ ;  /* 0x0000002b03001c27 */ /* 0x008fca000f8e00ff */
[----:B----4-:R-:W-:Y:S01]  /*1150*/  @P1 SHF.R.U32.HI R211, RZ, R5, R0 ;  /* 0x00000005ffd31219 */ /* 0x010fe20000011600 */
[----:B------:R-:W-:Y:S01]  /*1160*/  IMAD.IADD R0, R210, 0x1, R8 ;  /* 0x00000001d2007824 */ /* 0x000fe200078e0208 */
[----:B------:R-:W-:Y:S06]  /*1170*/  @!P2 BRA `(.L_x_714) ;  /* 0x000000000040a947 */ /* 0x000fec0003800000 */
[C---:B------:R-:W-:Y:S01]  /*1180*/  ISETP.GT.AND P0, PT, R210.reuse, RZ, PT ;  /* 0x000000ffd200720c */ /* 0x040fe20003f04270 */
[----:B------:R-:W-:-:S12]  /*1190*/  VIADD R3, R210, 0xffffffff ;  /* 0xffffffffd2037836 */ /* 0x000fd80000000000 */
[----:B------:R-:W-:Y:S05]  /*11a0*/  @P0 BRA `(.L_x_715) ;  /* 0x00000000001c0947 */ /* 0x000fea0003800000 */
[----:B------:R-:W-:Y:S01]  /*11b0*/  ISETP.NE.AND P0, PT, R9, 0x1, PT ;  /* 0x000000010900780c */ /* 0x000fe20003f05270 */
[----:B------:R-:W-:-:S12]  /*11c0*/  IMAD.MOV R3, RZ, RZ, -R210 ;  /* 0x000000ffff037224 */ /* 0x000fd800078e0ad2 */
[----:B------:R-:W1:Y:S02]  /*11d0*/  @P0 LDC.64 R4, c[0x0][0x9e8] ;  /* 0x00027a00ff040b82 */ /* 0x000e640000000a00 */
[----:B-1----:R-:W-:-:S05]  /*11e0*/  @P0 IMAD.HI.U32 R4, R3, R4, RZ ;  /* 0x0000000403040227 */ /* 0x002fca00078e00ff */
[----:B------:R-:W-:-:S04]  /*11f0*/  @P0 SHF.R.U32.HI R3, RZ, R5, R4 ;  /* 0x00000005ff030219 */ /* 0x000fc80000011604 */
[----:B------:R-:W-:Y:S01]  /*1200*/  LOP3.LUT R3, RZ, R3, RZ, 0x33, !PT ;  /* 0x00000003ff037212 */ /* 0x000fe200078e33ff */
[----:B------:R-:W-:Y:S06]  /*1210*/  BRA `(.L_x_716) ;  /* 0x0000000000107947 */ /* 0x000fec0003800000 */
.L_x_715:
[----:B------:R-:W-:-:S13]  /*1220*/  ISETP.NE.AND P0, PT, R9, 0x1, PT ;  /* 0x000000010900780c */ /* 0x000fda0003f05270 */
[----:B------:R-:W1:Y:S02]  /*1230*/  @P0 LDC.64 R4, c[0x0][0x9e8] ;  /* 0x00027a00ff040b82 */ /* 0x000e640000000a00 */
[----:B-1----:R-:W-:-:S05]  /*1240*/  @P0 IMAD.HI.U32 R4, R3, R4, RZ ;  /* 0x0000000403040227 */ /* 0x002fca00078e00ff */
[----:B------:R-:W-:-:S07]  /*1250*/  @P0 SHF.R.U32.HI R3, RZ, R5, R4 ;  /* 0x00000005ff030219 */ /* 0x000fce0000011604 */
.L_x_716:
[----:B------:R-:W-:-:S05]  /*1260*/  IMAD R3, R3, R9, R9 ;  /* 0x0000000903037224 */ /* 0x000fca00078e0209 */
[----:B------:R-:W-:-:S07]  /*1270*/  VIMNMX R0, R0, R3, PT ;  /* 0x0000000300007248 */ /* 0x000fce0003fe0100 */
.L_x_714:
[----:B------:R-:W-:Y:S01]  /*1280*/  VIADD R3, R0, 0xbf ;  /* 0x000000bf00037836 */ /* 0x000fe20000000000 */
[----:B------:R-:W-:Y:S01]  /*1290*/  ULDC UR4, c[0x0][0x9dc] ;  /* 0x0002770000047ab9 */ /* 0x000fe20000000800 */
[----:B------:R-:W-:Y:S02]  /*12a0*/  IMAD R0, R19, R212, 0xbf ;  /* 0x000000bf13007424 */ /* 0x000fe400078e02d4 */
[----:B------:R-:W-:-:S04]  /*12b0*/  IMAD.HI R4, R3, 0x2aaaaaab, RZ ;  /* 0x2aaaaaab03047827 */ /* 0x000fc800078e02ff */
[----:B------:R-:W-:Y:S01]  /*12c0*/  IMAD.HI R0, R0, 0x2aaaaaab, RZ ;  /* 0x2aaaaaab00007827 */ /* 0x000fe200078e02ff */
[----:B------:R-:W-:-:S03]  /*12d0*/  SHF.R.U32.HI R5, RZ, 0x1f, R4 ;  /* 0x0000001fff057819 */ /* 0x000fc60000011604 */
[----:B------:R-:W-:Y:S01]  /*12e0*/  IMAD R212, R19, R212, -R6 ;  /* 0x000000d413d47224 */ /* 0x000fe200078e0a06 */
[----:B------:R-:W-:Y:S02]  /*12f0*/  SHF.R.U32.HI R3, RZ, 0x1f, R0 ;  /* 0x0000001fff037819 */ /* 0x000fe40000011600 */
[----:B------:R-:W-:Y:S01]  /*1300*/  LEA.HI.SX32 R120, R4, R5, 0x1b ;  /* 0x0000000504787211 */ /* 0x000fe200078fdaff */
[----:B------:R-:W-:Y:S01]  /*1310*/  VIADD R121, R212, UR42 ;  /* 0x0000002ad4797c36 */ /* 0x000fe20008000000 */
[----:B------:R-:W-:-:S03]  /*1320*/  LEA.HI.SX32 R3, R0, R3, 0x1b ;  /* 0x0000000300037211 */ /* 0x000fc600078fdaff */
[----:B------:R-:W-:Y:S01]  /*1330*/  VIADD R0, R121, -UR4 ;  /* 0x8000000479007c36 */ /* 0x000fe20008000000 */
[----:B------:R-:W-:Y:S01]  /*1340*/  VIMNMX R120, R3, R120, PT ;  /* 0x0000007803787248 */ /* 0x000fe20003fe0100 */
[----:B------:R-:W-:Y:S06]  /*1350*/  @!P2 BRA `(.L_x_717) ;  /* 0x000000000040a947 */ /* 0x000fec0003800000 */
[----:B------:R-:W-:-:S13]  /*1360*/  ISETP.GT.AND P0, PT, R121, -0x1, PT ;  /* 0xffffffff7900780c */ /* 0x000fda0003f04270 */
[----:B------:R-:W-:Y:S05]  /*1370*/  @P0 BRA `(.L_x_718) ;  /* 0x00000000001c0947 */ /* 0x000fea0003800000 */
[----:B------:R-:W-:Y:S02]  /*1380*/  ISETP.NE.AND P0, PT, R9, 0x1, PT ;  /* 0x000000010900780c */ /* 0x000fe40003f05270 */
[----:B------:R-:W-:-:S11]  /*1390*/  LOP3.LUT R3, RZ, R121, RZ, 0x33, !PT ;  /* 0x00000079ff037212 */ /* 0x000fd600078e33ff */
[----:B------:R-:W1:Y:S02]  /*13a0*/  @P0 LDC.64 R4, c[0x0][0x9e8] ;  /* 0x00027a00ff040b82 */ /* 0x000e640000000a00 */
[----:B-1----:R-:W-:-:S05]  /*13b0*/  @P0 IMAD.HI.U32 R4, R3, R4, RZ ;  /* 0x0000000403040227 */ /* 0x002fca00078e00ff */
[----:B------:R-:W-:-:S04]  /*13c0*/  @P0 SHF.R.U32.HI R3, RZ, R5, R4 ;  /* 0x00000005ff030219 */ /* 0x000fc80000011604 */
[----:B------:R-:W-:Y:S01]  /*13d0*/  LOP3.LUT R4, RZ, R3, RZ, 0x33, !PT ;  /* 0x00000003ff047212 */ /* 0x000fe200078e33ff */
[----:B------:R-:W-:Y:S06]  /*13e0*/  BRA `(.L_x_719) ;  /* 0x0000000000147947 */ /* 0x000fec0003800000 */
.L_x_718:
[----:B------:R-:W-:Y:S01]  /*13f0*/  ISETP.NE.AND P0, PT, R9, 0x1, PT ;  /* 0x000000010900780c */ /* 0x000fe20003f05270 */
[----:B------:R-:W-:-:S12]  /*1400*/  IMAD.MOV.U32 R4, RZ, RZ, R121 ;  /* 0x000000ffff047224 */ /* 0x000fd800078e0079 */
[----:B------:R-:W1:Y:S02]  /*1410*/  @P0 LDC.64 R6, c[0x0][0x9e8] ;  /* 0x00027a00ff060b82 */ /* 0x000e640000000a00 */
[----:B-1----:R-:W-:-:S05]  /*1420*/  @P0 IMAD.HI.U32 R6, R121, R6, RZ ;  /* 0x0000000679060227 */ /* 0x002fca00078e00ff */
[----:B------:R-:W-:-:S07]  /*1430*/  @P0 SHF.R.U32.HI R4, RZ, R7, R6 ;  /* 0x00000007ff040219 */ /* 0x000fce0000011606 */
.L_x_719:
[----:B------:R-:W-:-:S05]  /*1440*/  IMAD R3, R4, R9, RZ ;  /* 0x0000000904037224 */ /* 0x000fca00078e02ff */
[----:B------:R-:W-:-:S07]  /*1450*/  VIMNMX R0, R0, R3, !PT ;  /* 0x0000000300007248 */ /* 0x000fce0007fe0100 */
.L_x_717:
[----:B------:R-:W-:Y:S01]  /*1460*/  IMAD.HI R3, R0, 0x2aaaaaab, RZ ;  /* 0x2aaaaaab00037827 */ /* 0x000fe200078e02ff */
[----:B------:R-:W-:Y:S02]  /*1470*/  PLOP3.LUT P0, PT, PT, PT, PT, 0x80, 0x0 ;  /* 0x000000000000781c */ /* 0x000fe40003f0f070 */
[----:B------:R-:W-:Y:S02]  /*1480*/  CS2R R182, SRZ ;  /* 0x0000000000b67805 */ /* 0x000fe4000001ff00 */
[----:B------:R-:W-:Y:S01]  /*1490*/  CS2R R6, SRZ ;  /* 0x0000000000067805 */ /* 0x000fe2000001ff00 */
[----:B------:R-:W-:Y:S01]  /*14a0*/  IMAD.MOV.U32 R0, RZ, RZ, RZ ;  /* 0x000000ffff007224 */ /* 0x000fe200078e00ff */
[----:B------:R-:W-:Y:S02]  /*14b0*/  SHF.R.U32.HI R4, RZ, 0x1f, R3 ;  /* 0x0000001fff047819 */ /* 0x000fe40000011603 */
[----:B------:R-:W-:Y:S02]  /*14c0*/  CS2R R180, SRZ ;  /* 0x0000000000b47805 */ /* 0x000fe4000001ff00 */
[----:B------:R-:W-:-:S02]  /*14d0*/  CS2R R8, SRZ ;  /* 0x0000000000087805 */ /* 0x000fc4000001ff00 */
[----:B------:R-:W-:Y:S02]  /*14e0*/  CS2R R174, SRZ ;  /* 0x0000000000ae7805 */ /* 0x000fe4000001ff00 */
[----:B------:R-:W-:Y:S01]  /*14f0*/  LEA.HI.SX32 R4, R3, R4, 0x1b ;  /* 0x0000000403047211 */ /* 0x000fe200078fdaff */
[----:B------:R-:W-:Y:S01]  /*1500*/  IMAD.MOV.U32 R3, RZ, RZ, RZ ;  /* 0x000000ffff037224 */ /* 0x000fe200078e00ff */
[----:B------:R-:W-:Y:S02]  /*1510*/  CS2R R10, SRZ ;  /* 0x00000000000a7805 */ /* 0x000fe4000001ff00 */
[----:B------:R-:W-:Y:S02]  /*1520*/  CS2R R172, SRZ ;  /* 0x0000000000ac7805 */ /* 0x000fe4000001ff00 */
[----:B------:R-:W-:Y:S02]  /*1530*/  VIMNMX R23, RZ, R4, !PT ;  /* 0x00000004ff177248 */ /* 0x000fe40007fe0100 */
[----:B------:R-:W-:-:S02]  /*1540*/  CS2R R12, SRZ ;  /* 0x00000000000c7805 */ /* 0x000fc4000001ff00 */
[----:B------:R-:W-:Y:S02]  /*1550*/  CS2R R166, SRZ ;  /* 0x0000000000a67805 */ /* 0x000fe4000001ff00 */
[----:B------:R-:W-:Y:S02]  /*1560*/  CS2R R14, SRZ ;  /* 0x00000000000e7805 */ /* 0x000fe4000001ff00 */
[----:B------:R-:W-:Y:S02]  /*1570*/  ISETP.GT.AND P1, PT, R120, R23, PT ;  /* 0x000000177800720c */ /* 0x000fe40003f24270 */
        /* <DEDUP_REMOVED lines=21> */
[----:B------:R-:W-:Y:S01]  /*16d0*/  CS2R R42, SRZ ;  /* 0x00000000002a7805 */ /* 0x000fe2000001ff00 */
[----:B------:R-:W-:Y:S06]  /*16e0*/  @!P1 BRA `(.L_x_720) ;  /* 0x0000013c00189947 */ /* 0x000fec0003800000 */
[----:B------:R-:W1:Y:S01]  /*16f0*/  S2R R5, SR_TID.X ;  /* 0x0000000000057919 */ /* 0x000e620000002100 */
[----:B------:R-:W-:-:S04]  /*1700*/  UIADD3 UR5, UR38, 0x18400, URZ ;  /* 0x0001840026057890 */ /* 0x000fc8000fffe03f */
[----:B------:R-:W-:-:S06]  /*1710*/  ULOP3.LUT UP0, URZ, UR5, 0x1bf, URZ, 0xc0, !UPT ;  /* 0x000001bf053f7892 */ /* 0x000fcc000f80c03f */
[----:B------:R-:W-:Y:S01]  /*1720*/  PLOP3.LUT P0, PT, PT, PT, UP0, 0x80, 0x0 ;  /* 0x000000000000781c */ /* 0x000fe20003f0f008 */
[----:B-1----:R-:W-:-:S05]  /*1730*/  VIADD R0, R5, 0xffffff80 ;  /* 0xffffff8005007836 */ /* 0x002fca0000000000 */
[----:B------:R-:W-:-:S04]  /*1740*/  SHF.R.S32.HI R3, RZ, 0x1f, R0 ;  /* 0x0000001fff037819 */ /* 0x000fc80000011400 */
[----:B------:R-:W-:-:S04]  /*1750*/  LEA.HI R3, R3, R0, RZ, 0x7 ;  /* 0x0000000003037211 */ /* 0x000fc800078f38ff */
[----:B------:R-:W-:-:S06]  /*1760*/  SHF.R.S32.HI R3, RZ, 0x7, R3 ;  /* 0x00000007ff037819 */ /* 0x000fcc0000011403 */
[----:B------:R-:W1:Y:S02]  /*1770*/  SHFL.IDX PT, R3, R3, RZ, 0x1f ;  /* 0x00001fff03037589 */ /* 0x000e6400000e0000 */
[----:B-1----:R-:W-:-:S13]  /*1780*/  R2UR UR40, R3 ;  /* 0x00000000032872ca */ /* 0x002fda00000e0000 */
[----:B------:R-:W-:-:S04]  /*1790*/  ULEA.HI UR4, UR40, UR40, URZ, 0x1 ;  /* 0x0000002828047291 */ /* 0x000fc8000f8f083f */
        /* <DEDUP_REMOVED lines=19> */
[----:B-1----:R-:W-:-:S07]  /*18d0*/  IMAD.MOV.U32 R13, RZ, RZ, RZ ;  /* 0x000000ffff0d7224 */ /* 0x002fce00078e00ff */
[----:B------:R-:W-:-:S07]  /*18e0*/  LEPC R20, `(.L_x_721) ;  /* 0x000000001014794e */ /* 0x000fce0000000000 */
[----:B--2---:R-:W-:Y:S05]  /*18f0*/  CALL.ABS.NOINC R14 ;  /* 0x000000000e007343 */ /* 0x004fea0003c00000 */
.L_x_721:
[----:B------:R-:W1:Y:S01]  /*1900*/  LDC.64 R12, c[0x0][0x990] ;  /* 0x00026400ff0c7b82 */ /* 0x000e620000000a00 */
[----:B------:R-:W-:Y:S01]  /*1910*/  IMAD.U32 R5, RZ, RZ, UR44 ;  /* 0x0000002cff057e24 */ /* 0x000fe2000f8e00ff */
[----:B------:R-:W-:-:S06]  /*1920*/  ULDC UR4, c[0x0][0x9d8] ;  /* 0x0002760000047ab9 */ /* 0x000fcc0000000800 */
[----:B------:R-:W2:Y:S01]  /*1930*/  LDC.64 R20, c[0x0][0x998] ;  /* 0x00026600ff147b82 */ /* 0x000ea20000000a00 */
[----:B-1----:R-:W-:-:S04]  /*1940*/  ISETP.NE.U32.AND P0, PT, R12, RZ, PT ;  /* 0x000000ff0c00720c */ /* 0x002fc80003f05070 */
[----:B------:R-:W-:Y:S02]  /*1950*/  ISETP.NE.AND.EX P0, PT, R13, RZ, PT, P0 ;  /* 0x000000ff0d00720c */ /* 0x000fe40003f05300 */
[----:B--2---:R-:W-:-:S04]  /*1960*/  ISETP.NE.U32.AND P1, PT, R20, RZ, PT ;  /* 0x000000ff1400720c */ /* 0x004fc80003f25070 */
[----:B------:R-:W-:-:S07]  /*1970*/  ISETP.NE.AND.EX P1, PT, R21, RZ, PT, P1 ;  /* 0x000000ff1500720c */ /* 0x000fce0003f25310 */
[----:B------:R-:W1:Y:S01]  /*1980*/  @P0 LDC.64 R8, c[0x0][0x9a8] ;  /* 0x00026a00ff080b82 */ /* 0x000e620000000a00 */
[----:B------:R-:W-:-:S07]  /*1990*/  @P0 SHF.R.S32.HI R3, RZ, 0x1f, R5 ;  /* 0x0000001fff030819 */ /* 0x000fce0000011405 */
[----:B------:R-:W2:Y:S01]  /*19a0*/  @P1 LDC.64 R10, c[0x0][0x9b8] ;  /* 0x00026e00ff0a1b82 */ /* 0x000ea20000000a00 */
[----:B------:R-:W-:-:S07]  /*19b0*/  @P1 SHF.R.S32.HI R5, RZ, 0x1f, R5 ;  /* 0x0000001fff051819 */ /* 0x000fce0000011405 */
[----:B------:R-:W3:Y:S08]  /*19c0*/  @P1 LDC.64 R24, c[0x0][0x9c0] ;  /* 0x00027000ff181b82 */ /* 0x000ef00000000a00 */
[----:B------:R-:W4:Y:S01]  /*19d0*/  @P0 LDC.64 R14, c[0x0][0x9b0] ;  /* 0x00026c00ff0e0b82 */ /* 0x000f220000000a00 */
[----:B-1----:R-:W-:Y:S01]  /*19e0*/  @P0 IMAD R0, R3, R8, RZ ;  /* 0x0000000803000224 */ /* 0x002fe200078e02ff */
[----:B------:R-:W-:-:S03]  /*19f0*/  @P0 SHF.R.S32.HI R3, RZ, 0x1f, R211 ;  /* 0x0000001fff030819 */ /* 0x000fc600000114d3 */
[----:B------:R-:W-:Y:S02]  /*1a00*/  @P0 IMAD R9, R9, UR44, R0 ;  /* 0x0000002c09090c24 */ /* 0x000fe4000f8e0200 */
[----:B--2---:R-:W-:Y:S02]  /*1a10*/  @P1 IMAD R6, R5, R10, RZ ;  /* 0x0000000a05061224 */ /* 0x004fe400078e02ff */
[----:B------:R-:W-:-:S04]  /*1a20*/  @P0 IMAD.WIDE.U32 R4, R8, UR44, RZ ;  /* 0x0000002c08040c25 */ /* 0x000fc8000f8e00ff */
[----:B------:R-:W-:Y:S01]  /*1a30*/  @P0 IMAD.IADD R5, R5, 0x1, R9 ;  /* 0x0000000105050824 */ /* 0x000fe200078e0209 */
[----:B------:R-:W-:Y:S01]  /*1a40*/  @P1 SHF.R.S32.HI R9, RZ, 0x1f, R211 ;  /* 0x0000001fff091819 */ /* 0x000fe200000114d3 */
[----:B------:R-:W-:Y:S02]  /*1a50*/  @P1 IMAD R11, R11, UR44, R6 ;  /* 0x0000002c0b0b1c24 */ /* 0x000fe4000f8e0206 */
[----:B------:R-:W-:-:S04]  /*1a60*/  @P1 IMAD.WIDE.U32 R6, R10, UR44, RZ ;  /* 0x0000002c0a061c25 */ /* 0x000fc8000f8e00ff */
[----:B---3--:R-:W-:Y:S02]  /*1a70*/  @P1 IMAD R8, R9, R24, RZ ;  /* 0x0000001809081224 */ /* 0x008fe400078e02ff */
[-C--:B----4-:R-:W-:Y:S02]  /*1a80*/  @P0 IMAD R0, R3, R14.reuse, RZ ;  /* 0x0000000e03000224 */ /* 0x090fe400078e02ff */
[----:B------:R-:W-:Y:S02]  /*1a90*/  @P1 IMAD.IADD R7, R7, 0x1, R11 ;  /* 0x0000000107071824 */ /* 0x000fe400078e020b */
[C---:B------:R-:W-:Y:S02]  /*1aa0*/  @P1 IMAD R11, R211.reuse, R25, R8 ;  /* 0x00000019d30b1224 */ /* 0x040fe400078e0208 */
[C---:B------:R-:W-:Y:S02]  /*1ab0*/  @P0 IMAD R3, R211.reuse, R15, R0 ;  /* 0x0000000fd3030224 */ /* 0x040fe400078e0200 */
[----:B------:R-:W-:-:S04]  /*1ac0*/  @P0 IMAD.WIDE.U32 R4, R211, R14, R4 ;  /* 0x0000000ed3040225 */ /* 0x000fc800078e0004 */
[----:B------:R-:W-:Y:S01]  /*1ad0*/  @P1 IMAD.WIDE.U32 R8, R211, R24, R6 ;  /* 0x00000018d3081225 */ /* 0x000fe200078e0006 */
[----:B------:R-:W-:-:S03]  /*1ae0*/  @P0 LEA R6, P2, R4, R12, 0x2 ;  /* 0x0000000c04060211 */ /* 0x000fc600078410ff */
[----:B------:R-:W-:Y:S01]  /*1af0*/  @P0 IMAD.IADD R3, R5, 0x1, R3 ;  /* 0x0000000105030824 */ /* 0x000fe200078e0203 */
[----:B------:R-:W-:Y:S01]  /*1b00*/  @P1 LEA R10, P3, R8, R20, 0x2 ;  /* 0x00000014080a1211 */ /* 0x000fe200078610ff */
[----:B------:R-:W-:-:S03]  /*1b10*/  @P1 IMAD.IADD R0, R9, 0x1, R11 ;  /* 0x0000000109001824 */ /* 0x000fc600078e020b */
[----:B------:R-:W-:Y:S01]  /*1b20*/  @P0 LEA.HI.X R7, R4, R13, R3, 0x2, P2 ;  /* 0x0000000d04070211 */ /* 0x000fe200010f1403 */
[----:B------:R-:W-:Y:S01]  /*1b30*/  IMAD.MOV.U32 R3, RZ, RZ, 0x3f800000 ;  /* 0x3f800000ff037424 */ /* 0x000fe200078e00ff */
[----:B------:R-:W-:Y:S01]  /*1b40*/  @P1 LEA.HI.X R11, R8, R21, R0, 0x2, P3 ;  /* 0x00000015080b1211 */ /* 0x000fe200018f1400 */
[----:B------:R-:W-:-:S04]  /*1b50*/  IMAD.MOV.U32 R0, RZ, RZ, 0x3f800000 ;  /* 0x3f800000ff007424 */ /* 0x000fc800078e00ff */
[----:B------:R-:W2:Y:S04]  /*1b60*/  @P0 LDG.E R3, desc[UR46][R6.64] ;  /* 0x0000002e06030981 */ /* 0x000ea8000c1e1900 */
[----:B------:R-:W2:Y:S01]  /*1b70*/  @P1 LDG.E R0, desc[UR46][R10.64] ;  /* 0x0000002e0a001981 */ /* 0x000ea2000c1e1900 */
[----:B------:R-:W-:Y:S02]  /*1b80*/  LEA.HI R4, R213, R213, RZ, 0x1 ;  /* 0x000000d5d5047211 */ /* 0x000fe400078f08ff */
[----:B------:R-:W-:Y:S02]  /*1b90*/  ISETP.NE.AND P0, PT, R22, 0x3, PT ;  /* 0x000000031600780c */ /* 0x000fe40003f05270 */
[----:B------:R-:W-:-:S05]  /*1ba0*/  LOP3.LUT R4, R4, 0xfffffffe, RZ, 0xc0, !PT ;  /* 0xfffffffe04047812 */ /* 0x000fca00078ec0ff */
[----:B------:R-:W-:-:S05]  /*1bb0*/  IMAD.IADD R4, R213, 0x1, -R4 ;  /* 0x00000001d5047824 */ /* 0x000fca00078e0a04 */
[----:B------:R-:W-:-:S04]  /*1bc0*/  SHF.L.U32 R4, R4, 0x1f, RZ ;  /* 0x0000001f04047819 */ /* 0x000fc800000006ff */
[----:B------:R-:W1:Y:S01]  /*1bd0*/  SYNCS.PHASECHK.TRANS64.TRYWAIT P1, [UR38+0x28800], R4 ;  /* 0x02880004ff0075a7 */ /* 0x000e620008020166 */
[----:B--2---:R-:W-:-:S04]  /*1be0*/  FMUL.FTZ R0, R3, R0 ;  /* 0x0000000003007220 */ /* 0x004fc80000410000 */
[----:B------:R-:W-:Y:S01]  /*1bf0*/  FMUL.FTZ R0, R0, UR4 ;  /* 0x0000000400007c20 */ /* 0x000fe20008410000 */
[----:B-1----:R-:W-:Y:S06]  /*1c00*/  @!P1 BRA `(.L_x_722) ;  /* 0x0000018800589947 */ /* 0x002fec0003800000 */
.L_x_884:
[----:B------:R-:W-:Y:S05]  /*1c10*/  @!P0 BRA `(.L_x_723) ;  /* 0x0000000000048947 */ /* 0x000fea0003800000 */
[----:B------:R-:W-:Y:S01]  /*1c20*/  BPT.TRAP 0x1 ;  /* 0x000000040000795c */ /* 0x000fe20000300000 */
.L_x_723:
[----:B-1----:R-:W-:Y:S01]  /*1c30*/  IMAD.U32 R4, RZ, RZ, UR36 ;  /* 0x00000024ff047e24 */ /* 0x002fe2000f8e00ff */
[----:B------:R-:W-:-:S04]  /*1c40*/  SHF.L.U32 R3, R17, 0x1f, RZ ;  /* 0x0000001f11037819 */ /* 0x000fc800000006ff */
[----:B------:R-:W-:-:S04]  /*1c50*/  LEA R4, R4, UR38, 0x3 ;  /* 0x0000002604047c11 */ /* 0x000fc8000f8e18ff */
[----:B------:R1:W2:Y:S01]  /*1c60*/  SYNCS.PHASECHK.TRANS64.TRYWAIT P1, [R4+URZ+0x28830], R3 ;  /* 0x02883003040075a7 */ /* 0x0002a2000802017f */
[----:B------:R-:W-:Y:S05]  /*1c70*/  @!P0 BRA `(.L_x_724) ;  /* 0x0000000000048947 */ /* 0x000fea0003800000 */
[----:B------:R-:W-:Y:S01]  /*1c80*/  BPT.TRAP 0x1 ;  /* 0x000000040000795c */ /* 0x000fe20000300000 */
.L_x_724:
[----:B------:R-:W3:Y:S01]  /*1c90*/  S2R R5, SR_TID.X ;  /* 0x0000000000057919 */ /* 0x000ee20000002100 */
[----:B------:R-:W-:Y:S02]  /*1ca0*/  LOP3.LUT R2, R2, 0xffffefff, RZ, 0xc0, !PT ;  /* 0xffffefff02027812 */ /* 0x000fe400078ec0ff */
[----:B---3--:R-:W-:-:S13]  /*1cb0*/  LOP3.LUT P2, RZ, R5, 0x7f, RZ, 0xc0, !PT ;  /* 0x0000007f05ff7812 */ /* 0x008fda000784c0ff */
[----:B------:R-:W-:Y:S01]  /*1cc0*/  @P2 LOP3.LUT R2, R2, 0x1000, RZ, 0xfc, !PT ;  /* 0x0000100002022812 */ /* 0x000fe200078efcff */
[----:B--2---:R-:W-:Y:S06]  /*1cd0*/  @P1 BRA `(.L_x_725) ;  /* 0x0000000000081947 */ /* 0x004fec0003800000 */
[----:B------:R-:W2:Y:S02]  /*1ce0*/  SYNCS.PHASECHK.TRANS64.TRYWAIT P1, [R4+URZ+0x28830], R3 ;  /* 0x02883003040075a7 */ /* 0x000ea4000802017f */
[----:B--2---:R-:W-:Y:S05]  /*1cf0*/  @!P1 BRA `(.L_x_726) ;  /* 0x0000018800349947 */ /* 0x004fea0003800000 */
.L_x_725:
[----:B------:R-:W-:Y:S05]  /*1d00*/  WARPSYNC.ALL ;  /* 0x0000000000007948 */ /* 0x000fea0003800000 */
[----:B------:R-:W-:Y:S01]  /*1d10*/  UIADD3 UR4, UR38, 0x1c400, URZ ;  /* 0x0001c40026047890 */ /* 0x000fe2000fffe03f */
[----:B------:R-:W-:Y:S01]  /*1d20*/  WARPGROUP.ARRIVE ;  /* 0x00000000000079c5 */ /* 0x000fe20000000000 */
[----:B------:R-:W-:-:S05]  /*1d30*/  ULOP3.LUT UR16, UR41, 0x10000, URZ, 0xfc, !UPT ;  /* 0x0001000029107892 */ /* 0x000fca000f8efc3f */
[----:B------:R-:W3:Y:S01]  /*1d40*/  S2R R12, SR_TID.X ;  /* 0x00000000000c7919 */ /* 0x000ee20000002100 */
[----:B------:R-:W-:Y:S01]  /*1d50*/  USHF.R.U32.HI UR4, URZ, 0x4, UR4 ;  /* 0x000000043f047899 */ /* 0x000fe20008011604 */
[C---:B------:R-:W-:Y:S01]  /*1d60*/  IMAD R123, R120.reuse, -0xc0, R123 ;  /* 0xffffff40787b7824 */ /* 0x040fe200078e027b */
[----:B------:R-:W-:Y:S01]  /*1d70*/  UMOV UR17, 0x40000040 ;  /* 0x4000004000117882 */ /* 0x000fe20000000000 */
[----:B------:R-:W-:Y:S01]  /*1d80*/  UMOV UR19, 0x40000040 ;  /* 0x4000004000137882 */ /* 0x000fe20000000000 */
[----:B------:R-:W-:Y:S01]  /*1d90*/  ULOP3.LUT UR4, UR4, 0x3fff, URZ, 0xc0, !UPT ;  /* 0x00003fff04047892 */ /* 0x000fe2000f8ec03f */
[----:B------:R-:W-:Y:S01]  /*1da0*/  IMAD.MOV.U32 R159, RZ, RZ, -0xc0 ;  /* 0xffffff40ff9f7424 */ /* 0x000fe200078e00ff */
[----:B------:R-:W-:Y:S01]  /*1db0*/  UMOV UR5, 0x40000040 ;  /* 0x4000004000057882 */ /* 0x000fe20000000000 */
[----:B------:R-:W-:Y:S01]  /*1dc0*/  UMOV UR7, 0x40000040 ;  /* 0x4000004000077882 */ /* 0x000fe20000000000 */
[----:B------:R-:W-:Y:S01]  /*1dd0*/  ULOP3.LUT UR20, UR4, 0x10000, URZ, 0xfc, !UPT ;  /* 0x0001000004147892 */ /* 0x000fe2000f8efc3f */
[----:B------:R-:W-:Y:S01]  /*1de0*/  IMAD R159, R120, R159, 0xc0 ;  /* 0x000000c0789f7424 */ /* 0x000fe200078e029f */
[----:B------:R-:W-:Y:S01]  /*1df0*/  UIADD3 UR4, UR16, 0x2, URZ ;  /* 0x0000000210047890 */ /* 0x000fe2000fffe03f */
[----:B------:R-:W-:Y:S01]  /*1e00*/  LOP3.LUT R2, R2, 0xfffff7ff, RZ, 0xc0, !PT ;  /* 0xfffff7ff02027812 */ /* 0x000fe200078ec0ff */
[----:B------:R-:W-:-:S02]  /*1e10*/  UIMAD UR18, UR36, 0x600, UR20 ;  /* 0x00000600241278a4 */ /* 0x000fc4000f8e0214 */
[----:B------:R-:W-:Y:S02]  /*1e20*/  UIADD3 UR8, UR16, 0x4, URZ ;  /* 0x0000000410087890 */ /* 0x000fe4000fffe03f */
[----:B------:R-:W-:Y:S02]  /*1e30*/  UIADD3 UR6, UR18, 0x2, URZ ;  /* 0x0000000212067890 */ /* 0x000fe4000fffe03f */
[----:B------:R-:W-:Y:S01]  /*1e40*/  UIADD3 UR10, UR18, 0x4, URZ ;  /* 0x00000004120a7890 */ /* 0x000fe2000fffe03f */
[----:B------:R-:W-:Y:S02]  /*1e50*/  UMOV UR9, 0x40000040 ;  /* 0x4000004000097882 */ /* 0x000fe40000000000 */
[----:B------:R-:W-:Y:S01]  /*1e60*/  QGMMA.64x192x32.F32.E4M3.E4M3 R24, gdesc[UR16], RZ, !UPT, gsb0 ;  /* 0x02e00000101879f3 */ /* 0x000fe2000c0008ff */
[----:B------:R-:W-:Y:S01]  /*1e70*/  UMOV UR11, 0x40000040 ;  /* 0x40000040000b7882 */ /* 0x000fe20000000000 */
[----:B------:R-:W-:Y:S02]  /*1e80*/  UIADD3 UR12, UR16, 0x6, URZ ;  /* 0x00000006100c7890 */ /* 0x000fe4000fffe03f */
[----:B------:R-:W-:Y:S01]  /*1e90*/  UIADD3 UR14, UR18, 0x6, URZ ;  /* 0x00000006120e7890 */ /* 0x000fe2000fffe03f */
[----:B------:R-:W-:Y:S01]  /*1ea0*/  UMOV UR13, 0x40000040 ;  /* 0x40000040000d7882 */ /* 0x000fe20000000000 */
[----:B------:R-:W-:Y:S01]  /*1eb0*/  UMOV UR15, 0x40000040 ;  /* 0x40000040000f7882 */ /* 0x000fe20000000000 */
[----:B---3--:R-:W-:-:S02]  /*1ec0*/  LOP3.LUT P1, RZ, R12, 0x7f, RZ, 0xc0, !PT ;  /* 0x0000007f0cff7812 */ /* 0x008fc4000782c0ff */
[----:B------:R-:W3:Y:S11]  /*1ed0*/  LDC.64 R12, c[0x0][0x9e0] ;  /* 0x00027800ff0c7b82 */ /* 0x000ef60000000a00 */
[----:B-12---:R-:W-:-:S05]  /*1ee0*/  @!P1 VIADD R4, R4, 0x28840 ;  /* 0x0002884004049836 */ /* 0x006fca0000000000 */
[----:B------:R-:W-:Y:S01]  /*1ef0*/  @!P1 PRMT R4, RZ, 0x654, R4 ;  /* 0x00000654ff049816 */ /* 0x000fe20000000004 */
[----:B------:R-:W-:Y:S02]  /*1f00*/  WARPGROUP.DEPBAR.LE gsb0, 0x0 ;  /* 0x00008000000079c5 */ /* 0x000fe40000010000 */
[----:B------:R-:W-:-:S06]  /*1f10*/  WARPGROUP.ARRIVE ;  /* 0x00000000000079c5 */ /* 0x000fcc0000000000 */
[----:B------:R-:W-:Y:S01]  /*1f20*/  QGMMA.64x192x32.F32.E4M3.E4M3 R24, gdesc[UR4], R24, gsb0 ;  /* 0x02e00000041879f3 */ /* 0x000fe20008000818 */
[----:B------:R-:W-:Y:S02]  /*1f30*/  ULDC UR6, c[0x0][0x9dc] ;  /* 0x0002770000067ab9 */ /* 0x000fe40000000800 */
[----:B------:R-:W-:Y:S01]  /*1f40*/  ULOP3.LUT UR6, URZ, UR6, URZ, 0x33, !UPT ;  /* 0x000000063f067292 */ /* 0x000fe2000f8e333f */
[----:B------:R-:W-:Y:S02]  /*1f50*/  WARPGROUP.DEPBAR.LE gsb0, 0x0 ;  /* 0x00008000000079c5 */ /* 0x000fe40000010000 */
[----:B------:R-:W-:-:S14]  /*1f60*/  WARPGROUP.ARRIVE ;  /* 0x00000000000079c5 */ /* 0x000fdc0000000000 */
[----:B------:R-:W-:Y:S03]  /*1f70*/  QGMMA.64x192x32.F32.E4M3.E4M3 R24, gdesc[UR8], R24, gsb0 ;  /* 0x02e00000081879f3 */ /* 0x000fe60008000818 */
[----:B------:R-:W-:Y:S02]  /*1f80*/  WARPGROUP.DEPBAR.LE gsb0, 0x0 ;  /* 0x00008000000079c5 */ /* 0x000fe40000010000 */
[----:B------:R-:W-:-:S15]  /*1f90*/  WARPGROUP.ARRIVE ;  /* 0x00000000000079c5 */ /* 0x000fde0000000000 */
[----:B------:R-:W-:Y:S03]  /*1fa0*/  QGMMA.64x192x32.F32.E4M3.E4M3 R24, gdesc[UR12], R24, gsb0 ;  /* 0x02e000000c1879f3 */ /* 0x000fe60008000818 */
[----:B------:R-:W-:Y:S02]  /*1fb0*/  WARPGROUP.DEPBAR.LE gsb0, 0x0 ;  /* 0x00008000000079c5 */ /* 0x000fe40000010000 */
[C---:B------:R-:W-:Y:S01]  /*1fc0*/  FMUL.FTZ R122, R0.reuse, R25 ;  /* 0x00000019007a7220 */ /* 0x040fe20000410000 */
[C---:B------:R-:W-:Y:S01]  /*1fd0*/  FMUL.FTZ R25, R0.reuse, R50 ;  /* 0x0000003200197220 */ /* 0x040fe20000410000 */
[C---:B------:R-:W-:Y:S01]  /*1fe0*/  FMUL.FTZ R50, R0.reuse, R86 ;  /* 0x0000005600327220 */ /* 0x040fe20000410000 */
[C---:B------:R-:W-:Y:S01]  /*1ff0*/  FMUL.FTZ R136, R0.reuse, R52 ;  /* 0x0000003400887220 */ /* 0x040fe20000410000 */
[----:B------:R-:W1:Y:S01]  /*2000*/  LDC R86, c[0x0][0x288] ;  /* 0x0000a200ff567b82 */ /* 0x000e620000000800 */
[C---:B------:R-:W-:Y:S01]  /*2010*/  FMUL.FTZ R52, R0.reuse, R90 ;  /* 0x0000005a00347220 */ /* 0x040fe20000410000 */
[C---:B------:R-:W-:Y:S01]  /*2020*/  FMUL.FTZ R125, R0.reuse, R29 ;  /* 0x0000001d007d7220 */ /* 0x040fe20000410000 */
[C---:B------:R-:W-:Y:S01]  /*2030*/  FMUL.FTZ R129, R0.reuse, R37 ;  /* 0x0000002500817220 */ /* 0x040fe20000410000 */
[C---:B------:R-:W-:Y:S01]  /*2040*/  FMUL.FTZ R14, R0.reuse, R39 ;  /* 0x00000027000e7220 */ /* 0x040fe20000410000 */
[C---:B------:R-:W-:Y:S01]  /*2050*/  FMUL.FTZ R29, R0.reuse, R59 ;  /* 0x0000003b001d7220 */ /* 0x040fe20000410000 */
[C---:B------:R-:W-:Y:S01]  /*2060*/  FMUL.FTZ R5, R0.reuse, R24 ;  /* 0x0000001800057220 */ /* 0x040fe20000410000 */
[C---:B------:R-:W-:Y:S01]  /*2070*/  FMUL.FTZ R131, R0.reuse, R41 ;  /* 0x0000002900837220 */ /* 0x040fe20000410000 */
[----:B------:R-:W2:Y:S01]  /*2080*/  LDC R90, c[0x0][0x2e0] ;  /* 0x0000b800ff5a7b82 */ /* 0x000ea20000000800 */
        /* <DEDUP_REMOVED lines=84> */
[----:B------:R-:W-:Y:S01]  /*25d0*/  FMUL.FTZ R36, R0, R119 ;  /* 0x0000007700247220 */ /* 0x000fe20000410000 */
[----:B------:R4:W-:Y:S01]  /*25e0*/  @!P1 SYNCS.ARRIVE.TRANS64.RED.A1T0 RZ, [R4+URZ], RZ ;  /* 0x000000ff04ff99a7 */ /* 0x0009e2000810043f */
[----:B---3--:R-:W-:Y:S01]  /*25f0*/  ISETP.GE.AND P1, PT, R13, 0x1, PT ;  /* 0x000000010d00780c */ /* 0x008fe20003f26270 */
[----:B------:R-:W3:Y:S01]  /*2600*/  MUFU.TANH R5, R5 ;  /* 0x0000000500057308 */ /* 0x000ee20000002400 */
[----:B-1----:R-:W-:Y:S01]  /*2610*/  IADD3 R123, -R86, 0xc1, R123 ;  /* 0x000000c1567b7810 */ /* 0x002fe20007ffe17b */
[----:B--2---:R-:W-:-:S02]  /*2620*/  IMAD R33, R19, R90, R159 ;  /* 0x0000005a13217224 */ /* 0x004fc400078e029f */
[C---:B------:R-:W-:Y:S02]  /*2630*/  IMAD R96, R18.reuse, -0x2, R159 ;  /* 0xfffffffe12607824 */ /* 0x040fe400078e029f */
[----:B------:R-:W-:Y:S02]  /*2640*/  IMAD R123, R18, -0x2, R123 ;  /* 0xfffffffe127b7824 */ /* 0x000fe400078e027b */
[----:B------:R-:W1:Y:S01]  /*2650*/  MUFU.TANH R122, R122 ;  /* 0x0000007a007a7308 */ /* 0x000e620000002400 */
[----:B----4-:R-:W-:Y:S02]  /*2660*/  VIADD R4, R214, UR42 ;  /* 0x0000002ad6047c36 */ /* 0x010fe40008000000 */
[----:B------:R-:W-:Y:S01]  /*2670*/  IMAD R106, R18, -0x2, R33 ;  /* 0xfffffffe126a7824 */ /* 0x000fe200078e0221 */
[----:B------:R-:W-:Y:S01]  /*2680*/  @P1 LOP3.LUT R2, R2, 0x800, RZ, 0xfc, !PT ;  /* 0x0000080002021812 */ /* 0x000fe200078efcff */
[C---:B------:R-:W-:Y:S02]  /*2690*/  IMAD.IADD R161, R123.reuse, 0x1, R12 ;  /* 0x000000017ba17824 */ /* 0x040fe400078e020c */
[----:B------:R-:W-:Y:S01]  /*26a0*/  VIADD R108, R123, UR6 ;  /* 0x000000067b6c7c36 */ /* 0x000fe20008000000 */
[----:B------:R-:W2:Y:S02]  /*26b0*/  MUFU.TANH R3, R3 ;  /* 0x0000000300037308 */ /* 0x000ea40000002400 */
[----:B------:R-:W-:Y:S01]  /*26c0*/  VIADDMNMX R102, R4, R161, R106, PT ;  /* 0x000000a104667246 */ /* 0x000fe2000380016a */
[----:B------:R-:W-:-:S05]  /*26d0*/  IMAD.IADD R104, R108, 0x1, R4 ;  /* 0x000000016c687824 */ /* 0x000fca00078e0204 */
[----:B------:R-:W4:Y:S08]  /*26e0*/  MUFU.TANH R6, R6 ;  /* 0x0000000600067308 */ /* 0x000f300000002400 */
[----:B------:R-:W1:Y:S08]  /*26f0*/  MUFU.TANH R124, R124 ;  /* 0x0000007c007c7308 */ /* 0x000e700000002400 */
        /* <DEDUP_REMOVED lines=90> */
[----:B------:R-:W1:Y:S01]  /*2ca0*/  MUFU.TANH R36, R36 ;  /* 0x0000002400247308 */ /* 0x000e620000002400 */
[----:B--234-:R-:W-:Y:S05]  /*2cb0*/  @!P1 BRA `(.L_x_727) ;  /* 0x0000000000509947 */ /* 0x01cfea0003800000 */
[----:B------:R-:W-:Y:S01]  /*2cc0*/  IMAD R33, R19, R90, R4 ;  /* 0x0000005a13217224 */ /* 0x000fe200078e0204 */
[----:B------:R-:W-:Y:S03]  /*2cd0*/  BSSY B0, `(.L_x_728) ;  /* 0x000000f000007945 */ /* 0x000fe60003800000 */
[----:B------:R-:W-:-:S05]  /*2ce0*/  IMAD.IADD R91, R33, 0x1, -R86 ;  /* 0x00000001215b7824 */ /* 0x000fca00078e0a56 */
[----:B------:R-:W-:-:S13]  /*2cf0*/  ISETP.GT.AND P1, PT, R91, -0x1, PT ;  /* 0xffffffff5b00780c */ /* 0x000fda0003f24270 */
[----:B------:R-:W-:Y:S05]  /*2d00*/  @P1 BRA `(.L_x_729) ;  /* 0x00000000001c1947 */ /* 0x000fea0003800000 */
[----:B------:R-:W-:Y:S02]  /*2d10*/  ISETP.NE.AND P1, PT, R13, 0x1, PT ;  /* 0x000000010d00780c */ /* 0x000fe40003f25270 */
[----:B------:R-:W-:-:S11]  /*2d20*/  LOP3.LUT R91, RZ, R91, RZ, 0x33, !PT ;  /* 0x0000005bff5b7212 */ /* 0x000fd600078e33ff */
[----:B------:R-:W2:Y:S02]  /*2d30*/  @P1 LDC.64 R32, c[0x0][0x9e8] ;  /* 0x00027a00ff201b82 */ /* 0x000ea40000000a00 */
[----:B--2---:R-:W-:-:S05]  /*2d40*/  @P1 IMAD.HI.U32 R32, R91, R32, RZ ;  /* 0x000000205b201227 */ /* 0x004fca00078e00ff */
[----:B------:R-:W-:-:S04]  /*2d50*/  @P1 SHF.R.U32.HI R91, RZ, R33, R32 ;  /* 0x00000021ff5b1219 */ /* 0x000fc80000011620 */
[----:B------:R-:W-:Y:S01]  /*2d60*/  LOP3.LUT R91, RZ, R91, RZ, 0x33, !PT ;  /* 0x0000005bff5b7212 */ /* 0x000fe200078e33ff */
[----:B------:R-:W-:Y:S06]  /*2d70*/  BRA `(.L_x_730) ;  /* 0x0000000000107947 */ /* 0x000fec0003800000 */
.L_x_729:
[----:B------:R-:W-:-:S13]  /*2d80*/  ISETP.NE.AND P1, PT, R13, 0x1, PT ;  /* 0x000000010d00780c */ /* 0x000fda0003f25270 */
[----:B------:R-:W2:Y:S02]  /*2d90*/  @P1 LDC.64 R32, c[0x0][0x9e8] ;  /* 0x00027a00ff201b82 */ /* 0x000ea40000000a00 */
[----:B--2---:R-:W-:-:S05]  /*2da0*/  @P1 IMAD.HI.U32 R32, R91, R32, RZ ;  /* 0x000000205b201227 */ /* 0x004fca00078e00ff */
[----:B------:R-:W-:-:S07]  /*2db0*/  @P1 SHF.R.U32.HI R91, RZ, R33, R32 ;  /* 0x00000021ff5b1219 */ /* 0x000fce0000011620 */
.L_x_730:
[----:B------:R-:W-:Y:S05]  /*2dc0*/  BSYNC B0 ;  /* 0x0000000000007941 */ /* 0x000fea0003800000 */
.L_x_728:
[----:B------:R-:W-:-:S05]  /*2dd0*/  IMAD R91, R91, R13, R96 ;  /* 0x0000000d5b5b7224 */ /* 0x000fca00078e0260 */
[----:B------:R-:W-:Y:S02]  /*2de0*/  VIMNMX R104, R104, R91, !PT ;  /* 0x0000005b68687248 */ /* 0x000fe40007fe0100 */
[----:B------:R-:W-:-:S07]  /*2df0*/  VIADDMNMX R102, R91, R13, R102, PT ;  /* 0x0000000d5b667246 */ /* 0x000fce0003800166 */
.L_x_727:
[C---:B------:R-:W-:Y:S02]  /*2e00*/  ISETP.GE.AND P1, PT, R159.reuse, 0x2, PT ;  /* 0x000000029f00780c */ /* 0x040fe40003f26270 */
[----:B------:R-:W-:Y:S02]  /*2e10*/  ISETP.GE.AND P2, PT, R159, 0x9, PT ;  /* 0x000000099f00780c */ /* 0x000fe40003f46270 */
[C---:B------:R-:W-:Y:S02]  /*2e20*/  ISETP.GT.AND P3, PT, R104.reuse, 0x1, !P1 ;  /* 0x000000016800780c */ /* 0x040fe40004f64270 */
[----:B------:R-:W-:Y:S02]  /*2e30*/  ISETP.GT.AND P4, PT, R104, 0x8, !P2 ;  /* 0x000000086800780c */ /* 0x000fe40005784270 */
[C---:B------:R-:W-:Y:S02]  /*2e40*/  ISETP.LT.OR P3, PT, R102.reuse, 0x2, P3 ;  /* 0x000000026600780c */ /* 0x040fe40001f61670 */
[----:B------:R-:W-:-:S02]  /*2e50*/  ISETP.LT.OR P4, PT, R102, 0x9, P4 ;  /* 0x000000096600780c */ /* 0x000fc40002781670 */
[----:B-1----:R-:W-:Y:S02]  /*2e60*/  FSEL R157, R122, -INF , !P3 ;  /* 0xff8000007a9d7808 */ /* 0x002fe40005800000 */
[C---:B------:R-:W-:Y:S02]  /*2e70*/  ISETP.GE.AND P3, PT, R159.reuse, 0xa, PT ;  /* 0x0000000a9f00780c */ /* 0x040fe40003f66270 */
[----:B------:R-:W-:Y:S02]  /*2e80*/  FSEL R155, R124, -INF , !P4 ;  /* 0xff8000007c9b7808 */ /* 0x000fe40006000000 */
[----:B------:R-:W-:Y:S02]  /*2e90*/  ISETP.GT.AND P4, PT, R104, 0x9, !P3 ;  /* 0x000000096800780c */ /* 0x000fe40005f84270 */
[----:B------:R-:W-:Y:S02]  /*2ea0*/  ISETP.GE.AND P5, PT, R159, 0x11, PT ;  /* 0x000000119f00780c */ /* 0x000fe40003fa6270 */
[----:B------:R-:W-:-:S02]  /*2eb0*/  ISETP.LT.OR P4, PT, R102, 0xa, P4 ;  /* 0x0000000a6600780c */ /* 0x000fc40002781670 */
[----:B------:R-:W-:Y:S02]  /*2ec0*/  P2R R110, PR, RZ, 0x20 ;  /* 0x00000020ff6e7803 */ /* 0x000fe40000000000 */
[----:B------:R-:W-:Y:S02]  /*2ed0*/  FSEL R145, R125, -INF , !P4 ;  /* 0xff8000007d917808 */ /* 0x000fe40006000000 */
[----:B------:R-:W-:Y:S02]  /*2ee0*/  ISETP.GT.AND P4, PT, R104, 0x10, !P5 ;  /* 0x000000106800780c */ /* 0x000fe40006f84270 */
[----:B------:R-:W-:Y:S02]  /*2ef0*/  ISETP.GE.AND P5, PT, R159, 0x12, PT ;  /* 0x000000129f00780c */ /* 0x000fe40003fa6270 */
[----:B------:R-:W-:Y:S02]  /*2f00*/  ISETP.LT.OR P4, PT, R102, 0x11, P4 ;  /* 0x000000116600780c */ /* 0x000fe40002781670 */
[----:B------:R-:W-:-:S02]  /*2f10*/  P2R R112, PR, RZ, 0x20 ;  /* 0x00000020ff707803 */ /* 0x000fc40000000000 */
[----:B------:R-:W-:Y:S02]  /*2f20*/  FSEL R147, R126, -INF , !P4 ;  /* 0xff8000007e937808 */ /* 0x000fe40006000000 */
[----:B------:R-:W-:Y:S02]  /*2f30*/  ISETP.GT.AND P4, PT, R104, 0x11, !P5 ;  /* 0x000000116800780c */ /* 0x000fe40006f84270 */
[----:B------:R-:W-:Y:S02]  /*2f40*/  ISETP.GE.AND P5, PT, R159, 0x19, PT ;  /* 0x000000199f00780c */ /* 0x000fe40003fa6270 */
[----:B------:R-:W-:Y:S02]  /*2f50*/  ISETP.LT.OR P4, PT, R102, 0x12, P4 ;  /* 0x000000126600780c */ /* 0x000fe40002781670 */
[----:B------:R-:W-:Y:S02]  /*2f60*/  P2R R114, PR, RZ, 0x20 ;  /* 0x00000020ff727803 */ /* 0x000fe40000000000 */
[----:B------:R-:W-:-:S02]  /*2f70*/  FSEL R153, R127, -INF , !P4 ;  /* 0xff8000007f997808 */ /* 0x000fc40006000000 */
[----:B------:R-:W-:Y:S02]  /*2f80*/  ISETP.GT.AND P4, PT, R104, 0x18, !P5 ;  /* 0x000000186800780c */ /* 0x000fe40006f84270 */
[----:B------:R-:W-:Y:S02]  /*2f90*/  ISETP.GE.AND P5, PT, R159, 0x1a, PT ;  /* 0x0000001a9f00780c */ /* 0x000fe40003fa6270 */
[----:B------:R-:W-:Y:S02]  /*2fa0*/  ISETP.LT.OR P4, PT, R102, 0x19, P4 ;  /* 0x000000196600780c */ /* 0x000fe40002781670 */
[----:B------:R-:W-:Y:S02]  /*2fb0*/  P2R R116, PR, RZ, 0x20 ;  /* 0x00000020ff747803 */ /* 0x000fe40000000000 */
[----:B------:R-:W-:Y:S02]  /*2fc0*/  FSEL R151, R128, -INF , !P4 ;  /* 0xff80000080977808 */ /* 0x000fe40006000000 */
[----:B------:R-:W-:-:S02]  /*2fd0*/  ISETP.GT.AND P4, PT, R104, 0x19, !P5 ;  /* 0x000000196800780c */ /* 0x000fc40006f84270 */
[----:B------:R-:W-:Y:S02]  /*2fe0*/  ISETP.GE.AND P5, PT, R159, 0x21, PT ;  /* 0x000000219f00780c */ /* 0x000fe40003fa6270 */
[----:B------:R-:W-:Y:S02]  /*2ff0*/  ISETP.LT.OR P4, PT, R102, 0x1a, P4 ;  /* 0x0000001a6600780c */ /* 0x000fe40002781670 */
[----:B------:R-:W-:Y:S02]  /*3000*/  P2R R118, PR, RZ, 0x20 ;  /* 0x00000020ff767803 */ /* 0x000fe40000000000 */
[----:B------:R-:W-:Y:S02]  /*3010*/  FSEL R143, R129, -INF , !P4 ;  /* 0xff800000818f7808 */ /* 0x000fe40006000000 */
[----:B------:R-:W-:Y:S02]  /*3020*/  ISETP.GT.AND P4, PT, R104, 0x20, !P5 ;  /* 0x000000206800780c */ /* 0x000fe40006f84270 */
[----:B------:R-:W-:-:S02]  /*3030*/  ISETP.GE.AND P5, PT, R159, 0x22, PT ;  /* 0x000000229f00780c */ /* 0x000fc40003fa6270 */
[----:B------:R-:W-:Y:S02]  /*3040*/  ISETP.LT.OR P4, PT, R102, 0x21, P4 ;  /* 0x000000216600780c */ /* 0x000fe40002781670 */
[----:B------:R-:W-:Y:S02]  /*3050*/  P2R R122, PR, RZ, 0x20 ;  /* 0x00000020ff7a7803 */ /* 0x000fe40000000000 */
        /* <DEDUP_REMOVED lines=38> */
[----:B------:R-:W-:-:S04]  /*32c0*/  ISETP.LT.OR P4, PT, R102, 0x41, P4 ;  /* 0x000000416600780c */ /* 0x000fc80002781670 */
[----:B------:R-:W-:Y:S02]  /*32d0*/  FSEL R119, R138, -INF , !P4 ;  /* 0xff8000008a777808 */ /* 0x000fe40006000000 */
[----:B------:R-:W-:Y:S02]  /*32e0*/  ISETP.GT.AND P4, PT, R104, 0x41, !P5 ;  /* 0x000000416800780c */ /* 0x000fe40006f84270 */
[----:B------:R-:W-:Y:S02]  /*32f0*/  P2R R138, PR, RZ, 0x20 ;  /* 0x00000020ff8a7803 */ /* 0x000fe40000000000 */
[----:B------:R-:W-:Y:S02]  /*3300*/  ISETP.LT.OR P4, PT, R102, 0x42, P4 ;  /* 0x000000426600780c */ /* 0x000fe40002781670 */
[----:B------:R-:W-:Y:S02]  /*3310*/  ISETP.GE.AND P5, PT, R159, 0x49, PT ;  /* 0x000000499f00780c */ /* 0x000fe40003fa6270 */
[----:B------:R-:W-:-:S02]  /*3320*/  FSEL R139, R139, -INF , !P4 ;  /* 0xff8000008b8b7808 */ /* 0x000fc40006000000 */
[----:B------:R-:W-:Y:S02]  /*3330*/  ISETP.GT.AND P4, PT, R104, 0x48, !P5 ;  /* 0x000000486800780c */ /* 0x000fe40006f84270 */
[----:B------:R-:W-:Y:S02]  /*3340*/  P2R R140, PR, RZ, 0x20 ;  /* 0x00000020ff8c7803 */ /* 0x000fe40000000000 */
[----:B------:R-:W-:Y:S02]  /*3350*/  ISETP.LT.OR P4, PT, R102, 0x49, P4 ;  /* 0x000000496600780c */ /* 0x000fe40002781670 */
[----:B------:R-:W-:Y:S02]  /*3360*/  ISETP.GE.AND P5, PT, R159, 0x4a, PT ;  /* 0x0000004a9f00780c */ /* 0x000fe40003fa6270 */
[----:B------:R-:W-:Y:S02]  /*3370*/  FSEL R93, R59, -INF , !P4 ;  /* 0xff8000003b5d7808 */ /* 0x000fe40006000000 */
[----:B------:R-:W-:-:S02]  /*3380*/  ISETP.GT.AND P4, PT, R104, 0x49, !P5 ;  /* 0x000000496800780c */ /* 0x000fc40006f84270 */
[----:B------:R-:W-:Y:S02]  /*3390*/  P2R R142, PR, RZ, 0x20 ;  /* 0x00000020ff8e7803 */ /* 0x000fe40000000000 */
[----:B------:R-:W-:Y:S02]  /*33a0*/  ISETP.LT.OR P4, PT, R102, 0x4a, P4 ;  /* 0x0000004a6600780c */ /* 0x000fe40002781670 */
[----:B------:R-:W-:Y:S02]  /*33b0*/  ISETP.GE.AND P5, PT, R159, 0x51, PT ;  /* 0x000000519f00780c */ /* 0x000fe40003fa6270 */
[----:B------:R-:W-:Y:S02]  /*33c0*/  FSEL R125, R60, -INF , !P4 ;  /* 0xff8000003c7d7808 */ /* 0x000fe40006000000 */
[----:B------:R-:W-:Y:S02]  /*33d0*/  ISETP.GT.AND P4, PT, R104, 0x50, !P5 ;  /* 0x000000506800780c */ /* 0x000fe40006f84270 */
[----:B------:R-:W-:-:S02]  /*33e0*/  P2R R144, PR, RZ, 0x20 ;  /* 0x00000020ff907803 */ /* 0x000fc40000000000 */
[----:B------:R-:W-:Y:S02]  /*33f0*/  ISETP.LT.OR P4, PT, R102, 0x51, P4 ;  /* 0x000000516600780c */ /* 0x000fe40002781670 */
[----:B------:R-:W-:Y:S02]  /*3400*/  ISETP.GE.AND P5, PT, R159, 0x52, PT ;  /* 0x000000529f00780c */ /* 0x000fe40003fa6270 */
[----:B------:R-:W-:Y:S02]  /*3410*/  FSEL R117, R61, -INF , !P4 ;  /* 0xff8000003d757808 */ /* 0x000fe40006000000 */
[----:B------:R-:W-:Y:S02]  /*3420*/  ISETP.GT.AND P4, PT, R104, 0x51, !P5 ;  /* 0x000000516800780c */ /* 0x000fe40006f84270 */
[----:B------:R-:W-:Y:S02]  /*3430*/  P2R R146, PR, RZ, 0x20 ;  /* 0x00000020ff927803 */ /* 0x000fe40000000000 */
[----:B------:R-:W-:-:S02]  /*3440*/  ISETP.LT.OR P4, PT, R102, 0x52, P4 ;  /* 0x000000526600780c */ /* 0x000fc40002781670 */
[C---:B------:R-:W-:Y:S02]  /*3450*/  ISETP.GE.AND P5, PT, R159.reuse, 0x59, PT ;  /* 0x000000599f00780c */ /* 0x040fe40003fa6270 */
[----:B------:R-:W-:Y:S02]  /*3460*/  FSEL R115, R62, -INF , !P4 ;  /* 0xff8000003e737808 */ /* 0x000fe40006000000 */
[----:B------:R-:W-:Y:S02]  /*3470*/  ISETP.GT.AND P4, PT, R104, 0x58, !P5 ;  /* 0x000000586800780c */ /* 0x000fe40006f84270 */
[----:B------:R-:W-:Y:S02]  /*3480*/  P2R R148, PR, RZ, 0x20 ;  /* 0x00000020ff947803 */ /* 0x000fe40000000000 */
[----:B------:R-:W-:Y:S02]  /*3490*/  ISETP.LT.OR P4, PT, R102, 0x59, P4 ;  /* 0x000000596600780c */ /* 0x000fe40002781670 */
[----:B------:R-:W-:-:S02]  /*34a0*/  ISETP.GE.AND P5, PT, R159, 0x5a, PT ;  /* 0x0000005a9f00780c */ /* 0x000fc40003fa6270 */
        /* <DEDUP_REMOVED lines=84> */
[----:B------:R-:W-:Y:S02]  /*39f0*/  ISETP.GE.AND P5, PT, R159, 0xa1, PT ;  /* 0x000000a19f00780c */ /* 0x000fe40003fa6270 */
        /* <DEDUP_REMOVED lines=23> */
[----:B------:R-:W-:-:S04]  /*3b70*/  ISETP.LT.OR P4, PT, R102, 0xb1, P4 ;  /* 0x000000b16600780c */ /* 0x000fc80002781670 */
[----:B------:R-:W-:Y:S02]  /*3b80*/  FSEL R73, R92, -INF , !P4 ;  /* 0xff8000005c497808 */ /* 0x000fe40006000000 */
[----:B------:R-:W-:-:S04]  /*3b90*/  ISETP.GE.AND P4, PT, R159, 0xb2, PT ;  /* 0x000000b29f00780c */ /* 0x000fc80003f86270 */
[----:B------:R-:W-:-:S04]  /*3ba0*/  ISETP.GT.AND P5, PT, R104, 0xb1, !P4 ;  /* 0x000000b16800780c */ /* 0x000fc800067a4270 */
[----:B------:R-:W-:-:S04]  /*3bb0*/  ISETP.LT.OR P5, PT, R102, 0xb2, P5 ;  /* 0x000000b26600780c */ /* 0x000fc80002fa1670 */
[----:B------:R-:W-:Y:S02]  /*3bc0*/  FSEL R71, R94, -INF , !P5 ;  /* 0xff8000005e477808 */ /* 0x000fe40006800000 */
[----:B------:R-:W-:-:S04]  /*3bd0*/  ISETP.GE.AND P5, PT, R159, 0xb9, PT ;  /* 0x000000b99f00780c */ /* 0x000fc80003fa6270 */
[----:B------:R-:W-:-:S04]  /*3be0*/  ISETP.GT.AND P6, PT, R104, 0xb8, !P5 ;  /* 0x000000b86800780c */ /* 0x000fc80006fc4270 */
[----:B------:R-:W-:-:S04]  /*3bf0*/  ISETP.LT.OR P6, PT, R102, 0xb9, P6 ;  /* 0x000000b96600780c */ /* 0x000fc800037c1670 */
[----:B------:R-:W-:Y:S02]  /*3c00*/  FSEL R59, R100, -INF , !P6 ;  /* 0xff800000643b7808 */ /* 0x000fe40007000000 */
[----:B------:R-:W-:-:S04]  /*3c10*/  ISETP.GE.AND P6, PT, R159, 0x1, PT ;  /* 0x000000019f00780c */ /* 0x000fc80003fc6270 */
[----:B------:R-:W-:Y:S02]  /*3c20*/  P2R R64, PR, RZ, 0x40 ;  /* 0x00000040ff407803 */ /* 0x000fe40000000000 */
[----:B------:R-:W-:-:S04]  /*3c30*/  ISETP.GT.AND P6, PT, R104, RZ, !P6 ;  /* 0x000000ff6800720c */ /* 0x000fc800077c4270 */
[----:B------:R-:W-:-:S04]  /*3c40*/  ISETP.LT.OR P6, PT, R102, 0x1, P6 ;  /* 0x000000016600780c */ /* 0x000fc800037c1670 */
[----:B------:R-:W-:Y:S01]  /*3c50*/  FSEL R203, R5, -INF , !P6 ;  /* 0xff80000005cb7808 */ /* 0x000fe20007000000 */
[----:B------:R-:W-:Y:S01]  /*3c60*/  VIADD R5, R4, 0x8 ;  /* 0x0000000804057836 */ /* 0x000fe20000000000 */
[----:B------:R-:W-:-:S03]  /*3c70*/  ISETP.GE.AND P6, PT, R159, 0xba, PT ;  /* 0x000000ba9f00780c */ /* 0x000fc60003fc6270 */
[----:B------:R-:W-:Y:S01]  /*3c80*/  IMAD.IADD R62, R108, 0x1, R5 ;  /* 0x000000016c3e7824 */ /* 0x000fe200078e0205 */
[----:B------:R-:W-:Y:S02]  /*3c90*/  P2R R72, PR, RZ, 0x40 ;  /* 0x00000040ff487803 */ /* 0x000fe40000000000 */
[----:B------:R-:W-:Y:S02]  /*3ca0*/  ISETP.GT.AND P6, PT, R104, 0xb9, !P6 ;  /* 0x000000b96800780c */ /* 0x000fe400077c4270 */
[----:B------:R-:W-:Y:S02]  /*3cb0*/  VIADDMNMX R60, R5, R161, R106, PT ;  /* 0x000000a1053c7246 */ /* 0x000fe4000380016a */
[----:B------:R-:W-:-:S04]  /*3cc0*/  ISETP.LT.OR P6, PT, R102, 0xba, P6 ;  /* 0x000000ba6600780c */ /* 0x000fc800037c1670 */
[----:B------:R-:W-:Y:S02]  /*3cd0*/  FSEL R89, R98, -INF , !P6 ;  /* 0xff80000062597808 */ /* 0x000fe40007000000 */
[----:B------:R-:W-:-:S13]  /*3ce0*/  ISETP.GE.AND P6, PT, R13, 0x1, PT ;  /* 0x000000010d00780c */ /* 0x000fda0003fc6270 */
[----:B------:R-:W-:Y:S05]  /*3cf0*/  @!P6 BRA `(.L_x_731) ;  /* 0x000000000050e947 */ /* 0x000fea0003800000 */
[----:B------:R-:W-:Y:S01]  /*3d00*/  IMAD R33, R19, R90, R5 ;  /* 0x0000005a13217224 */ /* 0x000fe200078e0205 */
[----:B------:R-:W-:Y:S03]  /*3d10*/  BSSY B0, `(.L_x_732) ;  /* 0x000000f000007945 */ /* 0x000fe60003800000 */
[----:B------:R-:W-:-:S05]  /*3d20*/  IMAD.IADD R159, R33, 0x1, -R86 ;  /* 0x00000001219f7824 */ /* 0x000fca00078e0a56 */
        /* <DEDUP_REMOVED lines=9> */
.L_x_733:
[----:B------:R-:W-:-:S13]  /*3dc0*/  ISETP.NE.AND P6, PT, R13, 0x1, PT ;  /* 0x000000010d00780c */ /* 0x000fda0003fc5270 */
[----:B------:R-:W1:Y:S02]  /*3dd0*/  @P6 LDC.64 R32, c[0x0][0x9e8] ;  /* 0x00027a00ff206b82 */ /* 0x000e640000000a00 */
[----:B-1----:R-:W-:-:S05]  /*3de0*/  @P6 IMAD.HI.U32 R32, R159, R32, RZ ;  /* 0x000000209f206227 */ /* 0x002fca00078e00ff */
[----:B------:R-:W-:-:S07]  /*3df0*/  @P6 SHF.R.U32.HI R159, RZ, R33, R32 ;  /* 0x00000021ff9f6219 */ /* 0x000fce0000011620 */
.L_x_734:
[----:B------:R-:W-:Y:S05]  /*3e00*/  BSYNC B0 ;  /* 0x0000000000007941 */ /* 0x000fea0003800000 */
.L_x_732:
[----:B------:R-:W-:-:S05]  /*3e10*/  IMAD R159, R159, R13, R96 ;  /* 0x0000000d9f9f7224 */ /* 0x000fca00078e0260 */
[----:B------:R-:W-:Y:S02]  /*3e20*/  VIMNMX R62, R62, R159, !PT ;  /* 0x0000009f3e3e7248 */ /* 0x000fe40007fe0100 */
[----:B------:R-:W-:-:S07]  /*3e30*/  VIADDMNMX R60, R159, R13, R60, PT ;  /* 0x0000000d9f3c7246 */ /* 0x000fce000380013c */
.L_x_731:
[C---:B------:R-:W-:Y:S01]  /*3e40*/  ISETP.GT.AND P1, PT, R62.reuse, 0x1, !P1 ;  /* 0x000000013e00780c */ /* 0x040fe20004f24270 */
[----:B------:R-:W-:Y:S01]  /*3e50*/  ULDC UR7, c[0x0][0x988] ;  /* 0x0002620000077ab9 */ /* 0x000fe20000000800 */
[----:B------:R-:W-:Y:S01]  /*3e60*/  ISETP.GT.AND P2, PT, R62, 0x8, !P2 ;  /* 0x000000083e00780c */ /* 0x000fe20005744270 */
[----:B------:R-:W-:Y:S01]  /*3e70*/  IMAD.IADD R12, R121, 0x1, R12 ;  /* 0x00000001790c7824 */ /* 0x000fe200078e020c */
[----:B------:R-:W-:Y:S02]  /*3e80*/  ISETP.LT.OR P1, PT, R60, 0x2, P1 ;  /* 0x000000023c00780c */ /* 0x000fe40000f21670 */
[----:B------:R-:W-:Y:S02]  /*3e90*/  ISETP.GT.AND P3, PT, R62, 0x9, !P3 ;  /* 0x000000093e00780c */ /* 0x000fe40005f64270 */
[----:B------:R-:W-:Y:S02]  /*3ea0*/  FSEL R179, R6, -INF , !P1 ;  /* 0xff80000006b37808 */ /* 0x000fe40004800000 */
[----:B------:R-:W-:-:S02]  /*3eb0*/  ISETP.NE.AND P1, PT, R110, RZ, PT ;  /* 0x000000ff6e00720c */ /* 0x000fc40003f25270 */
[----:B------:R-:W-:Y:S02]  /*3ec0*/  ISETP.LT.OR P2, PT, R60, 0x9, P2 ;  /* 0x000000093c00780c */ /* 0x000fe40001741670 */
[----:B------:R-:W-:Y:S02]  /*3ed0*/  ISETP.GT.AND P1, PT, R62, 0x10, !P1 ;  /* 0x000000103e00780c */ /* 0x000fe40004f24270 */
[C---:B------:R-:W-:Y:S02]  /*3ee0*/  ISETP.LT.OR P3, PT, R60.reuse, 0xa, P3 ;  /* 0x0000000a3c00780c */ /* 0x040fe40001f61670 */
[----:B------:R-:W-:Y:S02]  /*3ef0*/  ISETP.LT.OR P1, PT, R60, 0x11, P1 ;  /* 0x000000113c00780c */ /* 0x000fe40000f21670 */
[----:B------:R-:W-:Y:S02]  /*3f00*/  FSEL R177, R7, -INF , !P2 ;  /* 0xff80000007b17808 */ /* 0x000fe40005000000 */
[----:B------:R-:W-:-:S02]  /*3f10*/  FSEL R191, R9, -INF , !P1 ;  /* 0xff80000009bf7808 */ /* 0x000fc40004800000 */
[----:B------:R-:W-:Y:S02]  /*3f20*/  ISETP.NE.AND P1, PT, R112, RZ, PT ;  /* 0x000000ff7000720c */ /* 0x000fe40003f25270 */
[----:B------:R-:W-:Y:S02]  /*3f30*/  FSEL R7, R8, -INF , !P3 ;  /* 0xff80000008077808 */ /* 0x000fe40005800000 */
[----:B------:R-:W-:Y:S02]  /*3f40*/  ISETP.GT.AND P1, PT, R62, 0x11, !P1 ;  /* 0x000000113e00780c */ /* 0x000fe40004f24270 */
[----:B------:R-:W-:Y:S02]  /*3f50*/  ISETP.NE.AND P3, PT, R124, RZ, PT ;  /* 0x000000ff7c00720c */ /* 0x000fe40003f65270 */
[----:B------:R-:W-:Y:S02]  /*3f60*/  ISETP.LT.OR P1, PT, R60, 0x12, P1 ;  /* 0x000000123c00780c */ /* 0x000fe40000f21670 */
[----:B------:R-:W-:-:S02]  /*3f70*/  ISETP.NE.AND P2, PT, R126, RZ, PT ;  /* 0x000000ff7e00720c */ /* 0x000fc40003f45270 */
[----:B------:R-:W-:Y:S02]  /*3f80*/  FSEL R175, R10, -INF , !P1 ;  /* 0xff8000000aaf7808 */ /* 0x000fe40004800000 */
[----:B------:R-:W-:Y:S02]  /*3f90*/  ISETP.NE.AND P1, PT, R114, RZ, PT ;  /* 0x000000ff7200720c */ /* 0x000fe40003f25270 */
[----:B------:R-:W-:Y:S02]  /*3fa0*/  ISETP.NE.AND P6, PT, R128, RZ, PT ;  /* 0x000000ff8000720c */ /* 0x000fe40003fc5270 */
[----:B------:R-:W-:Y:S02]  /*3fb0*/  ISETP.GT.AND P1, PT, R62, 0x18, !P1 ;  /* 0x000000183e00780c */ /* 0x000fe40004f24270 */
[----:B------:R-:W-:Y:S02]  /*3fc0*/  FMNMX.FTZ R6, R203, R157, !PT ;  /* 0x0000009dcb067209 */ /* 0x000fe40007810000 */
[----:B------:R-:W-:-:S02]  /*3fd0*/  ISETP.LT.OR P1, PT, R60, 0x19, P1 ;  /* 0x000000193c00780c */ /* 0x000fc40000f21670 */
[----:B------:R-:W-:Y:S02]  /*3fe0*/  FMNMX.FTZ R6, R155, R6, !PT ;  /* 0x000000069b067209 */ /* 0x000fe40007810000 */
[----:B------:R-:W-:Y:S02]  /*3ff0*/  FSEL R173, R11, -INF , !P1 ;  /* 0xff8000000bad7808 */ /* 0x000fe40004800000 */
[----:B------:R-:W-:Y:S02]  /*4000*/  ISETP.NE.AND P1, PT, R116, RZ, PT ;  /* 0x000000ff7400720c */ /* 0x000fe40003f25270 */
[----:B------:R-:W-:Y:S02]  /*4010*/  FMNMX.FTZ R6, R145, R6, !PT ;  /* 0x0000000691067209 */ /* 0x000fe40007810000 */
[----:B------:R-:W-:Y:S02]  /*4020*/  ISETP.GT.AND P1, PT, R62, 0x19, !P1 ;  /* 0x000000193e00780c */ /* 0x000fe40004f24270 */
[----:B------:R-:W-:-:S02]  /*4030*/  FMNMX.FTZ R6, R147, R6, !PT ;  /* 0x0000000693067209 */ /* 0x000fc40007810000 */
[----:B------:R-:W-:Y:S02]  /*4040*/  ISETP.LT.OR P1, PT, R60, 0x1a, P1 ;  /* 0x0000001a3c00780c */ /* 0x000fe40000f21670 */
[----:B------:R-:W-:Y:S02]  /*4050*/  FMNMX.FTZ R6, R153, R6, !PT ;  /* 0x0000000699067209 */ /* 0x000fe40007810000 */
[----:B------:R-:W-:Y:S02]  /*4060*/  FSEL R33, R14, -INF , !P1 ;  /* 0xff8000000e217808 */ /* 0x000fe40004800000 */
[----:B------:R-:W-:Y:S02]  /*4070*/  ISETP.NE.AND P1, PT, R118, RZ, PT ;  /* 0x000000ff7600720c */ /* 0x000fe40003f25270 */
[----:B------:R-:W-:Y:S02]  /*4080*/  FMNMX.FTZ R6, R151, R6, !PT ;  /* 0x0000000697067209 */ /* 0x000fe40007810000 */
[----:B------:R-:W-:-:S02]  /*4090*/  ISETP.GT.AND P1, PT, R62, 0x20, !P1 ;  /* 0x000000203e00780c */ /* 0x000fc40004f24270 */
[----:B------:R-:W-:Y:S02]  /*40a0*/  FMNMX.FTZ R6, R143, R6, !PT ;  /* 0x000000068f067209 */ /* 0x000fe40007810000 */
[----:B------:R-:W-:Y:S02]  /*40b0*/  ISETP.LT.OR P1, PT, R60, 0x21, P1 ;  /* 0x000000213c00780c */ /* 0x000fe40000f21670 */
[----:B------:R-:W-:Y:S02]  /*40c0*/  FMNMX.FTZ R6, R141, R6, !PT ;  /* 0x000000068d067209 */ /* 0x000fe40007810000 */
[----:B------:R-:W-:Y:S02]  /*40d0*/  FSEL R189, R15, -INF , !P1 ;  /* 0xff8000000fbd7808 */ /* 0x000fe40004800000 */
[----:B------:R-:W-:Y:S02]  /*40e0*/  ISETP.NE.AND P1, PT, R122, RZ, PT ;  /* 0x000000ff7a00720c */ /* 0x000fe40003f25270 */
[----:B------:R-:W-:-:S02]  /*40f0*/  FMNMX.FTZ R6, R149, R6, !PT ;  /* 0x0000000695067209 */ /* 0x000fc40007810000 */
[----:B------:R-:W-:Y:S02]  /*4100*/  ISETP.GT.AND P1, PT, R62, 0x21, !P1 ;  /* 0x000000213e00780c */ /* 0x000fe40004f24270 */
[----:B------:R-:W-:Y:S02]  /*4110*/  FMNMX.FTZ R6, R131, R6, !PT ;  /* 0x0000000683067209 */ /* 0x000fe40007810000 */
[----:B------:R-:W-:Y:S02]  /*4120*/  ISETP.LT.OR P1, PT, R60, 0x22, P1 ;  /* 0x000000223c00780c */ /* 0x000fe40000f21670 */
[----:B------:R-:W-:Y:S02]  /*4130*/  FMNMX.FTZ R6, R133, R6, !PT ;  /* 0x0000000685067209 */ /* 0x000fe40007810000 */
[----:B------:R-:W-:Y:S02]  /*4140*/  FSEL R171, R20, -INF , !P1 ;  /* 0xff80000014ab7808 */ /* 0x000fe40004800000 */
[----:B------:R-:W-:-:S02]  /*4150*/  ISETP.GT.AND P1, PT, R62, 0x28, !P3 ;  /* 0x000000283e00780c */ /* 0x000fc40005f24270 */
[----:B------:R-:W-:Y:S02]  /*4160*/  ISETP.NE.AND P3, PT, R144, RZ, PT ;  /* 0x000000ff9000720c */ /* 0x000fe40003f65270 */
[----:B------:R-:W-:Y:S02]  /*4170*/  ISETP.LT.OR P1, PT, R60, 0x29, P1 ;  /* 0x000000293c00780c */ /* 0x000fe40000f21670 */
[----:B------:R-:W-:Y:S02]  /*4180*/  FMNMX.FTZ R6, R129, R6, !PT ;  /* 0x0000000681067209 */ /* 0x000fe40007810000 */
[----:B------:R-:W-:Y:S02]  /*4190*/  FSEL R169, R24, -INF , !P1 ;  /* 0xff80000018a97808 */ /* 0x000fe40004800000 */
[----:B------:R-:W-:Y:S02]  /*41a0*/  ISETP.GT.AND P1, PT, R62, 0x29, !P2 ;  /* 0x000000293e00780c */ /* 0x000fe40005724270 */
[----:B------:R-:W-:-:S02]  /*41b0*/  ISETP.NE.AND P2, PT, R146, RZ, PT ;  /* 0x000000ff9200720c */ /* 0x000fc40003f45270 */
[----:B------:R-:W-:Y:S02]  /*41c0*/  ISETP.LT.OR P1, PT, R60, 0x2a, P1 ;  /* 0x0000002a3c00780c */ /* 0x000fe40000f21670 */
[----:B------:R-:W-:Y:S02]  /*41d0*/  FMNMX.FTZ R6, R135, R6, !PT ;  /* 0x0000000687067209 */ /* 0x000fe40007810000 */
[----:B------:R-:W-:Y:S02]  /*41e0*/  FSEL R21, R21, -INF , !P1 ;  /* 0xff80000015157808 */ /* 0x000fe40004800000 */
[----:B------:R-:W-:Y:S02]  /*41f0*/  ISETP.GT.AND P1, PT, R62, 0x30, !P6 ;  /* 0x000000303e00780c */ /* 0x000fe40007724270 */
[----:B------:R-:W-:Y:S02]  /*4200*/  ISETP.NE.AND P6, PT, R148, RZ, PT ;  /* 0x000000ff9400720c */ /* 0x000fe40003fc5270 */
        /* <DEDUP_REMOVED lines=24> */
[----:B------:R-:W-:-:S02]  /*4390*/  ISETP.NE.AND P1, PT, R136, RZ, PT ;  /* 0x000000ff8800720c */ /* 0x000fc40003f25270 */
[----:B------:R-:W-:Y:S02]  /*43a0*/  FMNMX.FTZ R6, R113, R6, !PT ;  /* 0x0000000671067209 */ /* 0x000fe40007810000 */
[----:B------:R-:W-:Y:S02]  /*43b0*/  ISETP.GT.AND P1, PT, R62, 0x40, !P1 ;  /* 0x000000403e00780c */ /* 0x000fe40004f24270 */
[----:B------:R-:W-:Y:S02]  /*43c0*/  FMNMX.FTZ R6, R111, R6, !PT ;  /* 0x000000066f067209 */ /* 0x000fe40007810000 */
[----:B------:R-:W-:Y:S02]  /*43d0*/  ISETP.LT.OR P1, PT, R60, 0x41, P1 ;  /* 0x000000413c00780c */ /* 0x000fe40000f21670 */
[----:B------:R-:W-:Y:S02]  /*43e0*/  FMNMX.FTZ R6, R101, R6, !PT ;  /* 0x0000000665067209 */ /* 0x000fe40007810000 */
[----:B------:R-:W-:-:S02]  /*43f0*/  FSEL R185, R30, -INF , !P1 ;  /* 0xff8000001eb97808 */ /* 0x000fc40004800000 */
[----:B------:R-:W-:Y:S02]  /*4400*/  ISETP.NE.AND P1, PT, R138, RZ, PT ;  /* 0x000000ff8a00720c */ /* 0x000fe40003f25270 */
[----:B------:R-:W-:Y:S02]  /*4410*/  FMNMX.FTZ R6, R109, R6, !PT ;  /* 0x000000066d067209 */ /* 0x000fe40007810000 */
[----:B------:R-:W-:Y:S02]  /*4420*/  ISETP.GT.AND P1, PT, R62, 0x41, !P1 ;  /* 0x000000413e00780c */ /* 0x000fe40004f24270 */
[----:B------:R-:W-:Y:S02]  /*4430*/  FMNMX.FTZ R6, R97, R6, !PT ;  /* 0x0000000661067209 */ /* 0x000fe40007810000 */
[----:B------:R-:W-:Y:S02]  /*4440*/  ISETP.LT.OR P1, PT, R60, 0x42, P1 ;  /* 0x000000423c00780c */ /* 0x000fe40000f21670 */
[----:B------:R-:W-:-:S02]  /*4450*/  FMNMX.FTZ R6, R107, R6, !PT ;  /* 0x000000066b067209 */ /* 0x000fc40007810000 */
[----:B------:R-:W-:Y:S02]  /*4460*/  FSEL R163, R29, -INF , !P1 ;  /* 0xff8000001da37808 */ /* 0x000fe40004800000 */
[----:B------:R-:W-:Y:S02]  /*4470*/  ISETP.NE.AND P1, PT, R140, RZ, PT ;  /* 0x000000ff8c00720c */ /* 0x000fe40003f25270 */
[----:B------:R-:W-:Y:S02]  /*4480*/  FMNMX.FTZ R6, R105, R6, !PT ;  /* 0x0000000669067209 */ /* 0x000fe40007810000 */
        /* <DEDUP_REMOVED lines=17> */
[----:B------:R-:W-:Y:S02]  /*45a0*/  ISETP.GT.AND P1, PT, R62, 0x51, !P2 ;  /* 0x000000513e00780c */ /* 0x000fe40005724270 */
[----:B------:R-:W-:Y:S02]  /*45b0*/  ISETP.NE.AND P2, PT, R164, RZ, PT ;  /* 0x000000ffa400720c */ /* 0x000fe40003f45270 */
[----:B------:R-:W-:Y:S02]  /*45c0*/  ISETP.LT.OR P1, PT, R60, 0x52, P1 ;  /* 0x000000523c00780c */ /* 0x000fe40000f21670 */
[----:B------:R-:W-:-:S02]  /*45d0*/  FMNMX.FTZ R6, R85, R6, !PT ;  /* 0x0000000655067209 */ /* 0x000fc40007810000 */
[----:B------:R-:W-:Y:S02]  /*45e0*/  FSEL R159, R39, -INF , !P1 ;  /* 0xff800000279f7808 */ /* 0x000fe40004800000 */
[----:B------:R-:W-:Y:S02]  /*45f0*/  ISETP.GT.AND P1, PT, R62, 0x58, !P6 ;  /* 0x000000583e00780c */ /* 0x000fe40007724270 */
[----:B------:R-:W-:Y:S02]  /*4600*/  ISETP.NE.AND P6, PT, R76, RZ, PT ;  /* 0x000000ff4c00720c */ /* 0x000fe40003fc5270 */
        /* <DEDUP_REMOVED lines=24> */
[----:B------:R-:W-:Y:S01]  /*4790*/  ISETP.NE.AND P1, PT, R156, RZ, PT ;  /* 0x000000ff9c00720c */ /* 0x000fe20003f25270 */
[----:B------:R-:W1:Y:S01]  /*47a0*/  SHFL.BFLY PT, R9, R6, 0x2, 0x1f ;  /* 0x0c401f0006097f89 */ /* 0x000e6200000e0000 */
[C---:B------:R-:W-:Y:S02]  /*47b0*/  ISETP.GT.AND P4, PT, R62.reuse, 0xb1, !P4 ;  /* 0x000000b13e00780c */ /* 0x040fe40006784270 */
[----:B------:R-:W-:-:S02]  /*47c0*/  ISETP.GT.AND P1, PT, R62, 0x68, !P1 ;  /* 0x000000683e00780c */ /* 0x000fc40004f24270 */
[----:B------:R-:W-:Y:S02]  /*47d0*/  ISETP.GT.AND P5, PT, R62, 0xb8, !P5 ;  /* 0x000000b83e00780c */ /* 0x000fe40006fa4270 */
[C---:B------:R-:W-:Y:S02]  /*47e0*/  ISETP.LT.OR P1, PT, R60.reuse, 0x69, P1 ;  /* 0x000000693c00780c */ /* 0x040fe40000f21670 */
[----:B------:R-:W-:Y:S02]  /*47f0*/  ISETP.LT.OR P4, PT, R60, 0xb2, P4 ;  /* 0x000000b23c00780c */ /* 0x000fe40002781670 */
[----:B------:R-:W-:Y:S02]  /*4800*/  FSEL R25, R46, -INF , !P1 ;  /* 0xff8000002e197808 */ /* 0x000fe40004800000 */
[----:B------:R-:W-:Y:S02]  /*4810*/  ISETP.NE.AND P1, PT, R158, RZ, PT ;  /* 0x000000ff9e00720c */ /* 0x000fe40003f25270 */
[----:B------:R-:W-:-:S02]  /*4820*/  ISETP.LT.OR P5, PT, R60, 0xb9, P5 ;  /* 0x000000b93c00780c */ /* 0x000fc40002fa1670 */
[----:B------:R-:W-:Y:S02]  /*4830*/  ISETP.GT.AND P1, PT, R62, 0x69, !P1 ;  /* 0x000000693e00780c */ /* 0x000fe40004f24270 */
[----:B------:R-:W-:Y:S02]  /*4840*/  FSEL R35, R35, -INF , !P5 ;  /* 0xff80000023237808 */ /* 0x000fe40006800000 */
[----:B------:R-:W-:Y:S02]  /*4850*/  ISETP.LT.OR P1, PT, R60, 0x6a, P1 ;  /* 0x0000006a3c00780c */ /* 0x000fe40000f21670 */
[----:B-1----:R-:W-:Y:S02]  /*4860*/  FMNMX.FTZ R8, R6, R9, !PT ;  /* 0x0000000906087209 */ /* 0x002fe40007810000 */
[----:B------:R-:W-:Y:S02]  /*4870*/  FSEL R45, R45, -INF , !P1 ;  /* 0xff8000002d2d7808 */ /* 0x000fe40004800000 */
[----:B------:R-:W-:Y:S01]  /*4880*/  ISETP.NE.AND P1, PT, R160, RZ, PT ;  /* 0x000000ffa000720c */ /* 0x000fe20003f25270 */
[----:B------:R-:W1:Y:S03]  /*4890*/  SHFL.BFLY PT, R9, R8, 0x1, 0x1f ;  /* 0x0c201f0008097f89 */ /* 0x000e6600000e0000 */
[----:B------:R-:W-:-:S04]  /*48a0*/  ISETP.GT.AND P1, PT, R62, 0x70, !P1 ;  /* 0x000000703e00780c */ /* 0x000fc80004f24270 */
[----:B------:R-:W-:-:S04]  /*48b0*/  ISETP.LT.OR P1, PT, R60, 0x71, P1 ;  /* 0x000000713c00780c */ /* 0x000fc80000f21670 */
[----:B------:R-:W-:Y:S02]  /*48c0*/  FSEL R29, R48, -INF , !P1 ;  /* 0xff800000301d7808 */ /* 0x000fe40004800000 */
[----:B------:R-:W-:-:S04]  /*48d0*/  ISETP.NE.AND P1, PT, R162, RZ, PT ;  /* 0x000000ffa200720c */ /* 0x000fc80003f25270 */
[----:B------:R-:W-:-:S04]  /*48e0*/  ISETP.GT.AND P1, PT, R62, 0x71, !P1 ;  /* 0x000000713e00780c */ /* 0x000fc80004f24270 */
[----:B------:R-:W-:Y:S02]  /*48f0*/  ISETP.LT.OR P1, PT, R60, 0x72, P1 ;  /* 0x000000723c00780c */ /* 0x000fe40000f21670 */
[----:B-1----:R-:W-:Y:S02]  /*4900*/  FMNMX.FTZ R9, R8, R9, !PT ;  /* 0x0000000908097209 */ /* 0x002fe40007810000 */
[----:B------:R-:W-:Y:S02]  /*4910*/  FSEL R47, R47, -INF , !P1 ;  /* 0xff8000002f2f7808 */ /* 0x000fe40004800000 */
[----:B------:R-:W-:Y:S02]  /*4920*/  ISETP.GT.AND P1, PT, R62, 0x78, !P3 ;  /* 0x000000783e00780c */ /* 0x000fe40005f24270 */
[----:B------:R-:W-:Y:S02]  /*4930*/  ISETP.NE.AND P3, PT, R82, RZ, PT ;  /* 0x000000ff5200720c */ /* 0x000fe40003f65270 */
[----:B------:R-:W-:-:S04]  /*4940*/  ISETP.LT.OR P1, PT, R60, 0x79, P1 ;  /* 0x000000793c00780c */ /* 0x000fc80000f21670 */
        /* <DEDUP_REMOVED lines=9> */
[----:B------:R-:W-:-:S04]  /*49e0*/  ISETP.NE.AND P1, PT, R166, RZ, PT ;  /* 0x000000ffa600720c */ /* 0x000fc80003f25270 */
[----:B------:R-:W-:-:S04]  /*49f0*/  ISETP.GT.AND P1, PT, R62, 0x81, !P1 ;  /* 0x000000813e00780c */ /* 0x000fc80004f24270 */
        /* <DEDUP_REMOVED lines=30> */
[----:B------:R-:W-:-:S04]  /*4be0*/  ISETP.GT.AND P1, PT, R62, 0xa1, !P3 ;  /* 0x000000a13e00780c */ /* 0x000fc80005f24270 */
[----:B------:R-:W-:-:S04]  /*4bf0*/  ISETP.LT.OR P1, PT, R60, 0xa2, P1 ;  /* 0x000000a23c00780c */ /* 0x000fc80000f21670 */
[----:B------:R-:W-:Y:S02]  /*4c00*/  FSEL R199, R66, -INF , !P1 ;  /* 0xff80000042c77808 */ /* 0x000fe40004800000 */
[----:B------:R-:W-:Y:S02]  /*4c10*/  ISETP.GT.AND P1, PT, R62, 0xa8, !P2 ;  /* 0x000000a83e00780c */ /* 0x000fe40005724270 */
[----:B------:R-:W-:Y:S02]  /*4c20*/  ISETP.NE.AND P2, PT, R68, RZ, PT ;  /* 0x000000ff4400720c */ /* 0x000fe40003f45270 */
[----:B------:R-:W-:-:S04]  /*4c30*/  ISETP.LT.OR P1, PT, R60, 0xa9, P1 ;  /* 0x000000a93c00780c */ /* 0x000fc80000f21670 */
[----:B------:R-:W-:Y:S02]  /*4c40*/  FSEL R69, R69, -INF , !P1 ;  /* 0xff80000045457808 */ /* 0x000fe40004800000 */
[----:B------:R-:W-:Y:S02]  /*4c50*/  ISETP.GT.AND P1, PT, R62, 0xa9, !P6 ;  /* 0x000000a93e00780c */ /* 0x000fe40007724270 */
[----:B------:R-:W-:Y:S01]  /*4c60*/  ISETP.NE.AND P6, PT, R64, RZ, PT ;  /* 0x000000ff4000720c */ /* 0x000fe20003fc5270 */
[----:B------:R-:W-:Y:S01]  /*4c70*/  IMAD.U32 R64, RZ, RZ, UR7 ;  /* 0x00000007ff407e24 */ /* 0x000fe2000f8e00ff */
[----:B------:R-:W-:-:S03]  /*4c80*/  ISETP.LT.OR P1, PT, R60, 0xaa, P1 ;  /* 0x000000aa3c00780c */ /* 0x000fc60000f21670 */
[C---:B------:R-:W-:Y:S01]  /*4c90*/  FFMA.FTZ R38, R9.reuse, R64, -8 ;  /* 0xc100000009267423 */ /* 0x040fe20000010040 */
[----:B------:R-:W-:Y:S02]  /*4ca0*/  FSEL R201, R70, -INF , !P1 ;  /* 0xff80000046c97808 */ /* 0x000fe40004800000 */
[----:B------:R-:W-:-:S04]  /*4cb0*/  FSETP.NEU.FTZ.AND P1, PT, R9, -INF , PT ;  /* 0xff8000000900780b */ /* 0x000fc80003f3d000 */
[----:B------:R-:W-:Y:S02]  /*4cc0*/  FSEL R38, R38, RZ, P1 ;  /* 0x000000ff26267208 */ /* 0x000fe40000800000 */
[----:B------:R-:W-:Y:S02]  /*4cd0*/  ISETP.GT.AND P1, PT, R62, RZ, !P6 ;  /* 0x000000ff3e00720c */ /* 0x000fe40007724270 */
[----:B------:R-:W-:Y:S01]  /*4ce0*/  ISETP.NE.AND P6, PT, R72, RZ, PT ;  /* 0x000000ff4800720c */ /* 0x000fe20003fc5270 */
[----:B------:R-:W-:-:S01]  /*4cf0*/  FFMA.FTZ R54, R105, R64, -R38 ;  /* 0x0000004069367223 */ /* 0x000fc20000010826 */
[----:B------:R-:W-:Y:S01]  /*4d00*/  ISETP.LT.OR P1, PT, R60, 0x1, P1 ;  /* 0x000000013c00780c */ /* 0x000fe20000f21670 */
[----:B------:R-:W-:-:S01]  /*4d10*/  FFMA.FTZ R52, R97, R64, -R38 ;  /* 0x0000004061347223 */ /* 0x000fc20000010826 */
[----:B------:R-:W-:Y:S01]  /*4d20*/  FSEL R105, R34, -INF , !P4 ;  /* 0xff80000022697808 */ /* 0x000fe20006000000 */
[----:B------:R-:W-:-:S01]  /*4d30*/  FFMA.FTZ R97, R107, R64, -R38 ;  /* 0x000000406b617223 */ /* 0x000fc20000010826 */
[----:B------:R-:W-:Y:S01]  /*4d40*/  FSEL R40, R3, -INF , !P1 ;  /* 0xff80000003287808 */ /* 0x000fe20004800000 */
[----:B------:R-:W-:-:S01]  /*4d50*/  FFMA.FTZ R34, R87, R64, -R38 ;  /* 0x0000004057227223 */ /* 0x000fc20000010826 */
[----:B------:R-:W-:Y:S01]  /*4d60*/  ISETP.GT.AND P1, PT, R62, 0xb0, !P2 ;  /* 0x000000b03e00780c */ /* 0x000fe20005724270 */
[----:B------:R-:W-:-:S01]  /*4d70*/  FFMA.FTZ R3, R203, R64, -R38 ;  /* 0x00000040cb037223 */ /* 0x000fc20000010826 */
[----:B------:R-:W-:Y:S01]  /*4d80*/  FMNMX.FTZ R10, R40, R179, !PT ;  /* 0x000000b3280a7209 */ /* 0x000fe20007810000 */
[----:B------:R-:W-:-:S01]  /*4d90*/  FFMA.FTZ R6, R157, R64, -R38 ;  /* 0x000000409d067223 */ /* 0x000fc20000010826 */
[----:B------:R-:W-:Y:S01]  /*4da0*/  ISETP.LT.OR P1, PT, R60, 0xb1, P1 ;  /* 0x000000b13c00780c */ /* 0x000fe20000f21670 */
[----:B------:R-:W-:-:S01]  /*4db0*/  FFMA.FTZ R14, R155, R64, -R38 ;  /* 0x000000409b0e7223 */ /* 0x000fc20000010826 */
[----:B------:R-:W-:Y:S01]  /*4dc0*/  FMNMX.FTZ R10, R177, R10, !PT ;  /* 0x0000000ab10a7209 */ /* 0x000fe20007810000 */
[----:B------:R-:W-:Y:S01]  /*4dd0*/  MUFU.EX2 R3, R3 ;  /* 0x0000000300037308 */ /* 0x000fe20000000800 */
[----:B------:R-:W-:Y:S01]  /*4de0*/  FSEL R31, R31, -INF , !P1 ;  /* 0xff8000001f1f7808 */ /* 0x000fe20004800000 */
[--C-:B------:R-:W-:Y:S01]  /*4df0*/  FFMA.FTZ R155, R145, R64, -R38.reuse ;  /* 0x00000040919b7223 */ /* 0x100fe20000010826 */
[----:B------:R-:W-:Y:S01]  /*4e00*/  FMNMX.FTZ R10, R7, R10, !PT ;  /* 0x0000000a070a7209 */ /* 0x000fe20007810000 */
[-CC-:B------:R-:W-:Y:S01]  /*4e10*/  FFMA.FTZ R8, R147, R64.reuse, -R38.reuse ;  /* 0x0000004093087223 */ /* 0x180fe20000010826 */
[----:B------:R-:W-:Y:S01]  /*4e20*/  ISETP.GT.AND P2, PT, R62, 0xb9, !P6 ;  /* 0x000000b93e00780c */ /* 0x000fe20007744270 */
[--C-:B------:R-:W-:Y:S01]  /*4e30*/  FFMA.FTZ R145, R153, R64, -R38.reuse ;  /* 0x0000004099917223 */ /* 0x100fe20000010826 */
[----:B------:R-:W-:Y:S01]  /*4e40*/  FMNMX.FTZ R10, R191, R10, !PT ;  /* 0x0000000abf0a7209 */ /* 0x000fe20007810000 */
[----:B------:R-:W-:Y:S01]  /*4e50*/  MUFU.EX2 R6, R6 ;  /* 0x0000000600067308 */ /* 0x000fe20000000800 */
[----:B------:R-:W-:Y:S01]  /*4e60*/  ISETP.LT.OR P2, PT, R60, 0xba, P2 ;  /* 0x000000ba3c00780c */ /* 0x000fe20001741670 */
[--C-:B------:R-:W-:Y:S01]  /*4e70*/  FFMA.FTZ R66, R73, R64, -R38.reuse ;  /* 0x0000004049427223 */ /* 0x100fe20000010826 */
[----:B------:R-:W-:Y:S01]  /*4e80*/  FMNMX.FTZ R10, R175, R10, !PT ;  /* 0x0000000aaf0a7209 */ /* 0x000fe20007810000 */
[-CC-:B------:R-:W-:Y:S01]  /*4e90*/  FFMA.FTZ R24, R151, R64.reuse, -R38.reuse ;  /* 0x0000004097187223 */ /* 0x180fe20000010826 */
[----:B------:R-:W-:Y:S01]  /*4ea0*/  FSEL R107, R36, -INF , !P2 ;  /* 0xff800000246b7808 */ /* 0x000fe20005000000 */
[--C-:B------:R-:W-:Y:S01]  /*4eb0*/  FFMA.FTZ R143, R143, R64, -R38.reuse ;  /* 0x000000408f8f7223 */ /* 0x100fe20000010826 */
[----:B------:R-:W-:Y:S01]  /*4ec0*/  FMNMX.FTZ R10, R173, R10, !PT ;  /* 0x0000000aad0a7209 */ /* 0x000fe20007810000 */
[----:B------:R-:W-:Y:S01]  /*4ed0*/  MUFU.EX2 R14, R14 ;  /* 0x0000000e000e7308 */ /* 0x000fe20000000800 */
[----:B------:R-:W-:-:S01]  /*4ee0*/  FFMA.FTZ R62, R77, R64, -R38 ;  /* 0x000000404d3e7223 */ /* 0x000fc20000010826 */
[--C-:B------:R-:W-:Y:S01]  /*4ef0*/  FFMA.FTZ R20, R141, R64, -R38.reuse ;  /* 0x000000408d147223 */ /* 0x100fe20000010826 */
[----:B------:R-:W-:Y:S01]  /*4f00*/  FMNMX.FTZ R10, R33, R10, !PT ;  /* 0x0000000a210a7209 */ /* 0x000fe20007810000 */
[-CC-:B------:R-:W-:Y:S01]  /*4f10*/  FFMA.FTZ R141, R149, R64.reuse, -R38.reuse ;  /* 0x00000040958d7223 */ /* 0x180fe20000010826 */
[----:B------:R-:W-:-:S01]  /*4f20*/  FFMA.FTZ R28, R131, R64, -R38 ;  /* 0x00000040831c7223 */ /* 0x000fc20000010826 */
[--C-:B------:R-:W-:Y:S01]  /*4f30*/  FFMA.FTZ R60, R63, R64, -R38.reuse ;  /* 0x000000403f3c7223 */ /* 0x100fe20000010826 */
[----:B------:R-:W-:Y:S01]  /*4f40*/  FMNMX.FTZ R10, R189, R10, !PT ;  /* 0x0000000abd0a7209 */ /* 0x000fe20007810000 */
[----:B------:R-:W1:Y:S01]  /*4f50*/  MUFU.EX2 R155, R155 ;  /* 0x0000009b009b7308 */ /* 0x000e620000000800 */
[----:B------:R-:W-:-:S01]  /*4f60*/  FFMA.FTZ R131, R133, R64, -R38 ;  /* 0x0000004085837223 */ /* 0x000fc20000010826 */
[--C-:B------:R-:W-:Y:S01]  /*4f70*/  FFMA.FTZ R63, R79, R64, -R38.reuse ;  /* 0x000000404f3f7223 */ /* 0x100fe20000010826 */
[----:B------:R-:W-:Y:S01]  /*4f80*/  FMNMX.FTZ R10, R171, R10, !PT ;  /* 0x0000000aab0a7209 */ /* 0x000fe20007810000 */
[-CC-:B------:R-:W-:Y:S01]  /*4f90*/  FFMA.FTZ R26, R129, R64.reuse, -R38.reuse ;  /* 0x00000040811a7223 */ /* 0x180fe20000010826 */
[----:B------:R-:W-:-:S01]  /*4fa0*/  FFMA.FTZ R129, R135, R64, -R38 ;  /* 0x0000004087817223 */ /* 0x000fc20000010826 */
        /* <DEDUP_REMOVED lines=22> */
[--C-:B------:R-:W-:Y:S01]  /*5110*/  FFMA.FTZ R48, R113, R64, -R38.reuse ;  /* 0x0000004071307223 */ /* 0x100fe20000010826 */
[----:B-1----:R-:W-:Y:S01]  /*5120*/  F2FP.SATFINITE.E4M3.F32.PACK_AB_MERGE_C R204, R155, R14, RZ ;  /* 0x0000000e9bcc723e */ /* 0x002fe200048070ff */
[----:B------:R-:W-:Y:S01]  /*5130*/  FFMA.FTZ R111, R111, R64, -R38 ;  /* 0x000000406f6f7223 */ /* 0x000fe20000010826 */
[----:B------:R-:W-:Y:S01]  /*5140*/  FMNMX.FTZ R10, R185, R10, !PT ;  /* 0x0000000ab90a7209 */ /* 0x000fe20007810000 */
[----:B------:R-:W1:Y:S01]  /*5150*/  MUFU.EX2 R143, R143 ;  /* 0x0000008f008f7308 */ /* 0x000e620000000800 */
[----:B------:R-:W-:Y:S01]  /*5160*/  F2FP.SATFINITE.E4M3.F32.PACK_AB_MERGE_C R204, R6, R3, R204 ;  /* 0x0000000306cc723e */ /* 0x000fe200048070cc */
        /* <DEDUP_REMOVED lines=15> */
[----:B-1----:R-:W-:Y:S01]  /*5260*/  F2FP.SATFINITE.E4M3.F32.PACK_AB_MERGE_C R206, R143, R24, RZ ;  /* 0x000000188fce723e */ /* 0x002fe200048070ff */
[--C-:B------:R-:W-:Y:S01]  /*5270*/  FFMA.FTZ R59, R59, R64, -R38.reuse ;  /* 0x000000403b3b7223 */ /* 0x100fe20000010826 */
[----:B------:R-:W-:Y:S01]  /*5280*/  FMNMX.FTZ R10, R159, R10, !PT ;  /* 0x0000000a9f0a7209 */ /* 0x000fe20007810000 */
[----:B------:R-:W-:Y:S01]  /*5290*/  FFMA.FTZ R38, R89, R64, -R38 ;  /* 0x0000004059267223 */ /* 0x000fe20000010826 */
[----:B------:R-:W-:-:S02]  /*52a0*/  F2FP.SATFINITE.E4M3.F32.PACK_AB_MERGE_C R206, R145, R8, R206 ;  /* 0x0000000891ce723e */ /* 0x000fc400048070ce */
[----:B------:R-:W-:Y:S01]  /*52b0*/  FMNMX.FTZ R10, R39, R10, !PT ;  /* 0x0000000a270a7209 */ /* 0x000fe20007810000 */
[----:B------:R-:W-:Y:S01]  /*52c0*/  MUFU.EX2 R28, R28 ;  /* 0x0000001c001c7308 */ /* 0x000fe20000000800 */
[----:B------:R-:W-:Y:S02]  /*52d0*/  ISETP.GE.AND P6, PT, R13, 0x1, PT ;  /* 0x000000010d00780c */ /* 0x000fe40003fc6270 */
[----:B------:R-:W-:-:S04]  /*52e0*/  FMNMX.FTZ R10, R41, R10, !PT ;  /* 0x0000000a290a7209 */ /* 0x000fc80007810000 */
[----:B------:R-:W-:Y:S01]  /*52f0*/  FMNMX.FTZ R10, R181, R10, !PT ;  /* 0x0000000ab50a7209 */ /* 0x000fe20007810000 */
[----:B------:R-:W1:Y:S03]  /*5300*/  MUFU.EX2 R131, R131 ;  /* 0x0000008300837308 */ /* 0x000e660000000800 */
[----:B------:R-:W-:-:S04]  /*5310*/  FMNMX.FTZ R10, R43, R10, !PT ;  /* 0x0000000a2b0a7209 */ /* 0x000fc80007810000 */
[----:B------:R-:W-:Y:S01]  /*5320*/  FMNMX.FTZ R10, R25, R10, !PT ;  /* 0x0000000a190a7209 */ /* 0x000fe20007810000 */
[----:B------:R-:W-:Y:S03]  /*5330*/  MUFU.EX2 R26, R26 ;  /* 0x0000001a001a7308 */ /* 0x000fe60000000800 */
[----:B------:R-:W-:-:S04]  /*5340*/  FMNMX.FTZ R10, R45, R10, !PT ;  /* 0x0000000a2d0a7209 */ /* 0x000fc80007810000 */
[----:B------:R-:W-:Y:S01]  /*5350*/  FMNMX.FTZ R10, R29, R10, !PT ;  /* 0x0000000a1d0a7209 */ /* 0x000fe20007810000 */
[----:B------:R-:W-:Y:S01]  /*5360*/  MUFU.EX2 R129, R129 ;  /* 0x0000008100817308 */ /* 0x000fe20000000800 */
[----:B-1----:R-:W-:Y:S02]  /*5370*/  F2FP.SATFINITE.E4M3.F32.PACK_AB_MERGE_C R200, R131, R28, RZ ;  /* 0x0000001c83c8723e */ /* 0x002fe400048070ff */
[----:B------:R-:W-:Y:S02]  /*5380*/  FMNMX.FTZ R10, R47, R10, !PT ;  /* 0x0000000a2f0a7209 */ /* 0x000fe40007810000 */
[----:B------:R-:W-:Y:S02]  /*5390*/  F2FP.SATFINITE.E4M3.F32.PACK_AB_MERGE_C R200, R141, R20, R200 ;  /* 0x000000148dc8723e */ /* 0x000fe400048070c8 */
[----:B------:R-:W-:Y:S01]  /*53a0*/  FMNMX.FTZ R10, R15, R10, !PT ;  /* 0x0000000a0f0a7209 */ /* 0x000fe20007810000 */
[----:B------:R-:W-:Y:S03]  /*53b0*/  MUFU.EX2 R30, R30 ;  /* 0x0000001e001e7308 */ /* 0x000fe60000000800 */
        /* <DEDUP_REMOVED lines=26> */
[----:B------:R-:W-:-:S05]  /*5560*/  FMNMX.FTZ R10, R107, R10, !PT ;  /* 0x0000000a6b0a7209 */ /* 0x000fca0007810000 */
[----:B------:R-:W1:Y:S01]  /*5570*/  SHFL.BFLY PT, R87, R10, 0x2, 0x1f ;  /* 0x0c401f000a577f89 */ /* 0x000e6200000e0000 */
[----:B------:R-:W-:Y:S08]  /*5580*/  MUFU.EX2 R95, R95 ;  /* 0x0000005f005f7308 */ /* 0x000ff00000000800 */
[----:B------:R-:W-:Y:S08]  /*5590*/  MUFU.EX2 R48, R48 ;  /* 0x0000003000307308 */ /* 0x000ff00000000800 */
[----:B------:R-:W-:Y:S01]  /*55a0*/  MUFU.EX2 R111, R111 ;  /* 0x0000006f006f7308 */ /* 0x000fe20000000800 */
[----:B-1----:R-:W-:-:S07]  /*55b0*/  FMNMX.FTZ R87, R10, R87, !PT ;  /* 0x000000570a577209 */ /* 0x002fce0007810000 */
[----:B------:R-:W-:Y:S01]  /*55c0*/  MUFU.EX2 R50, R50 ;  /* 0x0000003200327308 */ /* 0x000fe20000000800 */
[----:B------:R-:W1:Y:S07]  /*55d0*/  SHFL.BFLY PT, R10, R87, 0x1, 0x1f ;  /* 0x0c201f00570a7f89 */ /* 0x000e6e00000e0000 */
[----:B------:R-:W-:Y:S08]  /*55e0*/  MUFU.EX2 R101, R101 ;  /* 0x0000006500657308 */ /* 0x000ff00000000800 */
[----:B------:R-:W-:Y:S08]  /*55f0*/  MUFU.EX2 R54, R54 ;  /* 0x0000003600367308 */ /* 0x000ff00000000800 */
[----:B------:R-:W-:Y:S01]  /*5600*/  MUFU.EX2 R99, R99 ;  /* 0x0000006300637308 */ /* 0x000fe20000000800 */
[----:B-1----:R-:W-:-:S04]  /*5610*/  FMNMX.FTZ R10, R87, R10, !PT ;  /* 0x0000000a570a7209 */ /* 0x002fc80007810000 */
[C---:B------:R-:W-:Y:S01]  /*5620*/  FSETP.NEU.FTZ.AND P1, PT, R10.reuse, -INF , PT ;  /* 0xff8000000a00780b */ /* 0x040fe20003f3d000 */
[----:B------:R-:W-:-:S02]  /*5630*/  FFMA.FTZ R68, R10, R64, -8 ;  /* 0xc10000000a447423 */ /* 0x000fc40000010040 */
[----:B------:R-:W-:Y:S03]  /*5640*/  MUFU.EX2 R52, R52 ;  /* 0x0000003400347308 */ /* 0x000fe60000000800 */
[----:B------:R-:W-:-:S05]  /*5650*/  FSEL R68, R68, RZ, P1 ;  /* 0x000000ff44447208 */ /* 0x000fca0000800000 */
[----:B------:R-:W-:Y:S01]  /*5660*/  MUFU.EX2 R97, R97 ;  /* 0x0000006100617308 */ /* 0x000fe20000000800 */
[----:B------:R-:W-:-:S01]  /*5670*/  FFMA.FTZ R40, R40, R64, -R68 ;  /* 0x0000004028287223 */ /* 0x000fc20000010844 */
[-CC-:B------:R-:W-:Y:S01]  /*5680*/  FFMA.FTZ R73, R179, R64.reuse, -R68.reuse ;  /* 0x00000040b3497223 */ /* 0x180fe20000010844 */
[----:B------:R-:W-:-:S01]  /*5690*/  FFMA.FTZ R70, R177, R64, -R68 ;  /* 0x00000040b1467223 */ /* 0x000fc20000010844 */
[----:B------:R-:W-:Y:S01]  /*56a0*/  FFMA.FTZ R90, R43, R64, -R68 ;  /* 0x000000402b5a7223 */ /* 0x000fe20000010844 */
[----:B------:R-:W-:-:S01]  /*56b0*/  FADD.FTZ R43, R3, R6 ;  /* 0x00000006032b7221 */ /* 0x000fc20000010000 */
[-CC-:B------:R-:W-:Y:S01]  /*56c0*/  FFMA.FTZ R77, R7, R64.reuse, -R68.reuse ;  /* 0x00000040074d7223 */ /* 0x180fe20000010844 */
[----:B------:R-:W-:-:S01]  /*56d0*/  FFMA.FTZ R7, R191, R64, -R68 ;  /* 0x00000040bf077223 */ /* 0x000fc20000010844 */
[----:B------:R-:W-:Y:S01]  /*56e0*/  MUFU.EX2 R40, R40 ;  /* 0x0000002800287308 */ /* 0x000fe20000000800 */
[----:B------:R-:W-:-:S01]  /*56f0*/  FADD.FTZ R94, R14, R43 ;  /* 0x0000002b0e5e7221 */ /* 0x000fc20000010000 */
[-CC-:B------:R-:W-:Y:S01]  /*5700*/  FFMA.FTZ R43, R25, R64.reuse, -R68.reuse ;  /* 0x00000040192b7223 */ /* 0x180fe20000010844 */
[----:B------:R-:W-:-:S01]  /*5710*/  FFMA.FTZ R72, R175, R64, -R68 ;  /* 0x00000040af487223 */ /* 0x000fc20000010844 */
[----:B------:R-:W-:Y:S01]  /*5720*/  FFMA.FTZ R74, R173, R64, -R68 ;  /* 0x00000040ad4a7223 */ /* 0x000fe20000010844 */
[----:B------:R-:W-:-:S01]  /*5730*/  FADD.FTZ R25, R155, R94 ;  /* 0x0000005e9b197221 */ /* 0x000fc20000010000 */
[-CC-:B------:R-:W-:Y:S01]  /*5740*/  FFMA.FTZ R96, R45, R64.reuse, -R68.reuse ;  /* 0x000000402d607223 */ /* 0x180fe20000010844 */
[----:B------:R-:W-:-:S01]  /*5750*/  FFMA.FTZ R79, R33, R64, -R68 ;  /* 0x00000040214f7223 */ /* 0x000fc20000010844 */
[----:B------:R-:W1:Y:S01]  /*5760*/  MUFU.EX2 R73, R73 ;  /* 0x0000004900497308 */ /* 0x000e620000000800 */
[----:B------:R-:W-:-:S01]  /*5770*/  FADD.FTZ R94, R8, R25 ;  /* 0x00000019085e7221 */ /* 0x000fc20000010000 */
[-CC-:B------:R-:W-:Y:S01]  /*5780*/  FFMA.FTZ R33, R189, R64.reuse, -R68.reuse ;  /* 0x00000040bd217223 */ /* 0x180fe20000010844 */
[----:B------:R-:W-:-:S01]  /*5790*/  FFMA.FTZ R76, R171, R64, -R68 ;  /* 0x00000040ab4c7223 */ /* 0x000fc20000010844 */
[----:B------:R-:W-:Y:S01]  /*57a0*/  FFMA.FTZ R78, R169, R64, -R68 ;  /* 0x00000040a94e7223 */ /* 0x000fe20000010844 */
[----:B------:R-:W-:-:S01]  /*57b0*/  FADD.FTZ R45, R145, R94 ;  /* 0x0000005e912d7221 */ /* 0x000fc20000010000 */
[-CC-:B------:R-:W-:Y:S01]  /*57c0*/  FFMA.FTZ R83, R21, R64.reuse, -R68.reuse ;  /* 0x0000004015537223 */ /* 0x180fe20000010844 */
[----:B------:R-:W-:-:S01]  /*57d0*/  FFMA.FTZ R21, R187, R64, -R68 ;  /* 0x00000040bb157223 */ /* 0x000fc20000010844 */
[----:B------:R-:W2:Y:S01]  /*57e0*/  MUFU.EX2 R70, R70 ;  /* 0x0000004600467308 */ /* 0x000ea20000000800 */
[----:B------:R-:W-:-:S01]  /*57f0*/  FADD.FTZ R98, R24, R45 ;  /* 0x0000002d18627221 */ /* 0x000fc20000010000 */
[-CC-:B------:R-:W-:Y:S01]  /*5800*/  FFMA.FTZ R80, R167, R64.reuse, -R68.reuse ;  /* 0x00000040a7507223 */ /* 0x180fe20000010844 */
[----:B------:R-:W-:-:S01]  /*5810*/  FFMA.FTZ R82, R165, R64, -R68 ;  /* 0x00000040a5527223 */ /* 0x000fc20000010844 */
[-CC-:B------:R-:W-:Y:S01]  /*5820*/  FFMA.FTZ R85, R27, R64.reuse, -R68.reuse ;  /* 0x000000401b557223 */ /* 0x180fe20000010844 */
[----:B------:R-:W-:-:S01]  /*5830*/  FFMA.FTZ R27, R185, R64, -R68 ;  /* 0x00000040b91b7223 */ /* 0x000fc20000010844 */
[-CC-:B------:R-:W-:Y:S01]  /*5840*/  FFMA.FTZ R84, R163, R64.reuse, -R68.reuse ;  /* 0x00000040a3547223 */ /* 0x180fe20000010844 */
[----:B------:R-:W-:-:S01]  /*5850*/  FFMA.FTZ R86, R161, R64, -R68 ;  /* 0x00000040a1567223 */ /* 0x000fc20000010844 */
[----:B------:R-:W3:Y:S01]  /*5860*/  MUFU.EX2 R77, R77 ;  /* 0x0000004d004d7308 */ /* 0x000ee20000000800 */
[----:B-1----:R-:W-:-:S01]  /*5870*/  FADD.FTZ R25, R40, R73 ;  /* 0x0000004928197221 */ /* 0x002fc20000010000 */
[-CC-:B------:R-:W-:Y:S01]  /*5880*/  FFMA.FTZ R87, R37, R64.reuse, -R68.reuse ;  /* 0x0000004025577223 */ /* 0x180fe20000010844 */
[----:B------:R-:W-:-:S01]  /*5890*/  FFMA.FTZ R37, R183, R64, -R68 ;  /* 0x00000040b7257223 */ /* 0x000fc20000010844 */
[-CC-:B------:R-:W-:Y:S01]  /*58a0*/  FFMA.FTZ R88, R159, R64.reuse, -R68.reuse ;  /* 0x000000409f587223 */ /* 0x180fe20000010844 */
[----:B------:R-:W-:-:S01]  /*58b0*/  FFMA.FTZ R39, R39, R64, -R68 ;  /* 0x0000004027277223 */ /* 0x000fc20000010844 */
[-CC-:B------:R-:W-:Y:S01]  /*58c0*/  FFMA.FTZ R92, R41, R64.reuse, -R68.reuse ;  /* 0x00000040295c7223 */ /* 0x180fe20000010844 */
[----:B------:R-:W-:-:S01]  /*58d0*/  FFMA.FTZ R41, R181, R64, -R68 ;  /* 0x00000040b5297223 */ /* 0x000fc20000010844 */
[----:B------:R-:W1:Y:S01]  /*58e0*/  MUFU.EX2 R7, R7 ;  /* 0x0000000700077308 */ /* 0x000e620000000800 */
[----:B--2---:R-:W-:-:S01]  /*58f0*/  FADD.FTZ R94, R70, R25 ;  /* 0x00000019465e7221 */ /* 0x004fc20000010000 */
[----:B------:R-:W-:Y:S01]  /*5900*/  FFMA.FTZ R25, R29, R64, -R68 ;  /* 0x000000401d197223 */ /* 0x000fe20000010844 */
[----:B------:R-:W-:-:S01]  /*5910*/  FADD.FTZ R29, R143, R98 ;  /* 0x000000628f1d7221 */ /* 0x000fc20000010000 */
[-CC-:B------:R-:W-:Y:S01]  /*5920*/  FFMA.FTZ R15, R15, R64.reuse, -R68.reuse ;  /* 0x000000400f0f7223 */ /* 0x180fe20000010844 */
[----:B------:R-:W-:-:S01]  /*5930*/  FFMA.FTZ R193, R193, R64, -R68 ;  /* 0x00000040c1c17223 */ /* 0x000fc20000010844 */
[----:B------:R-:W-:Y:S01]  /*5940*/  FFMA.FTZ R14, R195, R64, -R68 ;  /* 0x00000040c30e7223 */ /* 0x000fe20000010844 */
[----:B------:R-:W-:-:S01]  /*5950*/  FADD.FTZ R98, R20, R29 ;  /* 0x0000001d14627221 */ /* 0x000fc20000010000 */
[----:B------:R-:W2:Y:S01]  /*5960*/  MUFU.EX2 R72, R72 ;  /* 0x0000004800487308 */ /* 0x000ea20000000800 */
[----:B---3--:R-:W-:-:S01]  /*5970*/  FADD.FTZ R94, R77, R94 ;  /* 0x0000005e4d5e7221 */ /* 0x008fc20000010000 */
[----:B------:R-:W-:Y:S01]  /*5980*/  FFMA.FTZ R51, R51, R64, -R68 ;  /* 0x0000004033337223 */ /* 0x000fe20000010844 */
[----:B------:R-:W-:-:S01]  /*5990*/  FADD.FTZ R45, R141, R98 ;  /* 0x000000628d2d7221 */ /* 0x000fc20000010000 */
[-CC-:B------:R-:W-:Y:S01]  /*59a0*/  FFMA.FTZ R49, R49, R64.reuse, -R68.reuse ;  /* 0x0000004031317223 */ /* 0x180fe20000010844 */
[----:B------:R-:W-:-:S01]  /*59b0*/  FFMA.FTZ R53, R53, R64, -R68 ;  /* 0x0000004035357223 */ /* 0x000fc20000010844 */
[----:B------:R-:W-:Y:S01]  /*59c0*/  FFMA.FTZ R11, R11, R64, -R68 ;  /* 0x000000400b0b7223 */ /* 0x000fe20000010844 */
[----:B------:R-:W-:-:S01]  /*59d0*/  FADD.FTZ R100, R28, R45 ;  /* 0x0000002d1c647221 */ /* 0x000fc20000010000 */
        /* <DEDUP_REMOVED lines=17> */
[----:B---3--:R-:W-:-:S01]  /*5af0*/  FADD.FTZ R98, R74, R29 ;  /* 0x0000001d4a627221 */ /* 0x008fc20000010000 */
[----:B------:R-:W-:Y:S01]  /*5b00*/  FADD.FTZ R29, R131, R100 ;  /* 0x00000064831d7221 */ /* 0x000fe20000010000 */
[----:B------:R-:W-:-:S03]  /*5b10*/  F2FP.SATFINITE.E4M3.F32.PACK_AB_MERGE_C R70, R77, R70, RZ ;  /* 0x000000464d46723e */ /* 0x000fc600048070ff */
[----:B------:R-:W-:Y:S01]  /*5b20*/  FADD.FTZ R100, R26, R29 ;  /* 0x0000001d1a647221 */ /* 0x000fe20000010000 */
[----:B------:R-:W-:Y:S01]  /*5b30*/  F2FP.SATFINITE.E4M3.F32.PACK_AB_MERGE_C R26, R99, R54, RZ ;  /* 0x00000036631a723e */ /* 0x000fe200048070ff */
[----:B------:R-:W3:Y:S01]  /*5b40*/  MUFU.EX2 R76, R76 ;  /* 0x0000004c004c7308 */ /* 0x000ee20000000800 */
[----:B-1----:R-:W-:-:S01]  /*5b50*/  FADD.FTZ R98, R79, R98 ;  /* 0x000000624f627221 */ /* 0x002fc20000010000 */
[----:B------:R-:W-:Y:S01]  /*5b60*/  FADD.FTZ R45, R129, R100 ;  /* 0x00000064812d7221 */ /* 0x000fe20000010000 */
[----:B------:R-:W-:Y:S02]  /*5b70*/  F2FP.SATFINITE.E4M3.F32.PACK_AB_MERGE_C R194, R97, R52, R26 ;  /* 0x0000003461c2723e */ /* 0x000fe4000480701a */
[----:B------:R-:W-:Y:S01]  /*5b80*/  F2FP.SATFINITE.E4M3.F32.PACK_AB_MERGE_C R74, R79, R74, RZ ;  /* 0x0000004a4f4a723e */ /* 0x000fe200048070ff */
[----:B------:R-:W-:-:S01]  /*5b90*/  FADD.FTZ R100, R30, R45 ;  /* 0x0000002d1e647221 */ /* 0x000fc20000010000 */
[----:B------:R-:W-:Y:S01]  /*5ba0*/  F2FP.SATFINITE.E4M3.F32.PACK_AB_MERGE_C R205, R73, R40, R70 ;  /* 0x0000002849cd723e */ /* 0x000fe20004807046 */
[----:B------:R-:W1:Y:S01]  /*5bb0*/  MUFU.EX2 R78, R78 ;  /* 0x0000004e004e7308 */ /* 0x000e620000000800 */
[----:B--2---:R-:W-:-:S01]  /*5bc0*/  FADD.FTZ R29, R33, R98 ;  /* 0x00000062211d7221 */ /* 0x004fc20000010000 */
[----:B------:R-:W-:-:S06]  /*5bd0*/  F2FP.SATFINITE.E4M3.F32.PACK_AB_MERGE_C R207, R72, R7, R74 ;  /* 0x0000000748cf723e */ /* 0x000fcc000480704a */
[----:B------:R-:W2:Y:S01]  /*5be0*/  MUFU.EX2 R83, R83 ;  /* 0x0000005300537308 */ /* 0x000ea20000000800 */
[----:B---3--:R-:W-:-:S07]  /*5bf0*/  FADD.FTZ R29, R76, R29 ;  /* 0x0000001d4c1d7221 */ /* 0x008fce0000010000 */
[----:B------:R-:W3:Y:S01]  /*5c00*/  MUFU.EX2 R21, R21 ;  /* 0x0000001500157308 */ /* 0x000ee20000000800 */
[----:B-1----:R-:W-:-:S01]  /*5c10*/  FADD.FTZ R24, R78, R29 ;  /* 0x0000001d4e187221 */ /* 0x002fc20000010000 */
[----:B------:R-:W-:-:S04]  /*5c20*/  FADD.FTZ R29, R103, R100 ;  /* 0x00000064671d7221 */ /* 0x000fc80000010000 */
[----:B------:R-:W-:Y:S02]  /*5c30*/  FADD.FTZ R28, R32, R29 ;  /* 0x0000001d201c7221 */ /* 0x000fe40000010000 */
[----:B------:R-:W1:Y:S01]  /*5c40*/  MUFU.EX2 R80, R80 ;  /* 0x0000005000507308 */ /* 0x000e620000000800 */
[----:B--2---:R-:W-:-:S01]  /*5c50*/  FADD.FTZ R24, R83, R24 ;  /* 0x0000001853187221 */ /* 0x004fc20000010000 */
[----:B------:R-:W-:Y:S01]  /*5c60*/  FADD.FTZ R45, R119, R28 ;  /* 0x0000001c772d7221 */ /* 0x000fe20000010000 */
[----:B------:R-:W-:-:S05]  /*5c70*/  F2FP.SATFINITE.E4M3.F32.PACK_AB_MERGE_C R78, R83, R78, RZ ;  /* 0x0000004e534e723e */ /* 0x000fca00048070ff */
        /* <DEDUP_REMOVED lines=10> */
[----:B------:R-:W-:Y:S01]  /*5d20*/  F2FP.SATFINITE.E4M3.F32.PACK_AB_MERGE_C R196, R119, R32, R42 ;  /* 0x0000002077c4723e */ /* 0x000fe2000480702a */
[----:B------:R-:W-:-:S02]  /*5d30*/  FADD.FTZ R45, R115, R8 ;  /* 0x00000008732d7221 */ /* 0x000fc40000010000 */
[----:B------:R-:W1:Y:S01]  /*5d40*/  MUFU.EX2 R27, R27 ;  /* 0x0000001b001b7308 */ /* 0x000e620000000800 */
[----:B--2---:R-:W-:-:S01]  /*5d50*/  FADD.FTZ R6, R82, R29 ;  /* 0x0000001d52067221 */ /* 0x004fc20000010000 */
[----:B------:R-:W-:Y:S01]  /*5d60*/  FADD.FTZ R20, R46, R45 ;  /* 0x0000002d2e147221 */ /* 0x000fe20000010000 */
[----:B------:R-:W-:-:S03]  /*5d70*/  F2FP.SATFINITE.E4M3.F32.PACK_AB_MERGE_C R46, R95, R46, RZ ;  /* 0x0000002e5f2e723e */ /* 0x000fc600048070ff */
[----:B------:R-:W-:Y:S01]  /*5d80*/  FADD.FTZ R95, R95, R20 ;  /* 0x000000145f5f7221 */ /* 0x000fe20000010000 */
[----:B------:R-:W-:Y:S01]  /*5d90*/  F2FP.SATFINITE.E4M3.F32.PACK_AB_MERGE_C R198, R115, R44, R46 ;  /* 0x0000002c73c6723e */ /* 0x000fe2000480702e */
[----:B------:R-:W2:Y:S01]  /*5da0*/  MUFU.EX2 R84, R84 ;  /* 0x0000005400547308 */ /* 0x000ea20000000800 */
[----:B---3--:R-:W-:-:S01]  /*5db0*/  FADD.FTZ R6, R85, R6 ;  /* 0x0000000655067221 */ /* 0x008fc20000010000 */
[----:B------:R-:W-:Y:S01]  /*5dc0*/  FADD.FTZ R20, R48, R95 ;  /* 0x0000005f30147221 */ /* 0x000fe20000010000 */
[----:B------:R-:W-:-:S03]  /*5dd0*/  F2FP.SATFINITE.E4M3.F32.PACK_AB_MERGE_C R82, R85, R82, RZ ;  /* 0x000000525552723e */ /* 0x000fc600048070ff */
[----:B------:R-:W-:Y:S01]  /*5de0*/  FADD.FTZ R45, R111, R20 ;  /* 0x000000146f2d7221 */ /* 0x000fe20000010000 */
[----:B------:R-:W-:Y:S01]  /*5df0*/  F2FP.SATFINITE.E4M3.F32.PACK_AB_MERGE_C R203, R80, R21, R82 ;  /* 0x0000001550cb723e */ /* 0x000fe20004807052 */
[----:B------:R-:W3:Y:S01]  /*5e00*/  MUFU.EX2 R86, R86 ;  /* 0x0000005600567308 */ /* 0x000ee20000000800 */
[----:B-1----:R-:W-:-:S01]  /*5e10*/  FADD.FTZ R29, R27, R6 ;  /* 0x000000061b1d7221 */ /* 0x002fc20000010000 */
[----:B------:R-:W-:-:S04]  /*5e20*/  FADD.FTZ R50, R50, R45 ;  /* 0x0000002d32327221 */ /* 0x000fc80000010000 */
[----:B------:R-:W-:Y:S02]  /*5e30*/  FADD.FTZ R101, R101, R50 ;  /* 0x0000003265657221 */ /* 0x000fe40000010000 */
[----:B------:R-:W1:Y:S01]  /*5e40*/  MUFU.EX2 R87, R87 ;  /* 0x0000005700577308 */ /* 0x000e620000000800 */
[----:B--2---:R-:W-:-:S01]  /*5e50*/  FADD.FTZ R29, R84, R29 ;  /* 0x0000001d541d7221 */ /* 0x004fc20000010000 */
[----:B------:R-:W-:-:S04]  /*5e60*/  FADD.FTZ R24, R52, R101 ;  /* 0x0000006534187221 */ /* 0x000fc80000010000 */
[----:B------:R-:W-:Y:S02]  /*5e70*/  FADD.FTZ R97, R97, R24 ;  /* 0x0000001861617221 */ /* 0x000fe40000010000 */
[----:B------:R-:W2:Y:S01]  /*5e80*/  MUFU.EX2 R37, R37 ;  /* 0x0000002500257308 */ /* 0x000ea20000000800 */
[----:B---3--:R-:W-:-:S01]  /*5e90*/  FADD.FTZ R8, R86, R29 ;  /* 0x0000001d56087221 */ /* 0x008fc20000010000 */
[----:B------:R-:W-:-:S04]  /*5ea0*/  FADD.FTZ R54, R54, R97 ;  /* 0x0000006136367221 */ /* 0x000fc80000010000 */
[----:B------:R-:W-:Y:S02]  /*5eb0*/  FADD.FTZ R99, R99, R54 ;  /* 0x0000003663637221 */ /* 0x000fe40000010000 */
[----:B------:R-:W3:Y:S01]  /*5ec0*/  MUFU.EX2 R88, R88 ;  /* 0x0000005800587308 */ /* 0x000ee20000000800 */
[----:B-1----:R-:W-:-:S01]  /*5ed0*/  FADD.FTZ R8, R87, R8 ;  /* 0x0000000857087221 */ /* 0x002fc20000010000 */
[----:B------:R-:W-:-:S06]  /*5ee0*/  F2FP.SATFINITE.E4M3.F32.PACK_AB_MERGE_C R86, R87, R86, RZ ;  /* 0x000000565756723e */ /* 0x000fcc00048070ff */
        /* <DEDUP_REMOVED lines=8> */
[----:B------:R-:W-:-:S06]  /*5f70*/  F2FP.SATFINITE.E4M3.F32.PACK_AB_MERGE_C R39, R92, R39, RZ ;  /* 0x000000275c27723e */ /* 0x000fcc00048070ff */
        /* <DEDUP_REMOVED lines=8> */
[----:B------:R-:W-:-:S06]  /*6000*/  F2FP.SATFINITE.E4M3.F32.PACK_AB_MERGE_C R43, R96, R43, RZ ;  /* 0x0000002b602b723e */ /* 0x000fcc00048070ff */
[----:B------:R-:W3:Y:S01]  /*6010*/  MUFU.EX2 R15, R15 ;  /* 0x0000000f000f7308 */ /* 0x000ee20000000800 */
[----:B-1----:R-:W-:-:S07]  /*6020*/  FADD.FTZ R29, R25, R24 ;  /* 0x00000018191d7221 */ /* 0x002fce0000010000 */
[----:B------:R-:W-:Y:S01]  /*6030*/  MUFU.EX2 R34, R34 ;  /* 0x0000002200227308 */ /* 0x000fe20000000800 */
[----:B--2---:R-:W-:-:S07]  /*6040*/  FADD.FTZ R26, R94, R29 ;  /* 0x0000001d5e1a7221 */ /* 0x004fce0000010000 */
[----:B------:R-:W1:Y:S01]  /*6050*/  MUFU.EX2 R61, R61 ;  /* 0x0000003d003d7308 */ /* 0x000e620000000800 */
[----:B---3--:R-:W-:-:S07]  /*6060*/  FADD.FTZ R29, R15, R26 ;  /* 0x0000001a0f1d7221 */ /* 0x008fce0000010000 */
[----:B------:R2:W3:Y:S08]  /*6070*/  MUFU.EX2 R98, R193 ;  /* 0x000000c100627308 */ /* 0x0004f00000000800 */
[----:B------:R-:W-:Y:S01]  /*6080*/  MUFU.EX2 R56, R56 ;  /* 0x0000003800387308 */ /* 0x000fe20000000800 */
[----:B-1----:R-:W-:Y:S02]  /*6090*/  F2FP.SATFINITE.E4M3.F32.PACK_AB_MERGE_C R28, R61, R34, RZ ;  /* 0x000000223d1c723e */ /* 0x002fe400048070ff */
[----:B--2---:R-:W-:-:S05]  /*60a0*/  F2FP.SATFINITE.E4M3.F32.PACK_AB_MERGE_C R193, R90, R41, R43 ;  /* 0x000000295ac1723e */ /* 0x004fca000480702b */
[----:B------:R-:W1:Y:S01]  /*60b0*/  MUFU.EX2 R91, R91 ;  /* 0x0000005b005b7308 */ /* 0x000e620000000800 */
[----:B---3--:R-:W-:-:S01]  /*60c0*/  FADD.FTZ R29, R98, R29 ;  /* 0x0000001d621d7221 */ /* 0x008fc20000010000 */
[----:B------:R-:W-:-:S04]  /*60d0*/  F2FP.SATFINITE.E4M3.F32.PACK_AB_MERGE_C R98, R98, R15, RZ ;  /* 0x0000000f6262723e */ /* 0x000fc800048070ff */
[----:B------:R-:W-:Y:S02]  /*60e0*/  F2FP.SATFINITE.E4M3.F32.PACK_AB_MERGE_C R195, R94, R25, R98 ;  /* 0x000000195ec3723e */ /* 0x000fe40004807062 */
[----:B------:R-:W2:Y:S08]  /*60f0*/  MUFU.EX2 R14, R14 ;  /* 0x0000000e000e7308 */ /* 0x000eb00000000800 */
[----:B------:R-:W3:Y:S01]  /*6100*/  MUFU.EX2 R3, R51 ;  /* 0x0000003300037308 */ /* 0x000ee20000000800 */
[----:B-1----:R-:W-:Y:S01]  /*6110*/  F2FP.SATFINITE.E4M3.F32.PACK_AB_MERGE_C R188, R91, R56, R28 ;  /* 0x000000385bbc723e */ /* 0x002fe2000480701c */
[----:B------:R-:W-:-:S04]  /*6120*/  FADD.FTZ R56, R56, R99 ;  /* 0x0000006338387221 */ /* 0x000fc80000010000 */
[----:B------:R-:W-:Y:S02]  /*6130*/  FADD.FTZ R91, R91, R56 ;  /* 0x000000385b5b7221 */ /* 0x000fe40000010000 */
[----:B------:R-:W1:Y:S01]  /*6140*/  MUFU.EX2 R49, R49 ;  /* 0x0000003100317308 */ /* 0x000e620000000800 */
[----:B--2---:R-:W-:-:S01]  /*6150*/  FADD.FTZ R26, R14, R29 ;  /* 0x0000001d0e1a7221 */ /* 0x004fc20000010000 */
[----:B------:R-:W-:-:S04]  /*6160*/  FADD.FTZ R34, R34, R91 ;  /* 0x0000005b22227221 */ /* 0x000fc80000010000 */
[----:B------:R-:W-:Y:S02]  /*6170*/  FADD.FTZ R61, R61, R34 ;  /* 0x000000223d3d7221 */ /* 0x000fe40000010000 */
[----:B------:R-:W-:Y:S01]  /*6180*/  MUFU.EX2 R58, R58 ;  /* 0x0000003a003a7308 */ /* 0x000fe20000000800 */
[----:B---3--:R-:W-:-:S07]  /*6190*/  FADD.FTZ R28, R3, R26 ;  /* 0x0000001a031c7221 */ /* 0x008fce0000010000 */
[----:B------:R-:W2:Y:S01]  /*61a0*/  MUFU.EX2 R81, R81 ;  /* 0x0000005100517308 */ /* 0x000ea20000000800 */
[----:B-1----:R-:W-:-:S07]  /*61b0*/  FADD.FTZ R29, R49, R28 ;  /* 0x0000001c311d7221 */ /* 0x002fce0000010000 */
[----:B------:R-:W1:Y:S08]  /*61c0*/  MUFU.EX2 R6, R53 ;  /* 0x0000003500067308 */ /* 0x000e700000000800 */
[----:B------:R-:W-:Y:S01]  /*61d0*/  MUFU.EX2 R36, R36 ;  /* 0x0000002400247308 */ /* 0x000fe20000000800 */
[----:B--2---:R-:W-:-:S07]  /*61e0*/  F2FP.SATFINITE.E4M3.F32.PACK_AB_MERGE_C R30, R81, R58, RZ ;  /* 0x0000003a511e723e */ /* 0x004fce00048070ff */
[----:B------:R-:W2:Y:S01]  /*61f0*/  MUFU.EX2 R67, R67 ;  /* 0x0000004300437308 */ /* 0x000ea20000000800 */
[----:B-1----:R-:W-:-:S01]  /*6200*/  FADD.FTZ R28, R6, R29 ;  /* 0x0000001d061c7221 */ /* 0x002fc20000010000 */
[----:B------:R-:W-:-:S04]  /*6210*/  F2FP.SATFINITE.E4M3.F32.PACK_AB_MERGE_C R49, R6, R49, RZ ;  /* 0x000000310631723e */ /* 0x000fc800048070ff */
[----:B------:R-:W-:Y:S02]  /*6220*/  F2FP.SATFINITE.E4M3.F32.PACK_AB_MERGE_C R189, R3, R14, R49 ;  /* 0x0000000e03bd723e */ /* 0x000fe40004807031 */
[----:B------:R-:W1:Y:S08]  /*6230*/  MUFU.EX2 R11, R11 ;  /* 0x0000000b000b7308 */ /* 0x000e700000000800 */
[----:B------:R-:W3:Y:S01]  /*6240*/  MUFU.EX2 R8, R55 ;  /* 0x0000003700087308 */ /* 0x000ee20000000800 */
[----:B--2---:R-:W-:Y:S01]  /*6250*/  F2FP.SATFINITE.E4M3.F32.PACK_AB_MERGE_C R190, R67, R36, R30 ;  /* 0x0000002443be723e */ /* 0x004fe2000480701e */
[----:B------:R-:W-:-:S04]  /*6260*/  FADD.FTZ R36, R36, R61 ;  /* 0x0000003d24247221 */ /* 0x000fc80000010000 */
[----:B------:R-:W-:Y:S02]  /*6270*/  FADD.FTZ R67, R67, R36 ;  /* 0x0000002443437221 */ /* 0x000fe40000010000 */
[----:B------:R-:W2:Y:S01]  /*6280*/  MUFU.EX2 R57, R57 ;  /* 0x0000003900397308 */ /* 0x000ea20000000800 */
[----:B-1----:R-:W-:-:S01]  /*6290*/  FADD.FTZ R15, R11, R28 ;  /* 0x0000001c0b0f7221 */ /* 0x002fc20000010000 */
[----:B------:R-:W-:-:S04]  /*62a0*/  FADD.FTZ R58, R58, R67 ;  /* 0x000000433a3a7221 */ /* 0x000fc80000010000 */
[----:B------:R-:W-:Y:S02]  /*62b0*/  FADD.FTZ R81, R81, R58 ;  /* 0x0000003a51517221 */ /* 0x000fe40000010000 */
[----:B------:R-:W-:Y:S01]  /*62c0*/  MUFU.EX2 R62, R62 ;  /* 0x0000003e003e7308 */ /* 0x000fe20000000800 */
[----:B---3--:R-:W-:-:S07]  /*62d0*/  FADD.FTZ R28, R8, R15 ;  /* 0x0000000f081c7221 */ /* 0x008fce0000010000 */
[----:B------:R-:W1:Y:S01]  /*62e0*/  MUFU.EX2 R75, R75 ;  /* 0x0000004b004b7308 */ /* 0x000e620000000800 */
[----:B--2---:R-:W-:-:S07]  /*62f0*/  FADD.FTZ R15, R57, R28 ;  /* 0x0000001c390f7221 */ /* 0x004fce0000010000 */
[----:B------:R2:W3:Y:S08]  /*6300*/  MUFU.EX2 R20, R197 ;  /* 0x000000c500147308 */ /* 0x0004f00000000800 */
[----:B------:R-:W-:Y:S01]  /*6310*/  MUFU.EX2 R60, R60 ;  /* 0x0000003c003c7308 */ /* 0x000fe20000000800 */
[----:B-1----:R-:W-:Y:S02]  /*6320*/  F2FP.SATFINITE.E4M3.F32.PACK_AB_MERGE_C R29, R75, R62, RZ ;  /* 0x0000003e4b1d723e */ /* 0x002fe400048070ff */
[----:B--2---:R-:W-:-:S05]  /*6330*/  F2FP.SATFINITE.E4M3.F32.PACK_AB_MERGE_C R197, R84, R27, R86 ;  /* 0x0000001b54c5723e */ /* 0x004fca0004807056 */
[----:B------:R-:W1:Y:S01]  /*6340*/  MUFU.EX2 R63, R63 ;  /* 0x0000003f003f7308 */ /* 0x000e620000000800 */
[C---:B---3--:R-:W-:Y:S01]  /*6350*/  F2FP.SATFINITE.E4M3.F32.PACK_AB_MERGE_C R57, R20.reuse, R57, RZ ;  /* 0x000000391439723e */ /* 0x048fe200048070ff */
[----:B------:R-:W-:-:S03]  /*6360*/  FADD.FTZ R20, R20, R15 ;  /* 0x0000000f14147221 */ /* 0x000fc60000010000 */
[----:B------:R-:W-:-:S03]  /*6370*/  F2FP.SATFINITE.E4M3.F32.PACK_AB_MERGE_C R191, R8, R11, R57 ;  /* 0x0000000b08bf723e */ /* 0x000fc60004807039 */
[----:B------:R-:W2:Y:S08]  /*6380*/  MUFU.EX2 R65, R65 ;  /* 0x0000004100417308 */ /* 0x000eb00000000800 */
[----:B------:R3:W4:Y:S01]  /*6390*/  MUFU.EX2 R24, R199 ;  /* 0x000000c700187308 */ /* 0x0007220000000800 */
[----:B-1----:R-:W-:Y:S01]  /*63a0*/  F2FP.SATFINITE.E4M3.F32.PACK_AB_MERGE_C R184, R63, R60, R29 ;  /* 0x0000003c3fb8723e */ /* 0x002fe2000480701d */
[----:B------:R-:W-:-:S04]  /*63b0*/  FADD.FTZ R60, R60, R81 ;  /* 0x000000513c3c7221 */ /* 0x000fc80000010000 */
[----:B------:R-:W-:Y:S02]  /*63c0*/  FADD.FTZ R63, R63, R60 ;  /* 0x0000003c3f3f7221 */ /* 0x000fe40000010000 */
[----:B------:R-:W1:Y:S01]  /*63d0*/  MUFU.EX2 R69, R69 ;  /* 0x0000004500457308 */ /* 0x000e620000000800 */
[----:B--2---:R-:W-:-:S01]  /*63e0*/  FADD.FTZ R7, R65, R20 ;  /* 0x0000001441077221 */ /* 0x004fc20000010000 */
[----:B------:R-:W-:Y:S01]  /*63f0*/  FADD.FTZ R62, R62, R63 ;  /* 0x0000003f3e3e7221 */ /* 0x000fe20000010000 */
[----:B---3--:R-:W-:-:S03]  /*6400*/  F2FP.SATFINITE.E4M3.F32.PACK_AB_MERGE_C R199, R88, R37, R39 ;  /* 0x0000002558c7723e */ /* 0x008fc60004807027 */
[----:B------:R-:W-:Y:S02]  /*6410*/  FADD.FTZ R75, R75, R62 ;  /* 0x0000003e4b4b7221 */ /* 0x000fe40000010000 */
[----:B------:R-:W-:Y:S01]  /*6420*/  MUFU.EX2 R59, R59 ;  /* 0x0000003b003b7308 */ /* 0x000fe20000000800 */
[----:B----4-:R-:W-:-:S07]  /*6430*/  FADD.FTZ R20, R24, R7 ;  /* 0x0000000718147221 */ /* 0x010fce0000010000 */
[----:B------:R-:W2:Y:S01]  /*6440*/  MUFU.EX2 R38, R38 ;  /* 0x0000002600267308 */ /* 0x000ea20000000800 */
[----:B-1----:R-:W-:-:S07]  /*6450*/  FADD.FTZ R7, R69, R20 ;  /* 0x0000001445077221 */ /* 0x002fce0000010000 */
[----:B------:R1:W3:Y:S08]  /*6460*/  MUFU.EX2 R26, R201 ;  /* 0x000000c9001a7308 */ /* 0x0002f00000000800 */
[----:B------:R-:W-:Y:S01]  /*6470*/  MUFU.EX2 R66, R66 ;  /* 0x0000004200427308 */ /* 0x000fe20000000800 */
[----:B--2---:R-:W-:Y:S02]  /*6480*/  F2FP.SATFINITE.E4M3.F32.PACK_AB_MERGE_C R15, R38, R59, RZ ;  /* 0x0000003b260f723e */ /* 0x004fe400048070ff */
[----:B-1----:R-:W-:-:S05]  /*6490*/  F2FP.SATFINITE.E4M3.F32.PACK_AB_MERGE_C R201, R76, R33, R78 ;  /* 0x000000214cc9723e */ /* 0x002fca000480704e */
[----:B------:R-:W1:Y:S01]  /*64a0*/  MUFU.EX2 R71, R71 ;  /* 0x0000004700477308 */ /* 0x000e620000000800 */
[C---:B---3--:R-:W-:Y:S01]  /*64b0*/  F2FP.SATFINITE.E4M3.F32.PACK_AB_MERGE_C R69, R26.reuse, R69, RZ ;  /* 0x000000451a45723e */ /* 0x048fe200048070ff */
[----:B------:R-:W-:-:S03]  /*64c0*/  FADD.FTZ R26, R26, R7 ;  /* 0x000000071a1a7221 */ /* 0x000fc60000010000 */
[----:B------:R-:W-:-:S03]  /*64d0*/  F2FP.SATFINITE.E4M3.F32.PACK_AB_MERGE_C R185, R24, R65, R69 ;  /* 0x0000004118b9723e */ /* 0x000fc60004807045 */
[----:B------:R-:W2:Y:S08]  /*64e0*/  MUFU.EX2 R31, R31 ;  /* 0x0000001f001f7308 */ /* 0x000eb00000000800 */
[----:B------:R-:W3:Y:S01]  /*64f0*/  MUFU.EX2 R6, R105 ;  /* 0x0000006900067308 */ /* 0x000ee20000000800 */
[----:B-1----:R-:W-:Y:S01]  /*6500*/  F2FP.SATFINITE.E4M3.F32.PACK_AB_MERGE_C R186, R71, R66, R15 ;  /* 0x0000004247ba723e */ /* 0x002fe2000480700f */
[----:B------:R-:W-:-:S04]  /*6510*/  FADD.FTZ R66, R66, R75 ;  /* 0x0000004b42427221 */ /* 0x000fc80000010000 */
[----:B------:R-:W-:Y:S02]  /*6520*/  FADD.FTZ R66, R71, R66 ;  /* 0x0000004247427221 */ /* 0x000fe40000010000 */
[----:B------:R-:W-:Y:S01]  /*6530*/  MUFU.EX2 R35, R35 ;  /* 0x0000002300237308 */ /* 0x000fe20000000800 */
[----:B--2---:R-:W-:-:S07]  /*6540*/  FADD.FTZ R7, R31, R26 ;  /* 0x0000001a1f077221 */ /* 0x004fce0000010000 */
[----:B------:R-:W1:Y:S01]  /*6550*/  MUFU.EX2 R68, R68 ;  /* 0x0000004400447308 */ /* 0x000e620000000800 */
[----:B---3--:R-:W-:-:S01]  /*6560*/  FADD.FTZ R14, R6, R7 ;  /* 0x00000007060e7221 */ /* 0x008fc20000010000 */
[----:B------:R-:W-:-:S04]  /*6570*/  FADD.FTZ R7, R59, R66 ;  /* 0x000000423b077221 */ /* 0x000fc80000010000 */
[----:B------:R-:W-:Y:S01]  /*6580*/  FADD.FTZ R7, R38, R7 ;  /* 0x0000000726077221 */ /* 0x000fe20000010000 */
[----:B-1----:R-:W-:Y:S01]  /*6590*/  F2FP.SATFINITE.E4M3.F32.PACK_AB_MERGE_C R3, R68, R35, RZ ;  /* 0x000000234403723e */ /* 0x002fe200048070ff */
[----:B------:R-:W-:-:S03]  /*65a0*/  FADD.FTZ R35, R35, R14 ;  /* 0x0000000e23237221 */ /* 0x000fc60000010000 */
[----:B------:R-:W-:Y:S01]  /*65b0*/  F2FP.SATFINITE.E4M3.F32.PACK_AB_MERGE_C R187, R6, R31, R3 ;  /* 0x0000001f06bb723e */ /* 0x000fe20004807003 */
[----:B------:R-:W-:-:S01]  /*65c0*/  FADD.FTZ R6, R68, R35 ;  /* 0x0000002344067221 */ /* 0x000fc20000010000 */
[----:B------:R-:W-:Y:S01]  /*65d0*/  VIADD R3, R120, 0xfffffffe ;  /* 0xfffffffe78037836 */ /* 0x000fe20000000000 */
        /* <DEDUP_REMOVED lines=11> */
.L_x_736:
[----:B------:R-:W-:-:S13]  /*6690*/  ISETP.NE.AND P1, PT, R13, 0x1, PT ;  /* 0x000000010d00780c */ /* 0x000fda0003f25270 */
[----:B------:R-:W1:Y:S02]  /*66a0*/  @P1 LDC.64 R14, c[0x0][0x9e8] ;  /* 0x00027a00ff0e1b82 */ /* 0x000e640000000a00 */
[----:B-1----:R-:W-:-:S05]  /*66b0*/  @P1 IMAD.HI.U32 R14, R8, R14, RZ ;  /* 0x0000000e080e1227 */ /* 0x002fca00078e00ff */
[----:B------:R-:W-:-:S07]  /*66c0*/  @P1 SHF.R.U32.HI R8, RZ, R15, R14 ;  /* 0x0000000fff081219 */ /* 0x000fce000001160e */
.L_x_737:
[----:B------:R-:W-:-:S05]  /*66d0*/  IMAD R13, R8, R13, R13 ;  /* 0x0000000d080d7224 */ /* 0x000fca00078e020d */
[----:B------:R-:W-:-:S07]  /*66e0*/  VIMNMX R12, R12, R13, PT ;  /* 0x0000000d0c0c7248 */ /* 0x000fce0003fe0100 */
.L_x_735:
[----:B------:R-:W-:Y:S01]  /*66f0*/  IMAD.HI R12, R12, 0x2aaaaaab, RZ ;  /* 0x2aaaaaab0c0c7827 */ /* 0x000fe200078e02ff */
[----:B------:R-:W-:Y:S02]  /*6700*/  CS2R R182, SRZ ;  /* 0x0000000000b67805 */ /* 0x000fe4000001ff00 */
[----:B------:R-:W-:Y:S02]  /*6710*/  CS2R R180, SRZ ;  /* 0x0000000000b47805 */ /* 0x000fe4000001ff00 */
[----:B------:R-:W-:Y:S02]  /*6720*/  CS2R R178, SRZ ;  /* 0x0000000000b27805 */ /* 0x000fe4000001ff00 */
[----:B------:R-:W-:Y:S02]  /*6730*/  CS2R R176, SRZ ;  /* 0x0000000000b07805 */ /* 0x000fe4000001ff00 */
[----:B------:R-:W-:Y:S02]  /*6740*/  SHF.R.U32.HI R11, RZ, 0x1f, R12 ;  /* 0x0000001fff0b7819 */ /* 0x000fe4000001160c */
[----:B------:R-:W-:-:S02]  /*6750*/  CS2R R174, SRZ ;  /* 0x0000000000ae7805 */ /* 0x000fc4000001ff00 */
[----:B------:R-:W-:Y:S02]  /*6760*/  CS2R R172, SRZ ;  /* 0x0000000000ac7805 */ /* 0x000fe4000001ff00 */
[----:B------:R-:W-:Y:S02]  /*6770*/  CS2R R170, SRZ ;  /* 0x0000000000aa7805 */ /* 0x000fe4000001ff00 */
[----:B------:R-:W-:Y:S02]  /*6780*/  LEA.HI.SX32 R8, R12, R11, 0x1b ;  /* 0x0000000b0c087211 */ /* 0x000fe400078fdaff */
[----:B------:R-:W-:Y:S02]  /*6790*/  CS2R R168, SRZ ;  /* 0x0000000000a87805 */ /* 0x000fe4000001ff00 */
[----:B------:R-:W-:Y:S02]  /*67a0*/  CS2R R166, SRZ ;  /* 0x0000000000a67805 */ /* 0x000fe4000001ff00 */
[----:B------:R-:W-:-:S02]  /*67b0*/  CS2R R164, SRZ ;  /* 0x0000000000a47805 */ /* 0x000fc4000001ff00 */
[----:B------:R-:W-:Y:S02]  /*67c0*/  VIMNMX R8, R23, R8, !PT ;  /* 0x0000000817087248 */ /* 0x000fe40007fe0100 */
[----:B------:R-:W-:Y:S02]  /*67d0*/  CS2R R162, SRZ ;  /* 0x0000000000a27805 */ /* 0x000fe4000001ff00 */
[----:B------:R-:W-:Y:S02]  /*67e0*/  CS2R R160, SRZ ;  /* 0x0000000000a07805 */ /* 0x000fe4000001ff00 */
[----:B------:R-:W-:Y:S02]  /*67f0*/  CS2R R158, SRZ ;  /* 0x00000000009e7805 */ /* 0x000fe4000001ff00 */
[----:B------:R-:W-:Y:S02]  /*6800*/  ISETP.GE.AND P1, PT, R3, R8, PT ;  /* 0x000000080300720c */ /* 0x000fe40003f26270 */
        /* <DEDUP_REMOVED lines=19> */
[----:B------:R-:W-:Y:S06]  /*6940*/  @!P1 BRA `(.L_x_738) ;  /* 0x0000005400349947 */ /* 0x000fec0003800000 */
[----:B------:R-:W-:Y:S01]  /*6950*/  IMAD.IADD R11, R212, 0x1, R4 ;  /* 0x00000001d40b7824 */ /* 0x000fe200078e0204 */
[----:B------:R-:W-:Y:S01]  /*6960*/  ULDC UR21, c[0x0][0x9e4] ;  /* 0x0002790000157ab9 */ /* 0x000fe20000000800 */
[----:B------:R-:W-:Y:S01]  /*6970*/  IMAD.MOV.U32 R183, RZ, RZ, RZ ;  /* 0x000000ffffb77224 */ /* 0x000fe200078e00ff */
[----:B------:R-:W-:Y:S01]  /*6980*/  ULDC UR22, c[0x0][0x2e0] ;  /* 0x0000b80000167ab9 */ /* 0x000fe20000000800 */
[----:B------:R-:W-:-:S05]  /*6990*/  ULDC UR23, c[0x0][0x9e0] ;  /* 0x0002780000177ab9 */ /* 0x000fca0000000800 */
.L_x_756:
[----:B------:R-:W-:Y:S01]  /*69a0*/  UIADD3 UR7, UR36, 0x1, URZ ;  /* 0x0000000124077890 */ /* 0x000fe2000fffe03f */
[----:B------:R-:W-:-:S03]  /*69b0*/  ISETP.NE.AND P2, PT, RZ, UR40, PT ;  /* 0x00000028ff007c0c */ /* 0x000fc6000bf45270 */
[----:B------:R-:W-:-:S04]  /*69c0*/  UISETP.NE.AND UP0, UPT, UR7, 0x2, UPT ;  /* 0x000000020700788c */ /* 0x000fc8000bf05270 */
[----:B------:R-:W-:Y:S02]  /*69d0*/  USEL UR10, URZ, 0x1, UP0 ;  /* 0x000000013f0a7887 */ /* 0x000fe40008000000 */
[----:B------:R-:W-:-:S04]  /*69e0*/  USEL UR7, UR7, URZ, UP0 ;  /* 0x0000003f07077287 */ /* 0x000fc80008000000 */
[----:B------:R-:W-:Y:S01]  /*69f0*/  LOP3.LUT R12, R17, UR10, RZ, 0x3c, !PT ;  /* 0x0000000a110c7c12 */ /* 0x000fe2000f8e3cff */
[----:B------:R-:W-:Y:S07]  /*6a00*/  @P2 BRA `(.L_x_739) ;  /* 0x0000000000282947 */ /* 0x000fee0003800000 */
[----:B------:R-:W-:Y:S05]  /*6a10*/  @!P0 BRA `(.L_x_740) ;  /* 0x0000000000048947 */ /* 0x000fea0003800000 */
[----:B------:R-:W-:Y:S01]  /*6a20*/  BPT.TRAP 0x1 ;  /* 0x000000040000795c */ /* 0x000fe20000300000 */
.L_x_740:
[----:B------:R-:W-:Y:S01]  /*6a30*/  ULEA UR10, UR7, UR38, 0x3 ;  /* 0x00000026070a7291 */ /* 0x000fe2000f8e183f */
[----:B------:R-:W-:-:S08]  /*6a40*/  SHF.L.U32 R13, R12, 0x1f, RZ ;  /* 0x0000001f0c0d7819 */ /* 0x000fd000000006ff */
[----:B------:R1:W2:Y:S01]  /*6a50*/  SYNCS.PHASECHK.TRANS64.TRYWAIT P1, [UR10+0x28830], R13 ;  /* 0x0288300dff0075a7 */ /* 0x0002a2000802014a */
[----:B------:R-:W-:Y:S05]  /*6a60*/  @!P0 BRA `(.L_x_741) ;  /* 0x0000000000048947 */ /* 0x000fea0003800000 */
[----:B------:R-:W-:Y:S01]  /*6a70*/  BPT.TRAP 0x1 ;  /* 0x000000040000795c */ /* 0x000fe20000300000 */
.L_x_741:
[----:B--2---:R-:W-:Y:S05]  /*6a80*/  @P1 BRA `(.L_x_739) ;  /* 0x0000000000081947 */ /* 0x004fea0003800000 */
[----:B------:R-:W2:Y:S02]  /*6a90*/  SYNCS.PHASECHK.TRANS64.TRYWAIT P1, [UR10+0x28830], R13 ;  /* 0x0288300dff0075a7 */ /* 0x000ea4000802014a */
[----:B--2---:R-:W-:Y:S05]  /*6aa0*/  @!P1 BRA `(.L_x_742) ;  /* 0x0000013800dc9947 */ /* 0x004fea0003800000 */
.L_x_739:
[----:B--2---:R-:W2:Y:S01]  /*6ab0*/  S2R R14, SR_TID.X ;  /* 0x00000000000e7919 */ /* 0x004ea20000002100 */
[----:B------:R-:W-:Y:S01]  /*6ac0*/  UIMAD UR18, UR7, 0x600, UR20 ;  /* 0x00000600071278a4 */ /* 0x000fe2000f8e0214 */
[----:B------:R-:W-:Y:S01]  /*6ad0*/  UMOV UR19, 0x40000040 ;  /* 0x4000004000137882 */ /* 0x000fe20000000000 */
[----:B------:R-:W-:Y:S02]  /*6ae0*/  UMOV UR24, UR4 ;  /* 0x0000000400187c82 */ /* 0x000fe40008000000 */
[----:B------:R-:W-:Y:S01]  /*6af0*/  UIADD3 UR26, UR18, 0x2, URZ ;  /* 0x00000002121a7890 */ /* 0x000fe2000fffe03f */
[----:B------:R-:W-:Y:S01]  /*6b00*/  UMOV UR25, UR5 ;  /* 0x0000000500197c82 */ /* 0x000fe20008000000 */
[----:B------:R-:W-:Y:S01]  /*6b10*/  UMOV UR27, 0x40000040 ;  /* 0x40000040001b7882 */ /* 0x000fe20000000000 */
[----:B------:R-:W-:Y:S01]  /*6b20*/  UIADD3 UR10, UR18, 0x4, URZ ;  /* 0x00000004120a7890 */ /* 0x000fe2000fffe03f */
[----:B------:R-:W-:Y:S01]  /*6b30*/  UMOV UR11, 0x40000040 ;  /* 0x40000040000b7882 */ /* 0x000fe20000000000 */
[----:B------:R-:W-:Y:S01]  /*6b40*/  UIADD3 UR14, UR18, 0x6, URZ ;  /* 0x00000006120e7890 */ /* 0x000fe2000fffe03f */
[----:B------:R-:W-:Y:S01]  /*6b50*/  UMOV UR15, 0x40000040 ;  /* 0x40000040000f7882 */ /* 0x000fe20000000000 */
[----:B--2---:R-:W-:-:S05]  /*6b60*/  SHF.R.U32.HI R14, RZ, 0x7, R14 ;  /* 0x00000007ff0e7819 */ /* 0x004fca000001160e */
[----:B-1----:R-:W-:-:S05]  /*6b70*/  VIADD R13, R14, 0x8 ;  /* 0x000000080e0d7836 */ /* 0x002fca0000000000 */
[----:B------:R1:W-:Y:S06]  /*6b80*/  BAR.SYNC.DEFER_BLOCKING R13, 0x100 ;  /* 0x0004000d0000751d */ /* 0x0003ec0000010000 */
[----:B------:R-:W-:-:S06]  /*6b90*/  WARPGROUP.ARRIVE ;  /* 0x00000000000079c5 */ /* 0x000fcc0000000000 */
[----:B------:R-:W-:Y:S03]  /*6ba0*/  QGMMA.64x192x32.F32.E4M3.E4M3 R24, gdesc[UR16], RZ, !UPT, gsb0 ;  /* 0x02e00000101879f3 */ /* 0x000fe6000c0008ff */
[----:B------:R-:W-:Y:S02]  /*6bb0*/  WARPGROUP.DEPBAR.LE gsb0, 0x0 ;  /* 0x00008000000079c5 */ /* 0x000fe40000010000 */
[----:B------:R-:W-:-:S15]  /*6bc0*/  WARPGROUP.ARRIVE ;  /* 0x00000000000079c5 */ /* 0x000fde0000000000 */
[----:B------:R-:W-:Y:S03]  /*6bd0*/  QGMMA.64x192x32.F32.E4M3.E4M3 R24, gdesc[UR24], R24, gsb0 ;  /* 0x02e00000181879f3 */ /* 0x000fe60008000818 */
[----:B------:R-:W-:Y:S02]  /*6be0*/  WARPGROUP.DEPBAR.LE gsb0, 0x0 ;  /* 0x00008000000079c5 */ /* 0x000fe40000010000 */
[----:B------:R-:W-:-:S15]  /*6bf0*/  WARPGROUP.ARRIVE ;  /* 0x00000000000079c5 */ /* 0x000fde0000000000 */
[----:B------:R-:W-:Y:S03]  /*6c00*/  QGMMA.64x192x32.F32.E4M3.E4M3 R24, gdesc[UR8], R24, gsb0 ;  /* 0x02e00000081879f3 */ /* 0x000fe60008000818 */
[----:B------:R-:W-:Y:S02]  /*6c10*/  WARPGROUP.DEPBAR.LE gsb0, 0x0 ;  /* 0x00008000000079c5 */ /* 0x000fe40000010000 */
[----:B------:R-:W-:-:S15]  /*6c20*/  WARPGROUP.ARRIVE ;  /* 0x00000000000079c5 */ /* 0x000fde0000000000 */
[----:B------:R-:W-:Y:S03]  /*6c30*/  QGMMA.64x192x32.F32.E4M3.E4M3 R24, gdesc[UR12], R24, gsb0 ;  /* 0x02e000000c1879f3 */ /* 0x000fe60008000818 */
[----:B------:R-:W-:Y:S02]  /*6c40*/  WARPGROUP.DEPBAR.LE gsb0, 0x0 ;  /* 0x00008000000079c5 */ /* 0x000fe40000010000 */
[----:B-1----:R-:W-:Y:S05]  /*6c50*/  @P2 BRA `(.L_x_743) ;  /* 0x0000000000282947 */ /* 0x002fea0003800000 */
[----:B------:R-:W-:Y:S05]  /*6c60*/  @!P0 BRA `(.L_x_744) ;  /* 0x0000000000048947 */ /* 0x000fea0003800000 */
[----:B------:R-:W-:Y:S01]  /*6c70*/  BPT.TRAP 0x1 ;  /* 0x000000040000795c */ /* 0x000fe20000300000 */
.L_x_744:
[----:B------:R-:W-:Y:S01]  /*6c80*/  ULEA UR10, UR36, UR38, 0x3 ;  /* 0x00000026240a7291 */ /* 0x000fe2000f8e183f */
[----:B------:R-:W-:-:S08]  /*6c90*/  SHF.L.U32 R13, R17, 0x1f, RZ ;  /* 0x0000001f110d7819 */ /* 0x000fd000000006ff */
[----:B------:R1:W2:Y:S01]  /*6ca0*/  SYNCS.PHASECHK.TRANS64.TRYWAIT P1, [UR10+0x28850], R13 ;  /* 0x0288500dff0075a7 */ /* 0x0002a2000802014a */
[----:B------:R-:W-:Y:S05]  /*6cb0*/  @!P0 BRA `(.L_x_745) ;  /* 0x0000000000048947 */ /* 0x000fea0003800000 */
[----:B------:R-:W-:Y:S01]  /*6cc0*/  BPT.TRAP 0x1 ;  /* 0x000000040000795c */ /* 0x000fe20000300000 */
.L_x_745:
[----:B--2---:R-:W-:Y:S05]  /*6cd0*/  @P1 BRA `(.L_x_743) ;  /* 0x0000000000081947 */ /* 0x004fea0003800000 */
[----:B------:R-:W2:Y:S02]  /*6ce0*/  SYNCS.PHASECHK.TRANS64.TRYWAIT P1, [UR10+0x28850], R13 ;  /* 0x0288500dff0075a7 */ /* 0x000ea4000802014a */
[----:B--2---:R-:W-:Y:S05]  /*6cf0*/  @!P1 BRA `(.L_x_746) ;  /* 0x0000013800609947 */ /* 0x004fea0003800000 */
.L_x_743:
[----:B------:R-:W-:Y:S01]  /*6d00*/  UIADD3 UR10, UR38, 0x400, URZ ;  /* 0x00000400260a7890 */ /* 0x000fe2000fffe03f */
[----:B------:R-:W-:Y:S01]  /*6d10*/  WARPGROUP.ARRIVE ;  /* 0x00000000000079c5 */ /* 0x000fe20000000000 */
[----:B------:R-:W-:Y:S01]  /*6d20*/  UMOV UR11, 0x80000020 ;  /* 0x80000020000b7882 */ /* 0x000fe20000000000 */
[----:B------:R-:W-:Y:S01]  /*6d30*/  UMOV UR15, 0x80000020 ;  /* 0x80000020000f7882 */ /* 0x000fe20000000000 */
[----:B------:R-:W-:-:S03]  /*6d40*/  USHF.R.U32.HI UR10, URZ, 0x4, UR10 ;  /* 0x000000043f0a7899 */ /* 0x000fc6000801160a */
[----:B------:R-:W3:Y:S01]  /*6d50*/  S2R R215, SR_TID.X ;  /* 0x0000000000d77919 */ /* 0x000ee20000002100 */
[C---:B-12---:R-:W-:Y:S01]  /*6d60*/  FMUL.FTZ R13, R0.reuse, R24 ;  /* 0x00000018000d7220 */ /* 0x046fe20000410000 */
[C---:B------:R-:W-:Y:S01]  /*6d70*/  FMUL.FTZ R24, R0.reuse, R30 ;  /* 0x0000001e00187220 */ /* 0x040fe20000410000 */
[----:B------:R-:W-:Y:S01]  /*6d80*/  ULOP3.LUT UR10, UR10, 0x3fff, URZ, 0xc0, !UPT ;  /* 0x00003fff0a0a7892 */ /* 0x000fe2000f8ec03f */
[C---:B------:R-:W-:Y:S01]  /*6d90*/  FMUL.FTZ R30, R0.reuse, R36 ;  /* 0x00000024001e7220 */ /* 0x040fe20000410000 */
[C---:B------:R-:W-:Y:S01]  /*6da0*/  FMUL.FTZ R36, R0.reuse, R42 ;  /* 0x0000002a00247220 */ /* 0x040fe20000410000 */
[C---:B------:R-:W-:Y:S01]  /*6db0*/  FMUL.FTZ R42, R0.reuse, R48 ;  /* 0x00000030002a7220 */ /* 0x040fe20000410000 */
[----:B------:R-:W-:Y:S01]  /*6dc0*/  ULOP3.LUT UR10, UR10, 0x10000, URZ, 0xfc, !UPT ;  /* 0x000100000a0a7892 */ /* 0x000fe2000f8efc3f */
[C---:B------:R-:W-:Y:S01]  /*6dd0*/  FMUL.FTZ R21, R0.reuse, R29 ;  /* 0x0000001d00157220 */ /* 0x040fe20000410000 */
[C---:B------:R-:W-:Y:S01]  /*6de0*/  FMUL.FTZ R48, R0.reuse, R52 ;  /* 0x0000003400307220 */ /* 0x040fe20000410000 */
[C---:B------:R-:W-:Y:S01]  /*6df0*/  FMUL.FTZ R20, R0.reuse, R28 ;  /* 0x0000001c00147220 */ /* 0x040fe20000410000 */
[----:B------:R-:W-:Y:S01]  /*6e00*/  UIMAD UR14, UR36, 0x600, UR10 ;  /* 0x00000600240e78a4 */ /* 0x000fe2000f8e020a */
[C---:B------:R-:W-:Y:S01]  /*6e10*/  FMUL.FTZ R29, R0.reuse, R35 ;  /* 0x00000023001d7220 */ /* 0x040fe20000410000 */
[C---:B------:R-:W-:Y:S01]  /*6e20*/  FMUL.FTZ R52, R0.reuse, R56 ;  /* 0x0000003800347220 */ /* 0x040fe20000410000 */
[C---:B------:R-:W-:Y:S01]  /*6e30*/  FMUL.FTZ R14, R0.reuse, R25 ;  /* 0x00000019000e7220 */ /* 0x040fe20000410000 */
[C---:B------:R-:W-:Y:S01]  /*6e40*/  FMUL.FTZ R28, R0.reuse, R34 ;  /* 0x00000022001c7220 */ /* 0x040fe20000410000 */
[C---:B------:R-:W-:Y:S01]  /*6e50*/  FMUL.FTZ R35, R0.reuse, R41 ;  /* 0x0000002900237220 */ /* 0x040fe20000410000 */
[C---:B------:R-:W-:Y:S01]  /*6e60*/  FMUL.FTZ R56, R0.reuse, R62 ;  /* 0x0000003e00387220 */ /* 0x040fe20000410000 */
[----:B------:R-:W-:Y:S01]  /*6e70*/  UMOV UR10, UR14 ;  /* 0x0000000e000a7c82 */ /* 0x000fe20008000000 */
[C---:B------:R-:W-:Y:S01]  /*6e80*/  FMUL.FTZ R17, R0.reuse, R27 ;  /* 0x0000001b00117220 */ /* 0x040fe20000410000 */
[----:B------:R-:W-:Y:S01]  /*6e90*/  QGMMA.64x128x32.F32.E4M3.E4M3 R120, R204, gdesc[UR8], R120, gsb0 ;  /* 0x01e00008cc787df3 */ /* 0x000fe20008000878 */
        /* <DEDUP_REMOVED lines=11> */
[----:B---3--:R-:W-:Y:S01]  /*6f50*/  LOP3.LUT P2, RZ, R215, 0x7f, RZ, 0xc0, !PT ;  /* 0x0000007fd7ff7812 */ /* 0x008fe2000784c0ff */
        /* <DEDUP_REMOVED lines=14> */
[----:B------:R-:W-:-:S02]  /*7040*/  IMAD.U32 R45, RZ, RZ, UR7 ;  /* 0x00000007ff2d7e24 */ /* 0x000fc4000f8e00ff */
        /* <DEDUP_REMOVED lines=20> */
[----:B------:R-:W-:Y:S01]  /*7190*/  @!P2 LEA R45, R45, UR38, 0x3 ;  /* 0x000000262d2dac11 */ /* 0x000fe2000f8e18ff */
        /* <DEDUP_REMOVED lines=17> */
[----:B------:R-:W-:Y:S01]  /*72b0*/  SHF.R.U32.HI R215, RZ, 0x7, R215 ;  /* 0x00000007ffd77819 */ /* 0x000fe200000116d7 */
[C---:B------:R-:W-:Y:S01]  /*72c0*/  FMUL.FTZ R26, R0.reuse, R32 ;  /* 0x00000020001a7220 */ /* 0x040fe20000410000 */
[C---:B------:R-:W-:Y:S01]  /*72d0*/  FMUL.FTZ R88, R0.reuse, R94 ;  /* 0x0000005e00587220 */ /* 0x040fe20000410000 */
[C---:B------:R-:W-:Y:S01]  /*72e0*/  FMUL.FTZ R95, R0.reuse, R97 ;  /* 0x00000061005f7220 */ /* 0x040fe20000410000 */
[C---:B------:R-:W-:Y:S01]  /*72f0*/  FMUL.FTZ R99, R0.reuse, R101 ;  /* 0x0000006500637220 */ /* 0x040fe20000410000 */
[----:B------:R-:W-:Y:S01]  /*7300*/  FMUL.FTZ R116, R0, R117 ;  /* 0x0000007500747220 */ /* 0x000fe20000410000 */
[----:B------:R-:W-:-:S02]  /*7310*/  @!P2 VIADD R45, R45, 0x28840 ;  /* 0x000288402d2da836 */ /* 0x000fc40000000000 */
[C---:B------:R-:W-:Y:S01]  /*7320*/  FMUL.FTZ R32, R0.reuse, R38 ;  /* 0x0000002600207220 */ /* 0x040fe20000410000 */
[C---:B------:R-:W-:Y:S01]  /*7330*/  FMUL.FTZ R94, R0.reuse, R96 ;  /* 0x00000060005e7220 */ /* 0x040fe20000410000 */
[C---:B------:R-:W-:Y:S01]  /*7340*/  FMUL.FTZ R97, R0.reuse, R103 ;  /* 0x0000006700617220 */ /* 0x040fe20000410000 */
[C---:B------:R-:W-:Y:S01]  /*7350*/  FMUL.FTZ R101, R0.reuse, R104 ;  /* 0x0000006800657220 */ /* 0x040fe20000410000 */
[----:B------:R-:W-:Y:S02]  /*7360*/  IMAD R117, R3, -0xc0, RZ ;  /* 0xffffff4003757824 */ /* 0x000fe400078e02ff */
[C---:B------:R-:W-:Y:S01]  /*7370*/  FMUL.FTZ R38, R0.reuse, R44 ;  /* 0x0000002c00267220 */ /* 0x040fe20000410000 */
[C---:B------:R-:W-:Y:S01]  /*7380*/  FMUL.FTZ R96, R0.reuse, R102 ;  /* 0x0000006600607220 */ /* 0x040fe20000410000 */
[C---:B------:R-:W-:Y:S01]  /*7390*/  FMUL.FTZ R103, R0.reuse, R107 ;  /* 0x0000006b00677220 */ /* 0x040fe20000410000 */
[C---:B------:R-:W-:Y:S01]  /*73a0*/  FMUL.FTZ R104, R0.reuse, R110 ;  /* 0x0000006e00687220 */ /* 0x040fe20000410000 */
[C---:B------:R-:W-:Y:S01]  /*73b0*/  FMUL.FTZ R102, R0.reuse, R105 ;  /* 0x0000006900667220 */ /* 0x040fe20000410000 */
[C---:B------:R-:W-:Y:S01]  /*73c0*/  FMUL.FTZ R107, R0.reuse, R109 ;  /* 0x0000006d006b7220 */ /* 0x040fe20000410000 */
[C---:B------:R-:W-:Y:S01]  /*73d0*/  FMUL.FTZ R110, R0.reuse, R112 ;  /* 0x00000070006e7220 */ /* 0x040fe20000410000 */
[----:B------:R-:W-:Y:S01]  /*73e0*/  IADD3 R44, -R215, 0xb, RZ ;  /* 0x0000000bd72c7810 */ /* 0x000fe20007ffe1ff */
[C---:B------:R-:W-:Y:S01]  /*73f0*/  FMUL.FTZ R105, R0.reuse, R111 ;  /* 0x0000006f00697220 */ /* 0x040fe20000410000 */
[C---:B------:R-:W-:Y:S01]  /*7400*/  FMUL.FTZ R112, R0.reuse, R113 ;  /* 0x0000007100707220 */ /* 0x040fe20000410000 */
[C---:B------:R-:W-:Y:S01]  /*7410*/  FMUL.FTZ R109, R0.reuse, R114 ;  /* 0x00000072006d7220 */ /* 0x040fe20000410000 */
[C---:B------:R-:W-:Y:S01]  /*7420*/  FMUL.FTZ R111, R0.reuse, R118 ;  /* 0x00000076006f7220 */ /* 0x040fe20000410000 */
[----:B------:R-:W-:Y:S01]  /*7430*/  IMAD R114, R19, UR22, R117 ;  /* 0x0000001613727c24 */ /* 0x000fe2000f8e0275 */
[----:B------:R-:W-:Y:S01]  /*7440*/  @!P2 PRMT R45, RZ, 0x654, R45 ;  /* 0x00000654ff2da816 */ /* 0x000fe2000000002d */
[----:B------:R-:W-:Y:S01]  /*7450*/  FMUL.FTZ R113, R0, R119 ;  /* 0x0000007700717220 */ /* 0x000fe20000410000 */
[----:B------:R-:W-:Y:S01]  /*7460*/  LOP3.LUT P1, RZ, R2, 0x800, RZ, 0xc0, !PT ;  /* 0x0000080002ff7812 */ /* 0x000fe2000782c0ff */
[----:B------:R-:W1:Y:S08]  /*7470*/  MUFU.TANH R13, R13 ;  /* 0x0000000d000d7308 */ /* 0x000e700000002400 */
[----:B------:R-:W2:Y:S08]  /*7480*/  MUFU.TANH R14, R14 ;  /* 0x0000000e000e7308 */ /* 0x000eb00000002400 */
[----:B------:R-:W3:Y:S08]  /*7490*/  MUFU.TANH R15, R15 ;  /* 0x0000000f000f7308 */ /* 0x000ef00000002400 */
[----:B------:R-:W4:Y:S08]  /*74a0*/  MUFU.TANH R17, R17 ;  /* 0x0000001100117308 */ /* 0x000f300000002400 */
[----:B------:R-:W1:Y:S08]  /*74b0*/  MUFU.TANH R20, R20 ;  /* 0x0000001400147308 */ /* 0x000e700000002400 */
[----:B------:R-:W1:Y:S01]  /*74c0*/  MUFU.TANH R21, R21 ;  /* 0x0000001500157308 */ /* 0x000e620000002400 */
[----:B------:R-:W-:-:S02]  /*74d0*/  WARPGROUP.DEPBAR.LE gsb0, 0x0 ;  /* 0x00008000000079c5 */ /* 0x000fc40000010000 */
[----:B------:R-:W-:-:S05]  /*74e0*/  WARPGROUP.ARRIVE ;  /* 0x00000000000079c5 */ /* 0x000fca0000000000 */
[----:B------:R-:W1:Y:S01]  /*74f0*/  MUFU.TANH R24, R24 ;  /* 0x0000001800187308 */ /* 0x000e620000002400 */
[----:B------:R-:W-:Y:S01]  /*7500*/  QGMMA.64x128x32.F32.E4M3.E4M3 R120, R200, gdesc[UR8], R120, gsb0 ;  /* 0x01e00008c8787df3 */ /* 0x000fe20008000878 */
[----:B------:R-:W-:Y:S01]  /*7510*/  UIADD3 UR10, UR14, 0x200, URZ ;  /* 0x000002000e0a7890 */ /* 0x000fe2000fffe03f */
[----:B------:R-:W-:-:S05]  /*7520*/  UMOV UR11, 0x80000020 ;  /* 0x80000020000b7882 */ /* 0x000fca0000000000 */
        /* <DEDUP_REMOVED lines=46> */
[----:B------:R-:W-:Y:S01]  /*7810*/  UMOV UR11, 0x80000020 ;  /* 0x80000020000b7882 */ /* 0x000fe20000000000 */
[----:B------:R-:W-:-:S04]  /*7820*/  UIADD3 UR14, UR14, 0x402, URZ ;  /* 0x000004020e0e7890 */ /* 0x000fc8000fffe03f */
        /* <DEDUP_REMOVED lines=21> */
[----:B------:R-:W-:Y:S07]  /*7980*/  QGMMA.64x128x32.F32.E4M3.E4M3 R120, R188, gdesc[UR8], R120, gsb0 ;  /* 0x01e00008bc787df3 */ /* 0x000fee0008000878 */
        /* <DEDUP_REMOVED lines=37> */
[----:B------:R-:W5:Y:S08]  /*7be0*/  LDC R185, c[0x0][0x288] ;  /* 0x0000a200ffb97b82 */ /* 0x000f700000000800 */
[----:B------:R1:W-:Y:S06]  /*7bf0*/  BAR.ARV R44, 0x100 ;  /* 0x0004002c0000751d */ /* 0x0003ec0000002000 */
[----:B------:R5:W-:Y:S02]  /*7c00*/  @!P2 SYNCS.ARRIVE.TRANS64.RED.A1T0 RZ, [R45+URZ], RZ ;  /* 0x000000ff2dffa9a7 */ /* 0x000be4000810043f */
[----:B-----5:R-:W-:Y:S01]  /*7c10*/  IADD3 R45, R114, 0x1, -R185 ;  /* 0x00000001722d7810 */ /* 0x020fe20007ffe8b9 */
[----:B------:R-:W-:-:S04]  /*7c20*/  IMAD R114, R18, -0x2, R117 ;  /* 0xfffffffe12727824 */ /* 0x000fc800078e0275 */
[----:B------:R-:W-:-:S04]  /*7c30*/  IMAD R45, R18, -0x2, R45 ;  /* 0xfffffffe122d7824 */ /* 0x000fc800078e022d */
[C---:B------:R-:W-:Y:S02]  /*7c40*/  VIADD R185, R45.reuse, UR23 ;  /* 0x000000172db97c36 */ /* 0x040fe40008000000 */
[----:B------:R-:W-:Y:S02]  /*7c50*/  VIADD R184, R45, UR6 ;  /* 0x000000062db87c36 */ /* 0x000fe40008000000 */
[C---:B------:R-:W-:Y:S02]  /*7c60*/  IMAD.IADD R119, R4.reuse, 0x1, R185 ;  /* 0x0000000104777824 */ /* 0x040fe400078e02b9 */
[----:B------:R-:W-:Y:S01]  /*7c70*/  IMAD.IADD R118, R4, 0x1, R184 ;  /* 0x0000000104767824 */ /* 0x000fe200078e02b8 */
[----:B-1234-:R-:W-:Y:S06]  /*7c80*/  @!P1 BRA `(.L_x_747) ;  /* 0x0000000000589947 */ /* 0x01efec0003800000 */
[----:B------:R-:W-:Y:S01]  /*7c90*/  ISETP.GT.AND P1, PT, R11, -0x1, PT ;  /* 0xffffffff0b00780c */ /* 0x000fe20003f24270 */
[----:B------:R-:W-:-:S12]  /*7ca0*/  BSSY B0, `(.L_x_748) ;  /* 0x0000011000007945 */ /* 0x000fd80003800000 */
[----:B------:R-:W-:Y:S05]  /*7cb0*/  @P1 BRA `(.L_x_749) ;  /* 0x0000000000201947 */ /* 0x000fea0003800000 */
[----:B------:R-:W-:Y:S01]  /*7cc0*/  IMAD.U32 R186, RZ, RZ, UR21 ;  /* 0x00000015ffba7e24 */ /* 0x000fe2000f8e00ff */
[----:B------:R-:W-:-:S04]  /*7cd0*/  LOP3.LUT R187, RZ, R11, RZ, 0x33, !PT ;  /* 0x0000000bffbb7212 */ /* 0x000fc800078e33ff */
[----:B------:R-:W-:-:S13]  /*7ce0*/  ISETP.NE.AND P1, PT, R186, 0x1, PT ;  /* 0x00000001ba00780c */ /* 0x000fda0003f25270 */
[----:B------:R-:W1:Y:S02]  /*7cf0*/  @P1 LDC.64 R44, c[0x0][0x9e8] ;  /* 0x00027a00ff2c1b82 */ /* 0x000e640000000a00 */
[----:B-1----:R-:W-:-:S05]  /*7d00*/  @P1 IMAD.HI.U32 R44, R187, R44, RZ ;  /* 0x0000002cbb2c1227 */ /* 0x002fca00078e00ff */
[----:B------:R-:W-:-:S04]  /*7d10*/  @P1 SHF.R.U32.HI R187, RZ, R45, R44 ;  /* 0x0000002dffbb1219 */ /* 0x000fc8000001162c */
[----:B------:R-:W-:Y:S01]  /*7d20*/  LOP3.LUT R187, RZ, R187, RZ, 0x33, !PT ;  /* 0x000000bbffbb7212 */ /* 0x000fe200078e33ff */
[----:B------:R-:W-:Y:S06]  /*7d30*/  BRA `(.L_x_750) ;  /* 0x00000000001c7947 */ /* 0x000fec0003800000 */
.L_x_749:
[----:B------:R-:W-:-:S05]  /*7d40*/  IMAD.U32 R186, RZ, RZ, UR21 ;  /* 0x00000015ffba7e24 */ /* 0x000fca000f8e00ff */
[----:B------:R-:W-:-:S13]  /*7d50*/  ISETP.NE.AND P1, PT, R186, 0x1, PT ;  /* 0x00000001ba00780c */ /* 0x000fda0003f25270 */
[----:B------:R-:W1:Y:S01]  /*7d60*/  @P1 LDC.64 R44, c[0x0][0x9e8] ;  /* 0x00027a00ff2c1b82 */ /* 0x000e620000000a00 */
[----:B------:R-:W-:-:S04]  /*7d70*/  @P1 IMAD.IADD R187, R212, 0x1, R4 ;  /* 0x00000001d4bb1824 */ /* 0x000fc800078e0204 */
[----:B-1----:R-:W-:-:S04]  /*7d80*/  @P1 IMAD.HI.U32 R44, R187, R44, RZ ;  /* 0x0000002cbb2c1227 */ /* 0x002fc800078e00ff */
[----:B------:R-:W-:Y:S01]  /*7d90*/  IMAD.MOV.U32 R187, RZ, RZ, R11 ;  /* 0x000000ffffbb7224 */ /* 0x000fe200078e000b */
[----:B------:R-:W-:-:S07]  /*7da0*/  @P1 SHF.R.U32.HI R187, RZ, R45, R44 ;  /* 0x0000002dffbb1219 */ /* 0x000fce000001162c */
.L_x_750:
[----:B------:R-:W-:Y:S05]  /*7db0*/  BSYNC B0 ;  /* 0x0000000000007941 */ /* 0x000fea0003800000 */
.L_x_748:
[----:B------:R-:W-:-:S05]  /*7dc0*/  IMAD R44, R187, R186, R114 ;  /* 0x000000babb2c7224 */ /* 0x000fca00078e0272 */
[----:B------:R-:W-:Y:S02]  /*7dd0*/  VIADDMNMX R119, R44, R186, R119, PT ;  /* 0x000000ba2c777246 */ /* 0x000fe40003800177 */
[----:B------:R-:W-:-:S07]  /*7de0*/  VIMNMX R118, R118, R44, !PT ;  /* 0x0000002c76767248 */ /* 0x000fce0007fe0100 */
.L_x_747:
[----:B------:R-:W-:Y:S01]  /*7df0*/  ISETP.GE.AND P2, PT, R117, 0x9, PT ;  /* 0x000000097500780c */ /* 0x000fe20003f46270 */
[----:B------:R-:W-:Y:S01]  /*7e00*/  IMAD.IADD R185, R5, 0x1, R185 ;  /* 0x0000000105b97824 */ /* 0x000fe200078e02b9 */
[----:B------:R-:W-:Y:S01]  /*7e10*/  ISETP.GE.AND P1, PT, R117, 0x2, PT ;  /* 0x000000027500780c */ /* 0x000fe20003f26270 */
[----:B------:R-:W-:Y:S01]  /*7e20*/  IMAD.IADD R184, R5, 0x1, R184 ;  /* 0x0000000105b87824 */ /* 0x000fe200078e02b8 */
[----:B------:R-:W-:Y:S02]  /*7e30*/  LOP3.LUT R16, R16, 0xfffffffd, RZ, 0xc0, !PT ;  /* 0xfffffffd10107812 */ /* 0x000fe400078ec0ff */
[----:B------:R-:W-:Y:S02]  /*7e40*/  ISETP.GT.AND P3, PT, R118, 0x1, !P1 ;  /* 0x000000017600780c */ /* 0x000fe40004f64270 */
[----:B------:R-:W-:Y:S02]  /*7e50*/  ISETP.GE.AND P4, PT, R117, 0xa, PT ;  /* 0x0000000a7500780c */ /* 0x000fe40003f86270 */
[----:B------:R-:W-:-:S02]  /*7e60*/  ISETP.LT.OR P3, PT, R119, 0x2, P3 ;  /* 0x000000027700780c */ /* 0x000fc40001f61670 */
[----:B------:R-:W-:Y:S02]  /*7e70*/  LOP3.LUT R2, R2, 0xfffffdff, RZ, 0xc0, !PT ;  /* 0xfffffdff02027812 */ /* 0x000fe400078ec0ff */
[----:B------:R-:W-:Y:S02]  /*7e80*/  @P2 LOP3.LUT R16, R16, 0x2, RZ, 0xfc, !PT ;  /* 0x0000000210102812 */ /* 0x000fe400078efcff */
[----:B------:R-:W-:Y:S02]  /*7e90*/  ISETP.GT.AND P2, PT, R118, 0x8, !P2 ;  /* 0x000000087600780c */ /* 0x000fe40005744270 */
[----:B------:R-:W-:Y:S02]  /*7ea0*/  FSEL R45, R14, -INF , !P3 ;  /* 0xff8000000e2d7808 */ /* 0x000fe40005800000 */
[----:B------:R-:W-:Y:S02]  /*7eb0*/  ISETP.LT.OR P2, PT, R119, 0x9, P2 ;  /* 0x000000097700780c */ /* 0x000fe40001741670 */
[----:B------:R-:W-:-:S02]  /*7ec0*/  ISETP.GE.AND P3, PT, R117, 0x11, PT ;  /* 0x000000117500780c */ /* 0x000fc40003f66270 */
[----:B------:R-:W-:Y:S02]  /*7ed0*/  LOP3.LUT R16, R16, 0xfffffffb, RZ, 0xc0, !PT ;  /* 0xfffffffb10107812 */ /* 0x000fe400078ec0ff */
[----:B------:R-:W-:Y:S02]  /*7ee0*/  FSEL R187, R20, -INF , !P2 ;  /* 0xff80000014bb7808 */ /* 0x000fe40005000000 */
[----:B------:R-:W-:Y:S02]  /*7ef0*/  ISETP.GT.AND P2, PT, R118, 0x9, !P4 ;  /* 0x000000097600780c */ /* 0x000fe40006744270 */
[----:B------:R-:W-:Y:S02]  /*7f00*/  @P4 LOP3.LUT R16, R16, 0x4, RZ, 0xfc, !PT ;  /* 0x0000000410104812 */ /* 0x000fe400078efcff */
[----:B------:R-:W-:Y:S02]  /*7f10*/  ISETP.LT.OR P2, PT, R119, 0xa, P2 ;  /* 0x0000000a7700780c */ /* 0x000fe40001741670 */
[----:B------:R-:W-:-:S02]  /*7f20*/  LOP3.LUT R16, R16, 0xfffffff7, RZ, 0xc0, !PT ;  /* 0xfffffff710107812 */ /* 0x000fc400078ec0ff */
[----:B------:R-:W-:Y:S02]  /*7f30*/  FSEL R189, R21, -INF , !P2 ;  /* 0xff80000015bd7808 */ /* 0x000fe40005000000 */
[----:B------:R-:W-:Y:S02]  /*7f40*/  @P3 LOP3.LUT R16, R16, 0x8, RZ, 0xfc, !PT ;  /* 0x0000000810103812 */ /* 0x000fe400078efcff */
[----:B------:R-:W-:Y:S02]  /*7f50*/  ISETP.GT.AND P2, PT, R118, 0x10, !P3 ;  /* 0x000000107600780c */ /* 0x000fe40005f44270 */
[----:B------:R-:W-:Y:S02]  /*7f60*/  ISETP.GE.AND P3, PT, R117, 0x12, PT ;  /* 0x000000127500780c */ /* 0x000fe40003f66270 */
[----:B------:R-:W-:Y:S02]  /*7f70*/  ISETP.LT.OR P2, PT, R119, 0x11, P2 ;  /* 0x000000117700780c */ /* 0x000fe40001741670 */
[----:B------:R-:W-:-:S02]  /*7f80*/  LOP3.LUT R16, R16, 0xffffffef, RZ, 0xc0, !PT ;  /* 0xffffffef10107812 */ /* 0x000fc400078ec0ff */
[----:B------:R-:W-:Y:S02]  /*7f90*/  FSEL R191, R26, -INF , !P2 ;  /* 0xff8000001abf7808 */ /* 0x000fe40005000000 */
[----:B------:R-:W-:-:S04]  /*7fa0*/  ISETP.GT.AND P2, PT, R118, 0x11, !P3 ;  /* 0x000000117600780c */ /* 0x000fc80005f44270 */
[----:B------:R-:W-:Y:S02]  /*7fb0*/  ISETP.LT.OR P2, PT, R119, 0x12, P2 ;  /* 0x000000127700780c */ /* 0x000fe40001741670 */
[----:B------:R-:W-:Y:S02]  /*7fc0*/  @P3 LOP3.LUT R16, R16, 0x10, RZ, 0xfc, !PT ;  /* 0x0000001010103812 */ /* 0x000fe400078efcff */
[----:B------:R-:W-:Y:S02]  /*7fd0*/  ISETP.GE.AND P3, PT, R117, 0x19, PT ;  /* 0x000000197500780c */ /* 0x000fe40003f66270 */
[----:B------:R-:W-:Y:S02]  /*7fe0*/  FSEL R27, R27, -INF , !P2 ;  /* 0xff8000001b1b7808 */ /* 0x000fe40005000000 */
[----:B------:R-:W-:Y:S02]  /*7ff0*/  ISETP.GT.AND P2, PT, R118, 0x18, !P3 ;  /* 0x000000187600780c */ /* 0x000fe40005f44270 */
[----:B------:R-:W-:-:S02]  /*8000*/  LOP3.LUT R16, R16, 0x7fffffff, RZ, 0xc0, !PT ;  /* 0x7fffffff10107812 */ /* 0x000fc400078ec0ff */
[----:B------:R-:W-:-:S04]  /*8010*/  ISETP.LT.OR P2, PT, R119, 0x19, P2 ;  /* 0x000000197700780c */ /* 0x000fc80001741670 */
[----:B------:R-:W-:Y:S02]  /*8020*/  FSEL R193, R30, -INF , !P2 ;  /* 0xff8000001ec17808 */ /* 0x000fe40005000000 */
[----:B------:R-:W-:Y:S02]  /*8030*/  @P3 LOP3.LUT R2, R2, 0x200, RZ, 0xfc, !PT ;  /* 0x0000020002023812 */ /* 0x000fe400078efcff */
[----:B------:R-:W-:Y:S02]  /*8040*/  ISETP.GE.AND P3, PT, R117, 0x1a, PT ;  /* 0x0000001a7500780c */ /* 0x000fe40003f66270 */
[----:B------:R-:W-:Y:S02]  /*8050*/  LOP3.LUT R2, R2, 0xfffffeff, RZ, 0xc0, !PT ;  /* 0xfffffeff02027812 */ /* 0x000fe400078ec0ff */
[----:B------:R-:W-:-:S04]  /*8060*/  ISETP.GT.AND P2, PT, R118, 0x19, !P3 ;  /* 0x000000197600780c */ /* 0x000fc80005f44270 */
        /* <DEDUP_REMOVED lines=212> */
[----:B------:R-:W-:Y:S02]  /*8db0*/  ISETP.GE.AND P2, PT, R117, 0xaa, PT ;  /* 0x000000aa7500780c */ /* 0x000fe40003f46270 */
[----:B------:R-:W-:Y:S02]  /*8dc0*/  @P3 LOP3.LUT R16, R16, 0x20, RZ, 0xfc, !PT ;  /* 0x0000002010103812 */ /* 0x000fe400078efcff */
[----:B------:R-:W-:Y:S02]  /*8dd0*/  ISETP.GT.AND P3, PT, R118, 0xa9, !P2 ;  /* 0x000000a97600780c */ /* 0x000fe40005764270 */
[----:B------:R-:W-:Y:S02]  /*8de0*/  LOP3.LUT R16, R16, 0xfffffffe, RZ, 0xc0, !PT ;  /* 0xfffffffe10107812 */ /* 0x000fe400078ec0ff */
        /* <DEDUP_REMOVED lines=14> */
[----:B------:R-:W-:-:S13]  /*8ed0*/  ISETP.GE.AND P6, PT, R117, 0x1, PT ;  /* 0x000000017500780c */ /* 0x000fda0003fc6270 */
[----:B------:R-:W-:Y:S02]  /*8ee0*/  @P6 LOP3.LUT R16, R16, 0x1, RZ, 0xfc, !PT ;  /* 0x0000000110106812 */ /* 0x000fe400078efcff */
[----:B------:R-:W-:-:S04]  /*8ef0*/  ISETP.GT.AND P6, PT, R118, RZ, !P6 ;  /* 0x000000ff7600720c */ /* 0x000fc800077c4270 */
[----:B------:R-:W-:-:S04]  /*8f00*/  ISETP.LT.OR P6, PT, R119, 0x1, P6 ;  /* 0x000000017700780c */ /* 0x000fc800037c1670 */
[----:B------:R-:W-:Y:S02]  /*8f10*/  FSEL R13, R13, -INF , !P6 ;  /* 0xff8000000d0d7808 */ /* 0x000fe40007000000 */
[----:B------:R-:W-:-:S13]  /*8f20*/  ISETP.GE.AND P6, PT, R117, 0xba, PT ;  /* 0x000000ba7500780c */ /* 0x000fda0003fc6270 */
[----:B------:R-:W-:Y:S02]  /*8f30*/  @P6 LOP3.LUT R2, R2, 0x400, RZ, 0xfc, !PT ;  /* 0x0000040002026812 */ /* 0x000fe400078efcff */
[----:B------:R-:W-:-:S04]  /*8f40*/  ISETP.GT.AND P6, PT, R118, 0xb9, !P6 ;  /* 0x000000b97600780c */ /* 0x000fc800077c4270 */
[----:B------:R-:W-:-:S04]  /*8f50*/  ISETP.LT.OR P6, PT, R119, 0xba, P6 ;  /* 0x000000ba7700780c */ /* 0x000fc800037c1670 */
[----:B------:R-:W-:Y:S02]  /*8f60*/  FSEL R117, R116, -INF , !P6 ;  /* 0xff80000074757808 */ /* 0x000fe40007000000 */
[----:B------:R-:W-:-:S13]  /*8f70*/  LOP3.LUT P6, RZ, R2, 0x800, RZ, 0xc0, !PT ;  /* 0x0000080002ff7812 */ /* 0x000fda00078cc0ff */
[----:B------:R-:W-:Y:S05]  /*8f80*/  @!P6 BRA `(.L_x_751) ;  /* 0x000000000054e947 */ /* 0x000fea0003800000 */
[----:B------:R-:W-:Y:S01]  /*8f90*/  IMAD.IADD R119, R212, 0x1, R5 ;  /* 0x00000001d4777824 */ /* 0x000fe200078e0205 */
[----:B------:R-:W-:Y:S04]  /*8fa0*/  BSSY B0, `(.L_x_752) ;  /* 0x0000010000007945 */ /* 0x000fe80003800000 */
[----:B------:R-:W-:-:S13]  /*8fb0*/  ISETP.GT.AND P6, PT, R119, -0x1, PT ;  /* 0xffffffff7700780c */ /* 0x000fda0003fc4270 */
        /* <DEDUP_REMOVED lines=9> */
.L_x_753:
[----:B------:R-:W-:-:S05]  /*9050*/  IMAD.U32 R14, RZ, RZ, UR21 ;  /* 0x00000015ff0e7e24 */ /* 0x000fca000f8e00ff */
[----:B------:R-:W-:-:S13]  /*9060*/  ISETP.NE.AND P6, PT, R14, 0x1, PT ;  /* 0x000000010e00780c */ /* 0x000fda0003fc5270 */
[----:B------:R-:W1:Y:S02]  /*9070*/  @P6 LDC.64 R20, c[0x0][0x9e8] ;  /* 0x00027a00ff146b82 */ /* 0x000e640000000a00 */
[----:B-1----:R-:W-:-:S05]  /*9080*/  @P6 IMAD.HI.U32 R20, R119, R20, RZ ;  /* 0x0000001477146227 */ /* 0x002fca00078e00ff */
[----:B------:R-:W-:-:S07]  /*9090*/  @P6 SHF.R.U32.HI R119, RZ, R21, R20 ;  /* 0x00000015ff776219 */ /* 0x000fce0000011614 */
.L_x_754:
[----:B------:R-:W-:Y:S05]  /*90a0*/  BSYNC B0 ;  /* 0x0000000000007941 */ /* 0x000fea0003800000 */
.L_x_752:
[----:B------:R-:W-:-:S05]  /*90b0*/  IMAD R119, R119, R14, R114 ;  /* 0x0000000e77777224 */ /* 0x000fca00078e0272 */
[----:B------:R-:W-:Y:S02]  /*90c0*/  VIADDMNMX R185, R119, R14, R185, PT ;  /* 0x0000000e77b97246 */ /* 0x000fe400038001b9 */
[----:B------:R-:W-:-:S07]  /*90d0*/  VIMNMX R184, R184, R119, !PT ;  /* 0x00000077b8b87248 */ /* 0x000fce0007fe0100 */
.L_x_751:
[----:B------:R-:W-:Y:S01]  /*90e0*/  ISETP.GT.AND P1, PT, R184, 0x1, !P1 ;  /* 0x00000001b800780c */ /* 0x000fe20004f24270 */
[----:B------:R-:W1:Y:S01]  /*90f0*/  LDC R64, c[0x0][0x988] ;  /* 0x00026200ff407b82 */ /* 0x000e620000000800 */
[----:B------:R-:W-:Y:S02]  /*9100*/  LOP3.LUT P6, RZ, R2, 0x40, RZ, 0xc0, !PT ;  /* 0x0000004002ff7812 */ /* 0x000fe400078cc0ff */
[----:B------:R-:W-:Y:S02]  /*9110*/  ISETP.LT.OR P1, PT, R185, 0x2, P1 ;  /* 0x00000002b900780c */ /* 0x000fe40000f21670 */
[----:B------:R-:W-:Y:S02]  /*9120*/  FMNMX.FTZ R20, R13, R9, !PT ;  /* 0x000000090d147209 */ /* 0x000fe40007810000 */
[----:B------:R-:W-:Y:S02]  /*9130*/  FSEL R17, R17, -INF , !P1 ;  /* 0xff80000011117808 */ /* 0x000fe40004800000 */
[----:B------:R-:W-:-:S02]  /*9140*/  LOP3.LUT P1, RZ, R16, 0x2, RZ, 0xc0, !PT ;  /* 0x0000000210ff7812 */ /* 0x000fc4000782c0ff */
[----:B------:R-:W-:Y:S02]  /*9150*/  FMNMX.FTZ R20, R45, R20, !PT ;  /* 0x000000142d147209 */ /* 0x000fe40007810000 */
[----:B------:R-:W-:Y:S02]  /*9160*/  ISETP.GT.AND P1, PT, R184, 0x8, !P1 ;  /* 0x00000008b800780c */ /* 0x000fe40004f24270 */
[----:B------:R-:W-:Y:S02]  /*9170*/  FMNMX.FTZ R20, R187, R20, !PT ;  /* 0x00000014bb147209 */ /* 0x000fe40007810000 */
[----:B------:R-:W-:Y:S02]  /*9180*/  ISETP.LT.OR P1, PT, R185, 0x9, P1 ;  /* 0x00000009b900780c */ /* 0x000fe40000f21670 */
[----:B------:R-:W-:Y:S02]  /*9190*/  FMNMX.FTZ R20, R189, R20, !PT ;  /* 0x00000014bd147209 */ /* 0x000fe40007810000 */
[----:B------:R-:W-:-:S02]  /*91a0*/  FSEL R21, R24, -INF , !P1 ;  /* 0xff80000018157808 */ /* 0x000fc40004800000 */
[----:B------:R-:W-:Y:S02]  /*91b0*/  LOP3.LUT P1, RZ, R16, 0x4, RZ, 0xc0, !PT ;  /* 0x0000000410ff7812 */ /* 0x000fe4000782c0ff */
[----:B------:R-:W-:Y:S02]  /*91c0*/  FMNMX.FTZ R20, R191, R20, !PT ;  /* 0x00000014bf147209 */ /* 0x000fe40007810000 */
[----:B------:R-:W-:Y:S02]  /*91d0*/  ISETP.GT.AND P1, PT, R184, 0x9, !P1 ;  /* 0x00000009b800780c */ /* 0x000fe40004f24270 */
[----:B------:R-:W-:Y:S02]  /*91e0*/  FMNMX.FTZ R20, R27, R20, !PT ;  /* 0x000000141b147209 */ /* 0x000fe40007810000 */
[----:B------:R-:W-:Y:S02]  /*91f0*/  ISETP.LT.OR P1, PT, R185, 0xa, P1 ;  /* 0x0000000ab900780c */ /* 0x000fe40000f21670 */
[----:B------:R-:W-:-:S02]  /*9200*/  FMNMX.FTZ R20, R193, R20, !PT ;  /* 0x00000014c1147209 */ /* 0x000fc40007810000 */
[----:B------:R-:W-:Y:S02]  /*9210*/  FSEL R25, R25, -INF , !P1 ;  /* 0xff80000019197808 */ /* 0x000fe40004800000 */
[----:B------:R-:W-:Y:S02]  /*9220*/  LOP3.LUT P1, RZ, R16, 0x8, RZ, 0xc0, !PT ;  /* 0x0000000810ff7812 */ /* 0x000fe4000782c0ff */
[----:B------:R-:W-:Y:S02]  /*9230*/  FMNMX.FTZ R20, R31, R20, !PT ;  /* 0x000000141f147209 */ /* 0x000fe40007810000 */
[----:B------:R-:W-:Y:S02]  /*9240*/  ISETP.GT.AND P1, PT, R184, 0x10, !P1 ;  /* 0x00000010b800780c */ /* 0x000fe40004f24270 */
[----:B------:R-:W-:Y:S02]  /*9250*/  FMNMX.FTZ R20, R195, R20, !PT ;  /* 0x00000014c3147209 */ /* 0x000fe40007810000 */
[----:B------:R-:W-:-:S02]  /*9260*/  ISETP.LT.OR P1, PT, R185, 0x11, P1 ;  /* 0x00000011b900780c */ /* 0x000fc40000f21670 */
[----:B------:R-:W-:Y:S02]  /*9270*/  FMNMX.FTZ R20, R35, R20, !PT ;  /* 0x0000001423147209 */ /* 0x000fe40007810000 */
[----:B------:R-:W-:Y:S02]  /*9280*/  FSEL R119, R28, -INF , !P1 ;  /* 0xff8000001c777808 */ /* 0x000fe40004800000 */
[----:B------:R-:W-:Y:S02]  /*9290*/  LOP3.LUT P1, RZ, R16, 0x10, RZ, 0xc0, !PT ;  /* 0x0000001010ff7812 */ /* 0x000fe4000782c0ff */
[----:B------:R-:W-:Y:S02]  /*92a0*/  FMNMX.FTZ R20, R197, R20, !PT ;  /* 0x00000014c5147209 */ /* 0x000fe40007810000 */
[----:B------:R-:W-:Y:S02]  /*92b0*/  ISETP.GT.AND P1, PT, R184, 0x11, !P1 ;  /* 0x00000011b800780c */ /* 0x000fe40004f24270 */
[----:B------:R-:W-:-:S02]  /*92c0*/  FMNMX.FTZ R20, R39, R20, !PT ;  /* 0x0000001427147209 */ /* 0x000fc40007810000 */
[----:B------:R-:W-:Y:S02]  /*92d0*/  ISETP.LT.OR P1, PT, R185, 0x12, P1 ;  /* 0x00000012b900780c */ /* 0x000fe40000f21670 */
[----:B------:R-:W-:Y:S02]  /*92e0*/  FMNMX.FTZ R20, R199, R20, !PT ;  /* 0x00000014c7147209 */ /* 0x000fe40007810000 */
[----:B------:R-:W-:Y:S02]  /*92f0*/  FSEL R29, R29, -INF , !P1 ;  /* 0xff8000001d1d7808 */ /* 0x000fe40004800000 */
[----:B------:R-:W-:Y:S02]  /*9300*/  LOP3.LUT P1, RZ, R2, 0x200, RZ, 0xc0, !PT ;  /* 0x0000020002ff7812 */ /* 0x000fe4000782c0ff */
[----:B------:R-:W-:Y:S02]  /*9310*/  FMNMX.FTZ R20, R43, R20, !PT ;  /* 0x000000142b147209 */ /* 0x000fe40007810000 */
[----:B------:R-:W-:-:S02]  /*9320*/  ISETP.GT.AND P1, PT, R184, 0x18, !P1 ;  /* 0x00000018b800780c */ /* 0x000fc40004f24270 */
[----:B------:R-:W-:Y:S02]  /*9330*/  FMNMX.FTZ R20, R201, R20, !PT ;  /* 0x00000014c9147209 */ /* 0x000fe40007810000 */
[----:B------:R-:W-:Y:S02]  /*9340*/  ISETP.LT.OR P1, PT, R185, 0x19, P1 ;  /* 0x00000019b900780c */ /* 0x000fe40000f21670 */
[----:B------:R-:W-:Y:S02]  /*9350*/  FMNMX.FTZ R20, R49, R20, !PT ;  /* 0x0000001431147209 */ /* 0x000fe40007810000 */
[----:B------:R-:W-:Y:S02]  /*9360*/  FSEL R32, R32, -INF , !P1 ;  /* 0xff80000020207808 */ /* 0x000fe40004800000 */
[----:B------:R-:W-:Y:S02]  /*9370*/  LOP3.LUT P1, RZ, R2, 0x100, RZ, 0xc0, !PT ;  /* 0x0000010002ff7812 */ /* 0x000fe4000782c0ff */
[----:B------:R-:W-:-:S02]  /*9380*/  FMNMX.FTZ R20, R203, R20, !PT ;  /* 0x00000014cb147209 */ /* 0x000fc40007810000 */
[----:B------:R-:W-:Y:S02]  /*9390*/  ISETP.GT.AND P1, PT, R184, 0x19, !P1 ;  /* 0x00000019b800780c */ /* 0x000fe40004f24270 */
[----:B------:R-:W-:Y:S02]  /*93a0*/  FMNMX.FTZ R20, R53, R20, !PT ;  /* 0x0000001435147209 */ /* 0x000fe40007810000 */
        /* <DEDUP_REMOVED lines=10> */
[----:B------:R-:W-:Y:S02]  /*9450*/  ISETP.GT.AND P1, PT, R184, 0x21, !P6 ;  /* 0x00000021b800780c */ /* 0x000fe40007724270 */
        /* <DEDUP_REMOVED lines=54> */
[C---:B------:R-:W-:Y:S02]  /*97c0*/  ISETP.GT.AND P2, PT, R184.reuse, 0xa9, !P2 ;  /* 0x000000a9b800780c */ /* 0x040fe40005744270 */
[C---:B------:R-:W-:Y:S02]  /*97d0*/  ISETP.GT.AND P1, PT, R184.reuse, 0x41, !P1 ;  /* 0x00000041b800780c */ /* 0x040fe40004f24270 */
[C---:B------:R-:W-:Y:S02]  /*97e0*/  ISETP.LT.OR P2, PT, R185.reuse, 0xaa, P2 ;  /* 0x000000aab900780c */ /* 0x040fe40001741670 */
[----:B------:R-:W-:Y:S02]  /*97f0*/  ISETP.LT.OR P1, PT, R185, 0x42, P1 ;  /* 0x00000042b900780c */ /* 0x000fe40000f21670 */
[----:B------:R-:W-:-:S02]  /*9800*/  ISETP.GT.AND P3, PT, R184, 0xb0, !P3 ;  /* 0x000000b0b800780c */ /* 0x000fc40005f64270 */
[----:B------:R-:W-:Y:S02]  /*9810*/  FSEL R55, R55, -INF , !P1 ;  /* 0xff80000037377808 */ /* 0x000fe40004800000 */
[----:B------:R-:W-:Y:S02]  /*9820*/  LOP3.LUT P1, RZ, R16, 0x20000000, RZ, 0xc0, !PT ;  /* 0x2000000010ff7812 */ /* 0x000fe4000782c0ff */
[----:B------:R-:W-:Y:S02]  /*9830*/  FSEL R105, R105, -INF , !P2 ;  /* 0xff80000069697808 */ /* 0x000fe40005000000 */
[----:B------:R-:W-:Y:S02]  /*9840*/  ISETP.GT.AND P1, PT, R184, 0x48, !P1 ;  /* 0x00000048b800780c */ /* 0x000fe40004f24270 */
[C---:B------:R-:W-:Y:S02]  /*9850*/  ISETP.LT.OR P3, PT, R185.reuse, 0xb1, P3 ;  /* 0x000000b1b900780c */ /* 0x040fe40001f61670 */
[----:B------:R-:W-:-:S02]  /*9860*/  ISETP.LT.OR P1, PT, R185, 0x49, P1 ;  /* 0x00000049b900780c */ /* 0x000fc40000f21670 */
[----:B------:R-:W-:Y:S02]  /*9870*/  ISETP.GT.AND P4, PT, R184, 0xb1, !P4 ;  /* 0x000000b1b800780c */ /* 0x000fe40006784270 */
[----:B------:R-:W-:Y:S02]  /*9880*/  FSEL R56, R56, -INF , !P1 ;  /* 0xff80000038387808 */ /* 0x000fe40004800000 */
[----:B------:R-:W-:Y:S02]  /*9890*/  LOP3.LUT P1, RZ, R16, 0x10000000, RZ, 0xc0, !PT ;  /* 0x1000000010ff7812 */ /* 0x000fe4000782c0ff */
[----:B------:R-:W-:Y:S02]  /*98a0*/  FSEL R109, R109, -INF , !P3 ;  /* 0xff8000006d6d7808 */ /* 0x000fe40005800000 */
[C---:B------:R-:W-:Y:S02]  /*98b0*/  ISETP.GT.AND P1, PT, R184.reuse, 0x49, !P1 ;  /* 0x00000049b800780c */ /* 0x040fe40004f24270 */
[----:B------:R-:W-:-:S02]  /*98c0*/  ISETP.GT.AND P5, PT, R184, 0xb8, !P5 ;  /* 0x000000b8b800780c */ /* 0x000fc40006fa4270 */
[C---:B------:R-:W-:Y:S02]  /*98d0*/  ISETP.LT.OR P1, PT, R185.reuse, 0x4a, P1 ;  /* 0x0000004ab900780c */ /* 0x040fe40000f21670 */
[----:B------:R-:W-:Y:S02]  /*98e0*/  ISETP.LT.OR P4, PT, R185, 0xb2, P4 ;  /* 0x000000b2b900780c */ /* 0x000fe40002781670 */
[----:B------:R-:W-:Y:S02]  /*98f0*/  FSEL R14, R57, -INF , !P1 ;  /* 0xff800000390e7808 */ /* 0x000fe40004800000 */
[----:B------:R-:W-:Y:S02]  /*9900*/  ISETP.GT.AND P1, PT, R184, 0x50, !P6 ;  /* 0x00000050b800780c */ /* 0x000fe40007724270 */
[----:B------:R-:W-:Y:S02]  /*9910*/  LOP3.LUT P6, RZ, R16, 0x10000, RZ, 0xc0, !PT ;  /* 0x0001000010ff7812 */ /* 0x000fe400078cc0ff */
        /* <DEDUP_REMOVED lines=10> */
[----:B------:R-:W-:Y:S01]  /*99c0*/  LOP3.LUT P1, RZ, R16, 0x2000000, RZ, 0xc0, !PT ;  /* 0x0200000010ff7812 */ /* 0x000fe2000782c0ff */
[----:B------:R-:W2:Y:S01]  /*99d0*/  SHFL.BFLY PT, R57, R24, 0x2, 0x1f ;  /* 0x0c401f0018397f89 */ /* 0x000ea200000e0000 */
[----:B------:R-:W-:Y:S02]  /*99e0*/  ISETP.LT.OR P5, PT, R185, 0xb9, P5 ;  /* 0x000000b9b900780c */ /* 0x000fe40002fa1670 */
[----:B------:R-:W-:-:S02]  /*99f0*/  ISETP.GT.AND P1, PT, R184, 0x58, !P1 ;  /* 0x00000058b800780c */ /* 0x000fc40004f24270 */
[----:B------:R-:W-:Y:S02]  /*9a00*/  FSEL R111, R111, -INF , !P5 ;  /* 0xff8000006f6f7808 */ /* 0x000fe40006800000 */
[----:B------:R-:W-:-:S04]  /*9a10*/  ISETP.LT.OR P1, PT, R185, 0x59, P1 ;  /* 0x00000059b900780c */ /* 0x000fc80000f21670 */
[----:B------:R-:W-:Y:S02]  /*9a20*/  FSEL R65, R65, -INF , !P1 ;  /* 0xff80000041417808 */ /* 0x000fe40004800000 */
[----:B------:R-:W-:-:S04]  /*9a30*/  LOP3.LUT P1, RZ, R16, 0x1000000, RZ, 0xc0, !PT ;  /* 0x0100000010ff7812 */ /* 0x000fc8000782c0ff */
[----:B------:R-:W-:-:S04]  /*9a40*/  ISETP.GT.AND P1, PT, R184, 0x59, !P1 ;  /* 0x00000059b800780c */ /* 0x000fc80004f24270 */
[----:B------:R-:W-:Y:S02]  /*9a50*/  ISETP.LT.OR P1, PT, R185, 0x5a, P1 ;  /* 0x0000005ab900780c */ /* 0x000fe40000f21670 */
[----:B--2---:R-:W-:Y:S02]  /*9a60*/  FMNMX.FTZ R26, R24, R57, !PT ;  /* 0x00000039181a7209 */ /* 0x004fe40007810000 */
[----:B------:R-:W-:Y:S02]  /*9a70*/  FSEL R66, R66, -INF , !P1 ;  /* 0xff80000042427808 */ /* 0x000fe40004800000 */
[----:B------:R-:W-:Y:S01]  /*9a80*/  LOP3.LUT P1, RZ, R16, 0x800000, RZ, 0xc0, !PT ;  /* 0x0080000010ff7812 */ /* 0x000fe2000782c0ff */
[----:B------:R-:W2:Y:S03]  /*9a90*/  SHFL.BFLY PT, R57, R26, 0x1, 0x1f ;  /* 0x0c201f001a397f89 */ /* 0x000ea600000e0000 */
[----:B------:R-:W-:-:S04]  /*9aa0*/  ISETP.GT.AND P1, PT, R184, 0x60, !P1 ;  /* 0x00000060b800780c */ /* 0x000fc80004f24270 */
        /* <DEDUP_REMOVED lines=8> */
[----:B-1----:R-:W-:-:S03]  /*9b30*/  FFMA.FTZ R20, R57, R64, -8 ;  /* 0xc100000039147423 */ /* 0x002fc60000010040 */
[----:B------:R-:W-:-:S04]  /*9b40*/  ISETP.GT.AND P1, PT, R184, 0x68, !P1 ;  /* 0x00000068b800780c */ /* 0x000fc80004f24270 */
[----:B------:R-:W-:-:S04]  /*9b50*/  ISETP.LT.OR P1, PT, R185, 0x69, P1 ;  /* 0x00000069b900780c */ /* 0x000fc80000f21670 */
[----:B------:R-:W-:Y:S02]  /*9b60*/  FSEL R72, R72, -INF , !P1 ;  /* 0xff80000048487808 */ /* 0x000fe40004800000 */
[----:B------:R-:W-:-:S04]  /*9b70*/  LOP3.LUT P1, RZ, R16, 0x100000, RZ, 0xc0, !PT ;  /* 0x0010000010ff7812 */ /* 0x000fc8000782c0ff */
        /* <DEDUP_REMOVED lines=15> */
[----:B------:R-:W-:Y:S02]  /*9c70*/  ISETP.GT.AND P1, PT, R184, 0x79, !P6 ;  /* 0x00000079b800780c */ /* 0x000fe40007724270 */
[----:B------:R-:W-:Y:S02]  /*9c80*/  LOP3.LUT P6, RZ, R16, 0x20, RZ, 0xc0, !PT ;  /* 0x0000002010ff7812 */ /* 0x000fe400078cc0ff */
        /* <DEDUP_REMOVED lines=46> */
[----:B------:R-:W-:Y:S02]  /*9f70*/  ISETP.GT.AND P1, PT, R184, RZ, !P6 ;  /* 0x000000ffb800720c */ /* 0x000fe40007724270 */
[----:B------:R-:W-:Y:S02]  /*9f80*/  LOP3.LUT P6, RZ, R2, 0x400, RZ, 0xc0, !PT ;  /* 0x0000040002ff7812 */ /* 0x000fe400078cc0ff */
[----:B------:R-:W-:Y:S02]  /*9f90*/  ISETP.LT.OR P1, PT, R185, 0x1, P1 ;  /* 0x00000001b900780c */ /* 0x000fe40000f21670 */
[----:B------:R-:W-:Y:S02]  /*9fa0*/  ISETP.GT.AND P2, PT, R184, 0xb9, !P6 ;  /* 0x000000b9b800780c */ /* 0x000fe40007744270 */
[----:B------:R-:W-:-:S02]  /*9fb0*/  FSEL R15, R15, -INF , !P1 ;  /* 0xff8000000f0f7808 */ /* 0x000fc40004800000 */
[----:B------:R-:W-:Y:S02]  /*9fc0*/  FSETP.NEU.FTZ.AND P1, PT, R57, -INF , PT ;  /* 0xff8000003900780b */ /* 0x000fe40003f3d000 */
[----:B------:R-:W-:Y:S02]  /*9fd0*/  FMNMX.FTZ R42, R15, R10, !PT ;  /* 0x0000000a0f2a7209 */ /* 0x000fe40007810000 */
[----:B------:R-:W-:Y:S02]  /*9fe0*/  FSEL R20, R20, RZ, P1 ;  /* 0x000000ff14147208 */ /* 0x000fe40000800000 */
[----:B------:R-:W-:Y:S02]  /*9ff0*/  FMNMX.FTZ R44, R17, R42, !PT ;  /* 0x0000002a112c7209 */ /* 0x000fe40007810000 */
[----:B------:R-:W-:Y:S01]  /*a000*/  ISETP.LT.OR P2, PT, R185, 0xba, P2 ;  /* 0x000000bab900780c */ /* 0x000fe20001741670 */
[----:B------:R-:W-:-:S01]  /*a010*/  FFMA.FTZ R26, R187, R64, -R20 ;  /* 0x00000040bb1a7223 */ /* 0x000fc20000010814 */
[----:B------:R-:W-:Y:S01]  /*a020*/  FMNMX.FTZ R44, R21, R44, !PT ;  /* 0x0000002c152c7209 */ /* 0x000fe20007810000 */
[----:B------:R-:W-:-:S01]  /*a030*/  FFMA.FTZ R24, R13, R64, -R20 ;  /* 0x000000400d187223 */ /* 0x000fc20000010814 */
[-CC-:B------:R-:W-:Y:S01]  /*a040*/  FFMA.FTZ R13, R45, R64.reuse, -R20.reuse ;  /* 0x000000402d0d7223 */ /* 0x180fe20000010814 */
[----:B------:R-:W-:-:S01]  /*a050*/  FFMA.FTZ R45, R189, R64, -R20 ;  /* 0x00000040bd2d7223 */ /* 0x000fc20000010814 */
[----:B------:R-:W-:Y:S01]  /*a060*/  FMNMX.FTZ R44, R25, R44, !PT ;  /* 0x0000002c192c7209 */ /* 0x000fe20007810000 */
[----:B------:R-:W-:-:S01]  /*a070*/  FFMA.FTZ R185, R112, R64, -R20 ;  /* 0x0000004070b97223 */ /* 0x000fc20000010814 */
[----:B------:R-:W-:Y:S01]  /*a080*/  FSEL R189, R108, -INF , !P4 ;  /* 0xff8000006cbd7808 */ /* 0x000fe20006000000 */
[----:B------:R-:W-:-:S01]  /*a090*/  FFMA.FTZ R114, R115, R64, -R20 ;  /* 0x0000004073727223 */ /* 0x000fc20000010814 */
[----:B------:R-:W-:Y:S01]  /*a0a0*/  FMNMX.FTZ R44, R119, R44, !PT ;  /* 0x0000002c772c7209 */ /* 0x000fe20007810000 */
[----:B------:R-:W-:-:S01]  /*a0b0*/  FFMA.FTZ R28, R191, R64, -R20 ;  /* 0x00000040bf1c7223 */ /* 0x000fc20000010814 */
[----:B------:R-:W-:Y:S01]  /*a0c0*/  FSEL R113, R113, -INF , !P2 ;  /* 0xff80000071717808 */ /* 0x000fe20005000000 */
[----:B------:R-:W-:-:S01]  /*a0d0*/  FFMA.FTZ R27, R27, R64, -R20 ;  /* 0x000000401b1b7223 */ /* 0x000fc20000010814 */
[----:B------:R-:W-:Y:S01]  /*a0e0*/  FMNMX.FTZ R187, R29, R44, !PT ;  /* 0x0000002c1dbb7209 */ /* 0x000fe20007810000 */
[----:B------:R-:W-:-:S01]  /*a0f0*/  FFMA.FTZ R30, R193, R64, -R20 ;  /* 0x00000040c11e7223 */ /* 0x000fc20000010814 */
[----:B------:R-:W-:Y:S01]  /*a100*/  FSEL R112, R57, RZ, P1 ;  /* 0x000000ff39707208 */ /* 0x000fe20000800000 */
[----:B------:R-:W-:-:S01]  /*a110*/  FFMA.FTZ R31, R31, R64, -R20 ;  /* 0x000000401f1f7223 */ /* 0x000fc20000010814 */
[----:B------:R-:W-:Y:S01]  /*a120*/  FMNMX.FTZ R48, R32, R187, !PT ;  /* 0x000000bb20307209 */ /* 0x000fe20007810000 */
[----:B------:R-:W-:-:S01]  /*a130*/  FFMA.FTZ R34, R195, R64, -R20 ;  /* 0x00000040c3227223 */ /* 0x000fc20000010814 */
[----:B------:R-:W-:Y:S01]  /*a140*/  FFMA.FTZ R35, R35, R64, -R20 ;  /* 0x0000004023237223 */ /* 0x000fe20000010814 */
[----:B------:R-:W-:-:S01]  /*a150*/  FADD.FTZ R115, -R112, R9 ;  /* 0x0000000970737221 */ /* 0x000fc20000010100 */
[----:B------:R-:W-:Y:S01]  /*a160*/  FMNMX.FTZ R187, R33, R48, !PT ;  /* 0x0000003021bb7209 */ /* 0x000fe20007810000 */
[----:B------:R-:W-:-:S01]  /*a170*/  FFMA.FTZ R38, R197, R64, -R20 ;  /* 0x00000040c5267223 */ /* 0x000fc20000010814 */
[-CC-:B------:R-:W-:Y:S01]  /*a180*/  FFMA.FTZ R39, R39, R64.reuse, -R20.reuse ;  /* 0x0000004027277223 */ /* 0x180fe20000010814 */
[----:B------:R-:W-:-:S01]  /*a190*/  FFMA.FTZ R199, R199, R64, -R20 ;  /* 0x00000040c7c77223 */ /* 0x000fc20000010814 */
        /* <DEDUP_REMOVED lines=41> */
[----:B------:R-:W-:Y:S01]  /*a430*/  FMUL.FTZ R117, R115, R64 ;  /* 0x0000004073757220 */ /* 0x000fe20000410000 */
[----:B------:R-:W-:Y:S02]  /*a440*/  MUFU.EX2 R24, R24 ;  /* 0x0000001800187308 */ /* 0x000fe40000000800 */
[----:B------:R-:W-:-:S04]  /*a450*/  FMNMX.FTZ R187, R14, R187, !PT ;  /* 0x000000bb0ebb7209 */ /* 0x000fc80007810000 */
[----:B------:R-:W-:Y:S02]  /*a460*/  FMNMX.FTZ R62, R60, R187, !PT ;  /* 0x000000bb3c3e7209 */ /* 0x000fe40007810000 */
[----:B------:R-:W1:Y:S02]  /*a470*/  MUFU.EX2 R117, R117 ;  /* 0x0000007500757308 */ /* 0x000e640000000800 */
[----:B------:R-:W-:-:S04]  /*a480*/  FMNMX.FTZ R70, R61, R62, !PT ;  /* 0x0000003e3d467209 */ /* 0x000fc80007810000 */
[----:B------:R-:W-:Y:S02]  /*a490*/  FMNMX.FTZ R187, R65, R70, !PT ;  /* 0x0000004641bb7209 */ /* 0x000fe40007810000 */
[----:B------:R-:W2:Y:S02]  /*a4a0*/  MUFU.EX2 R13, R13 ;  /* 0x0000000d000d7308 */ /* 0x000ea40000000800 */
[----:B------:R-:W-:-:S04]  /*a4b0*/  FMNMX.FTZ R187, R66, R187, !PT ;  /* 0x000000bb42bb7209 */ /* 0x000fc80007810000 */
[----:B------:R-:W-:Y:S02]  /*a4c0*/  FMNMX.FTZ R70, R68, R187, !PT ;  /* 0x000000bb44467209 */ /* 0x000fe40007810000 */
[----:B------:R-:W3:Y:S02]  /*a4d0*/  MUFU.EX2 R26, R26 ;  /* 0x0000001a001a7308 */ /* 0x000ee40000000800 */
[----:B------:R-:W-:-:S04]  /*a4e0*/  FMNMX.FTZ R187, R69, R70, !PT ;  /* 0x0000004645bb7209 */ /* 0x000fc80007810000 */
[----:B------:R-:W-:Y:S02]  /*a4f0*/  FMNMX.FTZ R74, R72, R187, !PT ;  /* 0x000000bb484a7209 */ /* 0x000fe40007810000 */
[----:B------:R-:W4:Y:S02]  /*a500*/  MUFU.EX2 R45, R45 ;  /* 0x0000002d002d7308 */ /* 0x000f240000000800 */
[----:B------:R-:W-:-:S04]  /*a510*/  FMNMX.FTZ R187, R73, R74, !PT ;  /* 0x0000004a49bb7209 */ /* 0x000fc80007810000 */
[----:B------:R-:W-:Y:S02]  /*a520*/  FMNMX.FTZ R74, R76, R187, !PT ;  /* 0x000000bb4c4a7209 */ /* 0x000fe40007810000 */
[----:B------:R-:W5:Y:S02]  /*a530*/  MUFU.EX2 R28, R28 ;  /* 0x0000001c001c7308 */ /* 0x000f640000000800 */
[----:B------:R-:W-:-:S04]  /*a540*/  FMNMX.FTZ R187, R77, R74, !PT ;  /* 0x0000004a4dbb7209 */ /* 0x000fc80007810000 */
[----:B------:R-:W-:Y:S01]  /*a550*/  FMNMX.FTZ R78, R80, R187, !PT ;  /* 0x000000bb504e7209 */ /* 0x000fe20007810000 */
[----:B------:R-:W-:-:S01]  /*a560*/  FFMA.FTZ R187, R75, R64, -R20 ;  /* 0x000000404bbb7223 */ /* 0x000fc20000010814 */
[----:B------:R-:W5:Y:S02]  /*a570*/  MUFU.EX2 R27, R27 ;  /* 0x0000001b001b7308 */ /* 0x000f640000000800 */
[----:B------:R-:W-:-:S04]  /*a580*/  FMNMX.FTZ R75, R81, R78, !PT ;  /* 0x0000004e514b7209 */ /* 0x000fc80007810000 */
[----:B------:R-:W-:Y:S02]  /*a590*/  FMNMX.FTZ R78, R84, R75, !PT ;  /* 0x0000004b544e7209 */ /* 0x000fe40007810000 */
[----:B------:R-:W5:Y:S02]  /*a5a0*/  MUFU.EX2 R30, R30 ;  /* 0x0000001e001e7308 */ /* 0x000f640000000800 */
[----:B------:R-:W-:-:S04]  /*a5b0*/  FMNMX.FTZ R75, R85, R78, !PT ;  /* 0x0000004e554b7209 */ /* 0x000fc80007810000 */
[----:B------:R-:W-:Y:S02]  /*a5c0*/  FMNMX.FTZ R82, R88, R75, !PT ;  /* 0x0000004b58527209 */ /* 0x000fe40007810000 */
[----:B------:R-:W-:Y:S02]  /*a5d0*/  MUFU.EX2 R31, R31 ;  /* 0x0000001f001f7308 */ /* 0x000fe40000000800 */
        /* <DEDUP_REMOVED lines=18> */
[----:B------:R-:W-:Y:S01]  /*a700*/  FMNMX.FTZ R75, R113, R94, !PT ;  /* 0x0000005e714b7209 */ /* 0x000fe20007810000 */
[----:B------:R-:W-:-:S04]  /*a710*/  FFMA.FTZ R94, R229, R64, -R20 ;  /* 0x00000040e55e7223 */ /* 0x000fc80000010814 */
[----:B------:R-:W1:Y:S01]  /*a720*/  SHFL.BFLY PT, R102, R75, 0x2, 0x1f ;  /* 0x0c401f004b667f89 */ /* 0x000e6200000e0000 */
[----:B------:R-:W-:Y:S08]  /*a730*/  MUFU.EX2 R44, R201 ;  /* 0x000000c9002c7308 */ /* 0x000ff00000000800 */
[----:B------:R-:W-:Y:S08]  /*a740*/  MUFU.EX2 R49, R49 ;  /* 0x0000003100317308 */ /* 0x000ff00000000800 */
[----:B------:R-:W-:Y:S01]  /*a750*/  MUFU.EX2 R48, R203 ;  /* 0x000000cb00307308 */ /* 0x000fe20000000800 */
[----:B-1----:R-:W-:Y:S01]  /*a760*/  FMNMX.FTZ R110, R75, R102, !PT ;  /* 0x000000664b6e7209 */ /* 0x002fe20007810000 */
[----:B------:R-:W-:-:S06]  /*a770*/  FFMA.FTZ R102, R233, R64, -R20 ;  /* 0x00000040e9667223 */ /* 0x000fcc0000010814 */
        /* <DEDUP_REMOVED lines=8> */
[----:B------:R1:W-:Y:S03]  /*a800*/  MUFU.EX2 R110, R114 ;  /* 0x00000072006e7308 */ /* 0x0003e60000000800 */
[----:B------:R-:W-:-:S05]  /*a810*/  FSEL R115, R20, RZ, P1 ;  /* 0x000000ff14737208 */ /* 0x000fca0000800000 */
        /* <DEDUP_REMOVED lines=10> */
[----:B------:R-:W-:Y:S01]  /*a8c0*/  FSEL R61, R75, RZ, P1 ;  /* 0x000000ff4b3d7208 */ /* 0x000fe20000800000 */
[----:B-1----:R-:W-:-:S01]  /*a8d0*/  FFMA.FTZ R114, R29, R64, -R115 ;  /* 0x000000401d727223 */ /* 0x002fc20000010873 */
[-CC-:B------:R-:W-:Y:S01]  /*a8e0*/  FFMA.FTZ R29, R36, R64.reuse, -R115.reuse ;  /* 0x00000040241d7223 */ /* 0x180fe20000010873 */
[----:B------:R-:W-:-:S01]  /*a8f0*/  FFMA.FTZ R36, R37, R64, -R115 ;  /* 0x0000004025247223 */ /* 0x000fc20000010873 */
[-CC-:B------:R-:W-:Y:S01]  /*a900*/  FFMA.FTZ R37, R46, R64.reuse, -R115.reuse ;  /* 0x000000402e257223 */ /* 0x180fe20000010873 */
[----:B------:R-:W-:-:S01]  /*a910*/  FFMA.FTZ R46, R47, R64, -R115 ;  /* 0x000000402f2e7223 */ /* 0x000fc20000010873 */
[----:B------:R-:W-:Y:S01]  /*a920*/  FADD.FTZ R61, -R61, R10 ;  /* 0x0000000a3d3d7221 */ /* 0x000fe20000010100 */
[----:B------:R-:W-:-:S01]  /*a930*/  FFMA.FTZ R47, R54, R64, -R115 ;  /* 0x00000040362f7223 */ /* 0x000fc20000010873 */
[-CC-:B------:R-:W-:Y:S01]  /*a940*/  FFMA.FTZ R54, R55, R64.reuse, -R115.reuse ;  /* 0x0000004037367223 */ /* 0x180fe20000010873 */
[----:B------:R-:W-:-:S01]  /*a950*/  FFMA.FTZ R55, R60, R64, -R115 ;  /* 0x000000403c377223 */ /* 0x000fc20000010873 */
[-CC-:B------:R-:W-:Y:S01]  /*a960*/  FFMA.FTZ R15, R15, R64.reuse, -R115.reuse ;  /* 0x000000400f0f7223 */ /* 0x180fe20000010873 */
[-C--:B------:R-:W-:Y:S01]  /*a970*/  FMUL.FTZ R60, R61, R64.reuse ;  /* 0x000000403d3c7220 */ /* 0x080fe20000410000 */
[-CC-:B------:R-:W-:Y:S01]  /*a980*/  FFMA.FTZ R20, R17, R64.reuse, -R115.reuse ;  /* 0x0000004011147223 */ /* 0x180fe20000010873 */
[----:B------:R-:W-:-:S01]  /*a990*/  FFMA.FTZ R17, R21, R64, -R115 ;  /* 0x0000004015117223 */ /* 0x000fc20000010873 */
[-CC-:B------:R-:W-:Y:S01]  /*a9a0*/  FFMA.FTZ R21, R119, R64.reuse, -R115.reuse ;  /* 0x0000004077157223 */ /* 0x180fe20000010873 */
[----:B------:R-:W-:Y:S01]  /*a9b0*/  MUFU.EX2 R112, R112 ;  /* 0x0000007000707308 */ /* 0x000fe20000000800 */
[----:B------:R-:W-:-:S01]  /*a9c0*/  FFMA.FTZ R116, R65, R64, -R115 ;  /* 0x0000004041747223 */ /* 0x000fc20000010873 */
[-CC-:B------:R-:W-:Y:S01]  /*a9d0*/  FFMA.FTZ R65, R68, R64.reuse, -R115.reuse ;  /* 0x0000004044417223 */ /* 0x180fe20000010873 */
[----:B------:R-:W-:-:S01]  /*a9e0*/  FFMA.FTZ R68, R72, R64, -R115 ;  /* 0x0000004048447223 */ /* 0x000fc20000010873 */
[----:B------:R-:W-:Y:S01]  /*a9f0*/  FFMA.FTZ R72, R117, R7, R24 ;  /* 0x0000000775487223 */ /* 0x000fe20000010018 */
[----:B------:R-:W-:-:S01]  /*aa00*/  FFMA.FTZ R61, R66, R64, -R115 ;  /* 0x00000040423d7223 */ /* 0x000fc20000010873 */
[-CC-:B------:R-:W-:Y:S01]  /*aa10*/  FFMA.FTZ R66, R69, R64.reuse, -R115.reuse ;  /* 0x0000004045427223 */ /* 0x180fe20000010873 */
[----:B------:R-:W-:-:S01]  /*aa20*/  FFMA.FTZ R69, R73, R64, -R115 ;  /* 0x0000004049457223 */ /* 0x000fc20000010873 */
[----:B------:R-:W-:Y:S01]  /*aa30*/  MUFU.EX2 R15, R15 ;  /* 0x0000000f000f7308 */ /* 0x000fe20000000800 */
[----:B--2---:R-:W-:-:S01]  /*aa40*/  FADD.FTZ R119, R13, R72 ;  /* 0x000000480d777221 */ /* 0x004fc20000010000 */
[-CC-:B------:R-:W-:Y:S01]  /*aa50*/  FFMA.FTZ R14, R14, R64.reuse, -R115.reuse ;  /* 0x000000400e0e7223 */ /* 0x180fe20000010873 */
[----:B------:R-:W-:-:S01]  /*aa60*/  FFMA.FTZ R105, R105, R64, -R115 ;  /* 0x0000004069697223 */ /* 0x000fc20000010873 */
[----:B------:R-:W-:Y:S01]  /*aa70*/  FFMA.FTZ R111, R111, R64, -R115 ;  /* 0x000000406f6f7223 */ /* 0x000fe20000010873 */
[----:B---3--:R-:W-:-:S01]  /*aa80*/  FADD.FTZ R72, R26, R119 ;  /* 0x000000771a487221 */ /* 0x008fc20000010000 */
[----:B------:R-:W-:-:S02]  /*aa90*/  FFMA.FTZ R113, R113, R64, -R115 ;  /* 0x0000004071717223 */ /* 0x000fc40000010873 */
[----:B------:R-:W1:Y:S01]  /*aaa0*/  MUFU.EX2 R60, R60 ;  /* 0x0000003c003c7308 */ /* 0x000e620000000800 */
[----:B----4-:R-:W-:-:S01]  /*aab0*/  FADD.FTZ R73, R45, R72 ;  /* 0x000000482d497221 */ /* 0x010fc20000010000 */
[----:B------:R-:W-:-:S03]  /*aac0*/  FFMA.FTZ R72, R76, R64, -R115 ;  /* 0x000000404c487223 */ /* 0x000fc60000010873 */
[----:B-----5:R-:W-:Y:S01]  /*aad0*/  FADD.FTZ R76, R28, R73 ;  /* 0x000000491c4c7221 */ /* 0x020fe20000010000 */
[----:B------:R-:W-:-:S02]  /*aae0*/  FFMA.FTZ R73, R77, R64, -R115 ;  /* 0x000000404d497223 */ /* 0x000fc40000010873 */
[----:B------:R-:W2:Y:S01]  /*aaf0*/  MUFU.EX2 R20, R20 ;  /* 0x0000001400147308 */ /* 0x000ea20000000800 */
[----:B------:R-:W-:-:S04]  /*ab00*/  FADD.FTZ R119, R27, R76 ;  /* 0x0000004c1b777221 */ /* 0x000fc80000010000 */
[----:B------:R-:W-:-:S03]  /*ab10*/  FADD.FTZ R76, R30, R119 ;  /* 0x000000771e4c7221 */ /* 0x000fc60000010000 */
[----:B------:R-:W3:Y:S01]  /*ab20*/  MUFU.EX2 R17, R17 ;  /* 0x0000001100117308 */ /* 0x000ee20000000800 */
[----:B-1----:R-:W-:-:S01]  /*ab30*/  FFMA.FTZ R7, R60, R6, R15 ;  /* 0x000000063c077223 */ /* 0x002fc2000001000f */
[----:B------:R-:W-:Y:S01]  /*ab40*/  FADD.FTZ R77, R31, R76 ;  /* 0x0000004c1f4d7221 */ /* 0x000fe20000010000 */
[----:B------:R-:W-:-:S03]  /*ab50*/  FFMA.FTZ R76, R80, R64, -R115 ;  /* 0x00000040504c7223 */ /* 0x000fc60000010873 */
[----:B------:R-:W-:Y:S01]  /*ab60*/  FADD.FTZ R80, R34, R77 ;  /* 0x0000004d22507221 */ /* 0x000fe20000010000 */
[----:B------:R-:W-:-:S01]  /*ab70*/  FFMA.FTZ R77, R81, R64, -R115 ;  /* 0x00000040514d7223 */ /* 0x000fc20000010873 */
[----:B------:R-:W1:Y:S01]  /*ab80*/  MUFU.EX2 R21, R21 ;  /* 0x0000001500157308 */ /* 0x000e620000000800 */
[----:B--2---:R-:W-:-:S01]  /*ab90*/  FADD.FTZ R6, R20, R7 ;  /* 0x0000000714067221 */ /* 0x004fc20000010000 */
[----:B------:R-:W-:-:S04]  /*aba0*/  FADD.FTZ R119, R35, R80 ;  /* 0x0000005023777221 */ /* 0x000fc80000010000 */
[----:B------:R-:W-:Y:S02]  /*abb0*/  FADD.FTZ R80, R38, R119 ;  /* 0x0000007726507221 */ /* 0x000fe40000010000 */
[----:B------:R-:W2:Y:S01]  /*abc0*/  MUFU.EX2 R114, R114 ;  /* 0x0000007200727308 */ /* 0x000ea20000000800 */
[----:B---3--:R-:W-:-:S01]  /*abd0*/  FADD.FTZ R7, R17, R6 ;  /* 0x0000000611077221 */ /* 0x008fc20000010000 */
[----:B------:R-:W-:Y:S01]  /*abe0*/  FADD.FTZ R81, R39, R80 ;  /* 0x0000005027517221 */ /* 0x000fe20000010000 */
[----:B------:R-:W-:-:S02]  /*abf0*/  FFMA.FTZ R80, R84, R64, -R115 ;  /* 0x0000004054507223 */ /* 0x000fc40000010873 */
[----:B------:R-:W-:Y:S01]  /*ac00*/  FADD.FTZ R6, R112, R7 ;  /* 0x0000000770067221 */ /* 0x000fe20000010000 */
[----:B------:R-:W-:-:S01]  /*ac10*/  FADD.FTZ R84, R42, R81 ;  /* 0x000000512a547221 */ /* 0x000fc20000010000 */
[----:B------:R-:W-:Y:S01]  /*ac20*/  FFMA.FTZ R81, R85, R64, -R115 ;  /* 0x0000004055517223 */ /* 0x000fe20000010873 */
[----:B------:R-:W3:Y:S01]  /*ac30*/  MUFU.EX2 R25, R25 ;  /* 0x0000001900197308 */ /* 0x000ee20000000800 */
[----:B-1----:R-:W-:-:S01]  /*ac40*/  FADD.FTZ R7, R21, R6 ;  /* 0x0000000615077221 */ /* 0x002fc20000010000 */
[----:B------:R-:W-:-:S04]  /*ac50*/  FADD.FTZ R119, R43, R84 ;  /* 0x000000542b777221 */ /* 0x000fc80000010000 */
[----:B------:R-:W-:Y:S02]  /*ac60*/  FADD.FTZ R84, R44, R119 ;  /* 0x000000772c547221 */ /* 0x000fe40000010000 */
[----:B------:R-:W1:Y:S01]  /*ac70*/  MUFU.EX2 R32, R32 ;  /* 0x0000002000207308 */ /* 0x000e620000000800 */
[----:B--2---:R-:W-:-:S01]  /*ac80*/  FADD.FTZ R6, R114, R7 ;  /* 0x0000000772067221 */ /* 0x004fc20000010000 */
[----:B------:R-:W-:Y:S01]  /*ac90*/  FADD.FTZ R85, R49, R84 ;  /* 0x0000005431557221 */ /* 0x000fe20000010000 */
[----:B------:R-:W-:-:S03]  /*aca0*/  FFMA.FTZ R84, R88, R64, -R115 ;  /* 0x0000004058547223 */ /* 0x000fc60000010873 */
[----:B------:R-:W-:Y:S01]  /*acb0*/  FADD.FTZ R88, R48, R85 ;  /* 0x0000005530587221 */ /* 0x000fe20000010000 */
[----:B------:R-:W-:-:S01]  /*acc0*/  FFMA.FTZ R85, R89, R64, -R115 ;  /* 0x0000004059557223 */ /* 0x000fc20000010873 */
[----:B------:R-:W2:Y:S01]  /*acd0*/  MUFU.EX2 R29, R29 ;  /* 0x0000001d001d7308 */ /* 0x000ea20000000800 */
[----:B---3--:R-:W-:-:S01]  /*ace0*/  FADD.FTZ R7, R25, R6 ;  /* 0x0000000619077221 */ /* 0x008fc20000010000 */
[----:B------:R-:W-:-:S04]  /*acf0*/  FADD.FTZ R119, R53, R88 ;  /* 0x0000005835777221 */ /* 0x000fc80000010000 */
[----:B------:R-:W-:Y:S02]  /*ad00*/  FADD.FTZ R88, R52, R119 ;  /* 0x0000007734587221 */ /* 0x000fe40000010000 */
[----:B------:R-:W3:Y:S01]  /*ad10*/  MUFU.EX2 R36, R36 ;  /* 0x0000002400247308 */ /* 0x000ee20000000800 */
[----:B-1----:R-:W-:-:S01]  /*ad20*/  FADD.FTZ R6, R32, R7 ;  /* 0x0000000720067221 */ /* 0x002fc20000010000 */
[----:B------:R-:W-:Y:S01]  /*ad30*/  FADD.FTZ R89, R59, R88 ;  /* 0x000000583b597221 */ /* 0x000fe20000010000 */
[----:B------:R-:W-:-:S03]  /*ad40*/  FFMA.FTZ R88, R92, R64, -R115 ;  /* 0x000000405c587223 */ /* 0x000fc60000010873 */
[----:B------:R-:W-:Y:S01]  /*ad50*/  FADD.FTZ R92, R58, R89 ;  /* 0x000000593a5c7221 */ /* 0x000fe20000010000 */
[----:B------:R-:W-:-:S01]  /*ad60*/  FFMA.FTZ R89, R93, R64, -R115 ;  /* 0x000000405d597223 */ /* 0x000fc20000010873 */
[----:B------:R-:W1:Y:S01]  /*ad70*/  MUFU.EX2 R33, R33 ;  /* 0x0000002100217308 */ /* 0x000e620000000800 */
[----:B--2---:R-:W-:-:S01]  /*ad80*/  FADD.FTZ R7, R29, R6 ;  /* 0x000000061d077221 */ /* 0x004fc20000010000 */
[----:B------:R-:W-:Y:S01]  /*ad90*/  FADD.FTZ R119, R63, R92 ;  /* 0x0000005c3f777221 */ /* 0x000fe20000010000 */
[----:B------:R-:W-:-:S05]  /*ada0*/  FFMA.FTZ R93, R97, R64, -R115 ;  /* 0x00000040615d7223 */ /* 0x000fca0000010873 */
        /* <DEDUP_REMOVED lines=33> */
[----:B-1----:R-:W-:-:S01]  /*afc0*/  FADD.FTZ R6, R61, R92 ;  /* 0x0000005c3d067221 */ /* 0x002fc20000010000 */
[----:B------:R-:W-:-:S06]  /*afd0*/  FFMA.FTZ R92, R96, R64, -R115 ;  /* 0x00000040605c7223 */ /* 0x000fcc0000010873 */
        /* <DEDUP_REMOVED lines=16> */
[----:B------:R-:W-:-:S06]  /*b0e0*/  FFMA.FTZ R96, R100, R64, -R115 ;  /* 0x0000004064607223 */ /* 0x000fcc0000010873 */
[----:B------:R-:W3:Y:S01]  /*b0f0*/  MUFU.EX2 R79, R79 ;  /* 0x0000004f004f7308 */ /* 0x000ee20000000800 */
[----:B-1----:R-:W-:-:S07]  /*b100*/  FADD.FTZ R6, R78, R7 ;  /* 0x000000074e067221 */ /* 0x002fce0000010000 */
[----:B------:R-:W1:Y:S01]  /*b110*/  MUFU.EX2 R73, R73 ;  /* 0x0000004900497308 */ /* 0x000e620000000800 */
[----:B--2---:R-:W-:-:S01]  /*b120*/  FADD.FTZ R100, R72, R97 ;  /* 0x0000006148647221 */ /* 0x004fc20000010000 */
[----:B------:R-:W-:-:S06]  /*b130*/  FFMA.FTZ R97, R103, R64, -R115 ;  /* 0x0000004067617223 */ /* 0x000fcc0000010873 */
        /* <DEDUP_REMOVED lines=68> */
[----:B--2---:R-:W-:-:S04]  /*b580*/  FADD.FTZ R109, R185, R6 ;  /* 0x00000006b96d7221 */ /* 0x004fc80000010000 */
[----:B------:R-:W-:-:S03]  /*b590*/  FADD.FTZ R6, R110, R109 ;  /* 0x0000006d6e067221 */ /* 0x000fc60000010000 */
[----:B------:R-:W2:Y:S01]  /*b5a0*/  MUFU.EX2 R9, R9 ;  /* 0x0000000900097308 */ /* 0x000ea20000000800 */
[----:B---3--:R-:W-:-:S07]  /*b5b0*/  FADD.FTZ R7, R104, R7 ;  /* 0x0000000768077221 */ /* 0x008fce0000010000 */
[----:B------:R-:W3:Y:S01]  /*b5c0*/  MUFU.EX2 R113, R113 ;  /* 0x0000007100717308 */ /* 0x000ee20000000800 */
[----:B-1----:R-:W-:-:S01]  /*b5d0*/  FADD.FTZ R109, R118, R7 ;  /* 0x00000007766d7221 */ /* 0x002fc20000010000 */
[----:B--2---:R-:W-:-:S03]  /*b5e0*/  FADD.FTZ R7, R9, R6 ;  /* 0x0000000609077221 */ /* 0x004fc60000010000 */
[----:B---3--:R-:W-:Y:S01]  /*b5f0*/  FADD.FTZ R6, R113, R109 ;  /* 0x0000006d71067221 */ /* 0x008fe20000010000 */
[----:B------:R-:W-:Y:S06]  /*b600*/  @!P0 BRA `(.L_x_755) ;  /* 0x0000000000048947 */ /* 0x000fec0003800000 */
[----:B------:R-:W-:Y:S01]  /*b610*/  BPT.TRAP 0x1 ;  /* 0x000000040000795c */ /* 0x000fe20000300000 */
.L_x_755:
[----:B------:R-:W-:Y:S01]  /*b620*/  ULEA UR10, UR36, UR38, 0x3 ;  /* 0x00000026240a7291 */ /* 0x000fe2000f8e183f */
[----:B------:R-:W-:Y:S01]  /*b630*/  ISETP.GT.AND P1, PT, R3, R8, PT ;  /* 0x000000080300720c */ /* 0x000fe20003f24270 */
[----:B------:R-:W-:Y:S01]  /*b640*/  FMUL.FTZ R120, R120, R117 ;  /* 0x0000007578787220 */ /* 0x000fe20000410000 */
[----:B------:R-:W-:Y:S01]  /*b650*/  F2FP.SATFINITE.E4M3.F32.PACK_AB_MERGE_C R100, R105, R100, RZ ;  /* 0x000000646964723e */ /* 0x000fe200048070ff */
[----:B------:R-:W-:Y:S01]  /*b660*/  UIADD3 UR10, UR10, 0x28860, URZ ;  /* 0x000288600a0a7890 */ /* 0x000fe2000fffe03f */
[----:B------:R-:W-:Y:S01]  /*b670*/  F2FP.SATFINITE.E4M3.F32.PACK_AB_MERGE_C R17, R112, R17, RZ ;  /* 0x000000117011723e */ /* 0x000fe200048070ff */
[----:B------:R-:W-:Y:S01]  /*b680*/  UMOV UR36, UR7 ;  /* 0x0000000700247c82 */ /* 0x000fe20008000000 */
[----:B------:R-:W-:Y:S01]  /*b690*/  F2FP.SATFINITE.E4M3.F32.PACK_AB_MERGE_C R30, R31, R30, RZ ;  /* 0x0000001e1f1e723e */ /* 0x000fe200048070ff */
[----:B------:R-:W-:Y:S01]  /*b6a0*/  UPRMT UR10, UR37, 0x654, UR10 ;  /* 0x00000654250a7896 */ /* 0x000fe2000800000a */
[----:B------:R-:W-:Y:S01]  /*b6b0*/  F2FP.SATFINITE.E4M3.F32.PACK_AB_MERGE_C R10, R61, R10, RZ ;  /* 0x0000000a3d0a723e */ /* 0x000fe200048070ff */
[-C--:B------:R-:W-:Y:S01]  /*b6c0*/  FMUL.FTZ R121, R121, R117.reuse ;  /* 0x0000007579797220 */ /* 0x080fe20000410000 */
[----:B------:R-:W-:Y:S01]  /*b6d0*/  F2FP.SATFINITE.E4M3.F32.PACK_AB_MERGE_C R9, R9, R110, RZ ;  /* 0x0000006e0909723e */ /* 0x000fe200048070ff */
[-C--:B------:R-:W-:Y:S01]  /*b6e0*/  FMUL.FTZ R124, R124, R117.reuse ;  /* 0x000000757c7c7220 */ /* 0x080fe20000410000 */
[----:B------:R-:W-:Y:S01]  /*b6f0*/  F2FP.SATFINITE.E4M3.F32.PACK_AB_MERGE_C R100, R97, R96, R100 ;  /* 0x000000606164723e */ /* 0x000fe20004807064 */
[-C--:B------:R-:W-:Y:S01]  /*b700*/  FMUL.FTZ R125, R125, R117.reuse ;  /* 0x000000757d7d7220 */ /* 0x080fe20000410000 */
[----:B------:R-:W-:Y:S01]  /*b710*/  F2FP.SATFINITE.E4M3.F32.PACK_AB_MERGE_C R26, R45, R26, RZ ;  /* 0x0000001a2d1a723e */ /* 0x000fe200048070ff */
[----:B------:R-:W-:Y:S01]  /*b720*/  FMUL.FTZ R128, R128, R117 ;  /* 0x0000007580807220 */ /* 0x000fe20000410000 */
[----:B------:R-:W-:Y:S01]  /*b730*/  F2FP.SATFINITE.E4M3.F32.PACK_AB_MERGE_C R25, R32, R25, RZ ;  /* 0x000000192019723e */ /* 0x000fe200048070ff */
[----:B------:R-:W-:Y:S01]  /*b740*/  SYNCS.ARRIVE.TRANS64.RED.A1T0 RZ, [UR10], RZ ;  /* 0x000000ffffff79a7 */ /* 0x000fe2000810040a */
[----:B------:R-:W-:Y:S01]  /*b750*/  F2FP.SATFINITE.E4M3.F32.PACK_AB_MERGE_C R38, R39, R38, RZ ;  /* 0x000000262726723e */ /* 0x000fe200048070ff */
[----:B------:R-:W-:Y:S01]  /*b760*/  FMUL.FTZ R129, R129, R117 ;  /* 0x0000007581817220 */ /* 0x000fe20000410000 */
[----:B------:R-:W-:Y:S01]  /*b770*/  F2FP.SATFINITE.E4M3.F32.PACK_AB_MERGE_C R33, R40, R33, RZ ;  /* 0x000000212821723e */ /* 0x000fe200048070ff */
[-C--:B------:R-:W-:Y:S01]  /*b780*/  FMUL.FTZ R132, R132, R117.reuse ;  /* 0x0000007584847220 */ /* 0x080fe20000410000 */
        /* <DEDUP_REMOVED lines=30> */
[----:B------:R-:W-:Y:S01]  /*b970*/  F2FP.SATFINITE.E4M3.F32.PACK_AB_MERGE_C R205, R20, R15, R17 ;  /* 0x0000000f14cd723e */ /* 0x000fe20004807011 */
[----:B------:R-:W-:Y:S01]  /*b980*/  FMUL.FTZ R164, R164, R117 ;  /* 0x00000075a4a47220 */ /* 0x000fe20000410000 */
[----:B------:R-:W-:Y:S01]  /*b990*/  F2FP.SATFINITE.E4M3.F32.PACK_AB_MERGE_C R199, R56, R55, R10 ;  /* 0x0000003738c7723e */ /* 0x000fe2000480700a */
[-C--:B------:R-:W-:Y:S01]  /*b9a0*/  FMUL.FTZ R165, R165, R117.reuse ;  /* 0x00000075a5a57220 */ /* 0x080fe20000410000 */
[----:B------:R-:W-:Y:S01]  /*b9b0*/  F2FP.SATFINITE.E4M3.F32.PACK_AB_MERGE_C R186, R185, R108, R9 ;  /* 0x0000006cb9ba723e */ /* 0x000fe20004807009 */
[-C--:B------:R-:W-:Y:S01]  /*b9c0*/  FMUL.FTZ R168, R168, R117.reuse ;  /* 0x00000075a8a87220 */ /* 0x080fe20000410000 */
[----:B------:R-:W-:Y:S01]  /*b9d0*/  F2FP.SATFINITE.E4M3.F32.PACK_AB_MERGE_C R204, R13, R24, R26 ;  /* 0x000000180dcc723e */ /* 0x000fe2000480701a */
[-C--:B------:R-:W-:Y:S01]  /*b9e0*/  FMUL.FTZ R169, R169, R117.reuse ;  /* 0x00000075a9a97220 */ /* 0x080fe20000410000 */
[----:B------:R-:W-:Y:S01]  /*b9f0*/  F2FP.SATFINITE.E4M3.F32.PACK_AB_MERGE_C R206, R27, R28, R30 ;  /* 0x0000001c1bce723e */ /* 0x000fe2000480701e */
[----:B------:R-:W-:Y:S01]  /*ba00*/  FMUL.FTZ R172, R172, R117 ;  /* 0x00000075acac7220 */ /* 0x000fe20000410000 */
        /* <DEDUP_REMOVED lines=56> */
[----:B------:R-:W-:Y:S02]  /*bd90*/  IMAD.MOV.U32 R10, RZ, RZ, R75 ;  /* 0x000000ffff0a7224 */ /* 0x000fe400078e004b */
[----:B------:R-:W-:Y:S02]  /*bda0*/  IMAD.MOV.U32 R9, RZ, RZ, R57 ;  /* 0x000000ffff097224 */ /* 0x000fe400078e0039 */
[----:B------:R-:W-:Y:S02]  /*bdb0*/  IMAD.MOV.U32 R17, RZ, RZ, R12 ;  /* 0x000000ffff117224 */ /* 0x000fe400078e000c */
[----:B------:R-:W-:Y:S01]  /*bdc0*/  IMAD.MOV.U32 R185, RZ, RZ, R100 ;  /* 0x000000ffffb97224 */ /* 0x000fe200078e0064 */
[----:B------:R-:W-:Y:S06]  /*bdd0*/  @P1 BRA `(.L_x_756) ;  /* 0xffffffa800f01947 */ /* 0x000fec000383ffff */
[----:B------:R-:W-:Y:S01]  /*bde0*/  IMAD.MOV.U32 R10, RZ, RZ, R75 ;  /* 0x000000ffff0a7224 */ /* 0x000fe200078e004b */
[----:B------:R-:W-:Y:S01]  /*bdf0*/  UMOV UR36, UR7 ;  /* 0x0000000700247c82 */ /* 0x000fe20008000000 */
[----:B------:R-:W-:Y:S02]  /*be00*/  IMAD.MOV.U32 R9, RZ, RZ, R57 ;  /* 0x000000ffff097224 */ /* 0x000fe400078e0039 */
[----:B------:R-:W-:-:S07]  /*be10*/  IMAD.MOV.U32 R17, RZ, RZ, R12 ;  /* 0x000000ffff117224 */ /* 0x000fce00078e000c */
.L_x_738:
[----:B------:R-:W1:Y:S01]  /*be20*/  LDC R8, c[0x0][0x9e4] ;  /* 0x00027900ff087b82 */ /* 0x000e620000000800 */
[----:B------:R-:W-:Y:S01]  /*be30*/  ULDC UR7, c[0x0][0x9dc] ;  /* 0x0002770000077ab9 */ /* 0x000fe20000000800 */
[----:B------:R-:W-:Y:S01]  /*be40*/  LOP3.LUT R2, R2, 0xfffff7ff, RZ, 0xc0, !PT ;  /* 0xfffff7ff02027812 */ /* 0x000fe200078ec0ff */
[----:B------:R-:W-:Y:S01]  /*be50*/  VIADD R11, R210, -UR7 ;  /* 0x80000007d20b7c36 */ /* 0x000fe20008000000 */
[----:B-1----:R-:W-:-:S13]  /*be60*/  ISETP.GE.AND P1, PT, R8, 0x1, PT ;  /* 0x000000010800780c */ /* 0x002fda0003f26270 */
[----:B------:R-:W-:Y:S01]  /*be70*/  @P1 LOP3.LUT R2, R2, 0x800, RZ, 0xfc, !PT ;  /* 0x0000080002021812 */ /* 0x000fe200078efcff */
        /* <DEDUP_REMOVED lines=10> */
.L_x_758:
[----:B------:R-:W-:-:S13]  /*bf20*/  ISETP.NE.AND P1, PT, R8, 0x1, PT ;  /* 0x000000010800780c */ /* 0x000fda0003f25270 */
[----:B------:R-:W1:Y:S02]  /*bf30*/  @P1 LDC.64 R12, c[0x0][0x9e8] ;  /* 0x00027a00ff0c1b82 */ /* 0x000e640000000a00 */
[----:B-1----:R-:W-:-:S05]  /*bf40*/  @P1 IMAD.HI.U32 R12, R210, R12, RZ ;  /* 0x0000000cd20c1227 */ /* 0x002fca00078e00ff */
[----:B------:R-:W-:-:S07]  /*bf50*/  @P1 SHF.R.U32.HI R210, RZ, R13, R12 ;  /* 0x0000000dffd21219 */ /* 0x000fce000001160c */
.L_x_759:
[----:B------:R-:W-:-:S05]  /*bf60*/  IMAD R210, R210, R8, RZ ;  /* 0x00000008d2d27224 */ /* 0x000fca00078e02ff */
[----:B------:R-:W-:-:S07]  /*bf70*/  VIMNMX R11, R11, R210, !PT ;  /* 0x000000d20b0b7248 */ /* 0x000fce0007fe0100 */
.L_x_757:
[----:B------:R-:W-:-:S04]  /*bf80*/  VIADD R11, R11, 0xbf ;  /* 0x000000bf0b0b7836 */ /* 0x000fc80000000000 */
[----:B------:R-:W-:-:S05]  /*bf90*/  IMAD.HI R11, R11, 0x2aaaaaab, RZ ;  /* 0x2aaaaaab0b0b7827 */ /* 0x000fca00078e02ff */
[----:B------:R-:W-:-:S04]  /*bfa0*/  SHF.R.U32.HI R12, RZ, 0x1f, R11 ;  /* 0x0000001fff0c7819 */ /* 0x000fc8000001160b */
[----:B------:R-:W-:-:S04]  /*bfb0*/  LEA.HI.SX32 R12, R11, R12, 0x1b ;  /* 0x0000000c0b0c7211 */ /* 0x000fc800078fdaff */
[----:B------:R-:W-:-:S04]  /*bfc0*/  VIMNMX R14, R23, R12, !PT ;  /* 0x0000000c170e7248 */ /* 0x000fc80007fe0100 */
[----:B------:R-:W-:-:S13]  /*bfd0*/  ISETP.GE.AND P1, PT, R3, R14, PT ;  /* 0x0000000e0300720c */ /* 0x000fda0003f26270 */
[----:B------:R-:W-:Y:S05]  /*bfe0*/  @!P1 BRA `(.L_x_760) ;  /* 0x0000003000e49947 */ /* 0x000fea0003800000 */
[----:B------:R-:W-:Y:S02]  /*bff0*/  IMAD.MOV.U32 R11, RZ, RZ, R10 ;  /* 0x000000ffff0b7224 */ /* 0x000fe400078e000a */
[----:B------:R-:W-:Y:S02]  /*c000*/  IMAD.MOV.U32 R12, RZ, RZ, R9 ;  /* 0x000000ffff0c7224 */ /* 0x000fe400078e0009 */
[----:B------:R-:W-:-:S07]  /*c010*/  IMAD.MOV.U32 R13, RZ, RZ, R17 ;  /* 0x000000ffff0d7224 */ /* 0x000fce00078e0011 */
.L_x_770:
[----:B------:R-:W-:Y:S01]  /*c020*/  ISETP.NE.AND P2, PT, RZ, UR40, PT ;  /* 0x00000028ff007c0c */ /* 0x000fe2000bf45270 */
[----:B------:R-:W-:-:S04]  /*c030*/  UISETP.NE.AND UP0, UPT, UR36, 0x1, UPT ;  /* 0x000000012400788c */ /* 0x000fc8000bf05270 */
[----:B------:R-:W-:-:S06]  /*c040*/  USEL UR7, URZ, 0x1, UP0 ;  /* 0x000000013f077887 */ /* 0x000fcc0008000000 */
[----:B------:R-:W-:Y:S02]  /*c050*/  LOP3.LUT R17, R13, UR7, RZ, 0x3c, !PT ;  /* 0x000000070d117c12 */ /* 0x000fe4000f8e3cff */
[----:B------:R-:W-:Y:S05]  /*c060*/  @P2 BRA `(.L_x_761) ;  /* 0x0000000000342947 */ /* 0x000fea0003800000 */
[----:B------:R-:W-:Y:S05]  /*c070*/  @!P0 BRA `(.L_x_762) ;  /* 0x0000000000048947 */ /* 0x000fea0003800000 */
[----:B------:R-:W-:Y:S01]  /*c080*/  BPT.TRAP 0x1 ;  /* 0x000000040000795c */ /* 0x000fe20000300000 */
.L_x_762:
[----:B------:R-:W-:Y:S01]  /*c090*/  UIADD3 UR7, UR36, 0x1, URZ ;  /* 0x0000000124077890 */ /* 0x000fe2000fffe03f */
[----:B------:R-:W-:-:S03]  /*c0a0*/  SHF.L.U32 R9, R17, 0x1f, RZ ;  /* 0x0000001f11097819 */ /* 0x000fc600000006ff */
[----:B------:R-:W-:-:S04]  /*c0b0*/  UISETP.NE.AND UP0, UPT, UR7, 0x2, UPT ;  /* 0x000000020700788c */ /* 0x000fc8000bf05270 */
[----:B------:R-:W-:-:S04]  /*c0c0*/  USEL UR7, UR7, URZ, UP0 ;  /* 0x0000003f07077287 */ /* 0x000fc80008000000 */
[----:B------:R-:W-:-:S09]  /*c0d0*/  ULEA UR7, UR7, UR38, 0x3 ;  /* 0x0000002607077291 */ /* 0x000fd2000f8e183f */
[----:B------:R1:W2:Y:S01]  /*c0e0*/  SYNCS.PHASECHK.TRANS64.TRYWAIT P1, [UR7+0x28830], R9 ;  /* 0x02883009ff0075a7 */ /* 0x0002a20008020147 */
[----:B------:R-:W-:Y:S05]  /*c0f0*/  @!P0 BRA `(.L_x_763) ;  /* 0x0000000000048947 */ /* 0x000fea0003800000 */
[----:B------:R-:W-:Y:S01]  /*c100*/  BPT.TRAP 0x1 ;  /* 0x000000040000795c */ /* 0x000fe20000300000 */
.L_x_763:
[----:B--2---:R-:W-:Y:S05]  /*c110*/  @P1 BRA `(.L_x_761) ;  /* 0x0000000000081947 */ /* 0x004fea0003800000 */
[----:B------:R-:W2:Y:S02]  /*c120*/  SYNCS.PHASECHK.TRANS64.TRYWAIT P1, [UR7+0x28830], R9 ;  /* 0x02883009ff0075a7 */ /* 0x000ea40008020147 */
[----:B--2---:R-:W-:Y:S05]  /*c130*/  @!P1 BRA `(.L_x_764) ;  /* 0x000000e400689947 */ /* 0x004fea0003800000 */
.L_x_761:
[----:B--2---:R-:W2:Y:S01]  /*c140*/  S2R R10, SR_TID.X ;  /* 0x00000000000a7919 */ /* 0x004ea20000002100 */
[----:B------:R-:W-:Y:S01]  /*c150*/  UIADD3 UR7, UR36, 0x1, URZ ;  /* 0x0000000124077890 */ /* 0x000fe2000fffe03f */
[----:B------:R-:W-:Y:S01]  /*c160*/  UMOV UR19, 0x40000040 ;  /* 0x4000004000137882 */ /* 0x000fe20000000000 */
[----:B------:R-:W-:Y:S02]  /*c170*/  UMOV UR24, UR4 ;  /* 0x0000000400187c82 */ /* 0x000fe40008000000 */
[----:B------:R-:W-:Y:S01]  /*c180*/  UISETP.NE.AND UP0, UPT, UR7, 0x2, UPT ;  /* 0x000000020700788c */ /* 0x000fe2000bf05270 */
[----:B------:R-:W-:Y:S01]  /*c190*/  UMOV UR25, UR5 ;  /* 0x0000000500197c82 */ /* 0x000fe20008000000 */
[----:B------:R-:W-:Y:S02]  /*c1a0*/  UMOV UR27, 0x40000040 ;  /* 0x40000040001b7882 */ /* 0x000fe40000000000 */
[----:B------:R-:W-:Y:S01]  /*c1b0*/  USEL UR7, UR7, URZ, UP0 ;  /* 0x0000003f07077287 */ /* 0x000fe20008000000 */
[----:B------:R-:W-:Y:S01]  /*c1c0*/  UMOV UR11, 0x40000040 ;  /* 0x40000040000b7882 */ /* 0x000fe20000000000 */
[----:B------:R-:W-:-:S02]  /*c1d0*/  UMOV UR15, 0x40000040 ;  /* 0x40000040000f7882 */ /* 0x000fc40000000000 */
[----:B------:R-:W-:-:S04]  /*c1e0*/  UIMAD UR18, UR7, 0x600, UR20 ;  /* 0x00000600071278a4 */ /* 0x000fc8000f8e0214 */
[----:B------:R-:W-:Y:S02]  /*c1f0*/  UIADD3 UR26, UR18, 0x2, URZ ;  /* 0x00000002121a7890 */ /* 0x000fe4000fffe03f */
[----:B------:R-:W-:Y:S02]  /*c200*/  UIADD3 UR10, UR18, 0x4, URZ ;  /* 0x00000004120a7890 */ /* 0x000fe4000fffe03f */
[----:B------:R-:W-:Y:S01]  /*c210*/  UIADD3 UR14, UR18, 0x6, URZ ;  /* 0x00000006120e7890 */ /* 0x000fe2000fffe03f */
        /* <DEDUP_REMOVED lines=18> */
.L_x_766:
[----:B------:R-:W-:Y:S01]  /*c340*/  ULEA UR10, UR36, UR38, 0x3 ;  /* 0x00000026240a7291 */ /* 0x000fe2000f8e183f */
[----:B------:R-:W-:-:S08]  /*c350*/  SHF.L.U32 R9, R13, 0x1f, RZ ;  /* 0x0000001f0d097819 */ /* 0x000fd000000006ff */
[----:B------:R1:W2:Y:S01]  /*c360*/  SYNCS.PHASECHK.TRANS64.TRYWAIT P1, [UR10+0x28850], R9 ;  /* 0x02885009ff0075a7 */ /* 0x0002a2000802014a */
[----:B------:R-:W-:Y:S05]  /*c370*/  @!P0 BRA `(.L_x_767) ;  /* 0x0000000000048947 */ /* 0x000fea0003800000 */
[----:B------:R-:W-:Y:S01]  /*c380*/  BPT.TRAP 0x1 ;  /* 0x000000040000795c */ /* 0x000fe20000300000 */
.L_x_767:
[----:B--2---:R-:W-:Y:S05]  /*c390*/  @P1 BRA `(.L_x_765) ;  /* 0x0000000000081947 */ /* 0x004fea0003800000 */
[----:B------:R-:W2:Y:S02]  /*c3a0*/  SYNCS.PHASECHK.TRANS64.TRYWAIT P1, [UR10+0x28850], R9 ;  /* 0x02885009ff0075a7 */ /* 0x000ea4000802014a */
[----:B--2---:R-:W-:Y:S05]  /*c3b0*/  @!P1 BRA `(.L_x_768) ;  /* 0x000000e000e09947 */ /* 0x004fea0003800000 */
.L_x_765:
[----:B------:R-:W-:Y:S01]  /*c3c0*/  UIADD3 UR10, UR38, 0x400, URZ ;  /* 0x00000400260a7890 */ /* 0x000fe2000fffe03f */
[----:B------:R-:W-:Y:S01]  /*c3d0*/  WARPGROUP.ARRIVE ;  /* 0x00000000000079c5 */ /* 0x000fe20000000000 */
[----:B------:R-:W-:Y:S01]  /*c3e0*/  UMOV UR11, 0x80000020 ;  /* 0x80000020000b7882 */ /* 0x000fe20000000000 */
[----:B------:R-:W-:Y:S01]  /*c3f0*/  UMOV UR15, 0x80000020 ;  /* 0x80000020000f7882 */ /* 0x000fe20000000000 */
[----:B------:R-:W-:Y:S01]  /*c400*/  USHF.R.U32.HI UR10, URZ, 0x4, UR10 ;  /* 0x000000043f0a7899 */ /* 0x000fe2000801160a */
[C---:B------:R-:W-:Y:S01]  /*c410*/  FMUL.FTZ R13, R0.reuse, R24 ;  /* 0x00000018000d7220 */ /* 0x040fe20000410000 */
[C---:B------:R-:W-:Y:S01]  /*c420*/  FMUL.FTZ R15, R0.reuse, R25 ;  /* 0x00000019000f7220 */ /* 0x040fe20000410000 */
[C---:B------:R-:W-:Y:S01]  /*c430*/  FMUL.FTZ R20, R0.reuse, R26 ;  /* 0x0000001a00147220 */ /* 0x040fe20000410000 */
[----:B------:R-:W-:Y:S01]  /*c440*/  ULOP3.LUT UR10, UR10, 0x3fff, URZ, 0xc0, !UPT ;  /* 0x00003fff0a0a7892 */ /* 0x000fe2000f8ec03f */
[C---:B------:R-:W-:Y:S01]  /*c450*/  FMUL.FTZ R24, R0.reuse, R28 ;  /* 0x0000001c00187220 */ /* 0x040fe20000410000 */
[C---:B------:R-:W-:Y:S01]  /*c460*/  FMUL.FTZ R21, R0.reuse, R27 ;  /* 0x0000001b00157220 */ /* 0x040fe20000410000 */
[----:B------:R-:W2:Y:S01]  /*c470*/  MUFU.TANH R13, R13 ;  /* 0x0000000d000d7308 */ /* 0x000ea20000002400 */
[----:B------:R-:W-:Y:S01]  /*c480*/  ULOP3.LUT UR10, UR10, 0x10000, URZ, 0xfc, !UPT ;  /* 0x000100000a0a7892 */ /* 0x000fe2000f8efc3f */
[C---:B------:R-:W-:Y:S01]  /*c490*/  FMUL.FTZ R25, R0.reuse, R29 ;  /* 0x0000001d00197220 */ /* 0x040fe20000410000 */
[C---:B------:R-:W-:Y:S01]  /*c4a0*/  FMUL.FTZ R26, R0.reuse, R30 ;  /* 0x0000001e001a7220 */ /* 0x040fe20000410000 */
[C---:B------:R-:W-:Y:S01]  /*c4b0*/  FMUL.FTZ R28, R0.reuse, R32 ;  /* 0x00000020001c7220 */ /* 0x040fe20000410000 */
[----:B------:R-:W-:Y:S01]  /*c4c0*/  UIMAD UR10, UR36, 0x600, UR10 ;  /* 0x00000600240a78a4 */ /* 0x000fe2000f8e020a */
[C---:B------:R-:W-:Y:S01]  /*c4d0*/  FMUL.FTZ R27, R0.reuse, R31 ;  /* 0x0000001f001b7220 */ /* 0x040fe20000410000 */
[C---:B------:R-:W-:Y:S01]  /*c4e0*/  FMUL.FTZ R29, R0.reuse, R33 ;  /* 0x00000021001d7220 */ /* 0x040fe20000410000 */
[----:B------:R-:W1:Y:S01]  /*c4f0*/  MUFU.TANH R15, R15 ;  /* 0x0000000f000f7308 */ /* 0x000e620000002400 */
[----:B------:R-:W-:Y:S01]  /*c500*/  UIADD3 UR14, UR10, 0x2, URZ ;  /* 0x000000020a0e7890 */ /* 0x000fe2000fffe03f */
[C---:B------:R-:W-:Y:S01]  /*c510*/  FMUL.FTZ R30, R0.reuse, R34 ;  /* 0x00000022001e7220 */ /* 0x040fe20000410000 */
[C---:B------:R-:W-:Y:S01]  /*c520*/  FMUL.FTZ R32, R0.reuse, R36 ;  /* 0x0000002400207220 */ /* 0x040fe20000410000 */
[C---:B------:R-:W-:Y:S01]  /*c530*/  FMUL.FTZ R36, R0.reuse, R40 ;  /* 0x0000002800247220 */ /* 0x040fe20000410000 */
[C---:B------:R-:W-:Y:S01]  /*c540*/  FMUL.FTZ R40, R0.reuse, R44 ;  /* 0x0000002c00287220 */ /* 0x040fe20000410000 */
[----:B------:R-:W-:Y:S01]  /*c550*/  QGMMA.64x128x32.F32.E4M3.E4M3 R120, R204, gdesc[UR8], R120, gsb0 ;  /* 0x01e00008cc787df3 */ /* 0x000fe20008000878 */
[C---:B------:R-:W-:Y:S01]  /*c560*/  FMUL.FTZ R44, R0.reuse, R48 ;  /* 0x00000030002c7220 */ /* 0x040fe20000410000 */
[----:B------:R-:W3:Y:S01]  /*c570*/  MUFU.TANH R20, R20 ;  /* 0x0000001400147308 */ /* 0x000ee20000002400 */
        /* <DEDUP_REMOVED lines=107> */
[----:B------:R-:W-:Y:S01]  /*cc30*/  FMUL.FTZ R119, R0, R119 ;  /* 0x0000007700777220 */ /* 0x000fe20000410000 */
[----:B------:R-:W-:Y:S01]  /*cc40*/  UMOV UR11, 0x80000020 ;  /* 0x80000020000b7882 */ /* 0x000fe20000000000 */
[----:B------:R-:W1:Y:S02]  /*cc50*/  S2R R210, SR_TID.X ;  /* 0x0000000000d27919 */ /* 0x000e640000002100 */
[----:B------:R-:W4:Y:S01]  /*cc60*/  MUFU.TANH R35, R35 ;  /* 0x0000002300237308 */ /* 0x000f220000002400 */
[----:B---3--:R-:W-:-:S07]  /*cc70*/  FMNMX.FTZ R10, R34, R9, !PT ;  /* 0x00000009220a7209 */ /* 0x008fce0007810000 */
[----:B------:R-:W3:Y:S01]  /*cc80*/  MUFU.TANH R37, R37 ;  /* 0x0000002500257308 */ /* 0x000ee20000002400 */
[----:B--2---:R-:W-:-:S07]  /*cc90*/  FMNMX.FTZ R64, R36, R64, !PT ;  /* 0x0000004024407209 */ /* 0x004fce0007810000 */
[----:B------:R-:W2:Y:S01]  /*cca0*/  MUFU.TANH R38, R38 ;  /* 0x0000002600267308 */ /* 0x000ea20000002400 */
[----:B----4-:R-:W-:-:S07]  /*ccb0*/  FMNMX.FTZ R9, R35, R10, !PT ;  /* 0x0000000a23097209 */ /* 0x010fce0007810000 */
[----:B------:R-:W4:Y:S01]  /*ccc0*/  MUFU.TANH R40, R40 ;  /* 0x0000002800287308 */ /* 0x000f220000002400 */
[----:B---3--:R-:W-:Y:S01]  /*ccd0*/  FMNMX.FTZ R64, R37, R64, !PT ;  /* 0x0000004025407209 */ /* 0x008fe20007810000 */
[----:B------:R-:W-:Y:S02]  /*cce0*/  WARPGROUP.DEPBAR.LE gsb0, 0x0 ;  /* 0x00008000000079c5 */ /* 0x000fe40000010000 */
[----:B------:R-:W-:Y:S01]  /*ccf0*/  WARPGROUP.ARRIVE ;  /* 0x00000000000079c5 */ /* 0x000fe20000000000 */
[----:B-1----:R-:W-:-:S03]  /*cd00*/  SHF.R.U32.HI R210, RZ, 0x7, R210 ;  /* 0x00000007ffd27819 */ /* 0x002fc600000116d2 */
[----:B------:R-:W1:Y:S01]  /*cd10*/  MUFU.TANH R39, R39 ;  /* 0x0000002700277308 */ /* 0x000e620000002400 */
[----:B--2---:R-:W-:Y:S01]  /*cd20*/  FMNMX.FTZ R10, R38, R9, !PT ;  /* 0x00000009260a7209 */ /* 0x004fe20007810000 */
[----:B------:R-:W-:Y:S01]  /*cd30*/  QGMMA.64x128x32.F32.E4M3.E4M3 R120, R200, gdesc[UR12], R120, gsb0 ;  /* 0x01e0000cc8787df3 */ /* 0x000fe20008000878 */
[----:B------:R-:W-:Y:S01]  /*cd40*/  UIADD3 UR14, UR10, 0x200, URZ ;  /* 0x000002000a0e7890 */ /* 0x000fe2000fffe03f */
[----:B------:R-:W-:-:S04]  /*cd50*/  UMOV UR15, 0x80000020 ;  /* 0x80000020000f7882 */ /* 0x000fc80000000000 */
[----:B------:R-:W2:Y:S01]  /*cd60*/  MUFU.TANH R41, R41 ;  /* 0x0000002900297308 */ /* 0x000ea20000002400 */
[----:B----4-:R-:W-:-:S07]  /*cd70*/  FMNMX.FTZ R64, R40, R64, !PT ;  /* 0x0000004028407209 */ /* 0x010fce0007810000 */
[----:B------:R-:W3:Y:S01]  /*cd80*/  MUFU.TANH R42, R42 ;  /* 0x0000002a002a7308 */ /* 0x000ee20000002400 */
[----:B-1----:R-:W-:-:S07]  /*cd90*/  FMNMX.FTZ R9, R39, R10, !PT ;  /* 0x0000000a27097209 */ /* 0x002fce0007810000 */
[----:B------:R-:W1:Y:S01]  /*cda0*/  MUFU.TANH R44, R44 ;  /* 0x0000002c002c7308 */ /* 0x000e620000002400 */
[----:B--2---:R-:W-:-:S07]  /*cdb0*/  FMNMX.FTZ R64, R41, R64, !PT ;  /* 0x0000004029407209 */ /* 0x004fce0007810000 */
[----:B------:R-:W2:Y:S01]  /*cdc0*/  MUFU.TANH R43, R43 ;  /* 0x0000002b002b7308 */ /* 0x000ea20000002400 */
[----:B---3--:R-:W-:-:S07]  /*cdd0*/  FMNMX.FTZ R10, R42, R9, !PT ;  /* 0x000000092a0a7209 */ /* 0x008fce0007810000 */
        /* <DEDUP_REMOVED lines=27> */
[----:B--2---:R-:W-:Y:S01]  /*cf90*/  FMNMX.FTZ R9, R55, R10, !PT ;  /* 0x0000000a37097209 */ /* 0x004fe20007810000 */
[----:B------:R-:W-:Y:S02]  /*cfa0*/  WARPGROUP.DEPBAR.LE gsb0, 0x0 ;  /* 0x00008000000079c5 */ /* 0x000fe40000010000 */
[----:B------:R-:W-:-:S04]  /*cfb0*/  WARPGROUP.ARRIVE ;  /* 0x00000000000079c5 */ /* 0x000fc80000000000 */
[----:B------:R-:W2:Y:S01]  /*cfc0*/  MUFU.TANH R60, R60 ;  /* 0x0000003c003c7308 */ /* 0x000ea20000002400 */
[----:B---3--:R-:W-:Y:S01]  /*cfd0*/  FMNMX.FTZ R64, R57, R64, !PT ;  /* 0x0000004039407209 */ /* 0x008fe20007810000 */
[----:B------:R-:W-:Y:S01]  /*cfe0*/  QGMMA.64x128x32.F32.E4M3.E4M3 R120, R196, gdesc[UR12], R120, gsb0 ;  /* 0x01e0000cc4787df3 */ /* 0x000fe20008000878 */
[----:B------:R-:W-:Y:S01]  /*cff0*/  UIADD3 UR14, UR10, 0x202, URZ ;  /* 0x000002020a0e7890 */ /* 0x000fe2000fffe03f */
[----:B------:R-:W-:-:S04]  /*d000*/  UMOV UR15, 0x80000020 ;  /* 0x80000020000f7882 */ /* 0x000fc80000000000 */
        /* <DEDUP_REMOVED lines=39> */
[----:B-1----:R-:W-:Y:S01]  /*d280*/  FMNMX.FTZ R10, R79, R10, !PT ;  /* 0x0000000a4f0a7209 */ /* 0x002fe20007810000 */
[----:B------:R-:W-:-:S04]  /*d290*/  UIADD3 UR14, UR10, 0x400, URZ ;  /* 0x000004000a0e7890 */ /* 0x000fc8000fffe03f */
[----:B------:R-:W1:Y:S01]  /*d2a0*/  MUFU.TANH R225, R225 ;  /* 0x000000e100e17308 */ /* 0x000e620000002400 */
[----:B------:R-:W-:Y:S01]  /*d2b0*/  UMOV UR15, 0x80000020 ;  /* 0x80000020000f7882 */ /* 0x000fe20000000000 */
[----:B------:R-:W-:-:S06]  /*d2c0*/  UIADD3 UR10, UR10, 0x402, URZ ;  /* 0x000004020a0a7890 */ /* 0x000fcc000fffe03f */
        /* <DEDUP_REMOVED lines=38> */
[----:B------:R-:W-:Y:S06]  /*d530*/  QGMMA.64x128x32.F32.E4M3.E4M3 R120, R188, gdesc[UR12], R120, gsb0 ;  /* 0x01e0000cbc787df3 */ /* 0x000fec0008000878 */
        /* <DEDUP_REMOVED lines=41> */
[----:B-1----:R-:W-:-:S03]  /*d7d0*/  FMNMX.FTZ R10, R88, R9, !PT ;  /* 0x00000009580a7209 */ /* 0x002fc60007810000 */
[----:B------:R-:W1:Y:S01]  /*d7e0*/  SHFL.BFLY PT, R9, R90, 0x2, 0x1f ;  /* 0x0c401f005a097f89 */ /* 0x000e6200000e0000 */
[----:B---3--:R-:W-:-:S05]  /*d7f0*/  FMNMX.FTZ R10, R119, R10, !PT ;  /* 0x0000000a770a7209 */ /* 0x008fca0007810000 */
[----:B------:R-:W2:Y:S01]  /*d800*/  SHFL.BFLY PT, R64, R10, 0x2, 0x1f ;  /* 0x0c401f000a407f89 */ /* 0x000ea200000e0000 */
[----:B-1----:R-:W-:-:S05]  /*d810*/  FMNMX.FTZ R92, R90, R9, !PT ;  /* 0x000000095a5c7209 */ /* 0x002fca0007810000 */
[----:B------:R-:W1:Y:S01]  /*d820*/  SHFL.BFLY PT, R9, R92, 0x1, 0x1f ;  /* 0x0c201f005c097f89 */ /* 0x000e6200000e0000 */
[----:B--2---:R-:W-:Y:S02]  /*d830*/  FMNMX.FTZ R94, R10, R64, !PT ;  /* 0x000000400a5e7209 */ /* 0x004fe40007810000 */
[----:B------:R-:W2:Y:S03]  /*d840*/  LDC R64, c[0x0][0x988] ;  /* 0x00026200ff407b82 */ /* 0x000ea60000000800 */
[----:B------:R-:W3:Y:S01]  /*d850*/  SHFL.BFLY PT, R96, R94, 0x1, 0x1f ;  /* 0x0c201f005e607f89 */ /* 0x000ee200000e0000 */
[----:B-1----:R-:W-:-:S05]  /*d860*/  FMNMX.FTZ R9, R92, R9, !PT ;  /* 0x000000095c097209 */ /* 0x002fca0007810000 */
[C---:B------:R-:W-:Y:S01]  /*d870*/  FADD.FTZ R12, -R9.reuse, R12 ;  /* 0x0000000c090c7221 */ /* 0x040fe20000010100 */
[----:B--2---:R-:W-:-:S03]  /*d880*/  FFMA.FTZ R90, R9, R64, -8 ;  /* 0xc1000000095a7423 */ /* 0x004fc60000010040 */
[----:B------:R-:W-:Y:S01]  /*d890*/  FMUL.FTZ R12, R12, R64 ;  /* 0x000000400c0c7220 */ /* 0x000fe20000410000 */
[----:B---3--:R-:W-:Y:S01]  /*d8a0*/  FMNMX.FTZ R10, R94, R96, !PT ;  /* 0x000000605e0a7209 */ /* 0x008fe20007810000 */
[-CC-:B------:R-:W-:Y:S01]  /*d8b0*/  FFMA.FTZ R104, R89, R64.reuse, -R90.reuse ;  /* 0x0000004059687223 */ /* 0x180fe2000001085a */
[----:B------:R-:W-:-:S01]  /*d8c0*/  FFMA.FTZ R89, R97, R64, -R90 ;  /* 0x0000004061597223 */ /* 0x000fc2000001085a */
[-CC-:B------:R-:W-:Y:S01]  /*d8d0*/  FFMA.FTZ R97, R105, R64.reuse, -R90.reuse ;  /* 0x0000004069617223 */ /* 0x180fe2000001085a */
[----:B------:R-:W-:-:S01]  /*d8e0*/  FFMA.FTZ R105, R113, R64, -R90 ;  /* 0x0000004071697223 */ /* 0x000fc2000001085a */
[C---:B------:R-:W-:Y:S01]  /*d8f0*/  FADD.FTZ R11, -R10.reuse, R11 ;  /* 0x0000000b0a0b7221 */ /* 0x040fe20000010100 */
[----:B------:R-:W-:-:S01]  /*d900*/  FFMA.FTZ R113, R10, R64, -8 ;  /* 0xc10000000a717423 */ /* 0x000fc20000010040 */
[-CC-:B------:R-:W-:Y:S01]  /*d910*/  FFMA.FTZ R13, R13, R64.reuse, -R90.reuse ;  /* 0x000000400d0d7223 */ /* 0x180fe2000001085a */
[----:B------:R-:W-:-:S01]  /*d920*/  FFMA.FTZ R92, R15, R64, -R90 ;  /* 0x000000400f5c7223 */ /* 0x000fc2000001085a */
[-C--:B------:R-:W-:Y:S01]  /*d930*/  FMUL.FTZ R11, R11, R64.reuse ;  /* 0x000000400b0b7220 */ /* 0x080fe20000410000 */
[----:B------:R-:W-:-:S01]  /*d940*/  FFMA.FTZ R20, R20, R64, -R113 ;  /* 0x0000004014147223 */ /* 0x000fc20000010871 */
[-C--:B------:R-:W-:Y:S01]  /*d950*/  FFMA.FTZ R21, R21, R64.reuse, -R113 ;  /* 0x0000004015157223 */ /* 0x080fe20000010871 */
[----:B------:R-:W-:Y:S01]  /*d960*/  MUFU.EX2 R12, R12 ;  /* 0x0000000c000c7308 */ /* 0x000fe20000000800 */
[----:B------:R-:W-:-:S01]  /*d970*/  FFMA.FTZ R15, R24, R64, -R90 ;  /* 0x00000040180f7223 */ /* 0x000fc2000001085a */
[-C--:B------:R-:W-:Y:S01]  /*d980*/  FFMA.FTZ R26, R26, R64.reuse, -R113 ;  /* 0x000000401a1a7223 */ /* 0x080fe20000010871 */
[----:B------:R-:W-:-:S01]  /*d990*/  FFMA.FTZ R24, R25, R64, -R90 ;  /* 0x0000004019187223 */ /* 0x000fc2000001085a */
[-C--:B------:R-:W-:Y:S01]  /*d9a0*/  FFMA.FTZ R27, R27, R64.reuse, -R113 ;  /* 0x000000401b1b7223 */ /* 0x080fe20000010871 */
[----:B------:R-:W-:-:S01]  /*d9b0*/  FFMA.FTZ R25, R28, R64, -R90 ;  /* 0x000000401c197223 */ /* 0x000fc2000001085a */
[-C--:B------:R-:W-:Y:S01]  /*d9c0*/  FFMA.FTZ R30, R30, R64.reuse, -R113 ;  /* 0x000000401e1e7223 */ /* 0x080fe20000010871 */
[----:B------:R-:W-:-:S01]  /*d9d0*/  FFMA.FTZ R28, R29, R64, -R90 ;  /* 0x000000401d1c7223 */ /* 0x000fc2000001085a */
[----:B------:R-:W1:Y:S01]  /*d9e0*/  MUFU.EX2 R13, R13 ;  /* 0x0000000d000d7308 */ /* 0x000e620000000800 */
[----:B------:R-:W-:-:S01]  /*d9f0*/  FFMA.FTZ R31, R31, R64, -R113 ;  /* 0x000000401f1f7223 */ /* 0x000fc20000010871 */
[-C--:B------:R-:W-:Y:S01]  /*da00*/  FFMA.FTZ R29, R32, R64.reuse, -R90 ;  /* 0x00000040201d7223 */ /* 0x080fe2000001085a */
[----:B------:R-:W-:-:S01]  /*da10*/  FFMA.FTZ R34, R34, R64, -R113 ;  /* 0x0000004022227223 */ /* 0x000fc20000010871 */
[-C--:B------:R-:W-:Y:S01]  /*da20*/  FFMA.FTZ R32, R33, R64.reuse, -R90 ;  /* 0x0000004021207223 */ /* 0x080fe2000001085a */
[----:B------:R-:W-:-:S01]  /*da30*/  FFMA.FTZ R35, R35, R64, -R113 ;  /* 0x0000004023237223 */ /* 0x000fc20000010871 */
[-C--:B------:R-:W-:Y:S01]  /*da40*/  FFMA.FTZ R110, R79, R64.reuse, -R113 ;  /* 0x000000404f6e7223 */ /* 0x080fe20000010871 */
[----:B------:R-:W-:-:S01]  /*da50*/  FFMA.FTZ R33, R36, R64, -R90 ;  /* 0x0000004024217223 */ /* 0x000fc2000001085a */
[----:B------:R-:W-:Y:S01]  /*da60*/  MUFU.EX2 R11, R11 ;  /* 0x0000000b000b7308 */ /* 0x000fe20000000800 */
[----:B------:R-:W-:-:S01]  /*da70*/  FFMA.FTZ R38, R38, R64, -R113 ;  /* 0x0000004026267223 */ /* 0x000fc20000010871 */
[-CC-:B------:R-:W-:Y:S01]  /*da80*/  FFMA.FTZ R106, R93, R64.reuse, -R90.reuse ;  /* 0x000000405d6a7223 */ /* 0x180fe2000001085a */
[----:B------:R-:W-:-:S01]  /*da90*/  FFMA.FTZ R36, R37, R64, -R90 ;  /* 0x0000004025247223 */ /* 0x000fc2000001085a */
[-CC-:B------:R-:W-:Y:S01]  /*daa0*/  FFMA.FTZ R93, R101, R64.reuse, -R90.reuse ;  /* 0x00000040655d7223 */ /* 0x180fe2000001085a */
[----:B------:R-:W-:-:S01]  /*dab0*/  FFMA.FTZ R101, R109, R64, -R90 ;  /* 0x000000406d657223 */ /* 0x000fc2000001085a */
[-C--:B------:R-:W-:Y:S01]  /*dac0*/  FFMA.FTZ R39, R39, R64.reuse, -R113 ;  /* 0x0000004027277223 */ /* 0x080fe20000010871 */
[----:B------:R-:W-:-:S01]  /*dad0*/  FFMA.FTZ R109, R117, R64, -R90 ;  /* 0x00000040756d7223 */ /* 0x000fc2000001085a */
[----:B------:R-:W2:Y:S01]  /*dae0*/  MUFU.EX2 R20, R20 ;  /* 0x0000001400147308 */ /* 0x000ea20000000800 */
[----:B-1----:R-:W-:-:S01]  /*daf0*/  FFMA.FTZ R7, R12, R7, R13 ;  /* 0x000000070c077223 */ /* 0x002fc2000001000d */
        /* <DEDUP_REMOVED lines=14> */
[----:B------:R-:W3:Y:S01]  /*dbe0*/  MUFU.EX2 R21, R21 ;  /* 0x0000001500157308 */ /* 0x000ee20000000800 */
[----:B--2---:R-:W-:-:S01]  /*dbf0*/  FFMA.FTZ R6, R11, R6, R20 ;  /* 0x000000060b067223 */ /* 0x004fc20000010014 */
[-C--:B------:R-:W-:Y:S01]  /*dc00*/  FFMA.FTZ R54, R54, R64.reuse, -R113 ;  /* 0x0000004036367223 */ /* 0x080fe20000010871 */
[----:B------:R-:W-:-:S01]  /*dc10*/  FFMA.FTZ R52, R53, R64, -R90 ;  /* 0x0000004035347223 */ /* 0x000fc2000001085a */
[-C--:B------:R-:W-:Y:S01]  /*dc20*/  FFMA.FTZ R55, R55, R64.reuse, -R113 ;  /* 0x0000004037377223 */ /* 0x080fe20000010871 */
[----:B------:R-:W-:-:S01]  /*dc30*/  FFMA.FTZ R53, R56, R64, -R90 ;  /* 0x0000004038357223 */ /* 0x000fc2000001085a */
[-C--:B------:R-:W-:Y:S01]  /*dc40*/  FFMA.FTZ R58, R58, R64.reuse, -R113 ;  /* 0x000000403a3a7223 */ /* 0x080fe20000010871 */
[----:B------:R-:W-:-:S01]  /*dc50*/  FFMA.FTZ R56, R57, R64, -R90 ;  /* 0x0000004039387223 */ /* 0x000fc2000001085a */
[----:B------:R-:W2:Y:S01]  /*dc60*/  MUFU.EX2 R15, R15 ;  /* 0x0000000f000f7308 */ /* 0x000ea20000000800 */
[----:B-1----:R-:W-:-:S01]  /*dc70*/  FADD.FTZ R112, R92, R7 ;  /* 0x000000075c707221 */ /* 0x002fc20000010000 */
[-C--:B------:R-:W-:Y:S01]  /*dc80*/  FFMA.FTZ R59, R59, R64.reuse, -R113 ;  /* 0x000000403b3b7223 */ /* 0x080fe20000010871 */
[----:B------:R-:W-:-:S01]  /*dc90*/  FFMA.FTZ R57, R60, R64, -R90 ;  /* 0x000000403c397223 */ /* 0x000fc2000001085a */
[-C--:B------:R-:W-:Y:S01]  /*dca0*/  FFMA.FTZ R62, R62, R64.reuse, -R113 ;  /* 0x000000403e3e7223 */ /* 0x080fe20000010871 */
[----:B------:R-:W-:-:S01]  /*dcb0*/  FFMA.FTZ R60, R61, R64, -R90 ;  /* 0x000000403d3c7223 */ /* 0x000fc2000001085a */
[-C--:B------:R-:W-:Y:S01]  /*dcc0*/  FFMA.FTZ R63, R63, R64.reuse, -R113 ;  /* 0x000000403f3f7223 */ /* 0x080fe20000010871 */
[----:B------:R-:W-:-:S01]  /*dcd0*/  FFMA.FTZ R61, R65, R64, -R90 ;  /* 0x00000040413d7223 */ /* 0x000fc2000001085a */
[----:B------:R-:W1:Y:S01]  /*dce0*/  MUFU.EX2 R26, R26 ;  /* 0x0000001a001a7308 */ /* 0x000e620000000800 */
[----:B---3--:R-:W-:-:S01]  /*dcf0*/  FADD.FTZ R7, R21, R6 ;  /* 0x0000000615077221 */ /* 0x008fc20000010000 */
[-C--:B------:R-:W-:Y:S01]  /*dd00*/  FFMA.FTZ R69, R69, R64.reuse, -R113 ;  /* 0x0000004045457223 */ /* 0x080fe20000010871 */
[----:B------:R-:W-:-:S01]  /*dd10*/  FFMA.FTZ R94, R67, R64, -R90 ;  /* 0x00000040435e7223 */ /* 0x000fc2000001085a */
[-CC-:B------:R-:W-:Y:S01]  /*dd20*/  FFMA.FTZ R96, R73, R64.reuse, -R90.reuse ;  /* 0x0000004049607223 */ /* 0x180fe2000001085a */
[----:B------:R-:W-:-:S01]  /*dd30*/  FFMA.FTZ R98, R77, R64, -R90 ;  /* 0x000000404d627223 */ /* 0x000fc2000001085a */
[-CC-:B------:R-:W-:Y:S01]  /*dd40*/  FFMA.FTZ R100, R81, R64.reuse, -R90.reuse ;  /* 0x0000004051647223 */ /* 0x180fe2000001085a */
[----:B------:R-:W-:-:S01]  /*dd50*/  FFMA.FTZ R102, R85, R64, -R90 ;  /* 0x0000004055667223 */ /* 0x000fc2000001085a */
[----:B------:R-:W3:Y:S01]  /*dd60*/  MUFU.EX2 R24, R24 ;  /* 0x0000001800187308 */ /* 0x000ee20000000800 */
        /* <DEDUP_REMOVED lines=16> */
[----:B---3--:R-:W-:-:S01]  /*de70*/  FADD.FTZ R112, R24, R79 ;  /* 0x0000004f18707221 */ /* 0x008fc20000010000 */
[-CC-:B------:R-:W-:Y:S01]  /*de80*/  FFMA.FTZ R90, R71, R64.reuse, -R113.reuse ;  /* 0x00000040475a7223 */ /* 0x180fe20000010871 */
[----:B------:R-:W-:-:S01]  /*de90*/  FFMA.FTZ R71, R217, R64, -R113 ;  /* 0x00000040d9477223 */ /* 0x000fc20000010871 */
[-CC-:B------:R-:W-:Y:S01]  /*dea0*/  FFMA.FTZ R108, R75, R64.reuse, -R113.reuse ;  /* 0x000000404b6c7223 */ /* 0x180fe20000010871 */
[----:B------:R-:W-:-:S01]  /*deb0*/  FFMA.FTZ R75, R221, R64, -R113 ;  /* 0x00000040dd4b7223 */ /* 0x000fc20000010871 */
[----:B------:R-:W-:Y:S01]  /*dec0*/  FFMA.FTZ R79, R225, R64, -R113 ;  /* 0x00000040e14f7223 */ /* 0x000fe20000010871 */
[----:B------:R-:W-:-:S02]  /*ded0*/  WARPGROUP.DEPBAR.LE gsb0, 0x0 ;  /* 0x00008000000079c5 */ /* 0x000fc40000010000 */
[----:B------:R-:W3:Y:S01]  /*dee0*/  MUFU.EX2 R30, R30 ;  /* 0x0000001e001e7308 */ /* 0x000ee20000000800 */
[----:B--2---:R-:W-:-:S01]  /*def0*/  FADD.FTZ R7, R27, R6 ;  /* 0x000000061b077221 */ /* 0x004fc20000010000 */
[----:B------:R-:W-:Y:S01]  /*df00*/  IADD3 R185, -R210, 0xb, RZ ;  /* 0x0000000bd2b97810 */ /* 0x000fe20007ffe1ff */
[----:B------:R-:W-:-:S01]  /*df10*/  FFMA.FTZ R68, R68, R64, -R113 ;  /* 0x0000004044447223 */ /* 0x000fc20000010871 */
[----:B------:R-:W2:Y:S01]  /*df20*/  S2R R210, SR_TID.X ;  /* 0x0000000000d27919 */ /* 0x000ea20000002100 */
[----:B------:R-:W-:-:S01]  /*df30*/  FFMA.FTZ R72, R72, R64, -R113 ;  /* 0x0000004048487223 */ /* 0x000fc20000010871 */
[-CC-:B------:R-:W-:Y:S01]  /*df40*/  FFMA.FTZ R76, R76, R64.reuse, -R113.reuse ;  /* 0x000000404c4c7223 */ /* 0x180fe20000010871 */
[----:B------:R-:W-:-:S01]  /*df50*/  FFMA.FTZ R80, R80, R64, -R113 ;  /* 0x0000004050507223 */ /* 0x000fc20000010871 */
[----:B------:R-:W4:Y:S01]  /*df60*/  MUFU.EX2 R28, R28 ;  /* 0x0000001c001c7308 */ /* 0x000f220000000800 */
[----:B-1----:R-:W-:-:S01]  /*df70*/  FADD.FTZ R117, R25, R112 ;  /* 0x0000007019757221 */ /* 0x002fc20000010000 */
[-CC-:B------:R-:W-:Y:S01]  /*df80*/  FFMA.FTZ R112, R83, R64.reuse, -R113.reuse ;  /* 0x0000004053707223 */ /* 0x180fe20000010871 */
[----:B------:R-:W-:-:S01]  /*df90*/  FFMA.FTZ R111, R111, R64, -R113 ;  /* 0x000000406f6f7223 */ /* 0x000fc20000010871 */
[-CC-:B------:R-:W-:Y:S01]  /*dfa0*/  FFMA.FTZ R84, R84, R64.reuse, -R113.reuse ;  /* 0x0000004054547223 */ /* 0x180fe20000010871 */
[----:B------:R-:W-:-:S03]  /*dfb0*/  FFMA.FTZ R88, R88, R64, -R113 ;  /* 0x0000004058587223 */ /* 0x000fc60000010871 */
[----:B------:R-:W1:Y:S01]  /*dfc0*/  MUFU.EX2 R31, R31 ;  /* 0x0000001f001f7308 */ /* 0x000e620000000800 */
[----:B---3--:R-:W-:-:S07]  /*dfd0*/  FADD.FTZ R6, R30, R7 ;  /* 0x000000071e067221 */ /* 0x008fce0000010000 */
[----:B------:R-:W3:Y:S01]  /*dfe0*/  MUFU.EX2 R29, R29 ;  /* 0x0000001d001d7308 */ /* 0x000ee20000000800 */
[----:B----4-:R-:W-:-:S07]  /*dff0*/  FADD.FTZ R114, R28, R117 ;  /* 0x000000751c727221 */ /* 0x010fce0000010000 */
[----:B------:R-:W4:Y:S01]  /*e000*/  MUFU.EX2 R34, R34 ;  /* 0x0000002200227308 */ /* 0x000f220000000800 */
[----:B-1----:R-:W-:-:S01]  /*e010*/  FADD.FTZ R7, R31, R6 ;  /* 0x000000061f077221 */ /* 0x002fc20000010000 */
[----:B--2---:R-:W-:-:S06]  /*e020*/  LOP3.LUT P1, RZ, R210, 0x7f, RZ, 0xc0, !PT ;  /* 0x0000007fd2ff7812 */ /* 0x004fcc000782c0ff */
[----:B------:R-:W1:Y:S01]  /*e030*/  MUFU.EX2 R32, R32 ;  /* 0x0000002000207308 */ /* 0x000e620000000800 */
[----:B---3--:R-:W-:-:S07]  /*e040*/  FADD.FTZ R83, R29, R114 ;  /* 0x000000721d537221 */ /* 0x008fce0000010000 */
[----:B------:R-:W2:Y:S01]  /*e050*/  MUFU.EX2 R35, R35 ;  /* 0x0000002300237308 */ /* 0x000ea20000000800 */
[----:B----4-:R-:W-:-:S07]  /*e060*/  FADD.FTZ R6, R34, R7 ;  /* 0x0000000722067221 */ /* 0x010fce0000010000 */
[----:B------:R-:W3:Y:S01]  /*e070*/  MUFU.EX2 R33, R33 ;  /* 0x0000002100217308 */ /* 0x000ee20000000800 */
[----:B-1----:R-:W-:-:S01]  /*e080*/  FADD.FTZ R114, R32, R83 ;  /* 0x0000005320727221 */ /* 0x002fc20000010000 */
[----:B------:R-:W-:-:S06]  /*e090*/  FFMA.FTZ R83, R229, R64, -R113 ;  /* 0x00000040e5537223 */ /* 0x000fcc0000010871 */
        /* <DEDUP_REMOVED lines=126> */
[-CC-:B------:R-:W-:Y:S01]  /*e880*/  FFMA.FTZ R107, R115, R64.reuse, -R113.reuse ;  /* 0x00000040736b7223 */ /* 0x180fe20000010871 */
[----:B------:R-:W-:-:S05]  /*e890*/  FFMA.FTZ R113, R119, R64, -R113 ;  /* 0x0000004077717223 */ /* 0x000fca0000010871 */
        /* <DEDUP_REMOVED lines=8> */
[----:B------:R-:W-:-:S06]  /*e920*/  IMAD.U32 R117, RZ, RZ, UR7 ;  /* 0x00000007ff757e24 */ /* 0x000fcc000f8e00ff */
[----:B------:R-:W1:Y:S01]  /*e930*/  MUFU.EX2 R74, R74 ;  /* 0x0000004a004a7308 */ /* 0x000e620000000800 */
[----:B--2---:R-:W-:-:S01]  /*e940*/  FADD.FTZ R7, R93, R6 ;  /* 0x000000065d077221 */ /* 0x004fc20000010000 */
[----:B------:R-:W-:-:S05]  /*e950*/  @!P1 LEA R6, R117, UR38, 0x3 ;  /* 0x0000002675069c11 */ /* 0x000fca000f8e18ff */
[----:B------:R-:W-:Y:S01]  /*e960*/  @!P1 VIADD R6, R6, 0x28840 ;  /* 0x0002884006069836 */ /* 0x000fe20000000000 */
[----:B------:R-:W2:Y:S01]  /*e970*/  MUFU.EX2 R76, R76 ;  /* 0x0000004c004c7308 */ /* 0x000ea20000000800 */
[----:B---3--:R-:W-:-:S03]  /*e980*/  FADD.FTZ R115, R99, R184 ;  /* 0x000000b863737221 */ /* 0x008fc60000010000 */
[----:B------:R-:W-:Y:S01]  /*e990*/  @!P1 PRMT R6, RZ, 0x654, R6 ;  /* 0x00000654ff069816 */ /* 0x000fe20000000006 */
[----:B------:R3:W-:Y:S06]  /*e9a0*/  BAR.ARV R185, 0x100 ;  /* 0x000400b90000751d */ /* 0x0007ec0000002000 */
[----:B------:R-:W4:Y:S01]  /*e9b0*/  MUFU.EX2 R97, R97 ;  /* 0x0000006100617308 */ /* 0x000f220000000800 */
[----:B-1----:R-:W-:-:S01]  /*e9c0*/  FADD.FTZ R184, R74, R7 ;  /* 0x000000074ab87221 */ /* 0x002fc20000010000 */
[----:B------:R1:W-:Y:S01]  /*e9d0*/  @!P1 SYNCS.ARRIVE.TRANS64.RED.A1T0 RZ, [R6+URZ], RZ ;  /* 0x000000ff06ff99a7 */ /* 0x0003e2000810043f */
[----:B--2---:R-:W-:-:S05]  /*e9e0*/  FADD.FTZ R186, R76, R115 ;  /* 0x000000734cba7221 */ /* 0x004fca0000010000 */
[----:B------:R-:W2:Y:S08]  /*e9f0*/  MUFU.EX2 R103, R103 ;  /* 0x0000006700677308 */ /* 0x000eb00000000800 */
[----:B------:R-:W5:Y:S01]  /*ea00*/  MUFU.EX2 R78, R78 ;  /* 0x0000004e004e7308 */ /* 0x000f620000000800 */
[----:B----4-:R-:W-:-:S07]  /*ea10*/  FADD.FTZ R7, R97, R184 ;  /* 0x000000b861077221 */ /* 0x010fce0000010000 */
[----:B------:R-:W4:Y:S01]  /*ea20*/  MUFU.EX2 R80, R80 ;  /* 0x0000005000507308 */ /* 0x000f220000000800 */
[----:B--2---:R-:W-:-:S07]  /*ea30*/  FADD.FTZ R115, R103, R186 ;  /* 0x000000ba67737221 */ /* 0x004fce0000010000 */
[----:B------:R-:W2:Y:S01]  /*ea40*/  MUFU.EX2 R101, R101 ;  /* 0x0000006500657308 */ /* 0x000ea20000000800 */
[----:B-----5:R-:W-:-:S07]  /*ea50*/  FADD.FTZ R184, R78, R7 ;  /* 0x000000074eb87221 */ /* 0x020fce0000010000 */
[----:B------:R-:W5:Y:S01]  /*ea60*/  MUFU.EX2 R111, R111 ;  /* 0x0000006f006f7308 */ /* 0x000f620000000800 */
[----:B----4-:R-:W-:-:S07]  /*ea70*/  FADD.FTZ R186, R80, R115 ;  /* 0x0000007350ba7221 */ /* 0x010fce0000010000 */
[----:B------:R-:W1:Y:S01]  /*ea80*/  MUFU.EX2 R82, R82 ;  /* 0x0000005200527308 */ /* 0x000e620000000800 */
[----:B--2---:R-:W-:-:S07]  /*ea90*/  FADD.FTZ R7, R101, R184 ;  /* 0x000000b865077221 */ /* 0x004fce0000010000 */
[----:B------:R-:W-:Y:S01]  /*eaa0*/  MUFU.EX2 R84, R84 ;  /* 0x0000005400547308 */ /* 0x000fe20000000800 */
[----:B-----5:R-:W-:-:S07]  /*eab0*/  FADD.FTZ R115, R111, R186 ;  /* 0x000000ba6f737221 */ /* 0x020fce0000010000 */
[----:B------:R-:W2:Y:S01]  /*eac0*/  MUFU.EX2 R105, R105 ;  /* 0x0000006900697308 */ /* 0x000ea20000000800 */
[----:B-1----:R-:W-:-:S07]  /*ead0*/  FADD.FTZ R6, R82, R7 ;  /* 0x0000000752067221 */ /* 0x002fce0000010000 */
[----:B------:R-:W-:Y:S08]  /*eae0*/  MUFU.EX2 R107, R107 ;  /* 0x0000006b006b7308 */ /* 0x000ff00000000800 */
[----:B------:R-:W1:Y:S01]  /*eaf0*/  MUFU.EX2 R86, R86 ;  /* 0x0000005600567308 */ /* 0x000e620000000800 */
[----:B--2---:R-:W-:-:S07]  /*eb00*/  FADD.FTZ R7, R105, R6 ;  /* 0x0000000669077221 */ /* 0x004fce0000010000 */
[----:B------:R2:W4:Y:S08]  /*eb10*/  MUFU.EX2 R117, R88 ;  /* 0x0000005800757308 */ /* 0x0005300000000800 */
[----:B------:R-:W5:Y:S01]  /*eb20*/  MUFU.EX2 R109, R109 ;  /* 0x0000006d006d7308 */ /* 0x000f620000000800 */
[----:B--2---:R-:W-:-:S01]  /*eb30*/  FADD.FTZ R88, R84, R115 ;  /* 0x0000007354587221 */ /* 0x004fc20000010000 */
[----:B-1----:R-:W-:-:S03]  /*eb40*/  FADD.FTZ R6, R86, R7 ;  /* 0x0000000756067221 */ /* 0x002fc60000010000 */
[----:B------:R-:W-:-:S03]  /*eb50*/  FADD.FTZ R88, R107, R88 ;  /* 0x000000586b587221 */ /* 0x000fc60000010000 */
[----:B------:R-:W1:Y:S01]  /*eb60*/  MUFU.EX2 R113, R113 ;  /* 0x0000007100717308 */ /* 0x000e620000000800 */
[----:B----4-:R-:W-:-:S01]  /*eb70*/  FADD.FTZ R88, R117, R88 ;  /* 0x0000005875587221 */ /* 0x010fc20000010000 */
[----:B-----5:R-:W-:-:S03]  /*eb80*/  FADD.FTZ R7, R109, R6 ;  /* 0x000000066d077221 */ /* 0x020fc60000010000 */
[----:B-1----:R-:W-:Y:S01]  /*eb90*/  FADD.FTZ R6, R113, R88 ;  /* 0x0000005871067221 */ /* 0x002fe20000010000 */
[----:B---3--:R-:W-:Y:S06]  /*eba0*/  @!P0 BRA `(.L_x_769) ;  /* 0x0000000000048947 */ /* 0x008fec0003800000 */
[----:B------:R-:W-:Y:S01]  /*ebb0*/  BPT.TRAP 0x1 ;  /* 0x000000040000795c */ /* 0x000fe20000300000 */
.L_x_769:
        /* <DEDUP_REMOVED lines=49> */
[----:B------:R-:W-:Y:S01]  /*eed0*/  F2FP.SATFINITE.E4M3.F32.PACK_AB_MERGE_C R24, R113, R117, RZ ;  /* 0x000000757118723e */ /* 0x000fe200048070ff */
        /* <DEDUP_REMOVED lines=71> */
[----:B------:R-:W-:Y:S01]  /*f350*/  F2FP.SATFINITE.E4M3.F32.PACK_AB_MERGE_C R187, R107, R84, R24 ;  /* 0x000000546bbb723e */ /* 0x000fe20004807018 */
[----:B------:R-:W-:Y:S06]  /*f360*/  @P1 BRA `(.L_x_770) ;  /* 0xffffffcc002c1947 */ /* 0x000fec000383ffff */
[----:B------:R-:W-:-:S05]  /*f370*/  UMOV UR36, UR7 ;  /* 0x0000000700247c82 */ /* 0x000fca0008000000 */
.L_x_760:
[----:B------:R-:W-:-:S13]  /*f380*/  ISETP.GE.AND P1, PT, R3, R23, PT ;  /* 0x000000170300720c */ /* 0x000fda0003f26270 */
[----:B------:R-:W-:Y:S05]  /*f390*/  @!P1 BRA `(.L_x_771) ;  /* 0x0000005400389947 */ /* 0x000fea0003800000 */
[----:B------:R-:W-:Y:S01]  /*f3a0*/  IMAD.MOV.U32 R11, RZ, RZ, R10 ;  /* 0x000000ffff0b7224 */ /* 0x000fe200078e000a */
[----:B------:R-:W-:Y:S01]  /*f3b0*/  ULDC UR21, c[0x0][0x9e4] ;  /* 0x0002790000157ab9 */ /* 0x000fe20000000800 */
[----:B------:R-:W-:Y:S01]  /*f3c0*/  IMAD.MOV.U32 R12, RZ, RZ, R9 ;  /* 0x000000ffff0c7224 */ /* 0x000fe200078e0009 */
[----:B------:R-:W-:Y:S01]  /*f3d0*/  ULDC UR22, c[0x0][0x2e0] ;  /* 0x0000b80000167ab9 */ /* 0x000fe20000000800 */
[----:B------:R-:W-:Y:S01]  /*f3e0*/  IMAD.MOV.U32 R14, RZ, RZ, R17 ;  /* 0x000000ffff0e7224 */ /* 0x000fe200078e0011 */
[----:B------:R-:W-:Y:S01]  /*f3f0*/  ULDC UR23, c[0x0][0x9e0] ;  /* 0x0002780000177ab9 */ /* 0x000fe20000000800 */
[----:B------:R-:W-:-:S07]  /*f400*/  IMAD.IADD R13, R212, 0x1, R4 ;  /* 0x00000001d40d7824 */ /* 0x000fce00078e0204 */
.L_x_789:
[----:B------:R-:W-:Y:S01]  /*f410*/  ISETP.NE.AND P2, PT, RZ, UR40, PT ;  /* 0x00000028ff007c0c */ /* 0x000fe2000bf45270 */
[----:B------:R-:W-:-:S04]  /*f420*/  UISETP.NE.AND UP0, UPT, UR36, 0x1, UPT ;  /* 0x000000012400788c */ /* 0x000fc8000bf05270 */
[----:B------:R-:W-:-:S06]  /*f430*/  USEL UR7, URZ, 0x1, UP0 ;  /* 0x000000013f077887 */ /* 0x000fcc0008000000 */
[----:B------:R-:W-:Y:S02]  /*f440*/  LOP3.LUT R17, R14, UR7, RZ, 0x3c, !PT ;  /* 0x000000070e117c12 */ /* 0x000fe4000f8e3cff */
[----:B------:R-:W-:Y:S05]  /*f450*/  @P2 BRA `(.L_x_772) ;  /* 0x0000000000342947 */ /* 0x000fea0003800000 */
[----:B------:R-:W-:Y:S05]  /*f460*/  @!P0 BRA `(.L_x_773) ;  /* 0x0000000000048947 */ /* 0x000fea0003800000 */
[----:B------:R-:W-:Y:S01]  /*f470*/  BPT.TRAP 0x1 ;  /* 0x000000040000795c */ /* 0x000fe20000300000 */
.L_x_773:
        /* <DEDUP_REMOVED lines=8> */
.L_x_774:
[----:B--2---:R-:W-:Y:S05]  /*f500*/  @P1 BRA `(.L_x_772) ;  /* 0x0000000000081947 */ /* 0x004fea0003800000 */
[----:B------:R-:W2:Y:S02]  /*f510*/  SYNCS.PHASECHK.TRANS64.TRYWAIT P1, [UR7+0x28830], R9 ;  /* 0x02883009ff0075a7 */ /* 0x000ea40008020147 */
[----:B--2---:R-:W-:Y:S05]  /*f520*/  @!P1 BRA `(.L_x_775) ;  /* 0x000000b0009c9947 */ /* 0x004fea0003800000 */
.L_x_772:
        /* <DEDUP_REMOVED lines=32> */
.L_x_777:
[----:B------:R-:W-:Y:S01]  /*f730*/  ULEA UR10, UR36, UR38, 0x3 ;  /* 0x00000026240a7291 */ /* 0x000fe2000f8e183f */
[----:B------:R-:W-:-:S08]  /*f740*/  SHF.L.U32 R9, R14, 0x1f, RZ ;  /* 0x0000001f0e097819 */ /* 0x000fd000000006ff */
[----:B------:R1:W2:Y:S01]  /*f750*/  SYNCS.PHASECHK.TRANS64.TRYWAIT P1, [UR10+0x28850], R9 ;  /* 0x02885009ff0075a7 */ /* 0x0002a2000802014a */
[----:B------:R-:W-:Y:S05]  /*f760*/  @!P0 BRA `(.L_x_778) ;  /* 0x0000000000048947 */ /* 0x000fea0003800000 */
[----:B------:R-:W-:Y:S01]  /*f770*/  BPT.TRAP 0x1 ;  /* 0x000000040000795c */ /* 0x000fe20000300000 */
.L_x_778:
[----:B--2---:R-:W-:Y:S05]  /*f780*/  @P1 BRA `(.L_x_776) ;  /* 0x0000000000081947 */ /* 0x004fea0003800000 */
[----:B------:R-:W2:Y:S02]  /*f790*/  SYNCS.PHASECHK.TRANS64.TRYWAIT P1, [UR10+0x28850], R9 ;  /* 0x02885009ff0075a7 */ /* 0x000ea4000802014a */
[----:B--2---:R-:W-:Y:S05]  /*f7a0*/  @!P1 BRA `(.L_x_779) ;  /* 0x000000b000149947 */ /* 0x004fea0003800000 */
.L_x_776:
        /* <DEDUP_REMOVED lines=20> */
[----:B------:R-:W-:Y:S01]  /*f8f0*/  UIADD3 UR14, UR10, 0x2, URZ ;  /* 0x000000020a0e7890 */ /* 0x000fe2000fffe03f */
[C---:B------:R-:W-:Y:S01]  /*f900*/  FMUL.FTZ R74, R0.reuse, R76 ;  /* 0x0000004c004a7220 */ /* 0x040fe20000410000 */
[C---:B------:R-:W-:Y:S01]  /*f910*/  FMUL.FTZ R76, R0.reuse, R82 ;  /* 0x00000052004c7220 */ /* 0x040fe20000410000 */
[C---:B------:R-:W-:Y:S01]  /*f920*/  FMUL.FTZ R82, R0.reuse, R84 ;  /* 0x0000005400527220 */ /* 0x040fe20000410000 */
[C---:B------:R-:W-:Y:S01]  /*f930*/  FMUL.FTZ R84, R0.reuse, R90 ;  /* 0x0000005a00547220 */ /* 0x040fe20000410000 */
[----:B------:R-:W-:Y:S01]  /*f940*/  QGMMA.64x128x32.F32.E4M3.E4M3 R120, R204, gdesc[UR8], R120, gsb0 ;  /* 0x01e00008cc787df3 */ /* 0x000fe20008000878 */
        /* <DEDUP_REMOVED lines=83> */
[----:B------:R-:W-:Y:S01]  /*fe80*/  @!P1 PRMT R44, RZ, 0x654, R44 ;  /* 0x00000654ff2c9816 */ /* 0x000fe2000000002c */
[C---:B------:R-:W-:Y:S01]  /*fe90*/  FMUL.FTZ R39, R0.reuse, R45 ;  /* 0x0000002d00277220 */ /* 0x040fe20000410000 */
[C---:B------:R-:W-:Y:S01]  /*fea0*/  FMUL.FTZ R104, R0.reuse, R110 ;  /* 0x0000006e00687220 */ /* 0x040fe20000410000 */
[C---:B------:R-:W-:Y:S01]  /*feb0*/  FMUL.FTZ R111, R0.reuse, R112 ;  /* 0x00000070006f7220 */ /* 0x040fe20000410000 */
[C---:B------:R-:W-:Y:S01]  /*fec0*/  FMUL.FTZ R113, R0.reuse, R113 ;  /* 0x0000007100717220 */ /* 0x040fe20000410000 */
[----:B------:R-:W-:Y:S01]  /*fed0*/  FMUL.FTZ R110, R0, R118 ;  /* 0x00000076006e7220 */ /* 0x000fe20000410000 */
[----:B------:R-:W-:-:S02]  /*fee0*/  IMAD R45, R19, UR22, R117 ;  /* 0x00000016132d7c24 */ /* 0x000fc4000f8e0275 */
[----:B------:R-:W-:Y:S01]  /*fef0*/  FMUL.FTZ R112, R0, R119 ;  /* 0x0000007700707220 */ /* 0x000fe20000410000 */
[----:B------:R-:W2:Y:S02]  /*ff00*/  MUFU.TANH R9, R9 ;  /* 0x0000000900097308 */ /* 0x000ea40000002400 */
[----:B-1----:R-:W-:Y:S01]  /*ff10*/  IADD3 R45, R45, 0x1, -R114 ;  /* 0x000000012d2d7810 */ /* 0x002fe20007ffe872 */
[----:B------:R-:W-:-:S05]  /*ff20*/  IMAD R114, R18, -0x2, R117 ;  /* 0xfffffffe12727824 */ /* 0x000fca00078e0275 */
[----:B------:R-:W1:Y:S01]  /*ff30*/  MUFU.TANH R14, R14 ;  /* 0x0000000e000e7308 */ /* 0x000e620000002400 */
[----:B------:R-:W-:-:S07]  /*ff40*/  IMAD R45, R18, -0x2, R45 ;  /* 0xfffffffe122d7824 */ /* 0x000fce00078e022d */
[----:B------:R-:W3:Y:S08]  /*ff50*/  MUFU.TANH R10, R10 ;  /* 0x0000000a000a7308 */ /* 0x000ef00000002400 */
[----:B------:R-:W4:Y:S08]  /*ff60*/  MUFU.TANH R15, R15 ;  /* 0x0000000f000f7308 */ /* 0x000f300000002400 */
        /* <DEDUP_REMOVED lines=115> */
[----:B------:R-:W-:Y:S01]  /*106a0*/  IADD3 R187, -R210, 0xb, RZ ;  /* 0x0000000bd2bb7810 */ /* 0x000fe20007ffe1ff */
[C---:B------:R-:W-:Y:S02]  /*106b0*/  VIADD R186, R45.reuse, UR23 ;  /* 0x000000172dba7c36 */ /* 0x040fe40008000000 */
[----:B------:R-:W-:Y:S02]  /*106c0*/  VIADD R185, R45, UR6 ;  /* 0x000000062db97c36 */ /* 0x000fe40008000000 */
[----:B------:R1:W-:Y:S06]  /*106d0*/  BAR.ARV R187, 0x100 ;  /* 0x000400bb0000751d */ /* 0x0003ec0000002000 */
[----:B------:R1:W-:Y:S01]  /*106e0*/  @!P1 SYNCS.ARRIVE.TRANS64.RED.A1T0 RZ, [R44+URZ], RZ ;  /* 0x000000ff2cff99a7 */ /* 0x0003e2000810043f */
[----:B------:R-:W-:Y:S01]  /*106f0*/  ISETP.GE.AND P1, PT, R8, 0x1, PT ;  /* 0x000000010800780c */ /* 0x000fe20003f26270 */
[----:B------:R-:W-:-:S02]  /*10700*/  IMAD.IADD R184, R4, 0x1, R186 ;  /* 0x0000000104b87824 */ /* 0x000fc400078e02ba */
[----:B------:R-:W-:-:S10]  /*10710*/  IMAD.IADD R118, R4, 0x1, R185 ;  /* 0x0000000104767824 */ /* 0x000fd400078e02b9 */
[----:B-1234-:R-:W-:Y:S05]  /*10720*/  @!P1 BRA `(.L_x_780) ;  /* 0x0000000000589947 */ /* 0x01efea0003800000 */
        /* <DEDUP_REMOVED lines=11> */
.L_x_782:
[----:B------:R-:W-:-:S05]  /*107e0*/  IMAD.U32 R187, RZ, RZ, UR21 ;  /* 0x00000015ffbb7e24 */ /* 0x000fca000f8e00ff */
[----:B------:R-:W-:-:S13]  /*107f0*/  ISETP.NE.AND P1, PT, R187, 0x1, PT ;  /* 0x00000001bb00780c */ /* 0x000fda0003f25270 */
[----:B------:R-:W1:Y:S01]  /*10800*/  @P1 LDC.64 R44, c[0x0][0x9e8] ;  /* 0x00027a00ff2c1b82 */ /* 0x000e620000000a00 */
[----:B------:R-:W-:-:S04]  /*10810*/  @P1 IMAD.IADD R119, R212, 0x1, R4 ;  /* 0x00000001d4771824 */ /* 0x000fc800078e0204 */
[----:B-1----:R-:W-:-:S04]  /*10820*/  @P1 IMAD.HI.U32 R44, R119, R44, RZ ;  /* 0x0000002c772c1227 */ /* 0x002fc800078e00ff */
[----:B------:R-:W-:Y:S01]  /*10830*/  IMAD.MOV.U32 R119, RZ, RZ, R13 ;  /* 0x000000ffff777224 */ /* 0x000fe200078e000d */
[----:B------:R-:W-:-:S07]  /*10840*/  @P1 SHF.R.U32.HI R119, RZ, R45, R44 ;  /* 0x0000002dff771219 */ /* 0x000fce000001162c */
.L_x_783:
[----:B------:R-:W-:Y:S05]  /*10850*/  BSYNC B0 ;  /* 0x0000000000007941 */ /* 0x000fea0003800000 */
.L_x_781:
[----:B------:R-:W-:-:S05]  /*10860*/  IMAD R45, R119, R187, R114 ;  /* 0x000000bb772d7224 */ /* 0x000fca00078e0272 */
[----:B------:R-:W-:Y:S02]  /*10870*/  VIADDMNMX R184, R45, R187, R184, PT ;  /* 0x000000bb2db87246 */ /* 0x000fe400038001b8 */
[----:B------:R-:W-:-:S07]  /*10880*/  VIMNMX R118, R118, R45, !PT ;  /* 0x0000002d76767248 */ /* 0x000fce0007fe0100 */
.L_x_780:
        /* <DEDUP_REMOVED lines=280> */
[----:B------:R-:W-:-:S13]  /*11a10*/  ISETP.GE.AND P6, PT, R8, 0x1, PT ;  /* 0x000000010800780c */ /* 0x000fda0003fc6270 */
        /* <DEDUP_REMOVED lines=13> */
.L_x_786:
[----:B------:R-:W-:-:S05]  /*11af0*/  IMAD.U32 R14, RZ, RZ, UR21 ;  /* 0x00000015ff0e7e24 */ /* 0x000fca000f8e00ff */
[----:B------:R-:W-:-:S13]  /*11b00*/  ISETP.NE.AND P6, PT, R14, 0x1, PT ;  /* 0x000000010e00780c */ /* 0x000fda0003fc5270 */
[----:B------:R-:W1:Y:S02]  /*11b10*/  @P6 LDC.64 R20, c[0x0][0x9e8] ;  /* 0x00027a00ff146b82 */ /* 0x000e640000000a00 */
[----:B-1----:R-:W-:-:S05]  /*11b20*/  @P6 IMAD.HI.U32 R20, R9, R20, RZ ;  /* 0x0000001409146227 */ /* 0x002fca00078e00ff */
[----:B------:R-:W-:-:S07]  /*11b30*/  @P6 SHF.R.U32.HI R9, RZ, R21, R20 ;  /* 0x00000015ff096219 */ /* 0x000fce0000011614 */
.L_x_787:
[----:B------:R-:W-:Y:S05]  /*11b40*/  BSYNC B0 ;  /* 0x0000000000007941 */ /* 0x000fea0003800000 */
.L_x_785:
[----:B------:R-:W-:-:S05]  /*11b50*/  IMAD R9, R9, R14, R114 ;  /* 0x0000000e09097224 */ /* 0x000fca00078e0272 */
[----:B------:R-:W-:Y:S02]  /*11b60*/  VIADDMNMX R186, R9, R14, R186, PT ;  /* 0x0000000e09ba7246 */ /* 0x000fe400038001ba */
[----:B------:R-:W-:-:S07]  /*11b70*/  VIMNMX R185, R185, R9, !PT ;  /* 0x00000009b9b97248 */ /* 0x000fce0007fe0100 */
.L_x_784:
        /* <DEDUP_REMOVED lines=118> */
[C---:B------:R-:W-:Y:S02]  /*122e0*/  ISETP.GT.AND P1, PT, R185.reuse, 0x48, !P1 ;  /* 0x00000048b900780c */ /* 0x040fe40004f24270 */
[----:B------:R-:W-:Y:S01]  /*122f0*/  ISETP.GT.AND P2, PT, R185, 0xa9, !P2 ;  /* 0x000000a9b900780c */ /* 0x000fe20005744270 */
[----:B------:R-:W2:Y:S01]  /*12300*/  SHFL.BFLY PT, R9, R24, 0x2, 0x1f ;  /* 0x0c401f0018097f89 */ /* 0x000ea200000e0000 */
[----:B------:R-:W-:-:S02]  /*12310*/  ISETP.LT.OR P1, PT, R186, 0x49, P1 ;  /* 0x00000049ba00780c */ /* 0x000fc40000f21670 */
[----:B------:R-:W-:Y:S02]  /*12320*/  ISETP.LT.OR P2, PT, R186, 0xaa, P2 ;  /* 0x000000aaba00780c */ /* 0x000fe40001741670 */
[----:B------:R-:W-:Y:S02]  /*12330*/  FSEL R56, R56, -INF , !P1 ;  /* 0xff80000038387808 */ /* 0x000fe40004800000 */
[----:B------:R-:W-:Y:S02]  /*12340*/  LOP3.LUT P1, RZ, R16, 0x10000000, RZ, 0xc0, !PT ;  /* 0x1000000010ff7812 */ /* 0x000fe4000782c0ff */
[C---:B------:R-:W-:Y:S02]  /*12350*/  ISETP.GT.AND P3, PT, R185.reuse, 0xb0, !P3 ;  /* 0x000000b0b900780c */ /* 0x040fe40005f64270 */
[----:B------:R-:W-:Y:S02]  /*12360*/  ISETP.GT.AND P1, PT, R185, 0x49, !P1 ;  /* 0x00000049b900780c */ /* 0x000fe40004f24270 */
[----:B------:R-:W-:-:S02]  /*12370*/  FSEL R105, R105, -INF , !P2 ;  /* 0xff80000069697808 */ /* 0x000fc40005000000 */
[C---:B------:R-:W-:Y:S02]  /*12380*/  ISETP.LT.OR P1, PT, R186.reuse, 0x4a, P1 ;  /* 0x0000004aba00780c */ /* 0x040fe40000f21670 */
[----:B------:R-:W-:Y:S02]  /*12390*/  ISETP.LT.OR P3, PT, R186, 0xb1, P3 ;  /* 0x000000b1ba00780c */ /* 0x000fe40001f61670 */
[----:B------:R-:W-:Y:S02]  /*123a0*/  FSEL R57, R57, -INF , !P1 ;  /* 0xff80000039397808 */ /* 0x000fe40004800000 */
[----:B------:R-:W-:Y:S02]  /*123b0*/  ISETP.GT.AND P1, PT, R185, 0x50, !P6 ;  /* 0x00000050b900780c */ /* 0x000fe40007724270 */
[----:B------:R-:W-:Y:S02]  /*123c0*/  LOP3.LUT P6, RZ, R16, 0x10000, RZ, 0xc0, !PT ;  /* 0x0001000010ff7812 */ /* 0x000fe400078cc0ff */
[----:B------:R-:W-:-:S02]  /*123d0*/  ISETP.LT.OR P1, PT, R186, 0x51, P1 ;  /* 0x00000051ba00780c */ /* 0x000fc40000f21670 */
[----:B--2---:R-:W-:Y:S02]  /*123e0*/  FMNMX.FTZ R26, R24, R9, !PT ;  /* 0x00000009181a7209 */ /* 0x004fe40007810000 */
[----:B------:R-:W-:Y:S02]  /*123f0*/  FSEL R60, R60, -INF , !P1 ;  /* 0xff8000003c3c7808 */ /* 0x000fe40004800000 */
[----:B------:R-:W-:Y:S01]  /*12400*/  LOP3.LUT P1, RZ, R16, 0x4000000, RZ, 0xc0, !PT ;  /* 0x0400000010ff7812 */ /* 0x000fe2000782c0ff */
[----:B------:R-:W2:Y:S01]  /*12410*/  SHFL.BFLY PT, R9, R26, 0x1, 0x1f ;  /* 0x0c201f001a097f89 */ /* 0x000ea200000e0000 */
[C---:B------:R-:W-:Y:S02]  /*12420*/  ISETP.GT.AND P4, PT, R185.reuse, 0xb1, !P4 ;  /* 0x000000b1b900780c */ /* 0x040fe40006784270 */
[----:B------:R-:W-:Y:S02]  /*12430*/  ISETP.GT.AND P1, PT, R185, 0x51, !P1 ;  /* 0x00000051b900780c */ /* 0x000fe40004f24270 */
[----:B------:R-:W-:-:S02]  /*12440*/  FSEL R109, R109, -INF , !P3 ;  /* 0xff8000006d6d7808 */ /* 0x000fc40005800000 */
[----:B------:R-:W-:Y:S02]  /*12450*/  ISETP.LT.OR P1, PT, R186, 0x52, P1 ;  /* 0x00000052ba00780c */ /* 0x000fe40000f21670 */
[----:B------:R-:W-:Y:S02]  /*12460*/  ISETP.GT.AND P5, PT, R185, 0xb8, !P5 ;  /* 0x000000b8b900780c */ /* 0x000fe40006fa4270 */
[----:B------:R-:W-:Y:S02]  /*12470*/  FSEL R61, R61, -INF , !P1 ;  /* 0xff8000003d3d7808 */ /* 0x000fe40004800000 */
[----:B------:R-:W-:Y:S02]  /*12480*/  LOP3.LUT P1, RZ, R16, 0x2000000, RZ, 0xc0, !PT ;  /* 0x0200000010ff7812 */ /* 0x000fe4000782c0ff */
[----:B------:R-:W-:Y:S02]  /*12490*/  ISETP.LT.OR P4, PT, R186, 0xb2, P4 ;  /* 0x000000b2ba00780c */ /* 0x000fe40002781670 */
[----:B------:R-:W-:-:S02]  /*124a0*/  ISETP.GT.AND P1, PT, R185, 0x58, !P1 ;  /* 0x00000058b900780c */ /* 0x000fc40004f24270 */
[C---:B------:R-:W-:Y:S02]  /*124b0*/  ISETP.LT.OR P5, PT, R186.reuse, 0xb9, P5 ;  /* 0x000000b9ba00780c */ /* 0x040fe40002fa1670 */
[----:B------:R-:W-:Y:S02]  /*124c0*/  ISETP.LT.OR P1, PT, R186, 0x59, P1 ;  /* 0x00000059ba00780c */ /* 0x000fe40000f21670 */
[----:B------:R-:W-:Y:S02]  /*124d0*/  FSEL R107, R107, -INF , !P4 ;  /* 0xff8000006b6b7808 */ /* 0x000fe40006000000 */
[----:B------:R-:W-:Y:S02]  /*124e0*/  FSEL R65, R65, -INF , !P1 ;  /* 0xff80000041417808 */ /* 0x000fe40004800000 */
[----:B------:R-:W-:Y:S02]  /*124f0*/  LOP3.LUT P1, RZ, R16, 0x1000000, RZ, 0xc0, !PT ;  /* 0x0100000010ff7812 */ /* 0x000fe4000782c0ff */
[----:B--2---:R-:W-:-:S02]  /*12500*/  FMNMX.FTZ R9, R26, R9, !PT ;  /* 0x000000091a097209 */ /* 0x004fc40007810000 */
[----:B------:R-:W-:-:S03]  /*12510*/  ISETP.GT.AND P1, PT, R185, 0x59, !P1 ;  /* 0x00000059b900780c */ /* 0x000fc60004f24270 */
[----:B-1----:R-:W-:Y:S01]  /*12520*/  FFMA.FTZ R20, R9, R64, -8 ;  /* 0xc100000009147423 */ /* 0x002fe20000010040 */
        /* <DEDUP_REMOVED lines=78> */
[C---:B------:R-:W-:Y:S02]  /*12a10*/  ISETP.GT.AND P1, PT, R185.reuse, RZ, !P6 ;  /* 0x000000ffb900720c */ /* 0x040fe40007724270 */
        /* <DEDUP_REMOVED lines=12> */
[----:B------:R-:W-:Y:S01]  /*12ae0*/  FSEL R185, R110, -INF , !P5 ;  /* 0xff8000006eb97808 */ /* 0x000fe20006800000 */
[----:B------:R-:W-:-:S01]  /*12af0*/  FFMA.FTZ R30, R189, R64, -R20 ;  /* 0x00000040bd1e7223 */ /* 0x000fc20000010814 */
[----:B------:R-:W-:Y:S01]  /*12b00*/  FMNMX.FTZ R187, R25, R10, !PT ;  /* 0x0000000a19bb7209 */ /* 0x000fe20007810000 */
[----:B------:R-:W-:-:S01]  /*12b10*/  FFMA.FTZ R34, R191, R64, -R20 ;  /* 0x00000040bf227223 */ /* 0x000fc20000010814 */
[-CC-:B------:R-:W-:Y:S01]  /*12b20*/  FFMA.FTZ R110, R111, R64.reuse, -R20.reuse ;  /* 0x000000406f6e7223 */ /* 0x180fe20000010814 */
        /* <DEDUP_REMOVED lines=12> */
[----:B------:R-:W-:Y:S01]  /*12bf0*/  FMUL.FTZ R117, R115, R64 ;  /* 0x0000004073757220 */ /* 0x000fe20000410000 */
        /* <DEDUP_REMOVED lines=46> */
[----:B------:R-:W-:Y:S01]  /*12ee0*/  FFMA.FTZ R108, R233, R64, -R20 ;  /* 0x00000040e96c7223 */ /* 0x000fe20000010814 */
[----:B------:R-:W-:Y:S01]  /*12ef0*/  MUFU.EX2 R24, R24 ;  /* 0x0000001800187308 */ /* 0x000fe20000000800 */
[----:B------:R-:W-:-:S04]  /*12f00*/  FMNMX.FTZ R187, R57, R10, !PT ;  /* 0x0000000a39bb7209 */ /* 0x000fc80007810000 */
[----:B------:R-:W-:-:S03]  /*12f10*/  FMNMX.FTZ R10, R60, R187, !PT ;  /* 0x000000bb3c0a7209 */ /* 0x000fc60007810000 */
[----:B------:R-:W1:Y:S01]  /*12f20*/  MUFU.EX2 R117, R117 ;  /* 0x0000007500757308 */ /* 0x000e620000000800 */
[----:B------:R-:W-:-:S04]  /*12f30*/  FMNMX.FTZ R10, R61, R10, !PT ;  /* 0x0000000a3d0a7209 */ /* 0x000fc80007810000 */
[----:B------:R-:W-:-:S03]  /*12f40*/  FMNMX.FTZ R187, R65, R10, !PT ;  /* 0x0000000a41bb7209 */ /* 0x000fc60007810000 */
[----:B------:R-:W-:Y:S01]  /*12f50*/  MUFU.EX2 R45, R45 ;  /* 0x0000002d002d7308 */ /* 0x000fe20000000800 */
        /* <DEDUP_REMOVED lines=28> */
[----:B------:R-:W-:Y:S02]  /*13120*/  FMNMX.FTZ R10, R104, R187, !PT ;  /* 0x000000bb680a7209 */ /* 0x000fe40007810000 */
[----:B------:R-:W-:Y:S01]  /*13130*/  FSEL R187, R112, -INF , !P2 ;  /* 0xff80000070bb7808 */ /* 0x000fe20005000000 */
[----:B------:R-:W-:Y:S01]  /*13140*/  MUFU.EX2 R39, R39 ;  /* 0x0000002700277308 */ /* 0x000fe20000000800 */
[----:B------:R-:W-:-:S04]  /*13150*/  FMNMX.FTZ R10, R105, R10, !PT ;  /* 0x0000000a690a7209 */ /* 0x000fc80007810000 */
[----:B------:R-:W-:-:S03]  /*13160*/  FMNMX.FTZ R10, R109, R10, !PT ;  /* 0x0000000a6d0a7209 */ /* 0x000fc60007810000 */
[----:B------:R-:W-:Y:S01]  /*13170*/  MUFU.EX2 R44, R44 ;  /* 0x0000002c002c7308 */ /* 0x000fe20000000800 */
[----:B------:R-:W-:-:S04]  /*13180*/  FMNMX.FTZ R10, R107, R10, !PT ;  /* 0x0000000a6b0a7209 */ /* 0x000fc80007810000 */
[----:B------:R-:W-:-:S03]  /*13190*/  FMNMX.FTZ R10, R185, R10, !PT ;  /* 0x0000000ab90a7209 */ /* 0x000fc60007810000 */
[----:B------:R-:W-:Y:S01]  /*131a0*/  MUFU.EX2 R43, R43 ;  /* 0x0000002b002b7308 */ /* 0x000fe20000000800 */
[----:B------:R-:W-:-:S05]  /*131b0*/  FMNMX.FTZ R10, R187, R10, !PT ;  /* 0x0000000abb0a7209 */ /* 0x000fca0007810000 */
[----:B------:R-:W2:Y:S02]  /*131c0*/  SHFL.BFLY PT, R189, R10, 0x2, 0x1f ;  /* 0x0c401f000abd7f89 */ /* 0x000ea400000e0000 */
[----:B------:R-:W-:Y:S08]  /*131d0*/  MUFU.EX2 R48, R48 ;  /* 0x0000003000307308 */ /* 0x000ff00000000800 */
[----:B------:R-:W-:Y:S08]  /*131e0*/  MUFU.EX2 R49, R49 ;  /* 0x0000003100317308 */ /* 0x000ff00000000800 */
[----:B------:R-:W-:Y:S01]  /*131f0*/  MUFU.EX2 R52, R52 ;  /* 0x0000003400347308 */ /* 0x000fe20000000800 */
[----:B--2---:R-:W-:Y:S01]  /*13200*/  FMNMX.FTZ R112, R10, R189, !PT ;  /* 0x000000bd0a707209 */ /* 0x004fe20007810000 */
[----:B------:R-:W-:-:S06]  /*13210*/  FFMA.FTZ R189, R235, R64, -R20 ;  /* 0x00000040ebbd7223 */ /* 0x000fcc0000010814 */
[----:B------:R-:W-:Y:S01]  /*13220*/  MUFU.EX2 R53, R53 ;  /* 0x0000003500357308 */ /* 0x000fe20000000800 */
[----:B------:R-:W2:Y:S07]  /*13230*/  SHFL.BFLY PT, R191, R112, 0x1, 0x1f ;  /* 0x0c201f0070bf7f89 */ /* 0x000eae00000e0000 */
[----:B------:R-:W-:Y:S08]  /*13240*/  MUFU.EX2 R58, R58 ;  /* 0x0000003a003a7308 */ /* 0x000ff00000000800 */
[----:B------:R-:W-:Y:S08]  /*13250*/  MUFU.EX2 R59, R59 ;  /* 0x0000003b003b7308 */ /* 0x000ff00000000800 */
[----:B------:R-:W-:Y:S01]  /*13260*/  MUFU.EX2 R62, R62 ;  /* 0x0000003e003e7308 */ /* 0x000fe20000000800 */
[----:B--2---:R-:W-:-:S04]  /*13270*/  FMNMX.FTZ R10, R112, R191, !PT ;  /* 0x000000bf700a7209 */ /* 0x004fc80007810000 */
        /* <DEDUP_REMOVED lines=15> */
[----:B------:R-:W-:Y:S01]  /*13370*/  FSEL R60, R10, RZ, P1 ;  /* 0x000000ff0a3c7208 */ /* 0x000fe20000800000 */
[-CC-:B------:R-:W-:Y:S01]  /*13380*/  FFMA.FTZ R33, R40, R64.reuse, -R115.reuse ;  /* 0x0000004028217223 */ /* 0x180fe20000010873 */
[----:B------:R-:W-:-:S01]  /*13390*/  FFMA.FTZ R40, R47, R64, -R115 ;  /* 0x000000402f287223 */ /* 0x000fc20000010873 */
[-CC-:B------:R-:W-:Y:S01]  /*133a0*/  FFMA.FTZ R47, R54, R64.reuse, -R115.reuse ;  /* 0x00000040362f7223 */ /* 0x180fe20000010873 */
[----:B------:R-:W-:-:S01]  /*133b0*/  FFMA.FTZ R54, R57, R64, -R115 ;  /* 0x0000004039367223 */ /* 0x000fc20000010873 */
[----:B------:R-:W-:Y:S01]  /*133c0*/  FADD.FTZ R57, -R60, R11 ;  /* 0x0000000b3c397221 */ /* 0x000fe20000010100 */
[----:B------:R-:W-:-:S01]  /*133d0*/  FFMA.FTZ R12, R15, R64, -R115 ;  /* 0x000000400f0c7223 */ /* 0x000fc20000010873 */
[----:B------:R-:W-:Y:S01]  /*133e0*/  MUFU.EX2 R191, R191 ;  /* 0x000000bf00bf7308 */ /* 0x000fe20000000800 */
[----:B------:R-:W-:-:S01]  /*133f0*/  FFMA.FTZ R15, R25, R64, -R115 ;  /* 0x00000040190f7223 */ /* 0x000fc20000010873 */
[-C--:B------:R-:W-:Y:S01]  /*13400*/  FMUL.FTZ R60, R57, R64.reuse ;  /* 0x00000040393c7220 */ /* 0x080fe20000410000 */
[----:B------:R-:W-:-:S01]  /*13410*/  FFMA.FTZ R25, R32, R64, -R115 ;  /* 0x0000004020197223 */ /* 0x000fc20000010873 */
[-CC-:B------:R-:W-:Y:S01]  /*13420*/  FFMA.FTZ R32, R37, R64.reuse, -R115.reuse ;  /* 0x0000004025207223 */ /* 0x180fe20000010873 */
[----:B------:R-:W-:-:S01]  /*13430*/  FFMA.FTZ R37, R46, R64, -R115 ;  /* 0x000000402e257223 */ /* 0x000fc20000010873 */
[-CC-:B------:R-:W-:Y:S01]  /*13440*/  FFMA.FTZ R46, R51, R64.reuse, -R115.reuse ;  /* 0x00000040332e7223 */ /* 0x180fe20000010873 */
[----:B------:R-:W-:-:S01]  /*13450*/  FFMA.FTZ R51, R56, R64, -R115 ;  /* 0x0000004038337223 */ /* 0x000fc20000010873 */
[----:B------:R-:W2:Y:S01]  /*13460*/  MUFU.EX2 R60, R60 ;  /* 0x0000003c003c7308 */ /* 0x000ea20000000800 */
[----:B------:R-:W-:-:S01]  /*13470*/  FFMA.FTZ R56, R61, R64, -R115 ;  /* 0x000000403d387223 */ /* 0x000fc20000010873 */
[-CC-:B------:R-:W-:Y:S01]  /*13480*/  FFMA.FTZ R65, R65, R64.reuse, -R115.reuse ;  /* 0x0000004041417223 */ /* 0x180fe20000010873 */
[----:B------:R-:W-:-:S01]  /*13490*/  FFMA.FTZ R61, R72, R64, -R115 ;  /* 0x00000040483d7223 */ /* 0x000fc20000010873 */
[----:B-1----:R-:W-:Y:S01]  /*134a0*/  FFMA.FTZ R72, R117, R7, R24 ;  /* 0x0000000775487223 */ /* 0x002fe20000010018 */
[----:B------:R-:W-:-:S01]  /*134b0*/  FFMA.FTZ R57, R68, R64, -R115 ;  /* 0x0000004044397223 */ /* 0x000fc20000010873 */
[-CC-:B------:R-:W-:Y:S01]  /*134c0*/  FFMA.FTZ R68, R69, R64.reuse, -R115.reuse ;  /* 0x0000004045447223 */ /* 0x180fe20000010873 */
[----:B------:R-:W-:-:S01]  /*134d0*/  FFMA.FTZ R66, R66, R64, -R115 ;  /* 0x0000004042427223 */ /* 0x000fc20000010873 */
[----:B------:R-:W1:Y:S01]  /*134e0*/  MUFU.EX2 R12, R12 ;  /* 0x0000000c000c7308 */ /* 0x000e620000000800 */
[----:B------:R-:W-:-:S07]  /*134f0*/  FFMA.FTZ R185, R185, R64, -R115 ;  /* 0x00000040b9b97223 */ /* 0x000fce0000010873 */
[----:B------:R-:W3:Y:S01]  /*13500*/  MUFU.EX2 R14, R14 ;  /* 0x0000000e000e7308 */ /* 0x000ee20000000800 */
[----:B--2---:R-:W-:-:S07]  /*13510*/  FFMA.FTZ R7, R60, R6, R191 ;  /* 0x000000063c077223 */ /* 0x004fce00000100bf */
[----:B------:R-:W2:Y:S01]  /*13520*/  MUFU.EX2 R15, R15 ;  /* 0x0000000f000f7308 */ /* 0x000ea20000000800 */
[----:B-1----:R-:W-:-:S07]  /*13530*/  FADD.FTZ R7, R12, R7 ;  /* 0x000000070c077221 */ /* 0x002fce0000010000 */
[----:B------:R-:W1:Y:S01]  /*13540*/  MUFU.EX2 R20, R20 ;  /* 0x0000001400147308 */ /* 0x000e620000000800 */
[----:B---3--:R-:W-:-:S07]  /*13550*/  FADD.FTZ R114, R14, R7 ;  /* 0x000000070e727221 */ /* 0x008fce0000010000 */
[----:B------:R3:W-:Y:S01]  /*13560*/  MUFU.EX2 R11, R65 ;  /* 0x00000041000b7308 */ /* 0x0007e20000000800 */
[----:B--2---:R-:W-:-:S07]  /*13570*/  FADD.FTZ R69, R15, R114 ;  /* 0x000000720f457221 */ /* 0x004fce0000010000 */
[----:B------:R-:W2:Y:S01]  /*13580*/  MUFU.EX2 R21, R21 ;  /* 0x0000001500157308 */ /* 0x000ea20000000800 */
[----:B---3--:R-:W-:-:S01]  /*13590*/  FADD.FTZ R65, R45, R72 ;  /* 0x000000482d417221 */ /* 0x008fc20000010000 */
[----:B------:R-:W-:-:S03]  /*135a0*/  FFMA.FTZ R72, R73, R64, -R115 ;  /* 0x0000004049487223 */ /* 0x000fc60000010873 */
[----:B------:R-:W-:Y:S01]  /*135b0*/  FADD.FTZ R6, R26, R65 ;  /* 0x000000411a067221 */ /* 0x000fe20000010000 */
[----:B------:R-:W-:-:S01]  /*135c0*/  FFMA.FTZ R65, R76, R64, -R115 ;  /* 0x000000404c417223 */ /* 0x000fc20000010873 */
[----:B-1----:R-:W-:Y:S01]  /*135d0*/  FADD.FTZ R76, R20, R69 ;  /* 0x00000045144c7221 */ /* 0x002fe20000010000 */
[----:B------:R-:W1:Y:S01]  /*135e0*/  MUFU.EX2 R25, R25 ;  /* 0x0000001900197308 */ /* 0x000e620000000800 */
[----:B------:R-:W-:-:S01]  /*135f0*/  FADD.FTZ R7, R119, R6 ;  /* 0x0000000677077221 */ /* 0x000fc20000010000 */
[----:B------:R-:W-:-:S03]  /*13600*/  FFMA.FTZ R69, R80, R64, -R115 ;  /* 0x0000004050457223 */ /* 0x000fc60000010873 */
[----:B------:R-:W-:-:S03]  /*13610*/  FADD.FTZ R6, R30, R7 ;  /* 0x000000071e067221 */ /* 0x000fc60000010000 */
[----:B------:R-:W3:Y:S01]  /*13620*/  MUFU.EX2 R28, R28 ;  /* 0x0000001c001c7308 */ /* 0x000ee20000000800 */
[----:B------:R-:W-:-:S01]  /*13630*/  FADD.FTZ R7, R27, R6 ;  /* 0x000000061b077221 */ /* 0x000fc20000010000 */
[----:B--2---:R-:W-:Y:S01]  /*13640*/  FADD.FTZ R6, R21, R76 ;  /* 0x0000004c15067221 */ /* 0x004fe20000010000 */
[----:B------:R-:W-:-:S02]  /*13650*/  FFMA.FTZ R76, R77, R64, -R115 ;  /* 0x000000404d4c7223 */ /* 0x000fc40000010873 */
[----:B------:R-:W-:-:S03]  /*13660*/  FADD.FTZ R114, R34, R7 ;  /* 0x0000000722727221 */ /* 0x000fc60000010000 */
[----:B------:R-:W2:Y:S01]  /*13670*/  MUFU.EX2 R29, R29 ;  /* 0x0000001d001d7308 */ /* 0x000ea20000000800 */
[----:B-1----:R-:W-:-:S01]  /*13680*/  FADD.FTZ R7, R25, R6 ;  /* 0x0000000619077221 */ /* 0x002fc20000010000 */
[----:B------:R-:W-:-:S04]  /*13690*/  FADD.FTZ R73, R31, R114 ;  /* 0x000000721f497221 */ /* 0x000fc80000010000 */
[----:B------:R-:W-:Y:S02]  /*136a0*/  FADD.FTZ R80, R38, R73 ;  /* 0x0000004926507221 */ /* 0x000fe40000010000 */
[----:B------:R-:W1:Y:S01]  /*136b0*/  MUFU.EX2 R32, R32 ;  /* 0x0000002000207308 */ /* 0x000e620000000800 */
[----:B---3--:R-:W-:-:S01]  /*136c0*/  FADD.FTZ R6, R28, R7 ;  /* 0x000000071c067221 */ /* 0x008fc20000010000 */
[----:B------:R-:W-:Y:S01]  /*136d0*/  FADD.FTZ R73, R35, R80 ;  /* 0x0000005023497221 */ /* 0x000fe20000010000 */
[----:B------:R-:W-:-:S03]  /*136e0*/  FFMA.FTZ R80, R81, R64, -R115 ;  /* 0x0000004051507223 */ /* 0x000fc60000010873 */
[----:B------:R-:W-:Y:S01]  /*136f0*/  FADD.FTZ R114, R42, R73 ;  /* 0x000000492a727221 */ /* 0x000fe20000010000 */
[----:B------:R-:W-:-:S01]  /*13700*/  FFMA.FTZ R73, R84, R64, -R115 ;  /* 0x0000004054497223 */ /* 0x000fc20000010873 */
[----:B------:R-:W3:Y:S01]  /*13710*/  MUFU.EX2 R33, R33 ;  /* 0x0000002100217308 */ /* 0x000ee20000000800 */
[----:B--2---:R-:W-:-:S01]  /*13720*/  FADD.FTZ R7, R29, R6 ;  /* 0x000000061d077221 */ /* 0x004fc20000010000 */
[----:B------:R-:W-:-:S04]  /*13730*/  FADD.FTZ R77, R39, R114 ;  /* 0x00000072274d7221 */ /* 0x000fc80000010000 */
[----:B------:R-:W-:Y:S02]  /*13740*/  FADD.FTZ R84, R44, R77 ;  /* 0x0000004d2c547221 */ /* 0x000fe40000010000 */
[----:B------:R-:W2:Y:S01]  /*13750*/  MUFU.EX2 R36, R36 ;  /* 0x0000002400247308 */ /* 0x000ea20000000800 */
[----:B-1----:R-:W-:-:S01]  /*13760*/  FADD.FTZ R6, R32, R7 ;  /* 0x0000000720067221 */ /* 0x002fc20000010000 */
[----:B------:R-:W-:Y:S01]  /*13770*/  FADD.FTZ R77, R43, R84 ;  /* 0x000000542b4d7221 */ /* 0x000fe20000010000 */
[----:B------:R-:W-:-:S03]  /*13780*/  FFMA.FTZ R84, R85, R64, -R115 ;  /* 0x0000004055547223 */ /* 0x000fc60000010873 */
[----:B------:R-:W-:Y:S01]  /*13790*/  FADD.FTZ R114, R48, R77 ;  /* 0x0000004d30727221 */ /* 0x000fe20000010000 */
[----:B------:R-:W-:-:S01]  /*137a0*/  FFMA.FTZ R77, R88, R64, -R115 ;  /* 0x00000040584d7223 */ /* 0x000fc20000010873 */
[----:B------:R-:W1:Y:S01]  /*137b0*/  MUFU.EX2 R37, R37 ;  /* 0x0000002500257308 */ /* 0x000e620000000800 */
[----:B---3--:R-:W-:-:S01]  /*137c0*/  FADD.FTZ R7, R33, R6 ;  /* 0x0000000621077221 */ /* 0x008fc20000010000 */
[----:B------:R-:W-:-:S04]  /*137d0*/  FADD.FTZ R81, R49, R114 ;  /* 0x0000007231517221 */ /* 0x000fc80000010000 */
[----:B------:R-:W-:Y:S02]  /*137e0*/  FADD.FTZ R88, R52, R81 ;  /* 0x0000005134587221 */ /* 0x000fe40000010000 */
[----:B------:R-:W3:Y:S01]  /*137f0*/  MUFU.EX2 R40, R40 ;  /* 0x0000002800287308 */ /* 0x000ee20000000800 */
[----:B--2---:R-:W-:-:S01]  /*13800*/  FADD.FTZ R6, R36, R7 ;  /* 0x0000000724067221 */ /* 0x004fc20000010000 */
[----:B------:R-:W-:Y:S01]  /*13810*/  FADD.FTZ R81, R53, R88 ;  /* 0x0000005835517221 */ /* 0x000fe20000010000 */
[----:B------:R-:W-:-:S03]  /*13820*/  FFMA.FTZ R88, R89, R64, -R115 ;  /* 0x0000004059587223 */ /* 0x000fc60000010873 */
[----:B------:R-:W-:Y:S01]  /*13830*/  FADD.FTZ R114, R58, R81 ;  /* 0x000000513a727221 */ /* 0x000fe20000010000 */
[----:B------:R-:W-:-:S01]  /*13840*/  FFMA.FTZ R81, R92, R64, -R115 ;  /* 0x000000405c517223 */ /* 0x000fc20000010873 */
[----:B------:R-:W2:Y:S01]  /*13850*/  MUFU.EX2 R41, R41 ;  /* 0x0000002900297308 */ /* 0x000ea20000000800 */
[----:B-1----:R-:W-:-:S01]  /*13860*/  FADD.FTZ R7, R37, R6 ;  /* 0x0000000625077221 */ /* 0x002fc20000010000 */
[----:B------:R-:W-:-:S04]  /*13870*/  FADD.FTZ R85, R59, R114 ;  /* 0x000000723b557221 */ /* 0x000fc80000010000 */
[----:B------:R-:W-:Y:S02]  /*13880*/  FADD.FTZ R92, R62, R85 ;  /* 0x000000553e5c7221 */ /* 0x000fe40000010000 */
[----:B------:R-:W1:Y:S01]  /*13890*/  MUFU.EX2 R46, R46 ;  /* 0x0000002e002e7308 */ /* 0x000e620000000800 */
[----:B---3--:R-:W-:-:S01]  /*138a0*/  FADD.FTZ R6, R40, R7 ;  /* 0x0000000728067221 */ /* 0x008fc20000010000 */
[----:B------:R-:W-:Y:S01]  /*138b0*/  FADD.FTZ R85, R63, R92 ;  /* 0x0000005c3f557221 */ /* 0x000fe20000010000 */
[----:B------:R-:W-:-:S05]  /*138c0*/  FFMA.FTZ R92, R93, R64, -R115 ;  /* 0x000000405d5c7223 */ /* 0x000fca0000010873 */
        /* <DEDUP_REMOVED lines=15> */
[----:B-1----:R-:W-:-:S04]  /*139c0*/  FADD.FTZ R6, R56, R7 ;  /* 0x0000000738067221 */ /* 0x002fc80000010000 */
[----:B------:R-:W-:-:S03]  /*139d0*/  FADD.FTZ R7, R11, R6 ;  /* 0x000000060b077221 */ /* 0x000fc60000010000 */
[----:B------:R-:W1:Y:S01]  /*139e0*/  MUFU.EX2 R66, R66 ;  /* 0x0000004200427308 */ /* 0x000e620000000800 */
[----:B---3--:R-:W-:-:S01]  /*139f0*/  FADD.FTZ R114, R70, R85 ;  /* 0x0000005546727221 */ /* 0x008fc20000010000 */
[----:B------:R-:W-:-:S06]  /*13a00*/  FFMA.FTZ R85, R96, R64, -R115 ;  /* 0x0000004060557223 */ /* 0x000fcc0000010873 */
        /* <DEDUP_REMOVED lines=9> */
[----:B-1----:R-:W-:-:S01]  /*13aa0*/  FADD.FTZ R89, R71, R96 ;  /* 0x0000006047597221 */ /* 0x002fc20000010000 */
[----:B------:R-:W-:-:S06]  /*13ab0*/  FFMA.FTZ R96, R97, R64, -R115 ;  /* 0x0000004061607223 */ /* 0x000fcc0000010873 */
[----:B------:R-:W1:Y:S01]  /*13ac0*/  MUFU.EX2 R61, R61 ;  /* 0x0000003d003d7308 */ /* 0x000e620000000800 */
[----:B---3--:R-:W-:-:S07]  /*13ad0*/  FADD.FTZ R6, R68, R7 ;  /* 0x0000000744067221 */ /* 0x008fce0000010000 */
[----:B------:R-:W3:Y:S01]  /*13ae0*/  MUFU.EX2 R75, R75 ;  /* 0x0000004b004b7308 */ /* 0x000ee20000000800 */
[----:B--2---:R-:W-:-:S01]  /*13af0*/  FADD.FTZ R114, R78, R89 ;  /* 0x000000594e727221 */ /* 0x004fc20000010000 */
[----:B------:R-:W-:-:S06]  /*13b00*/  FFMA.FTZ R89, R100, R64, -R115 ;  /* 0x0000004064597223 */ /* 0x000fcc0000010873 */
        /* <DEDUP_REMOVED lines=16> */
[----:B---3--:R-:W-:-:S01]  /*13c10*/  FADD.FTZ R114, R86, R93 ;  /* 0x0000005d56727221 */ /* 0x008fc20000010000 */
[----:B------:R-:W-:-:S06]  /*13c20*/  FFMA.FTZ R93, R104, R64, -R115 ;  /* 0x00000040685d7223 */ /* 0x000fcc0000010873 */
        /* <DEDUP_REMOVED lines=30> */
[-CC-:B------:R-:W-:Y:S01]  /*13e10*/  FFMA.FTZ R104, R107, R64.reuse, -R115.reuse ;  /* 0x000000406b687223 */ /* 0x180fe20000010873 */
[----:B------:R-:W-:-:S05]  /*13e20*/  FFMA.FTZ R115, R187, R64, -R115 ;  /* 0x00000040bb737223 */ /* 0x000fca0000010873 */
        /* <DEDUP_REMOVED lines=31> */
[----:B---3--:R-:W-:-:S04]  /*14020*/  FADD.FTZ R103, R111, R116 ;  /* 0x000000746f677221 */ /* 0x008fc80000010000 */
[----:B------:R-:W-:-:S03]  /*14030*/  FADD.FTZ R6, R112, R103 ;  /* 0x0000006770067221 */ /* 0x000fc60000010000 */
[----:B------:R-:W3:Y:S01]  /*14040*/  MUFU.EX2 R113, R113 ;  /* 0x0000007100717308 */ /* 0x000ee20000000800 */
[----:B--2---:R-:W-:-:S07]  /*14050*/  FADD.FTZ R7, R104, R7 ;  /* 0x0000000768077221 */ /* 0x004fce0000010000 */
[----:B------:R-:W2:Y:S01]  /*14060*/  MUFU.EX2 R115, R115 ;  /* 0x0000007300737308 */ /* 0x000ea20000000800 */
[----:B-1----:R-:W-:-:S01]  /*14070*/  FADD.FTZ R103, R118, R7 ;  /* 0x0000000776677221 */ /* 0x002fc20000010000 */
[----:B---3--:R-:W-:-:S03]  /*14080*/  FADD.FTZ R7, R113, R6 ;  /* 0x0000000671077221 */ /* 0x008fc60000010000 */
[----:B--2---:R-:W-:Y:S01]  /*14090*/  FADD.FTZ R6, R115, R103 ;  /* 0x0000006773067221 */ /* 0x004fe20000010000 */
[----:B------:R-:W-:Y:S06]  /*140a0*/  @!P0 BRA `(.L_x_788) ;  /* 0x0000000000048947 */ /* 0x000fec0003800000 */
[----:B------:R-:W-:Y:S01]  /*140b0*/  BPT.TRAP 0x1 ;  /* 0x000000040000795c */ /* 0x000fe20000300000 */
.L_x_788:
        /* <DEDUP_REMOVED lines=10> */
[----:B------:R-:W-:Y:S01]  /*14160*/  FMUL.FTZ R121, R121, R117 ;  /* 0x0000007579797220 */ /* 0x000fe20000410000 */
[----:B------:R-:W-:Y:S01]  /*14170*/  F2FP.SATFINITE.E4M3.F32.PACK_AB_MERGE_C R25, R28, R25, RZ ;  /* 0x000000191c19723e */ /* 0x000fe200048070ff */
[-C--:B------:R-:W-:Y:S01]  /*14180*/  FMUL.FTZ R124, R124, R117.reuse ;  /* 0x000000757c7c7220 */ /* 0x080fe20000410000 */
[----:B------:R-:W-:Y:S01]  /*14190*/  F2FP.SATFINITE.E4M3.F32.PACK_AB_MERGE_C R39, R39, R42, RZ ;  /* 0x0000002a2727723e */ /* 0x000fe200048070ff */
[----:B------:R-:W-:Y:S01]  /*141a0*/  FMUL.FTZ R125, R125, R117 ;  /* 0x000000757d7d7220 */ /* 0x000fe20000410000 */
[----:B------:R-:W-:Y:S01]  /*141b0*/  F2FP.SATFINITE.E4M3.F32.PACK_AB_MERGE_C R33, R36, R33, RZ ;  /* 0x000000212421723e */ /* 0x000fe200048070ff */
[----:B------:R-:W-:Y:S01]  /*141c0*/  FMUL.FTZ R128, R128, R117 ;  /* 0x0000007580807220 */ /* 0x000fe20000410000 */
[----:B------:R-:W-:Y:S01]  /*141d0*/  F2FP.SATFINITE.E4M3.F32.PACK_AB_MERGE_C R48, R49, R48, RZ ;  /* 0x000000303130723e */ /* 0x000fe200048070ff */
[----:B------:R-:W-:Y:S01]  /*141e0*/  SYNCS.ARRIVE.TRANS64.RED.A1T0 RZ, [UR10], RZ ;  /* 0x000000ffffff79a7 */ /* 0x000fe2000810040a */
        /* <DEDUP_REMOVED lines=102> */
[----:B------:R-:W-:Y:S01]  /*14850*/  IMAD.MOV.U32 R14, RZ, RZ, R17 ;  /* 0x000000ffff0e7224 */ /* 0x000fe200078e0011 */
[----:B------:R-:W-:Y:S06]  /*14860*/  @P1 BRA `(.L_x_789) ;  /* 0xffffffa800e81947 */ /* 0x000fec000383ffff */
[----:B------:R-:W-:-:S05]  /*14870*/  UMOV UR36, UR7 ;  /* 0x0000000700247c82 */ /* 0x000fca0008000000 */
.L_x_771:
[----:B------:R-:W-:Y:S06]  /*14880*/  BAR.ARV 0x8, 0x120 ;  /* 0x0204800000007b1d */ /* 0x000fec0000002000 */
[----:B------:R-:W-:Y:S05]  /*14890*/  @!P0 BRA `(.L_x_790) ;  /* 0x0000000000048947 */ /* 0x000fea0003800000 */
[----:B------:R-:W-:Y:S01]  /*148a0*/  BPT.TRAP 0x1 ;  /* 0x000000040000795c */ /* 0x000fe20000300000 */
.L_x_790:
[----:B------:R-:W-:Y:S01]  /*148b0*/  ULEA UR5, UR36, UR38, 0x3 ;  /* 0x0000002624057291 */ /* 0x000fe2000f8e183f */
[----:B------:R-:W-:-:S08]  /*148c0*/  SHF.L.U32 R0, R17, 0x1f, RZ ;  /* 0x0000001f11007819 */ /* 0x000fd000000006ff */
[----:B------:R1:W2:Y:S01]  /*148d0*/  SYNCS.PHASECHK.TRANS64.TRYWAIT P1, [UR5+0x28850], R0 ;  /* 0x02885000ff0075a7 */ /* 0x0002a20008020145 */
[----:B------:R-:W-:Y:S05]  /*148e0*/  @!P0 BRA `(.L_x_791) ;  /* 0x0000000000048947 */ /* 0x000fea0003800000 */
[----:B------:R-:W-:Y:S01]  /*148f0*/  BPT.TRAP 0x1 ;  /* 0x000000040000795c */ /* 0x000fe20000300000 */
.L_x_791:
[----:B--2---:R-:W-:Y:S05]  /*14900*/  @P1 BRA `(.L_x_792) ;  /* 0x0000000000081947 */ /* 0x004fea0003800000 */
[----:B------:R-:W2:Y:S02]  /*14910*/  SYNCS.PHASECHK.TRANS64.TRYWAIT P1, [UR5+0x28850], R0 ;  /* 0x02885000ff0075a7 */ /* 0x000ea40008020145 */
[----:B--2---:R-:W-:Y:S05]  /*14920*/  @!P1 BRA `(.L_x_793) ;  /* 0x0000005c00cc9947 */ /* 0x004fea0003800000 */
.L_x_792:
[----:B------:R-:W-:Y:S01]  /*14930*/  UIADD3 UR38, UR38, 0x400, URZ ;  /* 0x0000040026267890 */ /* 0x000fe2000fffe03f */
[----:B------:R-:W-:Y:S01]  /*14940*/  WARPGROUP.ARRIVE ;  /* 0x00000000000079c5 */ /* 0x000fe20000000000 */
[----:B------:R-:W-:Y:S01]  /*14950*/  UMOV UR7, 0x80000020 ;  /* 0x8000002000077882 */ /* 0x000fe20000000000 */
[----:B------:R-:W3:Y:S01]  /*14960*/  LDC.64 R12, c[0x0][0x9a0] ;  /* 0x00026800ff0c7b82 */ /* 0x000ee20000000a00 */
[----:B------:R-:W-:Y:S01]  /*14970*/  USHF.R.U32.HI UR38, URZ, 0x4, UR38 ;  /* 0x000000043f267899 */ /* 0x000fe20008011626 */
[----:B--2---:R-:W-:-:S03]  /*14980*/  IMAD.U32 R3, RZ, RZ, UR44 ;  /* 0x0000002cff037e24 */ /* 0x004fc6000f8e00ff */
[----:B------:R-:W-:-:S04]  /*14990*/  ULOP3.LUT UR38, UR38, 0x3fff, URZ, 0xc0, !UPT ;  /* 0x00003fff26267892 */ /* 0x000fc8000f8ec03f */
[----:B------:R-:W-:-:S04]  /*149a0*/  ULOP3.LUT UR4, UR38, 0x10000, URZ, 0xfc, !UPT ;  /* 0x0001000026047892 */ /* 0x000fc8000f8efc3f */
[----:B------:R-:W-:-:S07]  /*149b0*/  UIMAD UR4, UR36, 0x600, UR4 ;  /* 0x00000600240478a4 */ /* 0x000fce000f8e0204 */
[----:B------:R-:W-:Y:S02]  /*149c0*/  UMOV UR6, UR4 ;  /* 0x0000000400067c82 */ /* 0x000fe40008000000 */
[----:B------:R-:W-:Y:S01]  /*149d0*/  QGMMA.64x128x32.F32.E4M3.E4M3 R120, R204, gdesc[UR4], R120, gsb0 ;  /* 0x01e00004cc787df3 */ /* 0x000fe20008000878 */
[----:B------:R-:W-:Y:S01]  /*149e0*/  UIADD3 UR6, UR4, 0x2, URZ ;  /* 0x0000000204067890 */ /* 0x000fe2000fffe03f */
[----:B---3--:R-:W-:Y:S01]  /*149f0*/  ISETP.NE.U32.AND P1, PT, R12, RZ, PT ;  /* 0x000000ff0c00720c */ /* 0x008fe20003f25070 */
[----:B------:R-:W-:-:S03]  /*14a00*/  UMOV UR7, 0x80000020 ;  /* 0x8000002000077882 */ /* 0x000fc60000000000 */
[----:B------:R-:W-:-:S13]  /*14a10*/  ISETP.NE.AND.EX P1, PT, R13, RZ, PT, P1 ;  /* 0x000000ff0d00720c */ /* 0x000fda0003f25310 */
[----:B------:R-:W1:Y:S01]  /*14a20*/  @P1 LDC.64 R4, c[0x0][0x9c8] ;  /* 0x00027200ff041b82 */ /* 0x000e620000000a00 */
[----:B------:R-:W-:Y:S02]  /*14a30*/  @P1 SHF.R.S32.HI R3, RZ, 0x1f, R3 ;  /* 0x0000001fff031819 */ /* 0x000fe40000011403 */
[----:B------:R-:W-:-:S05]  /*14a40*/  @P1 SHF.R.S32.HI R11, RZ, 0x1f, R211 ;  /* 0x0000001fff0b1819 */ /* 0x000fca00000114d3 */
[----:B------:R-:W2:Y:S01]  /*14a50*/  @P1 LDC.64 R14, c[0x0][0x9d0] ;  /* 0x00027400ff0e1b82 */ /* 0x000ea20000000a00 */
[----:B-1----:R-:W-:-:S04]  /*14a60*/  @P1 IMAD R0, R3, R4, RZ ;  /* 0x0000000403001224 */ /* 0x002fc800078e02ff */
[----:B------:R-:W-:Y:S02]  /*14a70*/  @P1 IMAD R3, R5, UR44, R0 ;  /* 0x0000002c05031c24 */ /* 0x000fe4000f8e0200 */
[----:B------:R-:W-:-:S04]  /*14a80*/  @P1 IMAD.WIDE.U32 R4, R4, UR44, RZ ;  /* 0x0000002c04041c25 */ /* 0x000fc8000f8e00ff */
[-C--:B--2---:R-:W-:Y:S02]  /*14a90*/  @P1 IMAD R0, R11, R14.reuse, RZ ;  /* 0x0000000e0b001224 */ /* 0x084fe400078e02ff */
[----:B------:R-:W-:Y:S02]  /*14aa0*/  @P1 IMAD.IADD R5, R5, 0x1, R3 ;  /* 0x0000000105051824 */ /* 0x000fe400078e0203 */
[C---:B------:R-:W-:Y:S02]  /*14ab0*/  @P1 IMAD R3, R211.reuse, R15, R0 ;  /* 0x0000000fd3031224 */ /* 0x040fe400078e0200 */
[----:B------:R-:W-:-:S04]  /*14ac0*/  @P1 IMAD.WIDE.U32 R4, R211, R14, R4 ;  /* 0x0000000ed3041225 */ /* 0x000fc800078e0004 */
[----:B------:R-:W-:Y:S01]  /*14ad0*/  @P1 IMAD.IADD R0, R5, 0x1, R3 ;  /* 0x0000000105001824 */ /* 0x000fe200078e0203 */
[----:B------:R-:W-:-:S04]  /*14ae0*/  @P1 LEA R12, P2, R4, R12, 0x2 ;  /* 0x0000000c040c1211 */ /* 0x000fc800078410ff */
[----:B------:R-:W-:Y:S01]  /*14af0*/  @P1 LEA.HI.X R13, R4, R13, R0, 0x2, P2 ;  /* 0x0000000d040d1211 */ /* 0x000fe200010f1400 */
[----:B------:R-:W-:-:S06]  /*14b00*/  IMAD.MOV.U32 R4, RZ, RZ, 0x3f800000 ;  /* 0x3f800000ff047424 */ /* 0x000fcc00078e00ff */
[----:B------:R1:W2:Y:S01]  /*14b10*/  @P1 LDG.E R4, desc[UR46][R12.64] ;  /* 0x0000002e0c041981 */ /* 0x0002a2000c1e1900 */
[----:B------:R-:W-:Y:S02]  /*14b20*/  WARPGROUP.DEPBAR.LE gsb0, 0x0 ;  /* 0x00008000000079c5 */ /* 0x000fe40000010000 */
[----:B------:R-:W-:-:S06]  /*14b30*/  WARPGROUP.ARRIVE ;  /* 0x00000000000079c5 */ /* 0x000fcc0000000000 */
        /* <DEDUP_REMOVED lines=13> */
[----:B------:R-:W-:Y:S01]  /*14c10*/  UIADD3 UR4, UR4, 0x402, URZ ;  /* 0x0000040204047890 */ /* 0x000fe2000fffe03f */
[----:B------:R-:W3:Y:S04]  /*14c20*/  SHFL.BFLY PT, R0, R7, 0x2, 0x1f ;  /* 0x0c401f0007007f89 */ /* 0x000ee800000e0000 */
[----:B------:R-:W4:Y:S01]  /*14c30*/  SHFL.BFLY PT, R5, R6, 0x2, 0x1f ;  /* 0x0c401f0006057f89 */ /* 0x000f2200000e0000 */
[----:B------:R-:W-:Y:S02]  /*14c40*/  WARPGROUP.DEPBAR.LE gsb0, 0x0 ;  /* 0x00008000000079c5 */ /* 0x000fe40000010000 */
[----:B------:R-:W-:-:S06]  /*14c50*/  WARPGROUP.ARRIVE ;  /* 0x00000000000079c5 */ /* 0x000fcc0000000000 */
[----:B------:R-:W-:Y:S01]  /*14c60*/  QGMMA.64x128x32.F32.E4M3.E4M3 R120, R188, gdesc[UR4], R120, gsb0 ;  /* 0x01e00004bc787df3 */ /* 0x000fe20008000878 */
[----:B------:R-:W-:Y:S01]  /*14c70*/  UMOV UR6, UR4 ;  /* 0x0000000400067c82 */ /* 0x000fe20008000000 */
[----:B------:R-:W-:Y:S01]  /*14c80*/  UMOV UR7, 0x80000020 ;  /* 0x8000002000077882 */ /* 0x000fe20000000000 */
[----:B---3--:R-:W-:-:S01]  /*14c90*/  FADD.FTZ R0, R0, R7 ;  /* 0x0000000700007221 */ /* 0x008fc20000010000 */
[----:B----4-:R-:W-:-:S04]  /*14ca0*/  FADD.FTZ R5, R5, R6 ;  /* 0x0000000605057221 */ /* 0x010fc80000010000 */
[----:B------:R-:W1:Y:S04]  /*14cb0*/  SHFL.BFLY PT, R3, R0, 0x1, 0x1f ;  /* 0x0c201f0000037f89 */ /* 0x000e6800000e0000 */
[----:B------:R-:W3:Y:S01]  /*14cc0*/  SHFL.BFLY PT, R8, R5, 0x1, 0x1f ;  /* 0x0c201f0005087f89 */ /* 0x000ee200000e0000 */
[----:B------:R-:W-:Y:S02]  /*14cd0*/  IMAD.MOV.U32 R7, RZ, RZ, RZ ;  /* 0x000000ffff077224 */ /* 0x000fe400078e00ff */
[----:B-1----:R-:W-:Y:S01]  /*14ce0*/  FADD.FTZ R13, R0, R3 ;  /* 0x00000003000d7221 */ /* 0x002fe20000010000 */
[----:B---3--:R-:W-:-:S04]  /*14cf0*/  FADD.FTZ R14, R5, R8 ;  /* 0x00000008050e7221 */ /* 0x008fc80000010000 */
[C---:B------:R-:W-:Y:S01]  /*14d00*/  FSETP.NE.FTZ.AND P1, PT, R13.reuse, RZ, PT ;  /* 0x000000ff0d00720b */ /* 0x040fe20003f35000 */
[----:B------:R-:W-:Y:S01]  /*14d10*/  FMUL.FTZ R15, R13, 0.00390625 ;  /* 0x3b8000000d0f7820 */ /* 0x000fe20000410000 */
[----:B------:R-:W-:-:S04]  /*14d20*/  FMUL.FTZ R12, R14, 0.00390625 ;  /* 0x3b8000000e0c7820 */ /* 0x000fc80000410000 */
        /* <DEDUP_REMOVED lines=9> */
[----:B------:R-:W3:Y:S08]  /*14dc0*/  @P3 MUFU.LG2 R12, R12 ;  /* 0x0000000c000c3308 */ /* 0x000ef00000000c00 */
[----:B------:R-:W4:Y:S01]  /*14dd0*/  @P1 MUFU.RCP R11, R14 ;  /* 0x0000000e000b1308 */ /* 0x000f220000001000 */
[C---:B------:R-:W-:Y:S01]  /*14de0*/  @P2 FMUL.FTZ R6, R64.reuse, 0.69314718246459960938 ;  /* 0x3f31721840062820 */ /* 0x040fe20000410000 */
[----:B------:R-:W-:Y:S01]  /*14df0*/  @P3 FMUL.FTZ R64, R64, 0.69314718246459960938 ;  /* 0x3f31721840403820 */ /* 0x000fe20000410000 */
[----:B-1----:R-:W-:Y:S01]  /*14e00*/  @P2 FMUL.FTZ R5, R8, 0.69314718246459960938 ;  /* 0x3f31721808052820 */ /* 0x002fe20000410000 */
[----:B------:R-:W-:-:S02]  /*14e10*/  IMAD.MOV.U32 R3, RZ, RZ, -0x800000 ;  /* 0xff800000ff037424 */ /* 0x000fc400078e00ff */
[----:B--2---:R-:W-:Y:S01]  /*14e20*/  FMUL.FTZ R7, R7, R4 ;  /* 0x0000000407077220 */ /* 0x004fe20000410000 */
[----:B------:R-:W-:Y:S02]  /*14e30*/  IMAD.MOV.U32 R0, RZ, RZ, -0x800000 ;  /* 0xff800000ff007424 */ /* 0x000fe400078e00ff */
[----:B---3--:R-:W-:Y:S01]  /*14e40*/  @P3 FMUL.FTZ R13, R12, 0.69314718246459960938 ;  /* 0x3f3172180c0d3820 */ /* 0x008fe20000410000 */
[----:B------:R-:W-:-:S03]  /*14e50*/  @P2 FFMA.FTZ R3, R6, R9, R5 ;  /* 0x0000000906032223 */ /* 0x000fc60000010005 */
[----:B------:R-:W-:Y:S01]  /*14e60*/  @P3 FFMA.FTZ R0, R64, R10, R13 ;  /* 0x0000000a40003223 */ /* 0x000fe2000001000d */
[----:B----4-:R-:W-:Y:S01]  /*14e70*/  FMUL.FTZ R4, R11, R4 ;  /* 0x000000040b047220 */ /* 0x010fe20000410000 */
[----:B------:R-:W-:Y:S02]  /*14e80*/  WARPGROUP.DEPBAR.LE gsb0, 0x0 ;  /* 0x00008000000079c5 */ /* 0x000fe40000010000 */
[----:B------:R-:W-:Y:S05]  /*14e90*/  @!P0 BRA `(.L_x_794) ;  /* 0x0000000000048947 */ /* 0x000fea0003800000 */
[----:B------:R-:W-:Y:S01]  /*14ea0*/  BPT.TRAP 0x1 ;  /* 0x000000040000795c */ /* 0x000fe20000300000 */
.L_x_794:
[----:B------:R-:W-:Y:S01]  /*14eb0*/  UIADD3 UR4, UR5, 0x28860, URZ ;  /* 0x0002886005047890 */ /* 0x000fe2000fffe03f */
[-C--:B------:R-:W-:Y:S01]  /*14ec0*/  FMUL.FTZ R43, R120, R7.reuse ;  /* 0x00000007782b7220 */ /* 0x080fe20000410000 */
[----:B------:R-:W-:Y:S01]  /*14ed0*/  UIADD3 UR36, UR36, 0x1, URZ ;  /* 0x0000000124247890 */ /* 0x000fe2000fffe03f */
[-C--:B------:R-:W-:Y:S01]  /*14ee0*/  FMUL.FTZ R42, R121, R7.reuse ;  /* 0x00000007792a7220 */ /* 0x080fe20000410000 */
[----:B------:R-:W-:Y:S01]  /*14ef0*/  UPRMT UR4, UR37, 0x654, UR4 ;  /* 0x0000065425047896 */ /* 0x000fe20008000004 */
[-C--:B------:R-:W-:Y:S01]  /*14f00*/  FMUL.FTZ R124, R124, R7.reuse ;  /* 0x000000077c7c7220 */ /* 0x080fe20000410000 */
[----:B------:R-:W-:Y:S01]  /*14f10*/  UISETP.NE.AND UP0, UPT, UR36, 0x2, UPT ;  /* 0x000000022400788c */ /* 0x000fe2000bf05270 */
[-C--:B------:R-:W-:Y:S01]  /*14f20*/  FMUL.FTZ R125, R125, R7.reuse ;  /* 0x000000077d7d7220 */ /* 0x080fe20000410000 */
[-C--:B------:R-:W-:Y:S01]  /*14f30*/  FMUL.FTZ R39, R128, R7.reuse ;  /* 0x0000000780277220 */ /* 0x080fe20000410000 */
[-C--:B------:R-:W-:Y:S01]  /*14f40*/  FMUL.FTZ R38, R129, R7.reuse ;  /* 0x0000000781267220 */ /* 0x080fe20000410000 */
[-C--:B------:R-:W-:Y:S01]  /*14f50*/  FMUL.FTZ R132, R132, R7.reuse ;  /* 0x0000000784847220 */ /* 0x080fe20000410000 */
[-C--:B------:R-:W-:Y:S01]  /*14f60*/  FMUL.FTZ R133, R133, R7.reuse ;  /* 0x0000000785857220 */ /* 0x080fe20000410000 */
[-C--:B------:R-:W-:Y:S01]  /*14f70*/  FMUL.FTZ R35, R136, R7.reuse ;  /* 0x0000000788237220 */ /* 0x080fe20000410000 */
[----:B------:R-:W-:Y:S01]  /*14f80*/  SYNCS.ARRIVE.TRANS64.RED.A1T0 RZ, [UR4], RZ ;  /* 0x000000ffffff79a7 */ /* 0x000fe20008100404 */
[----:B------:R-:W-:Y:S01]  /*14f90*/  USEL UR4, URZ, 0x1, UP0 ;  /* 0x000000013f047887 */ /* 0x000fe20008000000 */
        /* <DEDUP_REMOVED lines=56> */
[----:B------:R-:W-:Y:S01]  /*15320*/  VIADD R213, R213, 0x1 ;  /* 0x00000001d5d57836 */ /* 0x000fe20000000000 */
[----:B------:R-:W-:Y:S01]  /*15330*/  LOP3.LUT R17, R17, UR4, RZ, 0x3c, !PT ;  /* 0x0000000411117c12 */ /* 0x000fe2000f8e3cff */
[----:B------:R-:W-:-:S12]  /*15340*/  USEL UR36, UR36, URZ, UP0 ;  /* 0x0000003f24247287 */ /* 0x000fd80008000000 */
.L_x_720:
[----:B------:R-:W1:Y:S08]  /*15350*/  S2UR UR37, SR_CgaCtaId ;  /* 0x00000000002579c3 */ /* 0x000e700000008800 */
[----:B------:R-:W-:Y:S06]  /*15360*/  BAR.SYNC.DEFER_BLOCKING 0x5, 0x180 ;  /* 0x0146000000007b1d */ /* 0x000fec0000010000 */
[----:B------:R-:W-:Y:S01]  /*15370*/  UMOV UR38, 0x400 ;  /* 0x0000040000267882 */ /* 0x000fe20000000000 */
[----:B------:R-:W2:Y:S01]  /*15380*/  S2R R69, SR_TID.X ;  /* 0x0000000000457919 */ /* 0x000ea20000002100 */
[----:B-1----:R-:W-:-:S09]  /*15390*/  ULEA UR38, UR37, UR38, 0x18 ;  /* 0x0000002625267291 */ /* 0x002fd2000f8ec03f */
[----:B------:R-:W1:Y:S01]  /*153a0*/  LDS R4, [UR38+0x288d0] ;  /* 0x0288d026ff047984 */ /* 0x000e620008000800 */
[----:B--2---:R-:W-:Y:S01]  /*153b0*/  VIADD R57, R69, 0xffffff80 ;  /* 0xffffff8045397836 */ /* 0x004fe20000000000 */
[----:B-1----:R-:W-:Y:S01]  /*153c0*/  R2UR UR4, R4 ;  /* 0x00000000040472ca */ /* 0x002fe200000e0000 */
[----:B------:R-:W-:Y:S06]  /*153d0*/  BAR.ARV 0x4, 0x180 ;  /* 0x0106000000007b1d */ /* 0x000fec0000002000 */
[----:B------:R-:W-:Y:S08]  /*153e0*/  @P0 BRA `(.L_x_795) ;  /* 0x0000001000000947 */ /* 0x000ff00003800000 */
[----:B------:R-:W-:Y:S01]  /*153f0*/  IMAD.SHL.U32 R4, R69, 0x4, RZ ;  /* 0x0000000445047824 */ /* 0x000fe200078e00ff */
[----:B------:R-:W-:Y:S01]  /*15400*/  ULDC.64 UR6, c[0x4][0x38] ;  /* 0x01000e0000067ab9 */ /* 0x000fe20000000a00 */
[----:B------:R-:W-:Y:S01]  /*15410*/  F2FP.BF16.F32.PACK_AB R15, R166, R15 ;  /* 0x0000000fa60f723e */ /* 0x000fe200000010ff */
[----:B------:R-:W1:Y:S02]  /*15420*/  LDC.64 R66, c[0x0][0xb78] ;  /* 0x0002de00ff427b82 */ /* 0x000e640000000a00 */
[----:B------:R-:W-:-:S04]  /*15430*/  LOP3.LUT R4, R4, 0xc, RZ, 0xc0, !PT ;  /* 0x0000000c04047812 */ /* 0x000fc800078ec0ff */
[----:B------:R-:W-:-:S05]  /*15440*/  IADD3 R4, P0, R4, UR6, RZ ;  /* 0x0000000604047c10 */ /* 0x000fca000ff1e0ff */
[----:B------:R-:W-:Y:S01]  /*15450*/  IMAD.X R5, RZ, RZ, UR7, P0 ;  /* 0x00000007ff057e24 */ /* 0x000fe200080e06ff */
[----:B------:R-:W-:Y:S02]  /*15460*/  F2FP.BF16.F32.PACK_AB R14, R167, R14 ;  /* 0x0000000ea70e723e */ /* 0x000fe400000010ff */
[----:B------:R-:W-:Y:S02]  /*15470*/  F2FP.BF16.F32.PACK_AB R41, R126, R41 ;  /* 0x000000297e29723e */ /* 0x000fe400000010ff */
[----:B------:R-:W-:Y:S01]  /*15480*/  F2FP.BF16.F32.PACK_AB R40, R127, R40 ;  /* 0x000000287f28723e */ /* 0x000fe200000010ff */
[----:B------:R2:W3:Y:S01]  /*15490*/  LDG.E.CONSTANT R19, desc[UR46][R4.64] ;  /* 0x0000002e04137981 */ /* 0x0004e2000c1e9900 */
[----:B------:R-:W-:Y:S01]  /*154a0*/  F2FP.BF16.F32.PACK_AB R43, R124, R43 ;  /* 0x0000002b7c2b723e */ /* 0x000fe200000010ff */
[----:B------:R-:W-:Y:S01]  /*154b0*/  USHF.R.S32.HI UR5, URZ, 0x1f, UR43 ;  /* 0x0000001f3f057899 */ /* 0x000fe2000801142b */
[----:B------:R-:W-:Y:S01]  /*154c0*/  F2FP.BF16.F32.PACK_AB R42, R125, R42 ;  /* 0x0000002a7d2a723e */ /* 0x000fe200000010ff */
[----:B------:R-:W-:Y:S01]  /*154d0*/  ULDC.64 UR6, c[0x0][0xb70] ;  /* 0x0002dc0000067ab9 */ /* 0x000fe20000000a00 */
[----:B------:R-:W-:Y:S01]  /*154e0*/  F2FP.BF16.F32.PACK_AB R37, R134, R37 ;  /* 0x000000258625723e */ /* 0x000fe200000010ff */
[----:B------:R-:W-:Y:S01]  /*154f0*/  UIMAD UR5, UR5, UR6, URZ ;  /* 0x00000006050572a4 */ /* 0x000fe2000f8e023f */
[----:B------:R-:W-:Y:S01]  /*15500*/  F2FP.BF16.F32.PACK_AB R36, R135, R36 ;  /* 0x000000248724723e */ /* 0x000fe200000010ff */
[----:B------:R-:W-:Y:S01]  /*15510*/  UIMAD.WIDE.U32 UR8, UR43, UR6, URZ ;  /* 0x000000062b0872a5 */ /* 0x000fe2000f8e003f */
[----:B------:R-:W-:Y:S01]  /*15520*/  F2FP.BF16.F32.PACK_AB R9, R180, R9 ;  /* 0x00000009b409723e */ /* 0x000fe200000010ff */
[----:B------:R-:W-:Y:S01]  /*15530*/  UIMAD UR5, UR43, UR7, UR5 ;  /* 0x000000072b0572a4 */ /* 0x000fe2000f8e0205 */
[----:B--2---:R-:W-:Y:S01]  /*15540*/  LOP3.LUT P0, R4, R69, 0x3, RZ, 0xc0, !PT ;  /* 0x0000000345047812 */ /* 0x004fe2000780c0ff */
[----:B------:R-:W-:Y:S01]  /*15550*/  VIADD R65, R214, UR42 ;  /* 0x0000002ad6417c36 */ /* 0x000fe20008000000 */
[----:B------:R-:W-:Y:S01]  /*15560*/  F2FP.BF16.F32.PACK_AB R8, R181, R8 ;  /* 0x00000008b508723e */ /* 0x000fe200000010ff */
[----:B------:R-:W-:Y:S01]  /*15570*/  UIADD3 UR5, UR9, UR5, URZ ;  /* 0x0000000509057290 */ /* 0x000fe2000fffe03f */
[----:B------:R-:W-:Y:S01]  /*15580*/  ISETP.EQ.OR P0, PT, R4, 0x3, !P0 ;  /* 0x000000030400780c */ /* 0x000fe20004702670 */
[----:B------:R-:W-:Y:S01]  /*15590*/  USHF.R.S32.HI UR6, URZ, 0x1f, UR44 ;  /* 0x0000001f3f067899 */ /* 0x000fe2000801142c */
[----:B------:R-:W-:-:S02]  /*155a0*/  F2FP.BF16.F32.PACK_AB R39, R132, R39 ;  /* 0x000000278427723e */ /* 0x000fc400000010ff */
[----:B------:R-:W-:Y:S02]  /*155b0*/  SEL R52, R15, R14, P0 ;  /* 0x0000000e0f347207 */ /* 0x000fe40000000000 */
[----:B------:R-:W-:Y:S02]  /*155c0*/  SEL R51, R14, R15, P0 ;  /* 0x0000000f0e337207 */ /* 0x000fe40000000000 */
[----:B------:R-:W-:Y:S02]  /*155d0*/  IADD3 R15, P1, R208, 0x40, RZ ;  /* 0x00000040d00f7810 */ /* 0x000fe40007f3e0ff */
[----:B------:R-:W-:Y:S02]  /*155e0*/  F2FP.BF16.F32.PACK_AB R38, R133, R38 ;  /* 0x000000268526723e */ /* 0x000fe400000010ff */
[----:B------:R-:W-:Y:S02]  /*155f0*/  LOP3.LUT R14, R15, 0x380, RZ, 0xc0, !PT ;  /* 0x000003800f0e7812 */ /* 0x000fe400078ec0ff */
[----:B------:R-:W-:-:S02]  /*15600*/  SEL R50, R41, R40, P0 ;  /* 0x0000002829327207 */ /* 0x000fc40000000000 */
[----:B------:R-:W-:Y:S02]  /*15610*/  SHF.R.U64 R14, R14, 0x3, RZ ;  /* 0x000000030e0e7819 */ /* 0x000fe400000012ff */
[----:B------:R-:W-:Y:S02]  /*15620*/  SEL R41, R40, R41, P0 ;  /* 0x0000002928297207 */ /* 0x000fe40000000000 */
[----:B------:R-:W-:Y:S01]  /*15630*/  LOP3.LUT R14, R14, R15, RZ, 0x3c, !PT ;  /* 0x0000000f0e0e7212 */ /* 0x000fe200078e3cff */
[----:B------:R-:W-:Y:S01]  /*15640*/  IMAD.X R15, RZ, RZ, R209, P1 ;  /* 0x000000ffff0f7224 */ /* 0x000fe200008e06d1 */
[----:B------:R-:W-:Y:S02]  /*15650*/  F2FP.BF16.F32.PACK_AB R35, R140, R35 ;  /* 0x000000238c23723e */ /* 0x000fe400000010ff */
[----:B------:R-:W-:Y:S02]  /*15660*/  F2FP.BF16.F32.PACK_AB R34, R141, R34 ;  /* 0x000000228d22723e */ /* 0x000fe400000010ff */
[----:B------:R-:W-:-:S02]  /*15670*/  SEL R44, R43, R42, P0 ;  /* 0x0000002a2b2c7207 */ /* 0x000fc40000000000 */
[----:B------:R-:W-:Y:S02]  /*15680*/  SEL R40, R37, R36, P0 ;  /* 0x0000002425287207 */ /* 0x000fe40000000000 */
[----:B------:R-:W-:Y:S02]  /*15690*/  SEL R43, R42, R43, P0 ;  /* 0x0000002b2a2b7207 */ /* 0x000fe40000000000 */
[----:B------:R-:W-:Y:S02]  /*156a0*/  SEL R48, R9, R8, P0 ;  /* 0x0000000809307207 */ /* 0x000fe40000000000 */
[----:B------:R-:W-:Y:S02]  /*156b0*/  SEL R47, R8, R9, P0 ;  /* 0x00000009082f7207 */ /* 0x000fe40000000000 */
[----:B------:R-:W-:Y:S02]  /*156c0*/  SEL R37, R36, R37, P0 ;  /* 0x0000002524257207 */ /* 0x000fe40000000000 */
[----:B------:R-:W-:-:S02]  /*156d0*/  MOV R62, R14 ;  /* 0x0000000e003e7202 */ /* 0x000fc40000000f00 */
[----:B------:R-:W-:Y:S02]  /*156e0*/  F2FP.BF16.F32.PACK_AB R31, R148, R31 ;  /* 0x0000001f941f723e */ /* 0x000fe400000010ff */
[----:B------:R-:W-:Y:S02]  /*156f0*/  F2FP.BF16.F32.PACK_AB R30, R149, R30 ;  /* 0x0000001e951e723e */ /* 0x000fe400000010ff */
[----:B------:R-:W-:Y:S02]  /*15700*/  SEL R42, R39, R38, P0 ;  /* 0x00000026272a7207 */ /* 0x000fe40000000000 */
[----:B------:R-:W-:Y:S02]  /*15710*/  IADD3 R9, P4, R208, 0x4020, RZ ;  /* 0x00004020d0097810 */ /* 0x000fe40007f9e0ff */
[----:B------:R-:W-:Y:S02]  /*15720*/  SEL R39, R38, R39, P0 ;  /* 0x0000002726277207 */ /* 0x000fe40000000000 */
[----:B------:R-:W-:-:S02]  /*15730*/  F2FP.BF16.F32.PACK_AB R27, R156, R27 ;  /* 0x0000001b9c1b723e */ /* 0x000fc400000010ff */
[----:B------:R-:W-:Y:S02]  /*15740*/  F2FP.BF16.F32.PACK_AB R26, R157, R26 ;  /* 0x0000001a9d1a723e */ /* 0x000fe400000010ff */
[----:B------:R-:W-:Y:S02]  /*15750*/  SEL R38, R35, R34, P0 ;  /* 0x0000002223267207 */ /* 0x000fe40000000000 */
[----:B------:R-:W-:Y:S02]  /*15760*/  SEL R35, R34, R35, P0 ;  /* 0x0000002322237207 */ /* 0x000fe40000000000 */
[----:B------:R-:W-:Y:S02]  /*15770*/  F2FP.BF16.F32.PACK_AB R21, R164, R21 ;  /* 0x00000015a415723e */ /* 0x000fe400000010ff */
[----:B------:R-:W-:Y:S02]  /*15780*/  F2FP.BF16.F32.PACK_AB R20, R165, R20 ;  /* 0x00000014a514723e */ /* 0x000fe400000010ff */
[----:B------:R-:W-:-:S02]  /*15790*/  SEL R34, R31, R30, P0 ;  /* 0x0000001e1f227207 */ /* 0x000fc40000000000 */
[----:B------:R-:W-:Y:S02]  /*157a0*/  LOP3.LUT R8, R9, 0x380, RZ, 0xc0, !PT ;  /* 0x0000038009087812 */ /* 0x000fe400078ec0ff */
[----:B------:R-:W-:Y:S02]  /*157b0*/  F2FP.BF16.F32.PACK_AB R33, R142, R33 ;  /* 0x000000218e21723e */ /* 0x000fe400000010ff */
[----:B------:R-:W-:Y:S02]  /*157c0*/  F2FP.BF16.F32.PACK_AB R32, R143, R32 ;  /* 0x000000208f20723e */ /* 0x000fe400000010ff */
[----:B------:R-:W-:Y:S02]  /*157d0*/  F2FP.BF16.F32.PACK_AB R11, R174, R11 ;  /* 0x0000000bae0b723e */ /* 0x000fe400000010ff */
[----:B------:R-:W-:Y:S02]  /*157e0*/  F2FP.BF16.F32.PACK_AB R10, R175, R10 ;  /* 0x0000000aaf0a723e */ /* 0x000fe400000010ff */
[----:B------:R-:W-:-:S02]  /*157f0*/  SEL R31, R30, R31, P0 ;  /* 0x0000001f1e1f7207 */ /* 0x000fc40000000000 */
[----:B------:R-:W-:Y:S02]  /*15800*/  SEL R30, R27, R26, P0 ;  /* 0x0000001a1b1e7207 */ /* 0x000fe40000000000 */
[----:B------:R-:W-:Y:S02]  /*15810*/  F2FP.BF16.F32.PACK_AB R29, R150, R29 ;  /* 0x0000001d961d723e */ /* 0x000fe400000010ff */
[----:B------:R-:W-:Y:S02]  /*15820*/  F2FP.BF16.F32.PACK_AB R28, R151, R28 ;  /* 0x0000001c971c723e */ /* 0x000fe400000010ff */
[----:B------:R-:W-:Y:S02]  /*15830*/  SEL R27, R26, R27, P0 ;  /* 0x0000001b1a1b7207 */ /* 0x000fe40000000000 */
[----:B------:R-:W-:Y:S02]  /*15840*/  SEL R26, R21, R20, P0 ;  /* 0x00000014151a7207 */ /* 0x000fe40000000000 */
[----:B------:R-:W-:-:S02]  /*15850*/  SEL R23, R20, R21, P0 ;  /* 0x0000001514177207 */ /* 0x000fc40000000000 */
[----:B------:R-:W-:Y:S02]  /*15860*/  SHF.R.U64 R8, R8, 0x3, RZ ;  /* 0x0000000308087819 */ /* 0x000fe400000012ff */
[----:B------:R-:W-:Y:S02]  /*15870*/  F2FP.BF16.F32.PACK_AB R25, R158, R25 ;  /* 0x000000199e19723e */ /* 0x000fe400000010ff */
[----:B------:R-:W-:Y:S02]  /*15880*/  F2FP.BF16.F32.PACK_AB R24, R159, R24 ;  /* 0x000000189f18723e */ /* 0x000fe400000010ff */
[----:B------:R-:W-:Y:S02]  /*15890*/  IADD3 R21, P6, R208, 0x20, RZ ;  /* 0x00000020d0157810 */ /* 0x000fe40007fde0ff */
[----:B------:R-:W-:Y:S02]  /*158a0*/  SEL R36, R33, R32, P0 ;  /* 0x0000002021247207 */ /* 0x000fe40000000000 */
[----:B------:R-:W-:-:S02]  /*158b0*/  SEL R54, R11, R10, P0 ;  /* 0x0000000a0b367207 */ /* 0x000fc40000000000 */
[----:B------:R-:W-:Y:S02]  /*158c0*/  SEL R53, R10, R11, P0 ;  /* 0x0000000b0a357207 */ /* 0x000fe40000000000 */
[----:B------:R-:W-:Y:S02]  /*158d0*/  SHF.R.S32.HI R58, RZ, 0x1f, R57 ;  /* 0x0000001fff3a7819 */ /* 0x000fe40000011439 */
[----:B------:R-:W-:Y:S02]  /*158e0*/  SEL R33, R32, R33, P0 ;  /* 0x0000002120217207 */ /* 0x000fe40000000000 */
[----:B------:R-:W-:Y:S02]  /*158f0*/  IADD3 R11, P3, R208, 0x4000, RZ ;  /* 0x00004000d00b7810 */ /* 0x000fe40007f7e0ff */
[----:B------:R-:W-:Y:S02]  /*15900*/  SEL R32, R29, R28, P0 ;  /* 0x0000001c1d207207 */ /* 0x000fe40000000000 */
[----:B------:R-:W-:-:S02]  /*15910*/  SEL R29, R28, R29, P0 ;  /* 0x0000001d1c1d7207 */ /* 0x000fc40000000000 */
[----:B------:R-:W-:Y:S02]  /*15920*/  LOP3.LUT R8, R8, R9, RZ, 0x3c, !PT ;  /* 0x0000000908087212 */ /* 0x000fe400078e3cff */
[----:B------:R-:W-:Y:S02]  /*15930*/  LOP3.LUT R20, R21, 0x380, RZ, 0xc0, !PT ;  /* 0x0000038015147812 */ /* 0x000fe400078ec0ff */
[----:B------:R-:W-:Y:S02]  /*15940*/  SEL R28, R25, R24, P0 ;  /* 0x00000018191c7207 */ /* 0x000fe40000000000 */
[----:B------:R-:W-:Y:S02]  /*15950*/  SEL R49, R24, R25, P0 ;  /* 0x0000001918317207 */ /* 0x000fe40000000000 */
[----:B------:R-:W-:Y:S02]  /*15960*/  LEA.HI R9, R58, R57, RZ, 0x7 ;  /* 0x000000393a097211 */ /* 0x000fe400078f38ff */
[----:B------:R-:W-:-:S02]  /*15970*/  LOP3.LUT R10, R11, 0x380, RZ, 0xc0, !PT ;  /* 0x000003800b0a7812 */ /* 0x000fc400078ec0ff */
[----:B------:R-:W-:Y:S02]  /*15980*/  LOP3.LUT R25, R208, 0x380, RZ, 0xc0, !PT ;  /* 0x00000380d0197812 */ /* 0x000fe400078ec0ff */
[----:B------:R-:W-:Y:S02]  /*15990*/  SHF.R.U64 R20, R20, 0x3, RZ ;  /* 0x0000000314147819 */ /* 0x000fe400000012ff */
[----:B------:R-:W-:Y:S01]  /*159a0*/  LOP3.LUT R60, R9, 0xffffff80, RZ, 0xc0, !PT ;  /* 0xffffff80093c7812 */ /* 0x000fe200078ec0ff */
[----:B------:R-:W-:Y:S01]  /*159b0*/  IMAD.X R9, RZ, RZ, R209, P4 ;  /* 0x000000ffff097224 */ /* 0x000fe200020e06d1 */
[----:B------:R-:W-:Y:S02]  /*159c0*/  SHF.R.U64 R10, R10, 0x3, RZ ;  /* 0x000000030a0a7819 */ /* 0x000fe400000012ff */
[----:B------:R-:W-:Y:S01]  /*159d0*/  SHF.R.U64 R25, R25, 0x3, RZ ;  /* 0x0000000319197819 */ /* 0x000fe200000012ff */
[----:B------:R-:W-:Y:S01]  /*159e0*/  IMAD.IADD R60, R57, 0x1, -R60 ;  /* 0x00000001393c7824 */ /* 0x000fe200078e0a3c */
[----:B------:R-:W-:-:S02]  /*159f0*/  F2FP.BF16.F32.PACK_AB R13, R172, R13 ;  /* 0x0000000dac0d723e */ /* 0x000fc400000010ff */
[----:B------:R-:W-:Y:S02]  /*15a00*/  F2FP.BF16.F32.PACK_AB R12, R173, R12 ;  /* 0x0000000cad0c723e */ /* 0x000fe400000010ff */
[----:B------:R-:W-:Y:S01]  /*15a10*/  LOP3.LUT R20, R20, R21, RZ, 0x3c, !PT ;  /* 0x0000001514147212 */ /* 0x000fe200078e3cff */
[--C-:B------:R-:W-:Y:S01]  /*15a20*/  IMAD.X R21, RZ, RZ, R209.reuse, P6 ;  /* 0x000000ffff157224 */ /* 0x100fe200030e06d1 */
[----:B------:R-:W-:Y:S01]  /*15a30*/  LOP3.LUT R10, R10, R11, RZ, 0x3c, !PT ;  /* 0x0000000b0a0a7212 */ /* 0x000fe200078e3cff */
[--C-:B------:R-:W-:Y:S01]  /*15a40*/  IMAD.X R11, RZ, RZ, R209.reuse, P3 ;  /* 0x000000ffff0b7224 */ /* 0x100fe200018e06d1 */
[----:B------:R-:W-:Y:S01]  /*15a50*/  LOP3.LUT R24, R25, R208, RZ, 0x3c, !PT ;  /* 0x000000d019187212 */ /* 0x000fe200078e3cff */
[----:B------:R-:W-:Y:S01]  /*15a60*/  IMAD.MOV.U32 R25, RZ, RZ, R209 ;  /* 0x000000ffff197224 */ /* 0x000fe200078e00d1 */
[----:B------:R-:W-:Y:S02]  /*15a70*/  F2FP.BF16.F32.PACK_AB R7, R182, R7 ;  /* 0x00000007b607723e */ /* 0x000fe400000010ff */
[----:B------:R-:W-:-:S02]  /*15a80*/  F2FP.BF16.F32.PACK_AB R6, R183, R6 ;  /* 0x00000006b706723e */ /* 0x000fc400000010ff */
[----:B------:R-:W-:Y:S02]  /*15a90*/  SEL R46, R13, R12, P0 ;  /* 0x0000000c0d2e7207 */ /* 0x000fe40000000000 */
[----:B------:R-:W-:Y:S02]  /*15aa0*/  SEL R45, R12, R13, P0 ;  /* 0x0000000d0c2d7207 */ /* 0x000fe40000000000 */
[C---:B------:R-:W-:Y:S02]  /*15ab0*/  IADD3 R5, P6, R208.reuse, 0x4060, RZ ;  /* 0x00004060d0057810 */ /* 0x040fe40007fde0ff */
[----:B------:R-:W-:Y:S02]  /*15ac0*/  IADD3 R13, P2, R208, 0x60, RZ ;  /* 0x00000060d00d7810 */ /* 0x000fe40007f5e0ff */
[----:B------:R-:W-:Y:S02]  /*15ad0*/  SEL R56, R7, R6, P0 ;  /* 0x0000000607387207 */ /* 0x000fe40000000000 */
[----:B------:R-:W-:-:S02]  /*15ae0*/  SEL R55, R6, R7, P0 ;  /* 0x0000000706377207 */ /* 0x000fc40000000000 */
[----:B------:R-:W-:Y:S02]  /*15af0*/  LOP3.LUT R4, R5, 0x380, RZ, 0xc0, !PT ;  /* 0x0000038005047812 */ /* 0x000fe400078ec0ff */
[----:B------:R-:W-:Y:S02]  /*15b00*/  LOP3.LUT P1, RZ, R60, 0x3, RZ, 0xc0, !PT ;  /* 0x000000033cff7812 */ /* 0x000fe4000782c0ff */
[----:B------:R-:W-:Y:S02]  /*15b10*/  MOV R63, R20 ;  /* 0x00000014003f7202 */ /* 0x000fe40000000f00 */
[----:B------:R-:W-:Y:S02]  /*15b20*/  LOP3.LUT R12, R13, 0x380, RZ, 0xc0, !PT ;  /* 0x000003800d0c7812 */ /* 0x000fe400078ec0ff */
[----:B------:R-:W-:Y:S02]  /*15b30*/  MOV R64, R24 ;  /* 0x0000001800407202 */ /* 0x000fe40000000f00 */
[----:B------:R-:W-:-:S02]  /*15b40*/  MOV R60, R10 ;  /* 0x0000000a003c7202 */ /* 0x000fc40000000f00 */
[----:B------:R-:W-:Y:S02]  /*15b50*/  MOV R59, R8 ;  /* 0x00000008003b7202 */ /* 0x000fe40000000f00 */
[----:B------:R-:W-:Y:S02]  /*15b60*/  IADD3 R7, P5, R208, 0x4040, RZ ;  /* 0x00004040d0077810 */ /* 0x000fe40007fbe0ff */
[----:B------:R-:W-:Y:S02]  /*15b70*/  SHF.R.U64 R4, R4, 0x3, RZ ;  /* 0x0000000304047819 */ /* 0x000fe400000012ff */
[----:B------:R-:W-:Y:S02]  /*15b80*/  SHF.R.U64 R12, R12, 0x3, RZ ;  /* 0x000000030c0c7819 */ /* 0x000fe400000012ff */
[----:B------:R-:W-:Y:S02]  /*15b90*/  LOP3.LUT R6, R7, 0x380, RZ, 0xc0, !PT ;  /* 0x0000038007067812 */ /* 0x000fe400078ec0ff */
[----:B------:R-:W-:Y:S01]  /*15ba0*/  LOP3.LUT R4, R4, R5, RZ, 0x3c, !PT ;  /* 0x0000000504047212 */ /* 0x000fe200078e3cff */
[--C-:B------:R-:W-:Y:S01]  /*15bb0*/  IMAD.X R5, RZ, RZ, R209.reuse, P6 ;  /* 0x000000ffff057224 */ /* 0x100fe200030e06d1 */
[----:B------:R-:W-:Y:S01]  /*15bc0*/  LOP3.LUT R12, R12, R13, RZ, 0x3c, !PT ;  /* 0x0000000d0c0c7212 */ /* 0x000fe200078e3cff */
[----:B------:R-:W-:Y:S01]  /*15bd0*/  IMAD.X R13, RZ, RZ, R209, P2 ;  /* 0x000000ffff0d7224 */ /* 0x000fe200010e06d1 */
[----:B------:R-:W-:-:S02]  /*15be0*/  SHF.R.U64 R6, R6, 0x3, RZ ;  /* 0x0000000306067819 */ /* 0x000fc400000012ff */
[----:B------:R-:W-:Y:S02]  /*15bf0*/  LEA.HI R68, R58, R57, RZ, 0x5 ;  /* 0x000000393a447211 */ /* 0x000fe400078f28ff */
[----:B------:R-:W-:Y:S01]  /*15c00*/  LOP3.LUT R6, R6, R7, RZ, 0x3c, !PT ;  /* 0x0000000706067212 */ /* 0x000fe200078e3cff */
[----:B------:R-:W-:Y:S01]  /*15c10*/  IMAD.X R7, RZ, RZ, R209, P5 ;  /* 0x000000ffff077224 */ /* 0x000fe200028e06d1 */
[----:B------:R-:W-:Y:S01]  /*15c20*/  MOV R57, R4 ;  /* 0x0000000400397202 */ /* 0x000fe20000000f00 */
[----:B------:R-:W-:Y:S01]  /*15c30*/  VIADD R4, R65, 0x8 ;  /* 0x0000000841047836 */ /* 0x000fe20000000000 */
[----:B------:R-:W-:Y:S01]  /*15c40*/  MOV R61, R12 ;  /* 0x0000000c003d7202 */ /* 0x000fe20000000f00 */
[----:B------:R-:W-:Y:S01]  /*15c50*/  IMAD.U32 R13, RZ, RZ, UR9 ;  /* 0x00000009ff0d7e24 */ /* 0x000fe2000f8e00ff */
[----:B------:R-:W-:Y:S01]  /*15c60*/  MOV R58, R6 ;  /* 0x00000006003a7202 */ /* 0x000fe20000000f00 */
[----:B------:R-:W-:Y:S01]  /*15c70*/  IMAD.U32 R13, RZ, RZ, UR5 ;  /* 0x00000005ff0d7e24 */ /* 0x000fe2000f8e00ff */
[----:B------:R-:W-:Y:S01]  /*15c80*/  ULDC UR5, c[0x0][0xa88] ;  /* 0x0002a20000057ab9 */ /* 0x000fe20000000800 */
[----:B------:R-:W-:Y:S01]  /*15c90*/  IMAD.U32 R12, RZ, RZ, UR8 ;  /* 0x00000008ff0c7e24 */ /* 0x000fe2000f8e00ff */
[----:B------:R-:W-:-:S02]  /*15ca0*/  ISETP.GE.OR P2, PT, R4, UR5, P1 ;  /* 0x0000000504007c0c */ /* 0x000fc40008f46670 */
[----:B------:R-:W-:Y:S01]  /*15cb0*/  SHF.R.S32.HI R68, RZ, 0x5, R68 ;  /* 0x00000005ff447819 */ /* 0x000fe20000011444 */
[----:B-1----:R-:W-:Y:S01]  /*15cc0*/  IMAD.WIDE.U32 R12, R66, UR44, R12 ;  /* 0x0000002c420c7c25 */ /* 0x002fe2000f8e000c */
[----:B------:R-:W-:Y:S02]  /*15cd0*/  ISETP.GE.OR P1, PT, R65, UR5, P1 ;  /* 0x0000000541007c0c */ /* 0x000fe40008f26670 */
[----:B---3--:R-:W-:Y:S01]  /*15ce0*/  LOP3.LUT R14, R19, 0x2, RZ, 0x3c, !PT ;  /* 0x00000002130e7812 */ /* 0x008fe200078e3cff */
[----:B------:R-:W-:Y:S04]  /*15cf0*/  SHFL.IDX PT, R40, R40, R19, 0x1c1f ;  /* 0x001c1f1328287589 */ /* 0x000fe800000e0000 */
[----:B------:R-:W1:Y:S04]  /*15d00*/  SHFL.IDX PT, R37, R37, R14, 0x1c1f ;  /* 0x001c1f0e25257589 */ /* 0x000e6800000e0000 */
[----:B------:R-:W-:Y:S04]  /*15d10*/  SHFL.IDX PT, R44, R44, R19, 0x1c1f ;  /* 0x001c1f132c2c7589 */ /* 0x000fe800000e0000 */
[----:B------:R-:W2:Y:S04]  /*15d20*/  SHFL.IDX PT, R43, R43, R14, 0x1c1f ;  /* 0x001c1f0e2b2b7589 */ /* 0x000ea800000e0000 */
[----:B------:R-:W-:Y:S04]  /*15d30*/  SHFL.IDX PT, R50, R50, R19, 0x1c1f ;  /* 0x001c1f1332327589 */ /* 0x000fe800000e0000 */
[----:B------:R-:W3:Y:S04]  /*15d40*/  SHFL.IDX PT, R41, R41, R14, 0x1c1f ;  /* 0x001c1f0e29297589 */ /* 0x000ee800000e0000 */
[----:B------:R-:W-:Y:S04]  /*15d50*/  SHFL.IDX PT, R42, R42, R19, 0x1c1f ;  /* 0x001c1f132a2a7589 */ /* 0x000fe800000e0000 */
[----:B------:R-:W4:Y:S01]  /*15d60*/  SHFL.IDX PT, R39, R39, R14, 0x1c1f ;  /* 0x001c1f0e27277589 */ /* 0x000f2200000e0000 */
[----:B-1----:R-:W-:-:S02]  /*15d70*/  SEL R9, R40, R37, P0 ;  /* 0x0000002528097207 */ /* 0x002fc40000000000 */
[----:B------:R-:W-:Y:S01]  /*15d80*/  SEL R11, R37, R40, P0 ;  /* 0x00000028250b7207 */ /* 0x000fe20000000000 */
[----:B------:R-:W-:Y:S04]  /*15d90*/  SHFL.IDX PT, R38, R38, R19, 0x1c1f ;  /* 0x001c1f1326267589 */ /* 0x000fe800000e0000 */
[----:B------:R-:W1:Y:S01]  /*15da0*/  SHFL.IDX PT, R35, R35, R14, 0x1c1f ;  /* 0x001c1f0e23237589 */ /* 0x000e6200000e0000 */
[----:B--2---:R-:W-:Y:S02]  /*15db0*/  SEL R4, R44, R43, P0 ;  /* 0x0000002b2c047207 */ /* 0x004fe40000000000 */
[----:B------:R-:W-:Y:S01]  /*15dc0*/  SEL R6, R43, R44, P0 ;  /* 0x0000002c2b067207 */ /* 0x000fe20000000000 */
[----:B------:R-:W-:Y:S04]  /*15dd0*/  SHFL.IDX PT, R34, R34, R19, 0x1c1f ;  /* 0x001c1f1322227589 */ /* 0x000fe800000e0000 */
[----:B------:R1:W-:Y:S01]  /*15de0*/  SHFL.IDX PT, R15, R36, R19, 0x1c1f ;  /* 0x001c1f13240f7589 */ /* 0x0003e200000e0000 */
[----:B---3--:R-:W-:-:S02]  /*15df0*/  SEL R5, R50, R41, P0 ;  /* 0x0000002932057207 */ /* 0x008fc40000000000 */
[----:B------:R-:W-:Y:S01]  /*15e00*/  SEL R7, R41, R50, P0 ;  /* 0x0000003229077207 */ /* 0x000fe20000000000 */
[----:B------:R-:W2:Y:S04]  /*15e10*/  SHFL.IDX PT, R31, R31, R14, 0x1c1f ;  /* 0x001c1f0e1f1f7589 */ /* 0x000ea800000e0000 */
[----:B------:R-:W3:Y:S01]  /*15e20*/  SHFL.IDX PT, R20, R33, R14, 0x1c1f ;  /* 0x001c1f0e21147589 */ /* 0x000ee200000e0000 */
[----:B----4-:R-:W-:Y:S02]  /*15e30*/  SEL R8, R42, R39, P0 ;  /* 0x000000272a087207 */ /* 0x010fe40000000000 */
[----:B------:R-:W-:Y:S01]  /*15e40*/  SEL R10, R39, R42, P0 ;  /* 0x0000002a270a7207 */ /* 0x000fe20000000000 */
[----:B------:R-:W-:Y:S04]  /*15e50*/  SHFL.IDX PT, R30, R30, R19, 0x1c1f ;  /* 0x001c1f131e1e7589 */ /* 0x000fe800000e0000 */
[----:B------:R2:W-:Y:S01]  /*15e60*/  SHFL.IDX PT, R21, R32, R19, 0x1c1f ;  /* 0x001c1f1320157589 */ /* 0x0005e200000e0000 */
[----:B-1----:R-:W-:-:S02]  /*15e70*/  SEL R36, R38, R35, P0 ;  /* 0x0000002326247207 */ /* 0x002fc40000000000 */
[----:B------:R-:W-:Y:S01]  /*15e80*/  SEL R38, R35, R38, P0 ;  /* 0x0000002623267207 */ /* 0x000fe20000000000 */
[----:B------:R-:W-:Y:S04]  /*15e90*/  SHFL.IDX PT, R27, R27, R14, 0x1c1f ;  /* 0x001c1f0e1b1b7589 */ /* 0x000fe800000e0000 */
[----:B------:R-:W1:Y:S01]  /*15ea0*/  SHFL.IDX PT, R24, R29, R14, 0x1c1f ;  /* 0x001c1f0e1d187589 */ /* 0x000e6200000e0000 */
[----:B------:R-:W-:Y:S01]  /*15eb0*/  BAR.SYNC.DEFER_BLOCKING 0x1, 0x100 ;  /* 0x0044000000007b1d */ /* 0x000fe20000010000 */
[----:B--2---:R-:W-:Y:S02]  /*15ec0*/  SEL R32, R34, R31, P0 ;  /* 0x0000001f22207207 */ /* 0x004fe40000000000 */
[----:B------:R-:W-:Y:S02]  /*15ed0*/  SEL R34, R31, R34, P0 ;  /* 0x000000221f227207 */ /* 0x000fe40000000000 */
[----:B---3--:R-:W-:-:S02]  /*15ee0*/  SEL R37, R15, R20, P0 ;  /* 0x000000140f257207 */ /* 0x008fc40000000000 */
[----:B------:R-:W-:Y:S01]  /*15ef0*/  SEL R39, R20, R15, P0 ;  /* 0x0000000f14277207 */ /* 0x000fe20000000000 */
[----:B------:R-:W-:Y:S04]  /*15f00*/  SHFL.IDX PT, R26, R26, R19, 0x1c1f ;  /* 0x001c1f131a1a7589 */ /* 0x000fe800000e0000 */
[----:B------:R-:W-:Y:S04]  /*15f10*/  SHFL.IDX PT, R46, R46, R19, 0x1c1f ;  /* 0x001c1f132e2e7589 */ /* 0x000fe800000e0000 */
[----:B------:R2:W-:Y:S04]  /*15f20*/  SHFL.IDX PT, R25, R28, R19, 0x1c1f ;  /* 0x001c1f131c197589 */ /* 0x0005e800000e0000 */
[----:B------:R-:W3:Y:S01]  /*15f30*/  SHFL.IDX PT, R40, R49, R14, 0x1c1f ;  /* 0x001c1f0e31287589 */ /* 0x000ee200000e0000 */
[----:B-1----:R-:W-:-:S02]  /*15f40*/  SEL R33, R21, R24, P0 ;  /* 0x0000001815217207 */ /* 0x002fc40000000000 */
[----:B------:R-:W-:Y:S01]  /*15f50*/  SEL R35, R24, R21, P0 ;  /* 0x0000001518237207 */ /* 0x000fe20000000000 */
[----:B------:R-:W1:Y:S01]  /*15f60*/  SHFL.IDX PT, R23, R23, R14, 0x1c1f ;  /* 0x001c1f0e17177589 */ /* 0x000e6200000e0000 */
[----:B--2---:R-:W-:Y:S01]  /*15f70*/  IMAD R28, R66, UR6, RZ ;  /* 0x00000006421c7c24 */ /* 0x004fe2000f8e02ff */
[----:B------:R-:W-:Y:S02]  /*15f80*/  ULDC.64 UR6, c[0x0][0xb40] ;  /* 0x0002d00000067ab9 */ /* 0x000fe40000000a00 */
[----:B------:R-:W2:Y:S04]  /*15f90*/  SHFL.IDX PT, R45, R45, R14, 0x1c1f ;  /* 0x001c1f0e2d2d7589 */ /* 0x000ea800000e0000 */
[----:B------:R-:W-:Y:S04]  /*15fa0*/  SHFL.IDX PT, R48, R48, R19, 0x1c1f ;  /* 0x001c1f1330307589 */ /* 0x000fe800000e0000 */
[----:B------:R-:W-:Y:S04]  /*15fb0*/  SHFL.IDX PT, R52, R52, R19, 0x1c1f ;  /* 0x001c1f1334347589 */ /* 0x000fe800000e0000 */
[----:B------:R-:W-:Y:S04]  /*15fc0*/  SHFL.IDX PT, R47, R47, R14, 0x1c1f ;  /* 0x001c1f0e2f2f7589 */ /* 0x000fe800000e0000 */
[----:B------:R-:W4:Y:S01]  /*15fd0*/  SHFL.IDX PT, R51, R51, R14, 0x1c1f ;  /* 0x001c1f0e33337589 */ /* 0x000f2200000e0000 */
[----:B---3--:R-:W-:-:S02]  /*15fe0*/  SEL R29, R25, R40, P0 ;  /* 0x00000028191d7207 */ /* 0x008fc40000000000 */
[----:B------:R-:W-:Y:S01]  /*15ff0*/  SEL R31, R40, R25, P0 ;  /* 0x00000019281f7207 */ /* 0x000fe20000000000 */
[----:B------:R-:W-:Y:S01]  /*16000*/  SHFL.IDX PT, R54, R54, R19, 0x1c1f ;  /* 0x001c1f1336367589 */ /* 0x000fe200000e0000 */
[----:B-1----:R-:W-:Y:S02]  /*16010*/  SEL R24, R26, R23, P0 ;  /* 0x000000171a187207 */ /* 0x002fe40000000000 */
[----:B------:R-:W-:Y:S01]  /*16020*/  SEL R26, R23, R26, P0 ;  /* 0x0000001a171a7207 */ /* 0x000fe20000000000 */
[----:B------:R-:W1:Y:S01]  /*16030*/  SHFL.IDX PT, R53, R53, R14, 0x1c1f ;  /* 0x001c1f0e35357589 */ /* 0x000e6200000e0000 */
[----:B--2---:R-:W-:Y:S02]  /*16040*/  SEL R44, R46, R45, P0 ;  /* 0x0000002d2e2c7207 */ /* 0x004fe40000000000 */
[----:B------:R-:W-:Y:S01]  /*16050*/  SEL R46, R45, R46, P0 ;  /* 0x0000002e2d2e7207 */ /* 0x000fe20000000000 */
[----:B------:R2:W-:Y:S04]  /*16060*/  SHFL.IDX PT, R56, R56, R19, 0x1c1f ;  /* 0x001c1f1338387589 */ /* 0x0005e800000e0000 */
[----:B------:R-:W3:Y:S04]  /*16070*/  SHFL.IDX PT, R55, R55, R14, 0x1c1f ;  /* 0x001c1f0e37377589 */ /* 0x000ee800000e0000 */
[----:B------:R5:W-:Y:S01]  /*16080*/  STSM.16.M88.4 [R64], R4 ;  /* 0x0000000440007844 */ /* 0x000be20000000200 */
[----:B--2---:R-:W-:Y:S01]  /*16090*/  IMAD R19, R67, UR44, R28 ;  /* 0x0000002c43137c24 */ /* 0x004fe2000f8e021c */
[----:B------:R-:W-:-:S02]  /*160a0*/  SEL R28, R30, R27, P0 ;  /* 0x0000001b1e1c7207 */ /* 0x000fc40000000000 */
[----:B------:R2:W-:Y:S01]  /*160b0*/  STSM.16.M88.4 [R63], R8 ;  /* 0x000000083f007844 */ /* 0x0005e20000000200 */
[----:B------:R-:W-:Y:S02]  /*160c0*/  SEL R30, R27, R30, P0 ;  /* 0x0000001e1b1e7207 */ /* 0x000fe40000000000 */
[----:B----4-:R-:W-:Y:S01]  /*160d0*/  SEL R25, R52, R51, P0 ;  /* 0x0000003334197207 */ /* 0x010fe20000000000 */
[----:B------:R-:W-:Y:S01]  /*160e0*/  STSM.16.M88.4 [R62], R36 ;  /* 0x000000243e007844 */ /* 0x000fe20000000200 */
[----:B------:R-:W-:Y:S02]  /*160f0*/  SEL R27, R51, R52, P0 ;  /* 0x00000034331b7207 */ /* 0x000fe40000000000 */
[----:B-1----:R-:W-:Y:S01]  /*16100*/  SEL R45, R54, R53, P0 ;  /* 0x00000035362d7207 */ /* 0x002fe20000000000 */
[----:B------:R-:W-:Y:S01]  /*16110*/  STSM.16.M88.4 [R61], R32 ;  /* 0x000000203d007844 */ /* 0x000fe20000000200 */
[----:B-----5:R-:W-:-:S03]  /*16120*/  SHF.R.S32.HI R5, RZ, 0x1f, R65 ;  /* 0x0000001fff057819 */ /* 0x020fc60000011441 */
[----:B------:R-:W-:Y:S01]  /*16130*/  STSM.16.M88.4 [R60], R28 ;  /* 0x0000001c3c007844 */ /* 0x000fe20000000200 */
[----:B------:R-:W-:Y:S02]  /*16140*/  IADD3 R6, P3, R65, R12, RZ ;  /* 0x0000000c41067210 */ /* 0x000fe40007f7e0ff */
[----:B--2---:R-:W-:Y:S01]  /*16150*/  SEL R8, R48, R47, P0 ;  /* 0x0000002f30087207 */ /* 0x004fe20000000000 */
[----:B------:R-:W-:Y:S01]  /*16160*/  STSM.16.M88.4 [R59], R24 ;  /* 0x000000183b007844 */ /* 0x000fe20000000200 */
[----:B------:R-:W-:Y:S02]  /*16170*/  SEL R10, R47, R48, P0 ;  /* 0x000000302f0a7207 */ /* 0x000fe40000000000 */
[----:B------:R-:W-:Y:S02]  /*16180*/  SEL R47, R53, R54, P0 ;  /* 0x00000036352f7207 */ /* 0x000fe40000000000 */
[----:B---3--:R-:W-:Y:S02]  /*16190*/  SEL R9, R56, R55, P0 ;  /* 0x0000003738097207 */ /* 0x008fe40000000000 */
[----:B------:R-:W-:Y:S01]  /*161a0*/  SEL R11, R55, R56, P0 ;  /* 0x00000038370b7207 */ /* 0x000fe20000000000 */
[----:B------:R-:W-:Y:S01]  /*161b0*/  STSM.16.M88.4 [R58], R44 ;  /* 0x0000002c3a007844 */ /* 0x000fe20000000200 */
[----:B------:R-:W-:-:S02]  /*161c0*/  IADD3.X R5, R5, R13, R19, P3, !PT ;  /* 0x0000000d05057210 */ /* 0x000fc40001ffe413 */
[C---:B------:R-:W-:Y:S01]  /*161d0*/  LEA R4, P3, R6.reuse, UR6, 0x2 ;  /* 0x0000000606047c11 */ /* 0x040fe2000f8610ff */
[----:B------:R-:W-:Y:S03]  /*161e0*/  STSM.16.M88.4 [R57], R8 ;  /* 0x0000000839007844 */ /* 0x000fe60000000200 */
[----:B------:R-:W-:Y:S01]  /*161f0*/  LEA.HI.X R5, R6, UR7, R5, 0x2, P3 ;  /* 0x0000000706057c11 */ /* 0x000fe200098f1405 */
[----:B------:R1:W-:Y:S06]  /*16200*/  MEMBAR.ALL.CTA ;  /* 0x0000000000007992 */ /* 0x0003ec0000008000 */
[----:B-1----:R-:W1:Y:S04]  /*16210*/  FENCE.VIEW.ASYNC.S ;  /* 0x00000000000073c6 */ /* 0x002e680000000000 */
        /* <DEDUP_REMOVED lines=10> */
[----:B------:R-:W-:Y:S01]  /*162c0*/  ULDC.64 UR6, c[0x0][0x198] ;  /* 0x0000660000067ab9 */ /* 0x000fe20000000a00 */
[----:B------:R-:W-:Y:S02]  /*162d0*/  UIADD3 UR5, UR38, 0x4000, URZ ;  /* 0x0000400026057890 */ /* 0x000fe4000fffe03f */
[----:B------:R-:W-:Y:S01]  /*162e0*/  UIADD3 UR6, UP0, UR6, 0x9f0, URZ ;  /* 0x000009f006067890 */ /* 0x000fe2000ff1e03f */
[----:B------:R-:W-:Y:S01]  /*162f0*/  UMOV UR41, URZ ;  /* 0x0000003f00297c82 */ /* 0x000fe20008000000 */
[----:B------:R-:W-:Y:S02]  /*16300*/  UMOV UR45, URZ ;  /* 0x0000003f002d7c82 */ /* 0x000fe40008000000 */
[----:B------:R-:W-:Y:S01]  /*16310*/  UIADD3.X UR7, URZ, UR7, URZ, UP0, !UPT ;  /* 0x000000073f077290 */ /* 0x000fe200087fe43f */
[----:B------:R-:W-:Y:S01]  /*16320*/  UMOV UR40, UR38 ;  /* 0x0000002600287c82 */ /* 0x000fe20008000000 */
[----:B------:R-:W-:-:S07]  /*16330*/  UMOV UR8, 0x40 ;  /* 0x0000004000087882 */ /* 0x000fce0000000000 */
        /* <DEDUP_REMOVED lines=9> */
.L_x_798:
[----:B------:R-:W-:Y:S05]  /*163d0*/  BSYNC B0 ;  /* 0x0000000000007941 */ /* 0x000fea0003800000 */
.L_x_797:
[----:B------:R-:W-:Y:S05]  /*163e0*/  BRA `(.L_x_796) ;  /* 0x0000000800307947 */ /* 0x000fea0003800000 */
.L_x_795:
[----:B------:R-:W1:Y:S01]  /*163f0*/  LDC.64 R14, c[0x0][0xae0] ;  /* 0x0002b800ff0e7b82 */ /* 0x000e620000000a00 */
[----:B------:R-:W-:Y:S01]  /*16400*/  SHF.R.S32.HI R0, RZ, 0x1f, R57 ;  /* 0x0000001fff007819 */ /* 0x000fe20000011439 */
[----:B------:R-:W-:Y:S01]  /*16410*/  USHF.R.S32.HI UR5, URZ, 0x1f, UR43 ;  /* 0x0000001f3f057899 */ /* 0x000fe2000801142b */
[----:B------:R-:W-:Y:S01]  /*16420*/  ISETP.GT.AND P0, PT, R57, 0x7f, PT ;  /* 0x0000007f3900780c */ /* 0x000fe20003f04270 */
[----:B------:R-:W-:Y:S01]  /*16430*/  USHF.R.S32.HI UR6, URZ, 0x1f, UR44 ;  /* 0x0000001f3f067899 */ /* 0x000fe2000801142c */
[----:B------:R-:W-:Y:S01]  /*16440*/  LEA.HI R0, R0, R57, RZ, 0x3 ;  /* 0x0000003900007211 */ /* 0x000fe200078f18ff */
[----:B------:R-:W-:Y:S02]  /*16450*/  BSSY B0, `(.L_x_799) ;  /* 0x000001e000007945 */ /* 0x000fe40003800000 */
[----:B------:R-:W2:Y:S01]  /*16460*/  LDC R13, c[0x0][0xdac] ;  /* 0x00036b00ff0d7b82 */ /* 0x000ea20000000800 */
[----:B------:R-:W-:-:S05]  /*16470*/  LOP3.LUT R4, R0, 0x1ffffff8, RZ, 0xc0, !PT ;  /* 0x1ffffff800047812 */ /* 0x000fca00078ec0ff */
[----:B------:R-:W-:Y:S01]  /*16480*/  IMAD.IADD R10, R57, 0x1, -R4 ;  /* 0x00000001390a7824 */ /* 0x000fe200078e0a04 */
[----:B------:R-:W-:Y:S01]  /*16490*/  SHF.R.S32.HI R4, RZ, 0x3, R0 ;  /* 0x00000003ff047819 */ /* 0x000fe20000011400 */
[----:B------:R-:W3:Y:S02]  /*164a0*/  LDC.64 R20, c[0x0][0xae8] ;  /* 0x0002ba00ff147b82 */ /* 0x000ee40000000a00 */
[----:B------:R-:W-:Y:S02]  /*164b0*/  IMAD.SHL.U32 R10, R10, 0x8, RZ ;  /* 0x000000080a0a7824 */ /* 0x000fe400078e00ff */
[----:B-1----:R-:W-:Y:S01]  /*164c0*/  IMAD R12, R14, UR5, RZ ;  /* 0x000000050e0c7c24 */ /* 0x002fe2000f8e02ff */
[----:B------:R-:W-:Y:S06]  /*164d0*/  @P0 BRA `(.L_x_800) ;  /* 0x0000000000540947 */ /* 0x000fec0003800000 */
[----:B------:R-:W-:Y:S01]  /*164e0*/  IMAD.U32 R6, RZ, RZ, UR42 ;  /* 0x0000002aff067e24 */ /* 0x000fe2000f8e00ff */
[----:B------:R-:W-:-:S04]  /*164f0*/  ULDC UR7, c[0x0][0xa88] ;  /* 0x0002a20000077ab9 */ /* 0x000fc80000000800 */
[----:B------:R-:W-:-:S04]  /*16500*/  IADD3 R6, R6, -0x80, R69 ;  /* 0xffffff8006067810 */ /* 0x000fc80007ffe045 */
[----:B------:R-:W-:-:S13]  /*16510*/  ISETP.GE.AND P0, PT, R6, UR7, PT ;  /* 0x0000000706007c0c */ /* 0x000fda000bf06270 */
[----:B------:R-:W-:Y:S05]  /*16520*/  @P0 BRA `(.L_x_800) ;  /* 0x0000000000400947 */ /* 0x000fea0003800000 */
[----:B------:R-:W1:Y:S01]  /*16530*/  LDC.64 R8, c[0x0][0xb70] ;  /* 0x0002dc00ff087b82 */ /* 0x000e620000000a00 */
[----:B------:R-:W-:Y:S01]  /*16540*/  SHF.R.S32.HI R7, RZ, 0x1f, R6 ;  /* 0x0000001fff077819 */ /* 0x000fe20000011406 */
[----:B------:R-:W-:-:S06]  /*16550*/  ULDC.64 UR8, c[0x0][0xb40] ;  /* 0x0002d00000087ab9 */ /* 0x000fcc0000000a00 */
[----:B------:R-:W4:Y:S01]  /*16560*/  LDC.64 R24, c[0x0][0xb78] ;  /* 0x0002de00ff187b82 */ /* 0x000f220000000a00 */
[C---:B-1----:R-:W-:Y:S02]  /*16570*/  IMAD R0, R8.reuse, UR5, RZ ;  /* 0x0000000508007c24 */ /* 0x042fe4000f8e02ff */
[----:B------:R-:W-:-:S04]  /*16580*/  IMAD.WIDE.U32 R6, R8, UR43, R6 ;  /* 0x0000002b08067c25 */ /* 0x000fc8000f8e0006 */
[----:B------:R-:W-:Y:S02]  /*16590*/  IMAD R3, R9, UR43, R0 ;  /* 0x0000002b09037c24 */ /* 0x000fe4000f8e0200 */
[C---:B----4-:R-:W-:Y:S02]  /*165a0*/  IMAD R0, R24.reuse, UR6, RZ ;  /* 0x0000000618007c24 */ /* 0x050fe4000f8e02ff */
[----:B------:R-:W-:Y:S02]  /*165b0*/  IMAD.IADD R7, R7, 0x1, R3 ;  /* 0x0000000107077824 */ /* 0x000fe400078e0203 */
[----:B------:R-:W-:Y:S02]  /*165c0*/  IMAD R3, R25, UR44, R0 ;  /* 0x0000002c19037c24 */ /* 0x000fe4000f8e0200 */
[----:B------:R-:W-:-:S04]  /*165d0*/  IMAD.WIDE.U32 R6, R24, UR44, R6 ;  /* 0x0000002c18067c25 */ /* 0x000fc8000f8e0006 */
[----:B------:R-:W-:Y:S01]  /*165e0*/  IMAD.IADD R3, R7, 0x1, R3 ;  /* 0x0000000107037824 */ /* 0x000fe200078e0203 */
[----:B------:R-:W-:-:S04]  /*165f0*/  LEA R8, P0, R6, UR8, 0x2 ;  /* 0x0000000806087c11 */ /* 0x000fc8000f8010ff */
[----:B------:R-:W-:Y:S01]  /*16600*/  LEA.HI.X R9, R6, UR9, R3, 0x2, P0 ;  /* 0x0000000906097c11 */ /* 0x000fe200080f1403 */
[----:B------:R-:W-:-:S05]  /*16610*/  IMAD.MOV.U32 R3, RZ, RZ, -0x800000 ;  /* 0xff800000ff037424 */ /* 0x000fca00078e00ff */
[----:B------:R1:W-:Y:S03]  /*16620*/  STG.E desc[UR46][R8.64], R3 ;  /* 0x0000000308007986 */ /* 0x0003e6000c10192e */
.L_x_800:
[----:B------:R-:W-:Y:S05]  /*16630*/  BSYNC B0 ;  /* 0x0000000000007941 */ /* 0x000fea0003800000 */
.L_x_799:
[----:B------:R-:W-:Y:S01]  /*16640*/  ULDC UR5, c[0x0][0xa88] ;  /* 0x0002a20000057ab9 */ /* 0x000fe20000000800 */
[----:B------:R-:W-:Y:S01]  /*16650*/  SHF.R.S32.HI R11, RZ, 0x1f, R10 ;  /* 0x0000001fff0b7819 */ /* 0x000fe2000001140a */
[----:B------:R-:W-:Y:S01]  /*16660*/  UIADD3 UR42, -UR42, UR5, URZ ;  /* 0x000000052a2a7290 */ /* 0x000fe2000fffe13f */
[----:B------:R-:W-:Y:S01]  /*16670*/  VIADD R0, R4, 0x20 ;  /* 0x0000002004007836 */ /* 0x000fe20000000000 */
[----:B------:R-:W-:Y:S01]  /*16680*/  ULOP3.LUT UR39, URZ, UR39, URZ, 0x33, !UPT ;  /* 0x000000273f277292 */ /* 0x000fe2000f8e333f */
[----:B-1----:R-:W-:Y:S01]  /*16690*/  IMAD R3, R15, UR43, R12 ;  /* 0x0000002b0f037c24 */ /* 0x002fe2000f8e020c */
[----:B------:R-:W-:Y:S01]  /*166a0*/  BSSY B0, `(.L_x_801) ;  /* 0x0000021000007945 */ /* 0x000fe20003800000 */
[----:B------:R-:W-:Y:S01]  /*166b0*/  IMAD.WIDE.U32 R6, R14, UR43, R10 ;  /* 0x0000002b0e067c25 */ /* 0x000fe2000f8e000a */
[----:B------:R-:W-:Y:S02]  /*166c0*/  ISETP.GE.AND P2, PT, R4, UR42, PT ;  /* 0x0000002a04007c0c */ /* 0x000fe4000bf46270 */
[----:B------:R-:W-:Y:S01]  /*166d0*/  ISETP.GE.AND P4, PT, R0, UR42, PT ;  /* 0x0000002a00007c0c */ /* 0x000fe2000bf86270 */
[----:B------:R-:W-:-:S02]  /*166e0*/  VIADD R5, R4, 0x40 ;  /* 0x0000004004057836 */ /* 0x000fc40000000000 */
[----:B------:R-:W-:Y:S02]  /*166f0*/  VIADD R8, R4, 0x60 ;  /* 0x0000006004087836 */ /* 0x000fe40000000000 */
[----:B------:R-:W-:Y:S01]  /*16700*/  IMAD.IADD R7, R7, 0x1, R3 ;  /* 0x0000000107077824 */ /* 0x000fe200078e0203 */
[----:B------:R-:W-:Y:S01]  /*16710*/  ISETP.GE.AND P0, PT, R5, UR42, PT ;  /* 0x0000002a05007c0c */ /* 0x000fe2000bf06270 */
[----:B---3--:R-:W-:Y:S01]  /*16720*/  IMAD R0, R20, UR6, RZ ;  /* 0x0000000614007c24 */ /* 0x008fe2000f8e02ff */
[----:B------:R-:W-:Y:S01]  /*16730*/  SHF.R.S32.HI R5, RZ, 0x1f, R4 ;  /* 0x0000001fff057819 */ /* 0x000fe20000011404 */
[----:B--2---:R-:W-:Y:S01]  /*16740*/  VIADD R13, R13, UR39 ;  /* 0x000000270d0d7c36 */ /* 0x004fe20008000000 */
[----:B------:R-:W-:Y:S01]  /*16750*/  ISETP.GE.AND P1, PT, R8, UR42, PT ;  /* 0x0000002a08007c0c */ /* 0x000fe2000bf26270 */
[----:B------:R-:W-:Y:S02]  /*16760*/  IMAD R3, R21, UR44, R0 ;  /* 0x0000002c15037c24 */ /* 0x000fe4000f8e0200 */
[----:B------:R-:W-:-:S04]  /*16770*/  IMAD.WIDE.U32 R8, R20, UR44, R6 ;  /* 0x0000002c14087c25 */ /* 0x000fc8000f8e0006 */
[----:B------:R-:W-:-:S04]  /*16780*/  IMAD.WIDE R6, R13, 0x80, R4 ;  /* 0x000000800d067825 */ /* 0x000fc800078e0204 */
[----:B------:R-:W-:Y:S01]  /*16790*/  IMAD.IADD R13, R9, 0x1, R3 ;  /* 0x00000001090d7824 */ /* 0x000fe200078e0203 */
[----:B------:R-:W-:Y:S06]  /*167a0*/  @P2 BRA `(.L_x_802) ;  /* 0x0000000000402947 */ /* 0x000fec0003800000 */
[----:B------:R-:W-:Y:S01]  /*167b0*/  ULDC.64 UR6, c[0x0][0xad8] ;  /* 0x0002b60000067ab9 */ /* 0x000fe20000000a00 */
[C---:B------:R-:W-:Y:S01]  /*167c0*/  VIADD R0, R10.reuse, 0x40 ;  /* 0x000000400a007836 */ /* 0x040fe20000000000 */
[----:B------:R-:W-:Y:S01]  /*167d0*/  ULDC UR5, c[0x0][0xa8c] ;  /* 0x0002a30000057ab9 */ /* 0x000fe20000000800 */
[----:B------:R-:W-:Y:S01]  /*167e0*/  IMAD R3, R7, UR6, RZ ;  /* 0x0000000607037c24 */ /* 0x000fe2000f8e02ff */
[----:B------:R-:W-:Y:S01]  /*167f0*/  ISETP.GE.AND P2, PT, R10, UR5, PT ;  /* 0x000000050a007c0c */ /* 0x000fe2000bf46270 */
[----:B------:R-:W-:Y:S01]  /*16800*/  IMAD.MOV.U32 R4, RZ, RZ, R8 ;  /* 0x000000ffff047224 */ /* 0x000fe200078e0008 */
[----:B------:R-:W-:Y:S01]  /*16810*/  ISETP.GE.AND P3, PT, R0, UR5, PT ;  /* 0x0000000500007c0c */ /* 0x000fe2000bf66270 */
[----:B------:R-:W-:Y:S02]  /*16820*/  IMAD.MOV.U32 R5, RZ, RZ, R13 ;  /* 0x000000ffff057224 */ /* 0x000fe400078e000d */
[C---:B------:R-:W-:Y:S02]  /*16830*/  IMAD R3, R6.reuse, UR7, R3 ;  /* 0x0000000706037c24 */ /* 0x040fe4000f8e0203 */
[----:B------:R-:W-:Y:S01]  /*16840*/  IMAD.WIDE.U32 R4, R6, UR6, R4 ;  /* 0x0000000606047c25 */ /* 0x000fe2000f8e0004 */
[----:B------:R-:W-:-:S03]  /*16850*/  ULDC.64 UR6, c[0x0][0xa80] ;  /* 0x0002a00000067ab9 */ /* 0x000fc60000000a00 */
[----:B------:R-:W-:Y:S01]  /*16860*/  IMAD.IADD R3, R5, 0x1, R3 ;  /* 0x0000000105037824 */ /* 0x000fe200078e0203 */
[----:B------:R-:W-:-:S04]  /*16870*/  LEA R14, P5, R4, UR6, 0x1 ;  /* 0x00000006040e7c11 */ /* 0x000fc8000f8a08ff */
[----:B------:R-:W-:-:S05]  /*16880*/  LEA.HI.X R15, R4, UR7, R3, 0x1, P5 ;  /* 0x00000007040f7c11 */ /* 0x000fca000a8f0c03 */
[----:B------:R1:W-:Y:S04]  /*16890*/  @!P2 STG.E.128 desc[UR46][R14.64], RZ ;  /* 0x000000ff0e00a986 */ /* 0x0003e8000c101d2e */
[----:B------:R1:W-:Y:S02]  /*168a0*/  @!P3 STG.E.128 desc[UR46][R14.64+0x80], RZ ;  /* 0x000080ff0e00b986 */ /* 0x0003e4000c101d2e */
.L_x_802:
[----:B------:R-:W-:Y:S05]  /*168b0*/  BSYNC B0 ;  /* 0x0000000000007941 */ /* 0x000fea0003800000 */
.L_x_801:
[----:B------:R-:W-:Y:S04]  /*168c0*/  BSSY B0, `(.L_x_803) ;  /* 0x0000014000007945 */ /* 0x000fe80003800000 */
[----:B------:R-:W-:Y:S05]  /*168d0*/  @P4 BRA `(.L_x_804) ;  /* 0x0000000000484947 */ /* 0x000fea0003800000 */
[----:B------:R-:W-:Y:S01]  /*168e0*/  IADD3 R3, P2, R6, 0x20, RZ ;  /* 0x0000002006037810 */ /* 0x000fe20007f5e0ff */
[----:B------:R-:W-:Y:S01]  /*168f0*/  ULDC.64 UR6, c[0x0][0xad8] ;  /* 0x0002b60000067ab9 */ /* 0x000fe20000000a00 */
[----:B------:R-:W-:Y:S01]  /*16900*/  IMAD.MOV.U32 R4, RZ, RZ, R8 ;  /* 0x000000ffff047224 */ /* 0x000fe200078e0008 */
[----:B------:R-:W-:Y:S01]  /*16910*/  ULDC UR5, c[0x0][0xa8c] ;  /* 0x0002a30000057ab9 */ /* 0x000fe20000000800 */
[----:B------:R-:W-:Y:S01]  /*16920*/  IMAD.MOV.U32 R5, RZ, RZ, R13 ;  /* 0x000000ffff057224 */ /* 0x000fe200078e000d */
[C---:B------:R-:W-:Y:S01]  /*16930*/  ISETP.GE.AND P3, PT, R10.reuse, UR5, PT ;  /* 0x000000050a007c0c */ /* 0x040fe2000bf66270 */
[----:B------:R-:W-:Y:S02]  /*16940*/  IMAD.X R0, RZ, RZ, R7, P2 ;  /* 0x000000ffff007224 */ /* 0x000fe400010e0607 */
[----:B------:R-:W-:Y:S02]  /*16950*/  VIADD R12, R10, 0x40 ;  /* 0x000000400a0c7836 */ /* 0x000fe40000000000 */
[----:B------:R-:W-:-:S02]  /*16960*/  IMAD R0, R0, UR6, RZ ;  /* 0x0000000600007c24 */ /* 0x000fc4000f8e02ff */
[----:B------:R-:W-:Y:S01]  /*16970*/  IMAD.WIDE.U32 R4, R3, UR6, R4 ;  /* 0x0000000603047c25 */ /* 0x000fe2000f8e0004 */
[----:B------:R-:W-:-:S03]  /*16980*/  ISETP.GE.AND P4, PT, R12, UR5, PT ;  /* 0x000000050c007c0c */ /* 0x000fc6000bf86270 */
[----:B------:R-:W-:Y:S01]  /*16990*/  IMAD R3, R3, UR7, R0 ;  /* 0x0000000703037c24 */ /* 0x000fe2000f8e0200 */
[----:B------:R-:W-:Y:S02]  /*169a0*/  ULDC.64 UR6, c[0x0][0xa80] ;  /* 0x0002a00000067ab9 */ /* 0x000fe40000000a00 */
[----:B-1----:R-:W-:Y:S01]  /*169b0*/  LEA R14, P2, R4, UR6, 0x1 ;  /* 0x00000006040e7c11 */ /* 0x002fe2000f8408ff */
[----:B------:R-:W-:-:S05]  /*169c0*/  IMAD.IADD R3, R5, 0x1, R3 ;  /* 0x0000000105037824 */ /* 0x000fca00078e0203 */
[----:B------:R-:W-:-:S05]  /*169d0*/  LEA.HI.X R15, R4, UR7, R3, 0x1, P2 ;  /* 0x00000007040f7c11 */ /* 0x000fca00090f0c03 */
[----:B------:R2:W-:Y:S04]  /*169e0*/  @!P3 STG.E.128 desc[UR46][R14.64], RZ ;  /* 0x000000ff0e00b986 */ /* 0x0005e8000c101d2e */
[----:B------:R2:W-:Y:S02]  /*169f0*/  @!P4 STG.E.128 desc[UR46][R14.64+0x80], RZ ;  /* 0x000080ff0e00c986 */ /* 0x0005e4000c101d2e */
.L_x_804:
[----:B------:R-:W-:Y:S05]  /*16a00*/  BSYNC B0 ;  /* 0x0000000000007941 */ /* 0x000fea0003800000 */
.L_x_803:
        /* <DEDUP_REMOVED lines=15> */
[----:B-12---:R-:W-:Y:S01]  /*16b00*/  LEA R14, P0, R4, UR6, 0x1 ;  /* 0x00000006040e7c11 */ /* 0x006fe2000f8008ff */
[----:B------:R-:W-:-:S05]  /*16b10*/  IMAD.IADD R3, R5, 0x1, R3 ;  /* 0x0000000105037824 */ /* 0x000fca00078e0203 */
[----:B------:R-:W-:-:S05]  /*16b20*/  LEA.HI.X R15, R4, UR7, R3, 0x1, P0 ;  /* 0x00000007040f7c11 */ /* 0x000fca00080f0c03 */
[----:B------:R3:W-:Y:S04]  /*16b30*/  @!P2 STG.E.128 desc[UR46][R14.64], RZ ;  /* 0x000000ff0e00a986 */ /* 0x0007e8000c101d2e */
[----:B------:R3:W-:Y:S02]  /*16b40*/  @!P3 STG.E.128 desc[UR46][R14.64+0x80], RZ ;  /* 0x000080ff0e00b986 */ /* 0x0007e4000c101d2e */
.L_x_806:
[----:B------:R-:W-:Y:S05]  /*16b50*/  BSYNC B0 ;  /* 0x0000000000007941 */ /* 0x000fea0003800000 */
.L_x_805:
        /* <DEDUP_REMOVED lines=15> */
[----:B------:R-:W-:Y:S01]  /*16c50*/  LEA R6, P0, R4, UR6, 0x1 ;  /* 0x0000000604067c11 */ /* 0x000fe2000f8008ff */
[----:B------:R-:W-:-:S05]  /*16c60*/  IMAD.IADD R3, R5, 0x1, R3 ;  /* 0x0000000105037824 */ /* 0x000fca00078e0203 */
[----:B------:R-:W-:-:S05]  /*16c70*/  LEA.HI.X R7, R4, UR7, R3, 0x1, P0 ;  /* 0x0000000704077c11 */ /* 0x000fca00080f0c03 */
[----:B------:R4:W-:Y:S04]  /*16c80*/  @!P1 STG.E.128 desc[UR46][R6.64], RZ ;  /* 0x000000ff06009986 */ /* 0x0009e8000c101d2e */
[----:B------:R4:W-:Y:S02]  /*16c90*/  @!P2 STG.E.128 desc[UR46][R6.64+0x80], RZ ;  /* 0x000080ff0600a986 */ /* 0x0009e4000c101d2e */
.L_x_807:
[----:B------:R-:W-:Y:S05]  /*16ca0*/  BSYNC B0 ;  /* 0x0000000000007941 */ /* 0x000fea0003800000 */
.L_x_796:
[----:B-1----:R-:W1:Y:S02]  /*16cb0*/  LDC R0, c[0x0][0xda8] ;  /* 0x00036a00ff007b82 */ /* 0x002e640000000800 */
[----:B-1----:R-:W-:-:S13]  /*16cc0*/  ISETP.LE.AND P0, PT, R0, UR4, PT ;  /* 0x0000000400007c0c */ /* 0x002fda000bf03270 */
[----:B------:R-:W-:Y:S05]  /*16cd0*/  @!P0 BRA `(.L_x_808) ;  /* 0xfffffea000248947 */ /* 0x000fea000383ffff */
[----:B------:R-:W-:Y:S05]  /*16ce0*/  EXIT ;  /* 0x000000000000794d */ /* 0x000fea0003800000 */
.L_x_710:
[----:B------:R-:W-:-:S08]  /*16cf0*/  NOP ;  /* 0x0000000000007918 */ /* 0x000fd00000000000 */
[----:B---3--:R-:W1:-:S00]  /*16d00*/  USETMAXREG.DEALLOC.CTAPOOL 0x18 ;  /* 0x00000018000079c8 */ /* 0x008e4000080e0500 */
[----:B-1----:R-:W-:-:S06]  /*16d10*/  LOP3.LUT R0, R0, 0x3, RZ, 0xc0, !PT ;  /* 0x0000000300007812 */ /* 0x002fcc00078ec0ff */
[----:B------:R-:W1:Y:S01]  /*16d20*/  S2UR UR4, SR_CTAID.X ;  /* 0x00000000000479c3 */ /* 0x000e620000002500 */
[----:B------:R-:W-:Y:S01]  /*16d30*/  LOP3.LUT R16, R16, 0xfffffffd, RZ, 0xc0, !PT ;  /* 0xfffffffd10107812 */ /* 0x000fe200078ec0ff */
[----:B------:R-:W-:Y:S04]  /*16d40*/  STL [R1], RZ ;  /* 0x000000ff01007387 */ /* 0x000fe80000100800 */
[----:B------:R-:W2:Y:S04]  /*16d50*/  SHFL.IDX PT, R0, R0, RZ, 0x1f ;  /* 0x00001fff00007589 */ /* 0x000ea800000e0000 */
[----:B------:R3:W-:Y:S01]  /*16d60*/  STL [R1+0x28], RZ ;  /* 0x000028ff01007387 */ /* 0x0007e20000100800 */
[----:B--2---:R-:W-:-:S02]  /*16d70*/  ISETP.NE.AND P0, PT, R0, RZ, PT ;  /* 0x000000ff0000720c */ /* 0x004fc40003f05270 */
[----:B------:R-:W1:Y:S11]  /*16d80*/  LDC R0, c[0x0][0xda8] ;  /* 0x00036a00ff007b82 */ /* 0x000e760000000800 */
[----:B------:R-:W-:Y:S01]  /*16d90*/  @P0 LOP3.LUT R16, R16, 0x2, RZ, 0xfc, !PT ;  /* 0x0000000210100812 */ /* 0x000fe200078efcff */
[----:B------:R-:W-:Y:S06]  /*16da0*/  @P0 BAR.ARV 0x4, 0x180 ;  /* 0x0106000000000b1d */ /* 0x000fec0000002000 */
[----:B-1----:R-:W-:Y:S01]  /*16db0*/  ISETP.LE.AND P0, PT, R0, UR4, PT ;  /* 0x0000000400007c0c */ /* 0x002fe2000bf03270 */
[----:B------:R-:W-:-:S05]  /*16dc0*/  IMAD.MOV.U32 R0, RZ, RZ, 0x1 ;  /* 0x00000001ff007424 */ /* 0x000fca00078e00ff */
[----:B------:R3:W-:Y:S07]  /*16dd0*/  STL [R1+0x4], R0 ;  /* 0x0000040001007387 */ /* 0x0007ee0000100800 */
[----:B------:R-:W-:Y:S05]  /*16de0*/  @P0 BRA `(.L_x_809) ;  /* 0x0000003000d00947 */ /* 0x000fea0003800000 */
[----:B------:R-:W2:Y:S01]  /*16df0*/  LDL R7, [R1+0x24] ;  /* 0x0000240001077983 */ /* 0x000ea20000100800 */
[----:B------:R-:W1:Y:S01]  /*16e00*/  S2R R2, SR_TID.X ;  /* 0x0000000000027919 */ /* 0x000e620000002100 */
[----:B------:R-:W3:Y:S01]  /*16e10*/  S2R R8, SR_TID.X ;  /* 0x0000000000087919 */ /* 0x000ee20000002100 */
[----:B-1----:R-:W-:Y:S01]  /*16e20*/  LOP3.LUT R2, R2, 0x7f, RZ, 0xc0, !PT ;  /* 0x0000007f02027812 */ /* 0x002fe200078ec0ff */
[C---:B---3--:R-:W-:Y:S02]  /*16e30*/  IMAD.SHL.U32 R0, R8.reuse, 0x80, RZ ;  /* 0x0000008008007824 */ /* 0x048fe400078e00ff */
[----:B------:R-:W-:Y:S01]  /*16e40*/  IMAD.SHL.U32 R4, R8, 0x40, RZ ;  /* 0x0000004008047824 */ /* 0x000fe200078e00ff */
[----:B------:R-:W-:Y:S02]  /*16e50*/  SHF.R.U32.HI R3, RZ, 0x5, R2 ;  /* 0x00000005ff037819 */ /* 0x000fe40000011602 */
[----:B------:R-:W-:Y:S02]  /*16e60*/  LOP3.LUT R2, R0, 0x380, RZ, 0xc0, !PT ;  /* 0x0000038000027812 */ /* 0x000fe400078ec0ff */
[----:B------:R-:W-:-:S03]  /*16e70*/  LOP3.LUT R6, R4, 0x40, RZ, 0xc0, !PT ;  /* 0x0000004004067812 */ /* 0x000fc600078ec0ff */
[C---:B------:R-:W-:Y:S02]  /*16e80*/  IMAD R2, R3.reuse, 0x10, R2 ;  /* 0x0000001003027824 */ /* 0x040fe400078e0202 */
[----:B------:R-:W-:Y:S02]  /*16e90*/  IMAD R6, R3, 0x400, R6 ;  /* 0x0000040003067824 */ /* 0x000fe400078e0206 */
[----:B------:R-:W-:-:S05]  /*16ea0*/  IMAD.SHL.U32 R3, R8, 0x10, RZ ;  /* 0x0000001008037824 */ /* 0x000fca00078e00ff */
[----:B------:R-:W-:Y:S02]  /*16eb0*/  LOP3.LUT R3, R2, 0x70, R3, 0x78, !PT ;  /* 0x0000007002037812 */ /* 0x000fe400078e7803 */
[----:B------:R-:W-:Y:S01]  /*16ec0*/  LOP3.LUT R2, R4, 0x180, RZ, 0xc0, !PT ;  /* 0x0000018004027812 */ /* 0x000fe200078ec0ff */
[----:B------:R-:W-:-:S03]  /*16ed0*/  IMAD.SHL.U32 R5, R8, 0x8, RZ ;  /* 0x0000000808057824 */ /* 0x000fc600078e00ff */
[----:B------:R-:W-:Y:S02]  /*16ee0*/  LOP3.LUT R2, R2, 0x10, R8, 0xf8, !PT ;  /* 0x0000001002027812 */ /* 0x000fe400078ef808 */
[----:B------:R-:W-:Y:S02]  /*16ef0*/  LOP3.LUT R4, R4, 0x200, RZ, 0xc0, !PT ;  /* 0x0000020004047812 */ /* 0x000fe400078ec0ff */
[----:B------:R-:W-:Y:S02]  /*16f00*/  LOP3.LUT R5, R2, 0x30, R5, 0x78, !PT ;  /* 0x0000003002057812 */ /* 0x000fe400078e7805 */
[----:B------:R-:W-:Y:S02]  /*16f10*/  LOP3.LUT R0, R3, 0xc00, R0, 0xf8, !PT ;  /* 0x00000c0003007812 */ /* 0x000fe400078ef800 */
[----:B------:R-:W-:Y:S02]  /*16f20*/  IADD3 R2, R5, R6, R4 ;  /* 0x0000000605027210 */ /* 0x000fe40007ffe004 */
[----:B------:R-:W-:-:S03]  /*16f30*/  LOP3.LUT P0, RZ, R8, 0x4, RZ, 0xc0, !PT ;  /* 0x0000000408ff7812 */ /* 0x000fc6000780c0ff */
[----:B------:R1:W-:Y:S04]  /*16f40*/  STL [R1+0x14], R2 ;  /* 0x0000140201007387 */ /* 0x0003e80000100800 */
[----:B------:R3:W-:Y:S01]  /*16f50*/  STL [R1+0x18], R0 ;  /* 0x0000180001007387 */ /* 0x0007e20000100800 */
[----:B------:R-:W-:Y:S02]  /*16f60*/  IMAD.U32 R3, RZ, RZ, UR4 ;  /* 0x00000004ff037e24 */ /* 0x000fe4000f8e00ff */
[----:B-1----:R-:W-:Y:S02]  /*16f70*/  IMAD.MOV.U32 R2, RZ, RZ, 0x20 ;  /* 0x00000020ff027424 */ /* 0x002fe400078e00ff */
[----:B---3--:R-:W-:-:S05]  /*16f80*/  IMAD.MOV.U32 R0, RZ, RZ, 0x40 ;  /* 0x00000040ff007424 */ /* 0x008fca00078e00ff */
[----:B------:R-:W-:Y:S02]  /*16f90*/  SEL R4, R0, 0xffffffc0, !P0 ;  /* 0xffffffc000047807 */ /* 0x000fe40004000000 */
[----:B------:R-:W-:Y:S01]  /*16fa0*/  SEL R0, R2, 0xffffffe0, !P0 ;  /* 0xffffffe002007807 */ /* 0x000fe20004000000 */
[----:B------:R-:W-:Y:S01]  /*16fb0*/  STL [R1+0x1c], R3 ;  /* 0x00001c0301007387 */ /* 0x000fe20000100800 */
[----:B------:R-:W-:Y:S01]  /*16fc0*/  ULDC UR41, c[0x0][0xc] ;  /* 0x0000030000297ab9 */ /* 0x000fe20000000800 */
[----:B------:R-:W-:Y:S01]  /*16fd0*/  ULDC.64 UR42, c[0x0][0x198] ;  /* 0x00006600002a7ab9 */ /* 0x000fe20000000a00 */
[C---:B--2---:R-:W-:Y:S02]  /*16fe0*/  LOP3.LUT R2, R7.reuse, 0x1, RZ, 0xfc, !PT ;  /* 0x0000000107027812 */ /* 0x044fe400078efcff */
[----:B------:R-:W-:-:S03]  /*16ff0*/  LOP3.LUT R0, R7, 0x2, RZ, 0xfc, !PT ;  /* 0x0000000207007812 */ /* 0x000fc600078efcff */
[----:B------:R-:W-:Y:S04]  /*17000*/  STL [R1+0x2c], R2 ;  /* 0x00002c0201007387 */ /* 0x000fe80000100800 */
[----:B------:R-:W-:Y:S04]  /*17010*/  STL [R1+0x28], RZ ;  /* 0x000028ff01007387 */ /* 0x000fe80000100800 */
[----:B------:R1:W-:Y:S04]  /*17020*/  STL [R1+0x20], R0 ;  /* 0x0000200001007387 */ /* 0x0003e80000100800 */
[----:B------:R2:W-:Y:S01]  /*17030*/  STL [R1], RZ ;  /* 0x000000ff01007387 */ /* 0x0005e20000100800 */
[----:B-1----:R-:W-:-:S05]  /*17040*/  IMAD.MOV.U32 R0, RZ, RZ, 0x1 ;  /* 0x00000001ff007424 */ /* 0x002fca00078e00ff */
[----:B------:R2:W-:Y:S02]  /*17050*/  STL [R1+0x4], R0 ;  /* 0x0000040001007387 */ /* 0x0005e40000100800 */
.L_x_867:
[----:B---3--:R-:W3:Y:S01]  /*17060*/  LDL R2, [R1+0x1c] ;  /* 0x00001c0001027983 */ /* 0x008ee20000100800 */
[----:B------:R-:W-:Y:S01]  /*17070*/  ULDC UR8, c[0x0][0xdd0] ;  /* 0x0003740000087ab9 */ /* 0x000fe20000000800 */
[----:B--2---:R-:W1:Y:S01]  /*17080*/  LDC R0, c[0x0][0xde8] ;  /* 0x00037a00ff007b82 */ /* 0x004e620000000800 */
[----:B------:R-:W-:-:S11]  /*17090*/  UISETP.NE.AND UP0, UPT, UR8, 0x1, UPT ;  /* 0x000000010800788c */ /* 0x000fd6000bf05270 */
[----:B------:R-:W-:Y:S01]  /*170a0*/  @UP0 ULDC UR4, c[0x0][0xdd4] ;  /* 0x0003750000040ab9 */ /* 0x000fe20000000800 */
[----:B------:R-:W-:Y:S01]  /*170b0*/  @UP0 ULDC UR9, c[0x0][0xdd8] ;  /* 0x0003760000090ab9 */ /* 0x000fe20000000800 */
[C---:B---3--:R-:W-:Y:S02]  /*170c0*/  R2UR UR6, R2.reuse ;  /* 0x00000000020672ca */ /* 0x048fe400000e0000 */
[----:B------:R-:W-:-:S11]  /*170d0*/  R2UR UR7, R2 ;  /* 0x00000000020772ca */ /* 0x000fd600000e0000 */
[----:B------:R-:W-:-:S04]  /*170e0*/  UIMAD.WIDE.U32 UR4, UR6, UR4, URZ ;  /* 0x00000004060472a5 */ /* 0x000fc8000f8e003f */
[----:B------:R-:W-:-:S04]  /*170f0*/  @UP0 USHF.R.U32.HI UR6, URZ, UR9, UR5 ;  /* 0x000000093f060299 */ /* 0x000fc80008011605 */
[----:B------:R-:W-:Y:S02]  /*17100*/  UIADD3 UR4, -UR6, URZ, URZ ;  /* 0x0000003f06047290 */ /* 0x000fe4000fffe13f */
[----:B-1----:R-:W-:Y:S02]  /*17110*/  ISETP.LE.AND P0, PT, R0, UR6, PT ;  /* 0x0000000600007c0c */ /* 0x002fe4000bf03270 */
[----:B------:R-:W-:-:S11]  /*17120*/  UIMAD UR8, UR8, UR4, UR7 ;  /* 0x00000004080872a4 */ /* 0x000fd6000f8e0207 */
[----:B------:R-:W-:Y:S05]  /*17130*/  @!P0 BRA `(.L_x_810) ;  /* 0x0000000000208947 */ /* 0x000fea0003800000 */
        /* <DEDUP_REMOVED lines=8> */
.L_x_810:
[----:B------:R-:W-:Y:S01]  /*171c0*/  ULDC UR9, c[0x0][0xdc4] ;  /* 0x0003710000097ab9 */ /* 0x000fe20000000800 */
[----:B------:R-:W-:Y:S01]  /*171d0*/  UMOV UR7, UR8 ;  /* 0x0000000800077c82 */ /* 0x000fe20008000000 */
[----:B------:R-:W-:-:S11]  /*171e0*/  UISETP.NE.AND UP0, UPT, UR9, 0x1, UPT ;  /* 0x000000010900788c */ /* 0x000fd6000bf05270 */
[----:B------:R-:W-:Y:S02]  /*171f0*/  @UP0 ULDC.64 UR10, c[0x0][0xdc8] ;  /* 0x00037200000a0ab9 */ /* 0x000fe40000000a00 */
[----:B------:R-:W-:-:S04]  /*17200*/  UIMAD.WIDE.U32 UR4, UR8, UR10, URZ ;  /* 0x0000000a080472a5 */ /* 0x000fc8000f8e003f */
[----:B------:R-:W-:-:S04]  /*17210*/  @UP0 USHF.R.U32.HI UR7, URZ, UR11, UR5 ;  /* 0x0000000b3f070299 */ /* 0x000fc80008011605 */
[----:B------:R-:W-:-:S12]  /*17220*/  UIMAD UR4, UR7, UR9, URZ ;  /* 0x00000009070472a4 */ /* 0x000fd8000f8e023f */
.L_x_811:
[----:B------:R-:W1:Y:S01]  /*17230*/  LDC.64 R2, c[0x0][0x9e0] ;  /* 0x00027800ff027b82 */ /* 0x000e620000000a00 */
[----:B------:R-:W-:Y:S02]  /*17240*/  UIADD3 UR4, UR8, -UR4, URZ ;  /* 0x8000000408047290 */ /* 0x000fe4000fffe03f */
[----:B------:R-:W-:Y:S01]  /*17250*/  ULOP3.LUT UR7, URZ, UR7, URZ, 0x33, !UPT ;  /* 0x000000073f077292 */ /* 0x000fe2000f8e333f */
[----:B------:R-:W-:Y:S01]  /*17260*/  ULDC UR8, c[0x0][0xdb8] ;  /* 0x00036e0000087ab9 */ /* 0x000fe20000000800 */
[----:B------:R-:W-:Y:S01]  /*17270*/  ULDC.64 UR10, c[0x0][0x3f8] ;  /* 0x0000fe00000a7ab9 */ /* 0x000fe20000000a00 */
[----:B------:R-:W-:Y:S01]  /*17280*/  UISETP.NE.AND UP1, UPT, UR8, 0x1, UPT ;  /* 0x000000010800788c */ /* 0x000fe2000bf25270 */
[----:B------:R-:W-:Y:S01]  /*17290*/  ULDC UR9, c[0x0][0xdac] ;  /* 0x00036b0000097ab9 */ /* 0x000fe20000000800 */
[----:B------:R-:W-:Y:S01]  /*172a0*/  UISETP.NE.U32.AND UP0, UPT, UR10, URZ, UPT ;  /* 0x0000003f0a00728c */ /* 0x000fe2000bf05070 */
[----:B------:R-:W-:Y:S01]  /*172b0*/  ULDC UR5, c[0x0][0xdc4] ;  /* 0x0003710000057ab9 */ /* 0x000fe20000000800 */
[----:B------:R-:W-:-:S02]  /*172c0*/  UIADD3 UR7, UR7, UR9, URZ ;  /* 0x0000000907077290 */ /* 0x000fc4000fffe03f */
[----:B------:R-:W-:Y:S02]  /*172d0*/  UIMAD UR6, UR6, UR5, UR4 ;  /* 0x00000005060672a4 */ /* 0x000fe4000f8e0204 */
[----:B------:R-:W-:-:S03]  /*172e0*/  UISETP.NE.AND.EX UP0, UPT, UR11, URZ, UPT, UP0 ;  /* 0x0000003f0b00728c */ /* 0x000fc6000bf05300 */
[----:B------:R-:W-:Y:S01]  /*172f0*/  @UP1 ULDC UR4, c[0x0][0xdbc] ;  /* 0x00036f0000041ab9 */ /* 0x000fe20000000800 */
[----:B------:R-:W-:Y:S01]  /*17300*/  USHF.L.U32 UR37, UR7, 0x7, URZ ;  /* 0x0000000707257899 */ /* 0x000fe2000800063f */
[----:B------:R-:W-:Y:S01]  /*17310*/  ULDC UR10, c[0x0][0x404] ;  /* 0x00010100000a7ab9 */ /* 0x000fe20000000800 */
[----:B------:R-:W-:Y:S01]  /*17320*/  ULDC UR11, c[0x0][0x288] ;  /* 0x0000a200000b7ab9 */ /* 0x000fe20000000800 */
[----:B------:R-:W-:Y:S01]  /*17330*/  UIMAD.WIDE.U32 UR4, UR6, UR4, URZ ;  /* 0x00000004060472a5 */ /* 0x000fe2000f8e003f */
[----:B-1----:R-:W-:Y:S01]  /*17340*/  ISETP.GE.AND P1, PT, R3, 0x1, PT ;  /* 0x000000010300780c */ /* 0x002fe20003f26270 */
[----:B------:R-:W-:Y:S01]  /*17350*/  @UP1 ULDC UR12, c[0x0][0xdc0] ;  /* 0x00037000000c1ab9 */ /* 0x000fe20000000800 */
[----:B------:R-:W-:Y:S02]  /*17360*/  USEL UR10, UR10, 0x1, UP0 ;  /* 0x000000010a0a7887 */ /* 0x000fe40008000000 */
[----:B------:R-:W-:Y:S01]  /*17370*/  UIADD3 UR4, UR37, 0x80, -UR11 ;  /* 0x0000008025047890 */ /* 0x000fe2000fffe80b */
[----:B------:R-:W-:Y:S01]  /*17380*/  UMOV UR39, UR6 ;  /* 0x0000000600277c82 */ /* 0x000fe20008000000 */
[----:B------:R-:W-:Y:S01]  /*17390*/  ULDC UR9, c[0x0][0x2e0] ;  /* 0x0000b80000097ab9 */ /* 0x000fe20000000800 */
[----:B------:R-:W-:-:S02]  /*173a0*/  @UP1 USHF.R.U32.HI UR39, URZ, UR12, UR5 ;  /* 0x0000000c3f271299 */ /* 0x000fc40008011605 */
[----:B------:R-:W-:Y:S02]  /*173b0*/  UIMAD UR4, UR10, UR9, UR4 ;  /* 0x000000090a0472a4 */ /* 0x000fe4000f8e0204 */
[----:B------:R-:W-:-:S04]  /*173c0*/  UIADD3 UR38, -UR39, URZ, URZ ;  /* 0x0000003f27267290 */ /* 0x000fc8000fffe13f */
[----:B------:R-:W-:Y:S01]  /*173d0*/  UIMAD UR38, UR8, UR38, UR6 ;  /* 0x00000026082672a4 */ /* 0x000fe2000f8e0206 */
[----:B------:R-:W-:Y:S01]  /*173e0*/  VIADD R2, R2, UR4 ;  /* 0x0000000402027c36 */ /* 0x000fe20008000000 */
[----:B------:R-:W-:Y:S10]  /*173f0*/  @!P1 BRA `(.L_x_812) ;  /* 0x0000000000449947 */ /* 0x000ff40003800000 */
[----:B------:R-:W-:Y:S01]  /*17400*/  ISETP.LT.AND P0, PT, RZ, UR4, PT ;  /* 0x00000004ff007c0c */ /* 0x000fe2000bf01270 */
[----:B------:R-:W-:-:S06]  /*17410*/  UIADD3 UR5, UR4, -0x1, URZ ;  /* 0xffffffff04057890 */ /* 0x000fcc000fffe03f */
[----:B------:R-:W-:-:S06]  /*17420*/  IMAD.U32 R0, RZ, RZ, UR5 ;  /* 0x00000005ff007e24 */ /* 0x000fcc000f8e00ff */
[----:B------:R-:W-:Y:S05]  /*17430*/  @P0 BRA `(.L_x_813) ;  /* 0x00000000001c0947 */ /* 0x000fea0003800000 */
[----:B------:R-:W-:Y:S01]  /*17440*/  ISETP.NE.AND P0, PT, R3, 0x1, PT ;  /* 0x000000010300780c */ /* 0x000fe20003f05270 */
[----:B------:R-:W-:-:S12]  /*17450*/  IMAD R7, RZ, RZ, -UR4 ;  /* 0x80000004ff077e24 */ /* 0x000fd8000f8e02ff */
[----:B------:R-:W1:Y:S02]  /*17460*/  @P0 LDC.64 R4, c[0x0][0x9e8] ;  /* 0x00027a00ff040b82 */ /* 0x000e640000000a00 */
[----:B-1----:R-:W-:-:S05]  /*17470*/  @P0 IMAD.HI.U32 R4, R7, R4, RZ ;  /* 0x0000000407040227 */ /* 0x002fca00078e00ff */
[----:B------:R-:W-:-:S04]  /*17480*/  @P0 SHF.R.U32.HI R7, RZ, R5, R4 ;  /* 0x00000005ff070219 */ /* 0x000fc80000011604 */
[----:B------:R-:W-:Y:S01]  /*17490*/  LOP3.LUT R0, RZ, R7, RZ, 0x33, !PT ;  /* 0x00000007ff007212 */ /* 0x000fe200078e33ff */
[----:B------:R-:W-:Y:S06]  /*174a0*/  BRA `(.L_x_814) ;  /* 0x0000000000107947 */ /* 0x000fec0003800000 */
.L_x_813:
[----:B------:R-:W-:-:S13]  /*174b0*/  ISETP.NE.AND P0, PT, R3, 0x1, PT ;  /* 0x000000010300780c */ /* 0x000fda0003f05270 */
[----:B------:R-:W1:Y:S02]  /*174c0*/  @P0 LDC.64 R4, c[0x0][0x9e8] ;  /* 0x00027a00ff040b82 */ /* 0x000e640000000a00 */
[----:B-1----:R-:W-:-:S05]  /*174d0*/  @P0 IMAD.HI.U32 R4, R0, R4, RZ ;  /* 0x0000000400040227 */ /* 0x002fca00078e00ff */
[----:B------:R-:W-:-:S07]  /*174e0*/  @P0 SHF.R.U32.HI R0, RZ, R5, R4 ;  /* 0x00000005ff000219 */ /* 0x000fce0000011604 */
.L_x_814:
[----:B------:R-:W-:-:S05]  /*174f0*/  IMAD R5, R0, R3, R3 ;  /* 0x0000000300057224 */ /* 0x000fca00078e0203 */
[----:B------:R-:W-:-:S07]  /*17500*/  VIMNMX R2, R2, R5, PT ;  /* 0x0000000502027248 */ /* 0x000fce0003fe0100 */
.L_x_812:
[----:B------:R-:W-:Y:S01]  /*17510*/  UIMAD UR4, UR10, UR9, 0xbf ;  /* 0x000000bf0a0474a4 */ /* 0x000fe2000f8e0209 */
[----:B------:R-:W-:Y:S01]  /*17520*/  VIADD R2, R2, 0xbf ;  /* 0x000000bf02027836 */ /* 0x000fe20000000000 */
[----:B------:R-:W-:Y:S02]  /*17530*/  UIADD3 UR6, UR37, -UR11, URZ ;  /* 0x8000000b25067290 */ /* 0x000fe4000fffe03f */
[----:B------:R-:W-:Y:S01]  /*17540*/  UIMAD.WIDE UR4, UR4, 0x2aaaaaab, URZ ;  /* 0x2aaaaaab040478a5 */ /* 0x000fe2000f8e023f */
[----:B------:R-:W-:Y:S01]  /*17550*/  IMAD.HI R2, R2, 0x2aaaaaab, RZ ;  /* 0x2aaaaaab02027827 */ /* 0x000fe200078e02ff */
[----:B------:R-:W-:Y:S02]  /*17560*/  UIMAD UR6, UR10, UR9, UR6 ;  /* 0x000000090a0672a4 */ /* 0x000fe4000f8e0206 */
[----:B------:R-:W-:Y:S02]  /*17570*/  USHF.R.U32.HI UR4, URZ, 0x1f, UR5 ;  /* 0x0000001f3f047899 */ /* 0x000fe40008011605 */
[----:B------:R-:W-:Y:S01]  /*17580*/  SHF.R.U32.HI R5, RZ, 0x1f, R2 ;  /* 0x0000001fff057819 */ /* 0x000fe20000011602 */
[----:B------:R-:W-:Y:S01]  /*17590*/  ULDC UR7, c[0x0][0x9dc] ;  /* 0x0002770000077ab9 */ /* 0x000fe20000000800 */
[----:B------:R-:W-:-:S02]  /*175a0*/  ULEA.HI.SX32 UR5, UR5, UR4, 0x1b ;  /* 0x0000000405057291 */ /* 0x000fc4000f8fda3f */
[----:B------:R-:W-:Y:S01]  /*175b0*/  UIADD3 UR4, UR6, -UR7, URZ ;  /* 0x8000000706047290 */ /* 0x000fe2000fffe03f */
[----:B------:R-:W-:-:S04]  /*175c0*/  LEA.HI.SX32 R5, R2, R5, 0x1b ;  /* 0x0000000502057211 */ /* 0x000fc800078fdaff */
[----:B------:R-:W-:Y:S01]  /*175d0*/  VIMNMX R17, R5, UR5, PT ;  /* 0x0000000505117c48 */ /* 0x000fe2000bfe0100 */
[----:B------:R-:W-:Y:S01]  /*175e0*/  IMAD.U32 R0, RZ, RZ, UR4 ;  /* 0x00000004ff007e24 */ /* 0x000fe2000f8e00ff */
[----:B------:R-:W-:Y:S06]  /*175f0*/  @!P1 BRA `(.L_x_815) ;  /* 0x0000000000409947 */ /* 0x000fec0003800000 */
[----:B------:R-:W-:-:S05]  /*17600*/  IMAD.U32 R2, RZ, RZ, UR6 ;  /* 0x00000006ff027e24 */ /* 0x000fca000f8e00ff */
        /* <DEDUP_REMOVED lines=9> */
.L_x_816:
[----:B------:R-:W-:-:S13]  /*176a0*/  ISETP.NE.AND P0, PT, R3, 0x1, PT ;  /* 0x000000010300780c */ /* 0x000fda0003f05270 */
[----:B------:R-:W1:Y:S02]  /*176b0*/  @P0 LDC.64 R4, c[0x0][0x9e8] ;  /* 0x00027a00ff040b82 */ /* 0x000e640000000a00 */
[----:B-1----:R-:W-:-:S05]  /*176c0*/  @P0 IMAD.HI.U32 R4, R2, R4, RZ ;  /* 0x0000000402040227 */ /* 0x002fca00078e00ff */
[----:B------:R-:W-:-:S07]  /*176d0*/  @P0 SHF.R.U32.HI R2, RZ, R5, R4 ;  /* 0x00000005ff020219 */ /* 0x000fce0000011604 */
.L_x_817:
[----:B------:R-:W-:-:S05]  /*176e0*/  IMAD R3, R2, R3, RZ ;  /* 0x0000000302037224 */ /* 0x000fca00078e02ff */
[----:B------:R-:W-:-:S07]  /*176f0*/  VIMNMX R0, R0, R3, !PT ;  /* 0x0000000300007248 */ /* 0x000fce0007fe0100 */
.L_x_815:
[----:B------:R-:W-:Y:S01]  /*17700*/  IMAD.HI R0, R0, 0x2aaaaaab, RZ ;  /* 0x2aaaaaab00007827 */ /* 0x000fe200078e02ff */
[----:B------:R-:W-:Y:S04]  /*17710*/  BSSY B6, `(.L_x_818) ;  /* 0x0000287000067945 */ /* 0x000fe80003800000 */
[----:B------:R-:W-:-:S04]  /*17720*/  SHF.R.U32.HI R3, RZ, 0x1f, R0 ;  /* 0x0000001fff037819 */ /* 0x000fc80000011600 */
[----:B------:R-:W-:-:S04]  /*17730*/  LEA.HI.SX32 R3, R0, R3, 0x1b ;  /* 0x0000000300037211 */ /* 0x000fc800078fdaff */
[----:B------:R-:W-:-:S04]  /*17740*/  VIMNMX R2, RZ, R3, !PT ;  /* 0x00000003ff027248 */ /* 0x000fc80007fe0100 */
[----:B------:R-:W-:Y:S01]  /*17750*/  ISETP.GT.AND P0, PT, R17, R2, PT ;  /* 0x000000021100720c */ /* 0x000fe20003f04270 */
[----:B------:R1:W-:-:S12]  /*17760*/  STL [R1+0x10], R2 ;  /* 0x0000100201007387 */ /* 0x0003d80000100800 */
[----:B-1----:R-:W-:Y:S05]  /*17770*/  @P0 BRA `(.L_x_819) ;  /* 0x0000000000480947 */ /* 0x002fea0003800000 */
[----:B------:R-:W1:Y:S02]  /*17780*/  S2R R2, SR_TID.X ;  /* 0x0000000000027919 */ /* 0x000e640000002100 */
[----:B-1----:R-:W-:-:S04]  /*17790*/  LOP3.LUT R2, R2, 0x7f, RZ, 0xc0, !PT ;  /* 0x0000007f02027812 */ /* 0x002fc800078ec0ff */
[----:B------:R-:W-:-:S13]  /*177a0*/  ISETP.NE.AND P0, PT, R2, RZ, PT ;  /* 0x000000ff0200720c */ /* 0x000fda0003f05270 */
[----:B------:R-:W-:Y:S05]  /*177b0*/  @P0 BRA `(.L_x_820) ;  /* 0x0000002400f00947 */ /* 0x000fea0003800000 */
[----:B------:R-:W1:Y:S01]  /*177c0*/  S2R R5, SR_LANEID ;  /* 0x0000000000057919 */ /* 0x000e620000000000 */
[----:B------:R-:W-:Y:S01]  /*177d0*/  VOTEU.ANY UR4, UPT, PT ;  /* 0x0000000000047886 */ /* 0x000fe200038e0100 */
[----:B------:R-:W2:Y:S01]  /*177e0*/  LDC.64 R2, c[0x0][0xdf0] ;  /* 0x00037c00ff027b82 */ /* 0x000ea20000000a00 */
[----:B------:R-:W1:Y:S02]  /*177f0*/  FLO.U32 R0, UR4 ;  /* 0x0000000400007d00 */ /* 0x000e6400080e0000 */
[----:B-1----:R-:W-:-:S06]  /*17800*/  ISETP.EQ.U32.AND P0, PT, R0, R5, PT ;  /* 0x000000050000720c */ /* 0x002fcc0003f02070 */
[----:B------:R-:W2:Y:S07]  /*17810*/  POPC R5, UR4 ;  /* 0x0000000400057d09 */ /* 0x000eae0008000000 */
[----:B--2---:R-:W2:Y:S01]  /*17820*/  @P0 ATOMG.E.ADD.STRONG.GPU PT, R3, desc[UR46][R2.64], R5 ;  /* 0x00000005020309a8 */ /* 0x004ea200081ee1ee */
[----:B------:R-:W1:Y:S02]  /*17830*/  S2R R4, SR_LTMASK ;  /* 0x0000000000047919 */ /* 0x000e640000003900 */
[----:B-1----:R-:W-:-:S04]  /*17840*/  LOP3.LUT R4, R4, UR4, RZ, 0xc0, !PT ;  /* 0x0000000404047c12 */ /* 0x002fc8000f8ec0ff */
[----:B------:R-:W1:Y:S01]  /*17850*/  POPC R7, R4 ;  /* 0x0000000400077309 */ /* 0x000e620000000000 */
[----:B--2---:R-:W1:Y:S02]  /*17860*/  SHFL.IDX PT, R0, R3, R0, 0x1f ;  /* 0x00001f0003007589 */ /* 0x004e6400000e0000 */
[----:B-1----:R-:W-:-:S05]  /*17870*/  IADD3 R0, R0, UR41, R7 ;  /* 0x0000002900007c10 */ /* 0x002fca000fffe007 */
[----:B------:R2:W-:Y:S01]  /*17880*/  STL [R1+0x1c], R0 ;  /* 0x00001c0001007387 */ /* 0x0005e20000100800 */
[----:B------:R-:W-:Y:S05]  /*17890*/  BRA `(.L_x_820) ;  /* 0x0000002400b87947 */ /* 0x000fea0003800000 */
.L_x_819:
[----:B------:R-:W1:Y:S01]  /*178a0*/  S2UR UR4, SR_CgaCtaId ;  /* 0x00000000000479c3 */ /* 0x000e620000008800 */
[----:B------:R-:W-:Y:S02]  /*178b0*/  UMOV UR40, 0x400 ;  /* 0x0000040000287882 */ /* 0x000fe40000000000 */
[----:B-1----:R-:W-:-:S04]  /*178c0*/  ULEA UR40, UR4, UR40, 0x18 ;  /* 0x0000002804287291 */ /* 0x002fc8000f8ec03f */
        /* <DEDUP_REMOVED lines=9> */
[----:B------:R-:W1:Y:S01]  /*17960*/  LDC.64 R2, c[0x4][R2] ;  /* 0x0100000002027b82 */ /* 0x000e620000000a00 */
        /* <DEDUP_REMOVED lines=9> */
[----:B-1----:R-:W-:Y:S05]  /*17a00*/  CALL.ABS.NOINC R2 ;  /* 0x0000000002007343 */ /* 0x002fea0003c00000 */
.L_x_821:
[----:B------:R-:W-:Y:S01]  /*17a10*/  UIADD3 UR4, UR40, 0xc400, URZ ;  /* 0x0000c40028047890 */ /* 0x000fe2000fffe03f */
[----:B------:R-:W-:-:S05]  /*17a20*/  LOP3.LUT R16, R16, 0xfffffffe, RZ, 0xc0, !PT ;  /* 0xfffffffe10107812 */ /* 0x000fca00078ec0ff */
[----:B------:R-:W-:-:S05]  /*17a30*/  IMAD.U32 R18, RZ, RZ, UR4 ;  /* 0x00000004ff127e24 */ /* 0x000fca000f8e00ff */
[----:B------:R-:W-:-:S13]  /*17a40*/  LOP3.LUT P0, RZ, R18, 0x3ff, RZ, 0xc0, !PT ;  /* 0x000003ff12ff7812 */ /* 0x000fda000780c0ff */
[----:B------:R-:W-:Y:S01]  /*17a50*/  @P0 LOP3.LUT R16, R16, 0x1, RZ, 0xfc, !PT ;  /* 0x0000000110100812 */ /* 0x000fe200078efcff */
[----:B------:R-:W-:Y:S06]  /*17a60*/  @!P0 BRA `(.L_x_822) ;  /* 0x0000000000408947 */ /* 0x000fec0003800000 */
        /* <DEDUP_REMOVED lines=16> */
.L_x_822:
        /* <DEDUP_REMOVED lines=20> */
.L_x_823:
[----:B------:R-:W-:-:S13]  /*17cb0*/  LOP3.LUT P6, RZ, R18, 0x3ff, RZ, 0xc0, !PT ;  /* 0x000003ff12ff7812 */ /* 0x000fda00078cc0ff */
        /* <DEDUP_REMOVED lines=17> */
.L_x_824:
[----:B------:R-:W1:Y:S01]  /*17dd0*/  LDC R0, c[0x0][0x428] ;  /* 0x00010a00ff007b82 */ /* 0x000e620000000800 */
[----:B------:R-:W-:Y:S01]  /*17de0*/  ULDC.64 UR4, c[0x0][0x9f8] ;  /* 0x00027e0000047ab9 */ /* 0x000fe20000000a00 */
[----:B------:R-:W-:Y:S01]  /*17df0*/  IMAD.U32 R2, RZ, RZ, UR38 ;  /* 0x00000026ff027e24 */ /* 0x000fe2000f8e00ff */
[----:B------:R-:W-:Y:S01]  /*17e00*/  ISETP.NE.U32.AND P0, PT, RZ, UR4, PT ;  /* 0x00000004ff007c0c */ /* 0x000fe2000bf05070 */
[----:B------:R-:W-:Y:S01]  /*17e10*/  IMAD.U32 R5, RZ, RZ, UR39 ;  /* 0x00000027ff057e24 */ /* 0x000fe2000f8e00ff */
[----:B------:R-:W2:Y:S01]  /*17e20*/  S2R R19, SR_TID.X ;  /* 0x0000000000137919 */ /* 0x000ea20000002100 */
[----:B------:R-:W-:Y:S01]  /*17e30*/  IMAD.U32 R21, RZ, RZ, UR39 ;  /* 0x00000027ff157e24 */ /* 0x000fe2000f8e00ff */
[----:B------:R-:W-:Y:S02]  /*17e40*/  ISETP.NE.AND.EX P0, PT, RZ, UR5, PT, P0 ;  /* 0x00000005ff007c0c */ /* 0x000fe4000bf05300 */
[----:B-1----:R-:W-:-:S13]  /*17e50*/  ISETP.NE.AND P1, PT, R0, 0x1, PT ;  /* 0x000000010000780c */ /* 0x002fda0003f25270 */
[----:B------:R-:W1:Y:S01]  /*17e60*/  @P1 LDC R0, c[0x0][0x42c] ;  /* 0x00010b00ff001b82 */ /* 0x000e620000000800 */
[----:B--2---:R-:W-:-:S07]  /*17e70*/  LOP3.LUT R18, R19, 0x7f, RZ, 0xc0, !PT ;  /* 0x0000007f13127812 */ /* 0x004fce00078ec0ff */
[----:B------:R-:W2:Y:S01]  /*17e80*/  @P1 LDC R3, c[0x0][0x430] ;  /* 0x00010c00ff031b82 */ /* 0x000ea20000000800 */
[----:B-1----:R-:W-:-:S05]  /*17e90*/  @P1 IMAD.HI.U32 R0, R0, UR38, RZ ;  /* 0x0000002600001c27 */ /* 0x002fca000f8e00ff */
[----:B--2---:R-:W-:-:S05]  /*17ea0*/  @P1 SHF.R.U32.HI R2, RZ, R3, R0 ;  /* 0x00000003ff021219 */ /* 0x004fca0000011600 */
[----:B------:R1:W-:Y:S02]  /*17eb0*/  STL [R1+0x8], R2 ;  /* 0x0000080201007387 */ /* 0x0003e40000100800 */
[----:B-1----:R-:W1:Y:S02]  /*17ec0*/  @P0 LDC.64 R2, c[0x0][0x9f8] ;  /* 0x00027e00ff020b82 */ /* 0x002e640000000a00 */
[----:B-1----:R-:W-:-:S05]  /*17ed0*/  @P0 IMAD.WIDE R2, R5, 0x4, R2 ;  /* 0x0000000405020825 */ /* 0x002fca00078e0202 */
[----:B------:R1:W2:Y:S01]  /*17ee0*/  @P0 LDG.E R21, desc[UR46][R2.64] ;  /* 0x0000002e02150981 */ /* 0x0002a2000c1e1900 */
[----:B------:R-:W-:Y:S01]  /*17ef0*/  ISETP.NE.AND P2, PT, R18, RZ, PT ;  /* 0x000000ff1200720c */ /* 0x000fe20003f45270 */
[----:B------:R-:W-:Y:S01]  /*17f00*/  UMOV UR36, URZ ;  /* 0x0000003f00247c82 */ /* 0x000fe20008000000 */
[----:B------:R-:W-:Y:S01]  /*17f10*/  UMOV UR6, 0xffffffff ;  /* 0xffffffff00067882 */ /* 0x000fe20000000000 */
[----:B------:R-:W-:-:S04]  /*17f20*/  SHF.R.U32.HI R19, RZ, 0x5, R19 ;  /* 0x00000005ff137819 */ /* 0x000fc80000011613 */
[----:B------:R-:W-:Y:S01]  /*17f30*/  LOP3.LUT R19, R19, 0x3, RZ, 0xc0, !PT ;  /* 0x0000000313137812 */ /* 0x000fe200078ec0ff */
[----:B-1----:R-:W1:Y:S05]  /*17f40*/  LDC.64 R2, c[0x0][0x3f8] ;  /* 0x0000fe00ff027b82 */ /* 0x002e6a0000000a00 */
[----:B------:R-:W-:-:S05]  /*17f50*/  VOTEU.ALL UP1, P2 ;  /* 0x00000000003f7886 */ /* 0x000fca0001020000 */
[----:B------:R-:W-:-:S04]  /*17f60*/  @!UP1 UIADD3 UR4, UP0, UR42, 0x270, URZ ;  /* 0x000002702a049890 */ /* 0x000fc8000ff1e03f */
[----:B------:R-:W-:-:S09]  /*17f70*/  @!UP1 UIADD3.X UR5, URZ, UR43, URZ, UP0, !UPT ;  /* 0x0000002b3f059290 */ /* 0x000fd200087fe43f */
[----:B------:R3:W-:Y:S01]  /*17f80*/  @!UP1 UTMAPF.L2.4D [UR36], [UR4] ;  /* 0x00000024040095b8 */ /* 0x0007e20008018000 */
[----:B-1----:R-:W-:-:S04]  /*17f90*/  ISETP.NE.U32.AND P1, PT, R2, RZ, PT ;  /* 0x000000ff0200720c */ /* 0x002fc80003f25070 */
[----:B------:R-:W-:Y:S02]  /*17fa0*/  ISETP.NE.AND.EX P1, PT, R3, RZ, PT, P1 ;  /* 0x000000ff0300720c */ /* 0x000fe40003f25310 */
[----:B--2---:R-:W-:Y:S02]  /*17fb0*/  SHF.R.S32.HI R8, RZ, 0x1f, R21 ;  /* 0x0000001fff087819 */ /* 0x004fe40000011415 */
[----:B------:R-:W-:-:S03]  /*17fc0*/  SEL R0, R21, RZ, !P1 ;  /* 0x000000ff15007207 */ /* 0x000fc60004800000 */
[----:B------:R3:W-:Y:S01]  /*17fd0*/  STL [R1+0xc], R8 ;  /* 0x00000c0801007387 */ /* 0x0007e20000100800 */
[----:B------:R-:W-:Y:S05]  /*17fe0*/  BRA.DIV UR6, `(.L_x_825) ;  /* 0x0000002a06347947 */ /* 0x000fea000b800000 */
[----:B------:R1:W2:Y:S02]  /*17ff0*/  SHFL.IDX PT, R14, R19, RZ, 0x1f ;  /* 0x00001fff130e7589 */ /* 0x0002a400000e0000 */
.L_x_886:
[----:B--2---:R-:W-:Y:S02]  /*18000*/  ISETP.NE.AND P0, PT, R14, RZ, PT ;  /* 0x000000ff0e00720c */ /* 0x004fe40003f05270 */
[----:B------:R-:W-:-:S11]  /*18010*/  PLOP3.LUT P6, PT, PT, PT, PT, 0x8, 0x0 ;  /* 0x000000000000781c */ /* 0x000fd60003fce170 */
[----:B------:R-:W-:Y:S05]  /*18020*/  @P0 BRA `(.L_x_826) ;  /* 0x0000000400900947 */ /* 0x000fea0003800000 */
[----:B---3--:R-:W-:Y:S01]  /*18030*/  UMOV UR4, 0xffffffff ;  /* 0xffffffff00047882 */ /* 0x008fe20000000000 */
[----:B------:R-:W-:Y:S02]  /*18040*/  VIADD R6, R17, 0xffffffff ;  /* 0xffffffff11067836 */ /* 0x000fe40000000000 */
[----:B------:R-:W-:Y:S05]  /*18050*/  BRA.DIV UR4, `(.L_x_827) ;  /* 0x0000002a04387947 */ /* 0x000fea000b800000 */
[----:B------:R-:W-:-:S13]  /*18060*/  ELECT P6, URZ, PT ;  /* 0x00000000003f782f */ /* 0x000fda00038c0000 */
.L_x_889:
[----:B------:R-:W-:Y:S05]  /*18070*/  @!P6 BRA `(.L_x_828) ;  /* 0x000000040038e947 */ /* 0x000fea0003800000 */
[----:B------:R-:W-:Y:S01]  /*18080*/  IMAD.MOV.U32 R0, RZ, RZ, R21 ;  /* 0x000000ffff007224 */ /* 0x000fe200078e0015 */
[----:B------:R-:W-:Y:S06]  /*18090*/  @!P1 BRA `(.L_x_829) ;  /* 0x0000000000489947 */ /* 0x000fec0003800000 */
[----:B------:R-:W2:Y:S01]  /*180a0*/  LDC R7, c[0x0][0x41c] ;  /* 0x00010700ff077b82 */ /* 0x000ea20000000800 */
[----:B------:R-:W-:Y:S01]  /*180b0*/  IMAD.MOV.U32 R0, RZ, RZ, R6 ;  /* 0x000000ffff007224 */ /* 0x000fe200078e0006 */
[----:B------:R-:W-:Y:S01]  /*180c0*/  ULDC.64 UR4, c[0x0][0x408] ;  /* 0x0001020000047ab9 */ /* 0x000fe20000000a00 */
[----:B--2---:R-:W-:-:S13]  /*180d0*/  ISETP.NE.AND P0, PT, R7, 0x1, PT ;  /* 0x000000010700780c */ /* 0x004fda0003f05270 */
[----:B------:R-:W2:Y:S02]  /*180e0*/  @P0 LDC.64 R4, c[0x0][0x420] ;  /* 0x00010800ff040b82 */ /* 0x000ea40000000a00 */
[----:B--2---:R-:W-:-:S05]  /*180f0*/  @P0 IMAD.HI.U32 R4, R6, R4, RZ ;  /* 0x0000000406040227 */ /* 0x004fca00078e00ff */
[----:B------:R-:W-:-:S04]  /*18100*/  @P0 SHF.R.U32.HI R0, RZ, R5, R4 ;  /* 0x00000005ff000219 */ /* 0x000fc80000011604 */
[--C-:B------:R-:W-:Y:S01]  /*18110*/  SHF.R.S32.HI R5, RZ, 0x1f, R0.reuse ;  /* 0x0000001fff057819 */ /* 0x100fe20000011400 */
[----:B------:R-:W-:-:S04]  /*18120*/  IMAD.MOV R4, RZ, RZ, -R0 ;  /* 0x000000ffff047224 */ /* 0x000fc800078e0a00 */
[----:B------:R-:W-:Y:S02]  /*18130*/  IMAD R6, R7, R4, R6 ;  /* 0x0000000407067224 */ /* 0x000fe400078e0206 */
[----:B------:R-:W-:Y:S02]  /*18140*/  IMAD R7, R8, UR4, RZ ;  /* 0x0000000408077c24 */ /* 0x000fe4000f8e02ff */
[----:B------:R-:W-:Y:S02]  /*18150*/  IMAD.MOV.U32 R4, RZ, RZ, R0 ;  /* 0x000000ffff047224 */ /* 0x000fe400078e0000 */
[C---:B------:R-:W-:Y:S02]  /*18160*/  IMAD R0, R21.reuse, UR5, R7 ;  /* 0x0000000515007c24 */ /* 0x040fe4000f8e0207 */
[----:B------:R-:W-:-:S04]  /*18170*/  IMAD.WIDE.U32 R4, R21, UR4, R4 ;  /* 0x0000000415047c25 */ /* 0x000fc8000f8e0004 */
[----:B------:R-:W-:Y:S01]  /*18180*/  IMAD.IADD R0, R5, 0x1, R0 ;  /* 0x0000000105007824 */ /* 0x000fe200078e0200 */
[----:B------:R-:W-:-:S04]  /*18190*/  LEA R2, P0, R4, R2, 0x2 ;  /* 0x0000000204027211 */ /* 0x000fc800078010ff */
[----:B------:R-:W-:-:S05]  /*181a0*/  LEA.HI.X R3, R4, R3, R0, 0x2, P0 ;  /* 0x0000000304037211 */ /* 0x000fca00000f1400 */
[----:B------:R2:W5:Y:S04]  /*181b0*/  LDG.E R0, desc[UR46][R2.64] ;  /* 0x0000002e02007981 */ /* 0x000568000c1e1900 */
.L_x_829:
[----:B--2---:R-:W2:Y:S04]  /*181c0*/  LDL R3, [R1] ;  /* 0x0000000001037983 */ /* 0x004ea80000100800 */
[----:B------:R-:W3:Y:S01]  /*181d0*/  LDL R2, [R1+0x4] ;  /* 0x0000040001027983 */ /* 0x000ee20000100800 */
[----:B------:R-:W-:Y:S02]  /*181e0*/  ISETP.NE.AND P0, PT, R18, RZ, PT ;  /* 0x000000ff1200720c */ /* 0x000fe40003f05270 */
[----:B--2---:R-:W-:Y:S02]  /*181f0*/  LEA R4, R3, UR40, 0x3 ;  /* 0x0000002803047c11 */ /* 0x004fe4000f8e18ff */
[----:B---3--:R-:W-:-:S04]  /*18200*/  SHF.L.U32 R3, R2, 0x1f, RZ ;  /* 0x0000001f02037819 */ /* 0x008fc800000006ff */
[----:B------:R-:W2:Y:S02]  /*18210*/  SYNCS.PHASECHK.TRANS64.TRYWAIT P3, [R4+URZ+0x28880], R3 ;  /* 0x02888003040075a7 */ /* 0x000ea4000806017f */
[----:B--2---:R-:W-:Y:S05]  /*18220*/  @!P3 BRA `(.L_x_830) ;  /* 0x0000002400e4b947 */ /* 0x004fea0003800000 */
.L_x_890:
        /* <DEDUP_REMOVED lines=8> */
.L_x_831:
[----:B------:R-:W3:Y:S04]  /*182b0*/  LDL R7, [R1] ;  /* 0x0000000001077983 */ /* 0x000ee80000100800 */
        /* <DEDUP_REMOVED lines=19> */
.L_x_891:
[----:B------:R-:W-:Y:S05]  /*183f0*/  @P0 BRA `(.L_x_833) ;  /* 0x00000000001c0947 */ /* 0x000fea0003800000 */
[----:B------:R-:W4:Y:S01]  /*18400*/  S2R R5, SR_TID.X ;  /* 0x0000000000057919 */ /* 0x000f220000002100 */
[----:B--23--:R-:W-:-:S04]  /*18410*/  IMAD.MOV.U32 R3, RZ, RZ, 0x6000 ;  /* 0x00006000ff037424 */ /* 0x00cfc800078e00ff */
[----:B------:R2:W-:Y:S01]  /*18420*/  SYNCS.ARRIVE.TRANS64 RZ, [R4+URZ+0x28830], R3 ;  /* 0x0288300304ff79a7 */ /* 0x0005e2000800003f */
[----:B----4-:R-:W-:-:S04]  /*18430*/  LOP3.LUT R5, R5, 0x1f, RZ, 0xc0, !PT ;  /* 0x0000001f05057812 */ /* 0x010fc800078ec0ff */
[----:B------:R-:W-:-:S13]  /*18440*/  ISETP.NE.AND P0, PT, R5, RZ, PT ;  /* 0x000000ff0500720c */ /* 0x000fda0003f05270 */
[----:B--2---:R-:W-:Y:S05]  /*18450*/  @!P0 BRA `(.L_x_833) ;  /* 0x0000000000048947 */ /* 0x004fea0003800000 */
[----:B------:R-:W-:Y:S01]  /*18460*/  BPT.TRAP 0x1 ;  /* 0x000000040000795c */ /* 0x000fe20000300000 */
.L_x_833:
[----:B--23--:R-:W2:Y:S01]  /*18470*/  LDL R3, [R1+0x8] ;  /* 0x0000080001037983 */ /* 0x00cea20000100800 */
        /* <DEDUP_REMOVED lines=13> */
[----:B--2---:R-:W-:Y:S01]  /*18550*/  NOP ;  /* 0x0000000000007918 */ /* 0x004fe20000000000 */
.L_x_828:
[----:B------:R-:W-:Y:S05]  /*18560*/  WARPSYNC.ALL ;  /* 0x0000000000007948 */ /* 0x000fea0003800000 */
[----:B------:R-:W-:Y:S01]  /*18570*/  BAR.SYNC.DEFER_BLOCKING 0x8, 0x120 ;  /* 0x0204800000007b1d */ /* 0x000fe20000010000 */
[----:B------:R-:W-:Y:S01]  /*18580*/  ELECT P0, URZ, PT ;  /* 0x00000000003f782f */ /* 0x000fe20003800000 */
[----:B------:R-:W-:Y:S02]  /*18590*/  UIADD3 UR4, UP0, UR42, 0x270, URZ ;  /* 0x000002702a047890 */ /* 0x000fe4000ff1e03f */
[----:B------:R-:W-:Y:S02]  /*185a0*/  UIADD3 UR8, UR40, 0x18400, URZ ;  /* 0x0001840028087890 */ /* 0x000fe4000fffe03f */
[----:B------:R-:W-:-:S02]  /*185b0*/  UIADD3 UR9, UR40, 0x28800, URZ ;  /* 0x0002880028097890 */ /* 0x000fc4000fffe03f */
[----:B------:R-:W-:Y:S01]  /*185c0*/  UIADD3.X UR5, URZ, UR43, URZ, UP0, !UPT ;  /* 0x0000002b3f057290 */ /* 0x000fe200087fe43f */
[----:B------:R-:W-:Y:S01]  /*185d0*/  UMOV UR6, 0x0 ;  /* 0x0000000000067882 */ /* 0x000fe20000000000 */
[----:B------:R-:W-:Y:S01]  /*185e0*/  UMOV UR7, 0x12f00000 ;  /* 0x12f0000000077882 */ /* 0x000fe20000000000 */
[----:B------:R-:W-:-:S03]  /*185f0*/  UMOV UR10, URZ ;  /* 0x0000003f000a7c82 */ /* 0x000fc60008000000 */
[----:B------:R-:W-:Y:S01]  /*18600*/  @P0 IMAD.MOV.U32 R2, RZ, RZ, 0x4000 ;  /* 0x00004000ff020424 */ /* 0x000fe200078e00ff */
[----:B------:R-:W-:Y:S01]  /*18610*/  UMOV UR11, UR37 ;  /* 0x00000025000b7c82 */ /* 0x000fe20008000000 */
[----:B------:R-:W-:Y:S01]  /*18620*/  UMOV UR12, UR38 ;  /* 0x00000026000c7c82 */ /* 0x000fe20008000000 */
[----:B------:R-:W-:Y:S01]  /*18630*/  UMOV UR13, UR39 ;  /* 0x00000027000d7c82 */ /* 0x000fe20008000000 */
[----:B------:R2:W-:Y:S01]  /*18640*/  @P0 SYNCS.ARRIVE.TRANS64 RZ, [UR40+0x28800], R2 ;  /* 0x02880002ffff09a7 */ /* 0x0005e20008000028 */
[----:B------:R2:W-:Y:S01]  /*18650*/  UTMALDG.4D [UR8], [UR4], desc[UR6] ;  /* 0x00000608040075b4 */ /* 0x0005e20008019000 */
[----:B------:R-:W-:Y:S02]  /*18660*/  NOP ;  /* 0x0000000000007918 */ /* 0x000fe40000000000 */
.L_x_826:
[----:B------:R-:W4:Y:S01]  /*18670*/  LDL.LU R3, [R1+0x28] ;  /* 0x0000280001037983 */ /* 0x000f220000300800 */
[----:B------:R-:W-:Y:S01]  /*18680*/  BSSY B0, `(.L_x_834) ;  /* 0x0000009000007945 */ /* 0x000fe20003800000 */
[----:B----4-:R-:W-:-:S05]  /*18690*/  VIADD R3, R3, 0x1 ;  /* 0x0000000103037836 */ /* 0x010fca0000000000 */
[----:B--2---:R-:W-:Y:S01]  /*186a0*/  LEA.HI R2, R3, R3, RZ, 0x1 ;  /* 0x0000000303027211 */ /* 0x004fe200078f08ff */
[----:B------:R2:W-:Y:S03]  /*186b0*/  STL [R1+0x28], R3 ;  /* 0x0000280301007387 */ /* 0x0005e60000100800 */
[----:B------:R-:W-:-:S05]  /*186c0*/  LOP3.LUT R2, R2, 0xfffffffe, RZ, 0xc0, !PT ;  /* 0xfffffffe02027812 */ /* 0x000fca00078ec0ff */
[----:B------:R-:W-:-:S05]  /*186d0*/  IMAD.IADD R2, R3, 0x1, -R2 ;  /* 0x0000000103027824 */ /* 0x000fca00078e0a02 */
[----:B------:R-:W-:-:S04]  /*186e0*/  SHF.L.U32 R2, R2, 0x1f, RZ ;  /* 0x0000001f02027819 */ /* 0x000fc800000006ff */
[----:B------:R-:W4:Y:S02]  /*186f0*/  SYNCS.PHASECHK.TRANS64.TRYWAIT P0, [UR40+0x28820], R2 ;  /* 0x02882002ff0075a7 */ /* 0x000f240008000168 */
[----:B--2-4-:R-:W-:Y:S05]  /*18700*/  @!P0 BRA `(.L_x_835) ;  /* 0x0000002000d48947 */ /* 0x014fea0003800000 */
.L_x_892:
[----:B---3--:R-:W-:Y:S05]  /*18710*/  BSYNC B0 ;  /* 0x0000000000007941 */ /* 0x008fea0003800000 */
.L_x_834:
[----:B--2---:R-:W2:Y:S01]  /*18720*/  LDL R3, [R1+0x10] ;  /* 0x0000100001037983 */ /* 0x004ea20000100800 */
[----:B-1----:R-:W-:-:S05]  /*18730*/  VIADD R19, R17, 0xfffffffe ;  /* 0xfffffffe11137836 */ /* 0x002fca0000000000 */
[----:B--2---:R-:W-:-:S13]  /*18740*/  ISETP.GE.AND P0, PT, R19, R3, PT ;  /* 0x000000031300720c */ /* 0x004fda0003f06270 */
[----:B------:R-:W-:Y:S05]  /*18750*/  @!P0 BRA `(.L_x_836) ;  /* 0x0000000c00b88947 */ /* 0x000fea0003800000 */
[----:B------:R1:W5:Y:S04]  /*18760*/  LDL.LU R6, [R1] ;  /* 0x0000000001067983 */ /* 0x0003680000300800 */
[----:B------:R1:W5:Y:S02]  /*18770*/  LDL.LU R7, [R1+0x4] ;  /* 0x0000040001077983 */ /* 0x0003640000300800 */
.L_x_856:
[----:B-----5:R-:W-:Y:S01]  /*18780*/  VIADD R3, R6, 0x1 ;  /* 0x0000000106037836 */ /* 0x020fe20000000000 */
[----:B------:R-:W-:Y:S05]  /*18790*/  YIELD ;  /* 0x0000000000007946 */ /* 0x000fea0003800000 */
[----:B------:R-:W-:Y:S01]  /*187a0*/  ISETP.NE.AND P0, PT, R3, 0x2, PT ;  /* 0x000000020300780c */ /* 0x000fe20003f05270 */
[----:B------:R-:W-:Y:S03]  /*187b0*/  BSSY B0, `(.L_x_837) ;  /* 0x000006a000007945 */ /* 0x000fe60003800000 */
[----:B------:R-:W-:-:S02]  /*187c0*/  SEL R2, RZ, 0x1, P0 ;  /* 0x00000001ff027807 */ /* 0x000fc40000000000 */
[----:B---3--:R-:W-:Y:S02]  /*187d0*/  SEL R10, R3, RZ, P0 ;  /* 0x000000ff030a7207 */ /* 0x008fe40000000000 */
[----:B------:R-:W-:-:S05]  /*187e0*/  LOP3.LUT R9, R7, R2, RZ, 0x3c, !PT ;  /* 0x0000000207097212 */ /* 0x000fca00078e3cff */
[----:B------:R2:W-:Y:S04]  /*187f0*/  STL [R1+0x4], R9 ;  /* 0x0000040901007387 */ /* 0x0005e80000100800 */
[----:B------:R2:W-:Y:S01]  /*18800*/  STL [R1], R10 ;  /* 0x0000000a01007387 */ /* 0x0005e20000100800 */
[----:B------:R-:W-:Y:S05]  /*18810*/  @!P6 BRA `(.L_x_838) ;  /* 0x00000004008ce947 */ /* 0x000fea0003800000 */
[----:B------:R-:W-:Y:S01]  /*18820*/  IMAD.MOV.U32 R8, RZ, RZ, R19 ;  /* 0x000000ffff087224 */ /* 0x000fe200078e0013 */
[----:B------:R-:W-:Y:S06]  /*18830*/  @!P1 BRA `(.L_x_839) ;  /* 0x00000000004c9947 */ /* 0x000fec0003800000 */
[----:B------:R-:W3:Y:S01]  /*18840*/  LDL R5, [R1+0xc] ;  /* 0x00000c0001057983 */ /* 0x000ee20000100800 */
[----:B------:R-:W4:Y:S01]  /*18850*/  LDC R4, c[0x0][0x41c] ;  /* 0x00010700ff047b82 */ /* 0x000f220000000800 */
[----:B------:R-:W-:Y:S01]  /*18860*/  ULDC.64 UR4, c[0x0][0x408] ;  /* 0x0001020000047ab9 */ /* 0x000fe20000000a00 */
[----:B----4-:R-:W-:-:S13]  /*18870*/  ISETP.NE.AND P0, PT, R4, 0x1, PT ;  /* 0x000000010400780c */ /* 0x010fda0003f05270 */
[----:B------:R-:W4:Y:S02]  /*18880*/  @P0 LDC.64 R2, c[0x0][0x420] ;  /* 0x00010800ff020b82 */ /* 0x000f240000000a00 */
[----:B----4-:R-:W-:-:S04]  /*18890*/  @P0 IMAD.HI.U32 R0, R19, R2, RZ ;  /* 0x0000000213000227 */ /* 0x010fc800078e00ff */
[----:B------:R-:W-:Y:S01]  /*188a0*/  IMAD.MOV.U32 R2, RZ, RZ, R19 ;  /* 0x000000ffff027224 */ /* 0x000fe200078e0013 */
[----:B------:R-:W-:-:S04]  /*188b0*/  @P0 SHF.R.U32.HI R2, RZ, R3, R0 ;  /* 0x00000003ff020219 */ /* 0x000fc80000011600 */
[--C-:B------:R-:W-:Y:S01]  /*188c0*/  SHF.R.S32.HI R3, RZ, 0x1f, R2.reuse ;  /* 0x0000001fff037819 */ /* 0x100fe20000011402 */
[--C-:B------:R-:W-:Y:S02]  /*188d0*/  IMAD.MOV R8, RZ, RZ, -R2.reuse ;  /* 0x000000ffff087224 */ /* 0x100fe400078e0a02 */
[----:B------:R-:W-:-:S04]  /*188e0*/  IMAD.WIDE.U32 R2, R21, UR4, R2 ;  /* 0x0000000415027c25 */ /* 0x000fc8000f8e0002 */
[----:B------:R-:W-:Y:S02]  /*188f0*/  IMAD R8, R4, R8, R19 ;  /* 0x0000000804087224 */ /* 0x000fe400078e0213 */
[----:B---3--:R-:W-:-:S04]  /*18900*/  IMAD R0, R5, UR4, RZ ;  /* 0x0000000405007c24 */ /* 0x008fc8000f8e02ff */
[----:B------:R-:W-:Y:S01]  /*18910*/  IMAD R0, R21, UR5, R0 ;  /* 0x0000000515007c24 */ /* 0x000fe2000f8e0200 */
[----:B------:R-:W-:Y:S02]  /*18920*/  ULDC.64 UR4, c[0x0][0x3f8] ;  /* 0x0000fe0000047ab9 */ /* 0x000fe40000000a00 */
[----:B------:R-:W-:Y:S01]  /*18930*/  LEA R4, P0, R2, UR4, 0x2 ;  /* 0x0000000402047c11 */ /* 0x000fe2000f8010ff */
[----:B------:R-:W-:-:S05]  /*18940*/  IMAD.IADD R0, R0, 0x1, R3 ;  /* 0x0000000100007824 */ /* 0x000fca00078e0203 */
[----:B------:R-:W-:-:S05]  /*18950*/  LEA.HI.X R5, R2, UR5, R0, 0x2, P0 ;  /* 0x0000000502057c11 */ /* 0x000fca00080f1400 */
[----:B------:R3:W5:Y:S02]  /*18960*/  LDG.E R0, desc[UR46][R4.64] ;  /* 0x0000002e04007981 */ /* 0x000764000c1e1900 */
.L_x_839:
[----:B---3--:R-:W-:Y:S01]  /*18970*/  LEA R4, R10, UR40, 0x3 ;  /* 0x000000280a047c11 */ /* 0x008fe2000f8e18ff */
[----:B------:R-:W3:Y:S01]  /*18980*/  S2R R2, SR_TID.X ;  /* 0x0000000000027919 */ /* 0x000ee20000002100 */
[----:B------:R-:W-:Y:S01]  /*18990*/  SHF.L.U32 R3, R9, 0x1f, RZ ;  /* 0x0000001f09037819 */ /* 0x000fe200000006ff */
[----:B------:R-:W-:Y:S03]  /*189a0*/  BSSY B1, `(.L_x_840) ;  /* 0x0000005000017945 */ /* 0x000fe60003800000 */
[----:B------:R-:W4:Y:S01]  /*189b0*/  SYNCS.PHASECHK.TRANS64.TRYWAIT P0, [R4+URZ+0x28880], R3 ;  /* 0x02888003040075a7 */ /* 0x000f22000800017f */
[----:B---3--:R-:W-:-:S04]  /*189c0*/  LOP3.LUT R2, R2, 0x7f, RZ, 0xc0, !PT ;  /* 0x0000007f02027812 */ /* 0x008fc800078ec0ff */
[----:B------:R-:W-:Y:S01]  /*189d0*/  ISETP.NE.AND P3, PT, R2, RZ, PT ;  /* 0x000000ff0200720c */ /* 0x000fe20003f65270 */
[----:B----4-:R-:W-:-:S12]  /*189e0*/  @!P0 BRA `(.L_x_841) ;  /* 0x0000002000348947 */ /* 0x010fd80003800000 */
.L_x_893:
[----:B------:R-:W-:Y:S05]  /*189f0*/  BSYNC B1 ;  /* 0x0000000000017941 */ /* 0x000fea0003800000 */
.L_x_840:
[----:B------:R-:W-:Y:S04]  /*18a00*/  BSSY B1, `(.L_x_842) ;  /* 0x0000009000017945 */ /* 0x000fe80003800000 */
[----:B------:R-:W-:Y:S05]  /*18a10*/  @P3 BRA `(.L_x_843) ;  /* 0x00000000001c3947 */ /* 0x000fea0003800000 */
[----:B------:R-:W4:Y:S02]  /*18a20*/  S2R R2, SR_TID.X ;  /* 0x0000000000027919 */ /* 0x000f240000002100 */
[----:B----4-:R-:W-:Y:S01]  /*18a30*/  LOP3.LUT R5, R2, 0x1f, RZ, 0xc0, !PT ;  /* 0x0000001f02057812 */ /* 0x010fe200078ec0ff */
[----:B------:R-:W-:-:S03]  /*18a40*/  IMAD.MOV.U32 R2, RZ, RZ, 0x6000 ;  /* 0x00006000ff027424 */ /* 0x000fc600078e00ff */
[----:B------:R-:W-:Y:S01]  /*18a50*/  ISETP.NE.AND P0, PT, R5, RZ, PT ;  /* 0x000000ff0500720c */ /* 0x000fe20003f05270 */
[----:B------:R4:W-:-:S12]  /*18a60*/  SYNCS.ARRIVE.TRANS64 RZ, [R4+URZ+0x28870], R2 ;  /* 0x0288700204ff79a7 */ /* 0x0009d8000800003f */
[----:B----4-:R-:W-:Y:S05]  /*18a70*/  @!P0 BRA `(.L_x_843) ;  /* 0x0000000000048947 */ /* 0x010fea0003800000 */
[----:B------:R-:W-:Y:S01]  /*18a80*/  BPT.TRAP 0x1 ;  /* 0x000000040000795c */ /* 0x000fe20000300000 */
.L_x_843:
[----:B------:R-:W-:Y:S05]  /*18a90*/  BSYNC B1 ;  /* 0x0000000000017941 */ /* 0x000fea0003800000 */
.L_x_842:
[----:B------:R-:W4:Y:S04]  /*18aa0*/  LDL R2, [R1+0x8] ;  /* 0x0000080001027983 */ /* 0x000f280000100800 */
[----:B------:R-:W3:Y:S01]  /*18ab0*/  LDL R5, [R1] ;  /* 0x0000000001057983 */ /* 0x000ee20000100800 */
[----:B--2---:R-:W-:Y:S01]  /*18ac0*/  IMAD.MOV.U32 R10, RZ, RZ, RZ ;  /* 0x000000ffff0a7224 */ /* 0x004fe200078e00ff */
[----:B------:R-:W-:Y:S01]  /*18ad0*/  UIADD3 UR4, UP0, UR42, 0x470, URZ ;  /* 0x000004702a047890 */ /* 0x000fe2000ff1e03f */
[----:B------:R-:W-:Y:S01]  /*18ae0*/  PLOP3.LUT P0, PT, PT, PT, PT, 0x80, 0x0 ;  /* 0x000000000000781c */ /* 0x000fe20003f0f070 */
[----:B------:R-:W-:Y:S01]  /*18af0*/  UMOV UR6, 0x0 ;  /* 0x0000000000067882 */ /* 0x000fe20000000000 */
[----:B------:R-:W-:Y:S01]  /*18b00*/  UMOV UR7, 0x14f00000 ;  /* 0x14f0000000077882 */ /* 0x000fe20000000000 */
[----:B------:R-:W-:Y:S01]  /*18b10*/  R2UR UR10, R10 ;  /* 0x000000000a0a72ca */ /* 0x000fe200000e0000 */
[----:B------:R-:W-:Y:S01]  /*18b20*/  UIADD3.X UR5, URZ, UR43, URZ, UP0, !UPT ;  /* 0x0000002b3f057290 */ /* 0x000fe200087fe43f */
[----:B----4-:R-:W-:Y:S01]  /*18b30*/  R2UR UR12, R2 ;  /* 0x00000000020c72ca */ /* 0x010fe200000e0000 */
[----:B------:R-:W-:-:S04]  /*18b40*/  IMAD.U32 R2, RZ, RZ, UR40 ;  /* 0x00000028ff027e24 */ /* 0x000fc8000f8e00ff */
[----:B---3--:R-:W-:Y:S02]  /*18b50*/  IMAD R2, R5, 0x6000, R2 ;  /* 0x0000600005027824 */ /* 0x008fe400078e0202 */
[----:B------:R-:W-:Y:S02]  /*18b60*/  IMAD R5, R8, 0xc0, RZ ;  /* 0x000000c008057824 */ /* 0x000fe400078e02ff */
[----:B------:R-:W-:Y:S02]  /*18b70*/  VIADD R8, R4, 0x28870 ;  /* 0x0002887004087836 */ /* 0x000fe40000000000 */
[----:B------:R-:W-:-:S07]  /*18b80*/  VIADD R9, R2, 0xc400 ;  /* 0x0000c40002097836 */ /* 0x000fce0000000000 */
.L_x_844:
        /* <DEDUP_REMOVED lines=12> */
.L_x_894:
[----:B------:R-:W-:Y:S05]  /*18c50*/  BSYNC B1 ;  /* 0x0000000000017941 */ /* 0x000fea0003800000 */
.L_x_845:
[----:B------:R-:W-:Y:S01]  /*18c60*/  BSSY B1, `(.L_x_847) ;  /* 0x000000b000017945 */ /* 0x000fe20003800000 */
[----:B------:R-:W-:Y:S02]  /*18c70*/  IMAD.MOV.U32 R8, RZ, RZ, 0x0 ;  /* 0x00000000ff087424 */ /* 0x000fe400078e00ff */
[----:B------:R-:W-:Y:S01]  /*18c80*/  IMAD.MOV.U32 R9, RZ, RZ, 0x14f00000 ;  /* 0x14f00000ff097424 */ /* 0x000fe200078e00ff */
[----:B------:R-:W-:Y:S06]  /*18c90*/  @P3 BRA `(.L_x_848) ;  /* 0x00000000001c3947 */ /* 0x000fec0003800000 */
[----:B------:R-:W3:Y:S01]  /*18ca0*/  S2R R11, SR_TID.X ;  /* 0x00000000000b7919 */ /* 0x000ee20000002100 */
[----:B--2---:R-:W-:-:S04]  /*18cb0*/  IMAD.MOV.U32 R3, RZ, RZ, 0x6000 ;  /* 0x00006000ff037424 */ /* 0x004fc800078e00ff */
[----:B------:R4:W-:Y:S01]  /*18cc0*/  SYNCS.ARRIVE.TRANS64 RZ, [R4+URZ+0x28830], R3 ;  /* 0x0288300304ff79a7 */ /* 0x0009e2000800003f */
[----:B---3--:R-:W-:-:S04]  /*18cd0*/  LOP3.LUT R11, R11, 0x1f, RZ, 0xc0, !PT ;  /* 0x0000001f0b0b7812 */ /* 0x008fc800078ec0ff */
[----:B------:R-:W-:-:S13]  /*18ce0*/  ISETP.NE.AND P0, PT, R11, RZ, PT ;  /* 0x000000ff0b00720c */ /* 0x000fda0003f05270 */
[----:B----4-:R-:W-:Y:S05]  /*18cf0*/  @!P0 BRA `(.L_x_848) ;  /* 0x0000000000048947 */ /* 0x010fea0003800000 */
[----:B------:R-:W-:Y:S01]  /*18d00*/  BPT.TRAP 0x1 ;  /* 0x000000040000795c */ /* 0x000fe20000300000 */
.L_x_848:
[----:B------:R-:W-:Y:S05]  /*18d10*/  BSYNC B1 ;  /* 0x0000000000017941 */ /* 0x000fea0003800000 */
.L_x_847:
[----:B--2---:R-:W2:Y:S01]  /*18d20*/  LDL R3, [R1+0x8] ;  /* 0x0000080001037983 */ /* 0x004ea20000100800 */
        /* <DEDUP_REMOVED lines=9> */
.L_x_849:
        /* <DEDUP_REMOVED lines=9> */
.L_x_838:
[----:B------:R-:W-:Y:S05]  /*18e50*/  BSYNC B0 ;  /* 0x0000000000007941 */ /* 0x000fea0003800000 */
.L_x_837:
[----:B------:R-:W3:Y:S02]  /*18e60*/  LDL R3, [R1+0x2c] ;  /* 0x00002c0001037983 */ /* 0x000ee40000100800 */
[----:B---3--:R-:W-:-:S13]  /*18e70*/  ISETP.NE.AND P0, PT, R3, 0x3, PT ;  /* 0x000000030300780c */ /* 0x008fda0003f05270 */
[----:B------:R-:W-:Y:S05]  /*18e80*/  @!P0 BRA `(.L_x_850) ;  /* 0x0000000000048947 */ /* 0x000fea0003800000 */
[----:B------:R-:W-:Y:S01]  /*18e90*/  BPT.TRAP 0x1 ;  /* 0x000000040000795c */ /* 0x000fe20000300000 */
.L_x_850:
[----:B------:R-:W3:Y:S01]  /*18ea0*/  LDL R3, [R1+0x20] ;  /* 0x0000200001037983 */ /* 0x000ee20000100800 */
[----:B------:R-:W-:Y:S01]  /*18eb0*/  LOP3.LUT R2, R7, 0x1, RZ, 0x3c, !PT ;  /* 0x0000000107027812 */ /* 0x000fe200078e3cff */
[----:B------:R-:W-:Y:S01]  /*18ec0*/  BSSY B0, `(.L_x_851) ;  /* 0x0000006000007945 */ /* 0x000fe20003800000 */
[----:B------:R-:W-:Y:S02]  /*18ed0*/  LEA R20, R6, UR40, 0x3 ;  /* 0x0000002806147c11 */ /* 0x000fe4000f8e18ff */
[----:B------:R-:W-:-:S04]  /*18ee0*/  SHF.L.U32 R2, R2, 0x1f, RZ ;  /* 0x0000001f02027819 */ /* 0x000fc800000006ff */
[----:B------:R-:W4:Y:S01]  /*18ef0*/  SYNCS.PHASECHK.TRANS64.TRYWAIT P3, [R20+URZ+0x28870], R2 ;  /* 0x02887002140075a7 */ /* 0x000f22000806017f */
[----:B---3--:R-:W-:Y:S01]  /*18f00*/  ISETP.NE.AND P0, PT, R3, 0x3, PT ;  /* 0x000000030300780c */ /* 0x008fe20003f05270 */
[----:B----4-:R-:W-:-:S12]  /*18f10*/  @!P3 BRA `(.L_x_852) ;  /* 0x0000001c0010b947 */ /* 0x010fd80003800000 */
.L_x_895:
[----:B------:R-:W-:Y:S05]  /*18f20*/  BSYNC B0 ;  /* 0x0000000000007941 */ /* 0x000fea0003800000 */
.L_x_851:
[----:B------:R-:W-:Y:S05]  /*18f30*/  @!P0 BRA `(.L_x_853) ;  /* 0x0000000000048947 */ /* 0x000fea0003800000 */
[----:B------:R-:W-:Y:S01]  /*18f40*/  BPT.TRAP 0x1 ;  /* 0x000000040000795c */ /* 0x000fe20000300000 */
.L_x_853:
[----:B------:R-:W-:Y:S01]  /*18f50*/  SHF.L.U32 R3, R7, 0x1f, RZ ;  /* 0x0000001f07037819 */ /* 0x000fe200000006ff */
[----:B---3--:R-:W-:-:S03]  /*18f60*/  IMAD R2, R6, 0x6000, RZ ;  /* 0x0000600006027824 */ /* 0x008fc600078e02ff */
[----:B------:R-:W3:Y:S02]  /*18f70*/  SYNCS.PHASECHK.TRANS64.TRYWAIT P3, [R20+URZ+0x28860], R3 ;  /* 0x02886003140075a7 */ /* 0x000ee4000806017f */
[----:B---3--:R-:W-:Y:S05]  /*18f80*/  @!P3 BRA `(.L_x_854) ;  /* 0x0000001c0008b947 */ /* 0x008fea0003800000 */
.L_x_896:
[----:B------:R-:W3:Y:S04]  /*18f90*/  LDL R4, [R1+0x18] ;  /* 0x0000180001047983 */ /* 0x000ee80000100800 */
[----:B------:R-:W4:Y:S01]  /*18fa0*/  LDL R12, [R1+0x14] ;  /* 0x00001400010c7983 */ /* 0x000f220000100800 */
[----:B------:R-:W-:Y:S05]  /*18fb0*/  WARPSYNC.ALL ;  /* 0x0000000000007948 */ /* 0x000fea0003800000 */
[----:B------:R-:W5:Y:S01]  /*18fc0*/  S2R R8, SR_TID.X ;  /* 0x0000000000087919 */ /* 0x000f620000002100 */
[----:B--2---:R-:W-:-:S02]  /*18fd0*/  IMAD.MOV.U32 R10, RZ, RZ, 0x40 ;  /* 0x00000040ff0a7424 */ /* 0x004fc400078e00ff */
[----:B------:R-:W-:Y:S01]  /*18fe0*/  IMAD.MOV.U32 R17, RZ, RZ, 0x20 ;  /* 0x00000020ff117424 */ /* 0x000fe200078e00ff */
[----:B------:R-:W2:Y:S01]  /*18ff0*/  S2R R14, SR_TID.X ;  /* 0x00000000000e7919 */ /* 0x000ea20000002100 */
[----:B-----5:R-:W-:-:S04]  /*19000*/  LOP3.LUT P3, RZ, R8, 0x4, RZ, 0xc0, !PT ;  /* 0x0000000408ff7812 */ /* 0x020fc8000786c0ff */
[----:B------:R-:W-:Y:S02]  /*19010*/  SEL R10, R10, 0xffffffc0, !P3 ;  /* 0xffffffc00a0a7807 */ /* 0x000fe40005800000 */
[----:B--2---:R-:W-:-:S04]  /*19020*/  LOP3.LUT P3, RZ, R14, 0x4, RZ, 0xc0, !PT ;  /* 0x000000040eff7812 */ /* 0x004fc8000786c0ff */
[----:B------:R-:W-:Y:S02]  /*19030*/  SEL R17, R17, 0xffffffe0, !P3 ;  /* 0xffffffe011117807 */ /* 0x000fe40005800000 */
[C---:B---3--:R-:W-:Y:S02]  /*19040*/  LOP3.LUT R3, R2.reuse, R4, RZ, 0xfc, !PT ;  /* 0x0000000402037212 */ /* 0x048fe400078efcff */
[----:B----4-:R-:W-:-:S03]  /*19050*/  IADD3 R2, R2, UR40, R12 ;  /* 0x0000002802027c10 */ /* 0x010fc6000fffe00c */
[----:B------:R-:W2:Y:S01]  /*19060*/  LDSM.16.MT88.4 R4, [R3+UR40+0xc400] ;  /* 0x00c400280304783b */ /* 0x000ea20008004200 */
[----:B------:R-:W-:Y:S01]  /*19070*/  VIADD R18, R3, UR40 ;  /* 0x0000002803127c36 */ /* 0x000fe20008000000 */
[----:B------:R-:W-:-:S03]  /*19080*/  IADD3 R17, R17, 0x400, R2 ;  /* 0x0000040011117810 */ /* 0x000fc60007ffe002 */
[----:B------:R-:W-:Y:S01]  /*19090*/  IMAD.IADD R18, R10, 0x1, R18 ;  /* 0x000000010a127824 */ /* 0x000fe200078e0212 */
[C-C-:B--2---:R-:W-:Y:S02]  /*190a0*/  PRMT R8, R4.reuse, 0x6420, R5.reuse ;  /* 0x0000642004087816 */ /* 0x144fe40000000005 */
[----:B------:R-:W-:Y:S02]  /*190b0*/  PRMT R9, R4, 0x7531, R5 ;  /* 0x0000753104097816 */ /* 0x000fe40000000005 */
[C-C-:B------:R-:W-:Y:S02]  /*190c0*/  PRMT R10, R6.reuse, 0x6420, R7.reuse ;  /* 0x00006420060a7816 */ /* 0x140fe40000000007 */
[----:B------:R-:W-:Y:S02]  /*190d0*/  PRMT R11, R6, 0x7531, R7 ;  /* 0x00007531060b7816 */ /* 0x000fe40000000007 */
[----:B------:R-:W2:Y:S04]  /*190e0*/  LDSM.16.MT88.4 R4, [R18+0xc400] ;  /* 0x00c400001204783b */ /* 0x000ea80000004200 */
[----:B------:R2:W-:Y:S02]  /*190f0*/  STSM.16.M88.4 [R2+0x400], R8 ;  /* 0x0004000802007844 */ /* 0x0005e40000000200 */
[----:B--2---:R-:W-:-:S02]  /*19100*/  PRMT R8, R4, 0x6420, R5 ;  /* 0x0000642004087816 */ /* 0x004fc40000000005 */
[----:B------:R-:W-:Y:S02]  /*19110*/  PRMT R9, R4, 0x7531, R5 ;  /* 0x0000753104097816 */ /* 0x000fe40000000005 */
[C-C-:B------:R-:W-:Y:S02]  /*19120*/  PRMT R10, R6.reuse, 0x6420, R7.reuse ;  /* 0x00006420060a7816 */ /* 0x140fe40000000007 */
[----:B------:R-:W-:-:S05]  /*19130*/  PRMT R11, R6, 0x7531, R7 ;  /* 0x00007531060b7816 */ /* 0x000fca0000000007 */
[----:B------:R-:W-:Y:S04]  /*19140*/  STSM.16.M88.4 [R2+0x1400], R8 ;  /* 0x0014000802007844 */ /* 0x000fe80000000200 */
[----:B------:R-:W2:Y:S02]  /*19150*/  LDSM.16.MT88.4 R4, [R3+UR40+0xd400] ;  /* 0x00d400280304783b */ /* 0x000ea40008004200 */
[C-C-:B--2---:R-:W-:Y:S02]  /*19160*/  PRMT R12, R4.reuse, 0x6420, R5.reuse ;  /* 0x00006420040c7816 */ /* 0x144fe40000000005 */
[----:B------:R-:W-:Y:S02]  /*19170*/  PRMT R13, R4, 0x7531, R5 ;  /* 0x00007531040d7816 */ /* 0x000fe40000000005 */
[----:B------:R-:W-:-:S02]  /*19180*/  PRMT R14, R6, 0x6420, R7 ;  /* 0x00006420060e7816 */ /* 0x000fc40000000007 */
[----:B------:R-:W-:Y:S02]  /*19190*/  PRMT R15, R6, 0x7531, R7 ;  /* 0x00007531060f7816 */ /* 0x000fe40000000007 */
[----:B------:R-:W2:Y:S04]  /*191a0*/  LDSM.16.MT88.4 R4, [R18+0xd400] ;  /* 0x00d400001204783b */ /* 0x000ea80000004200 */
[----:B------:R-:W-:Y:S01]  /*191b0*/  STSM.16.M88.4 [R17], R12 ;  /* 0x0000000c11007844 */ /* 0x000fe20000000200 */
[C-C-:B--2---:R-:W-:Y:S02]  /*191c0*/  PRMT R8, R4.reuse, 0x6420, R5.reuse ;  /* 0x0000642004087816 */ /* 0x144fe40000000005 */
[----:B------:R-:W-:Y:S02]  /*191d0*/  PRMT R9, R4, 0x7531, R5 ;  /* 0x0000753104097816 */ /* 0x000fe40000000005 */
[----:B------:R-:W-:-:S02]  /*191e0*/  PRMT R10, R6, 0x6420, R7 ;  /* 0x00006420060a7816 */ /* 0x000fc40000000007 */
        /* <DEDUP_REMOVED lines=8> */
[----:B------:R-:W-:Y:S01]  /*19270*/  STSM.16.M88.4 [R2+0x2400], R12 ;  /* 0x0024000c02007844 */ /* 0x000fe20000000200 */
        /* <DEDUP_REMOVED lines=35> */
[----:B------:R3:W-:Y:S01]  /*194b0*/  STSM.16.M88.4 [R17+0x4000], R12 ;  /* 0x0040000c11007844 */ /* 0x0007e20000000200 */
[C-C-:B--2---:R-:W-:Y:S02]  /*194c0*/  PRMT R8, R4.reuse, 0x6420, R5.reuse ;  /* 0x0000642004087816 */ /* 0x144fe40000000005 */
        /* <DEDUP_REMOVED lines=12> */
.L_x_855:
[----:B------:R-:W4:Y:S01]  /*19590*/  LDL R2, [R1+0x10] ;  /* 0x0000100001027983 */ /* 0x000f220000100800 */
[----:B--2---:R2:W-:Y:S03]  /*195a0*/  SYNCS.ARRIVE.TRANS64.A1T0 RZ, [R20+URZ+0x28850], RZ ;  /* 0x028850ff14ff79a7 */ /* 0x0045e6000810003f */
[----:B------:R1:W5:Y:S04]  /*195b0*/  LDL R6, [R1] ;  /* 0x0000000001067983 */ /* 0x0003680000100800 */
[----:B------:R1:W5:Y:S01]  /*195c0*/  LDL R7, [R1+0x4] ;  /* 0x0000040001077983 */ /* 0x0003620000100800 */
[----:B--2---:R-:W-:-:S05]  /*195d0*/  @!P2 VIADD R20, R20, 0x28880 ;  /* 0x000288801414a836 */ /* 0x004fca0000000000 */
[----:B------:R-:W-:Y:S01]  /*195e0*/  @!P2 PRMT R20, RZ, 0x654, R20 ;  /* 0x00000654ff14a816 */ /* 0x000fe20000000014 */
[----:B------:R-:W-:Y:S06]  /*195f0*/  BAR.SYNC.DEFER_BLOCKING 0x2, 0x80 ;  /* 0x0082000000007b1d */ /* 0x000fec0000010000 */
[----:B------:R1:W-:Y:S01]  /*19600*/  @!P2 SYNCS.ARRIVE.TRANS64.RED.A1T0 RZ, [R20+URZ], RZ ;  /* 0x000000ff14ffa9a7 */ /* 0x0003e2000810043f */
[C---:B----4-:R-:W-:Y:S01]  /*19610*/  ISETP.GT.AND P0, PT, R19.reuse, R2, PT ;  /* 0x000000021300720c */ /* 0x050fe20003f04270 */
[----:B------:R-:W-:-:S12]  /*19620*/  VIADD R19, R19, 0xffffffff ;  /* 0xffffffff13137836 */ /* 0x000fd80000000000 */
[----:B-1----:R-:W-:Y:S05]  /*19630*/  @P0 BRA `(.L_x_856) ;  /* 0xfffffff000500947 */ /* 0x002fea000383ffff */
.L_x_836:
[----:B------:R-:W2:Y:S01]  /*19640*/  LDL R2, [R1+0x2c] ;  /* 0x00002c0001027983 */ /* 0x000ea20000100800 */
[----:B------:R-:W-:Y:S01]  /*19650*/  BSSY B0, `(.L_x_857) ;  /* 0x0000010000007945 */ /* 0x000fe20003800000 */
[----:B--2---:R-:W-:-:S03]  /*19660*/  ISETP.NE.AND P1, PT, R2, 0x3, PT ;  /* 0x000000030200780c */ /* 0x004fc60003f25270 */
[----:B------:R-:W-:Y:S10]  /*19670*/  @P2 BRA `(.L_x_858) ;  /* 0x0000000000342947 */ /* 0x000ff40003800000 */
        /* <DEDUP_REMOVED lines=9> */
[----:B-----5:R-:W1:Y:S01]  /*19710*/  POPC R7, R4 ;  /* 0x0000000400077309 */ /* 0x020e620000000000 */
[----:B--2---:R-:W1:Y:S02]  /*19720*/  SHFL.IDX PT, R0, R3, R0, 0x1f ;  /* 0x00001f0003007589 */ /* 0x004e6400000e0000 */
[----:B-1----:R-:W-:-:S05]  /*19730*/  IADD3 R0, R0, UR41, R7 ;  /* 0x0000002900007c10 */ /* 0x002fca000fffe007 */
[----:B------:R1:W-:Y:S02]  /*19740*/  STL [R1+0x1c], R0 ;  /* 0x00001c0001007387 */ /* 0x0003e40000100800 */
.L_x_858:
[----:B------:R-:W-:Y:S05]  /*19750*/  BSYNC B0 ;  /* 0x0000000000007941 */ /* 0x000fea0003800000 */
.L_x_857:
[----:B------:R-:W-:Y:S05]  /*19760*/  @!P1 BRA `(.L_x_859) ;  /* 0x0000000000049947 */ /* 0x000fea0003800000 */
[----:B------:R-:W-:Y:S01]  /*19770*/  BPT.TRAP 0x1 ;  /* 0x000000040000795c */ /* 0x000fe20000300000 */
.L_x_859:
[----:B------:R-:W2:Y:S04]  /*19780*/  LDL R3, [R1+0x4] ;  /* 0x0000040001037983 */ /* 0x000ea80000100800 */
[----:B------:R-:W4:Y:S04]  /*19790*/  LDL R2, [R1] ;  /* 0x0000000001027983 */ /* 0x000f280000100800 */
[----:B-1----:R-:W3:Y:S01]  /*197a0*/  LDL R0, [R1+0x20] ;  /* 0x0000200001007983 */ /* 0x002ee20000100800 */
[----:B------:R-:W-:Y:S01]  /*197b0*/  BSSY B0, `(.L_x_860) ;  /* 0x0000007000007945 */ /* 0x000fe20003800000 */
[----:B--2---:R-:W-:-:S04]  /*197c0*/  LOP3.LUT R3, R3, 0x1, RZ, 0x3c, !PT ;  /* 0x0000000103037812 */ /* 0x004fc800078e3cff */
[----:B------:R-:W-:Y:S02]  /*197d0*/  SHF.L.U32 R3, R3, 0x1f, RZ ;  /* 0x0000001f03037819 */ /* 0x000fe400000006ff */
[----:B----4-:R-:W-:Y:S02]  /*197e0*/  LEA R18, R2, UR40, 0x3 ;  /* 0x0000002802127c11 */ /* 0x010fe4000f8e18ff */
[----:B---3--:R-:W-:Y:S02]  /*197f0*/  ISETP.NE.AND P1, PT, R0, 0x3, PT ;  /* 0x000000030000780c */ /* 0x008fe40003f25270 */
[----:B------:R-:W1:Y:S02]  /*19800*/  SYNCS.PHASECHK.TRANS64.TRYWAIT P0, [R18+URZ+0x28870], R3 ;  /* 0x02887003120075a7 */ /* 0x000e64000800017f */
[----:B-1----:R-:W-:Y:S09]  /*19810*/  @!P0 BRA `(.L_x_861) ;  /* 0x0000001000f88947 */ /* 0x002ff20003800000 */
.L_x_897:
[----:B------:R-:W-:Y:S05]  /*19820*/  BSYNC B0 ;  /* 0x0000000000007941 */ /* 0x000fea0003800000 */
.L_x_860:
[----:B------:R-:W-:Y:S05]  /*19830*/  @!P1 BRA `(.L_x_862) ;  /* 0x0000000000049947 */ /* 0x000fea0003800000 */
[----:B------:R-:W-:Y:S01]  /*19840*/  BPT.TRAP 0x1 ;  /* 0x000000040000795c */ /* 0x000fe20000300000 */
.L_x_862:
[----:B------:R-:W1:Y:S02]  /*19850*/  LDL R0, [R1+0x4] ;  /* 0x0000040001007983 */ /* 0x000e640000100800 */
[----:B-1----:R-:W-:-:S04]  /*19860*/  SHF.L.U32 R3, R0, 0x1f, RZ ;  /* 0x0000001f00037819 */ /* 0x002fc800000006ff */
[----:B------:R-:W1:Y:S02]  /*19870*/  SYNCS.PHASECHK.TRANS64.TRYWAIT P0, [R18+URZ+0x28860], R3 ;  /* 0x02886003120075a7 */ /* 0x000e64000800017f */
[----:B-1----:R-:W-:Y:S05]  /*19880*/  @!P0 BRA `(.L_x_863) ;  /* 0x0000001000f08947 */ /* 0x002fea0003800000 */
.L_x_898:
[----:B------:R-:W2:Y:S04]  /*19890*/  LDL R19, [R1] ;  /* 0x0000000001137983 */ /* 0x000ea80000100800 */
[----:B------:R-:W3:Y:S04]  /*198a0*/  LDL R2, [R1+0x18] ;  /* 0x0000180001027983 */ /* 0x000ee80000100800 */
[----:B------:R-:W4:Y:S01]  /*198b0*/  LDL R12, [R1+0x14] ;  /* 0x00001400010c7983 */ /* 0x000f220000100800 */
[----:B------:R-:W1:Y:S01]  /*198c0*/  S2R R8, SR_TID.X ;  /* 0x0000000000087919 */ /* 0x000e620000002100 */
[----:B------:R-:W-:Y:S05]  /*198d0*/  WARPSYNC.ALL ;  /* 0x0000000000007948 */ /* 0x000fea0003800000 */
[----:B------:R-:W-:Y:S01]  /*198e0*/  IMAD.MOV.U32 R10, RZ, RZ, 0x40 ;  /* 0x00000040ff0a7424 */ /* 0x000fe200078e00ff */
[----:B-1----:R-:W-:-:S04]  /*198f0*/  LOP3.LUT P0, RZ, R8, 0x4, RZ, 0xc0, !PT ;  /* 0x0000000408ff7812 */ /* 0x002fc8000780c0ff */
[----:B------:R-:W-:Y:S01]  /*19900*/  SEL R10, R10, 0xffffffc0, !P0 ;  /* 0xffffffc00a0a7807 */ /* 0x000fe20004000000 */
[----:B------:R-:W1:Y:S02]  /*19910*/  S2R R14, SR_TID.X ;  /* 0x00000000000e7919 */ /* 0x000e640000002100 */
[----:B-1----:R-:W-:Y:S01]  /*19920*/  LOP3.LUT P0, RZ, R14, 0x4, RZ, 0xc0, !PT ;  /* 0x000000040eff7812 */ /* 0x002fe2000780c0ff */
[----:B------:R-:W-:-:S05]  /*19930*/  IMAD.MOV.U32 R3, RZ, RZ, 0x20 ;  /* 0x00000020ff037424 */ /* 0x000fca00078e00ff */
[----:B------:R-:W-:Y:S01]  /*19940*/  SEL R3, R3, 0xffffffe0, !P0 ;  /* 0xffffffe003037807 */ /* 0x000fe20004000000 */
[----:B--2---:R-:W-:-:S05]  /*19950*/  IMAD R0, R19, 0x6000, RZ ;  /* 0x0000600013007824 */ /* 0x004fca00078e02ff */
[----:B---3--:R-:W-:-:S05]  /*19960*/  LOP3.LUT R2, R0, R2, RZ, 0xfc, !PT ;  /* 0x0000000200027212 */ /* 0x008fca00078efcff */
[----:B-----5:R-:W1:Y:S01]  /*19970*/  LDSM.16.MT88.4 R4, [R2+UR40+0xc400] ;  /* 0x00c400280204783b */ /* 0x020e620008004200 */
[----:B------:R-:W-:-:S04]  /*19980*/  VIADD R17, R2, UR40 ;  /* 0x0000002802117c36 */ /* 0x000fc80008000000 */
[----:B------:R-:W-:Y:S01]  /*19990*/  IMAD.IADD R17, R10, 0x1, R17 ;  /* 0x000000010a117824 */ /* 0x000fe200078e0211 */
[C-C-:B-1----:R-:W-:Y:S02]  /*199a0*/  PRMT R8, R4.reuse, 0x6420, R5.reuse ;  /* 0x0000642004087816 */ /* 0x142fe40000000005 */
[----:B------:R-:W-:Y:S02]  /*199b0*/  PRMT R9, R4, 0x7531, R5 ;  /* 0x0000753104097816 */ /* 0x000fe40000000005 */
[C-C-:B------:R-:W-:Y:S02]  /*199c0*/  PRMT R10, R6.reuse, 0x6420, R7.reuse ;  /* 0x00006420060a7816 */ /* 0x140fe40000000007 */
[----:B------:R-:W-:Y:S02]  /*199d0*/  PRMT R11, R6, 0x7531, R7 ;  /* 0x00007531060b7816 */ /* 0x000fe40000000007 */
[----:B------:R-:W1:Y:S01]  /*199e0*/  LDSM.16.MT88.4 R4, [R17+0xc400] ;  /* 0x00c400001104783b */ /* 0x000e620000004200 */
[----:B----4-:R-:W-:-:S05]  /*199f0*/  IADD3 R0, R0, UR40, R12 ;  /* 0x0000002800007c10 */ /* 0x010fca000fffe00c */
[----:B------:R1:W-:Y:S02]  /*19a00*/  STSM.16.M88.4 [R0+0x400], R8 ;  /* 0x0004000800007844 */ /* 0x0003e40000000200 */
[C-C-:B-1----:R-:W-:Y:S02]  /*19a10*/  PRMT R8, R4.reuse, 0x6420, R5.reuse ;  /* 0x0000642004087816 */ /* 0x142fe40000000005 */
        /* <DEDUP_REMOVED lines=9> */
[----:B------:R-:W1:Y:S01]  /*19ab0*/  LDSM.16.MT88.4 R4, [R17+0xd400] ;  /* 0x00d400001104783b */ /* 0x000e620000004200 */
[----:B------:R-:W-:-:S05]  /*19ac0*/  IADD3 R3, R3, 0x400, R0 ;  /* 0x0000040003037810 */ /* 0x000fca0007ffe000 */
[----:B------:R-:W-:Y:S01]  /*19ad0*/  STSM.16.M88.4 [R3], R12 ;  /* 0x0000000c03007844 */ /* 0x000fe20000000200 */
        /* <DEDUP_REMOVED lines=61> */
.L_x_864:
[----:B--2---:R-:W2:Y:S01]  /*19eb0*/  LDL.LU R3, [R1+0x4] ;  /* 0x0000040001037983 */ /* 0x004ea20000300800 */
[----:B-1----:R-:W-:Y:S01]  /*19ec0*/  SYNCS.ARRIVE.TRANS64.A1T0 RZ, [R18+URZ+0x28850], RZ ;  /* 0x028850ff12ff79a7 */ /* 0x002fe2000810003f */
[----:B------:R-:W-:-:S05]  /*19ed0*/  @!P2 VIADD R0, R18, 0x28880 ;  /* 0x000288801200a836 */ /* 0x000fca0000000000 */
[----:B------:R-:W-:Y:S01]  /*19ee0*/  @!P2 PRMT R0, RZ, 0x654, R0 ;  /* 0x00000654ff00a816 */ /* 0x000fe20000000000 */
[----:B------:R-:W-:Y:S06]  /*19ef0*/  BAR.SYNC.DEFER_BLOCKING 0x2, 0x80 ;  /* 0x0082000000007b1d */ /* 0x000fec0000010000 */
[----:B------:R1:W-:Y:S02]  /*19f00*/  @!P2 SYNCS.ARRIVE.TRANS64.RED.A1T0 RZ, [R0+URZ], RZ ;  /* 0x000000ff00ffa9a7 */ /* 0x0003e4000810043f */
[----:B-1----:R-:W-:-:S05]  /*19f10*/  VIADD R0, R19, 0x1 ;  /* 0x0000000113007836 */ /* 0x002fca0000000000 */
[----:B------:R-:W-:-:S04]  /*19f20*/  ISETP.NE.AND P0, PT, R0, 0x2, PT ;  /* 0x000000020000780c */ /* 0x000fc80003f05270 */
[----:B------:R-:W-:Y:S02]  /*19f30*/  SEL R2, RZ, 0x1, P0 ;  /* 0x00000001ff027807 */ /* 0x000fe40000000000 */
[----:B------:R-:W-:-:S05]  /*19f40*/  SEL R0, R0, RZ, P0 ;  /* 0x000000ff00007207 */ /* 0x000fca0000000000 */
[----:B------:R1:W-:Y:S01]  /*19f50*/  STL [R1], R0 ;  /* 0x0000000001007387 */ /* 0x0003e20000100800 */
[----:B--2---:R-:W-:-:S05]  /*19f60*/  LOP3.LUT R3, R3, R2, RZ, 0x3c, !PT ;  /* 0x0000000203037212 */ /* 0x004fca00078e3cff */
[----:B------:R1:W-:Y:S02]  /*19f70*/  STL [R1+0x4], R3 ;  /* 0x0000040301007387 */ /* 0x0003e40000100800 */
.L_x_820:
[----:B------:R-:W-:Y:S05]  /*19f80*/  BSYNC B6 ;  /* 0x0000000000067941 */ /* 0x000fea0003800000 */
.L_x_818:
[----:B------:R3:W5:Y:S01]  /*19f90*/  LDL R2, [R1+0x1c] ;  /* 0x00001c0001027983 */ /* 0x0007620000100800 */
[----:B------:R-:W-:-:S13]  /*19fa0*/  LOP3.LUT P0, RZ, R16, 0x2, RZ, 0xc0, !PT ;  /* 0x0000000210ff7812 */ /* 0x000fda000780c0ff */
[----:B---3--:R-:W-:Y:S05]  /*19fb0*/  @!P0 BRA `(.L_x_865) ;  /* 0x0000000000208947 */ /* 0x008fea0003800000 */
[----:B------:R-:W3:Y:S08]  /*19fc0*/  S2UR UR5, SR_CgaCtaId ;  /* 0x00000000000579c3 */ /* 0x000ef00000008800 */
[----:B------:R-:W-:Y:S06]  /*19fd0*/  BAR.SYNC.DEFER_BLOCKING 0x5, 0x180 ;  /* 0x0146000000007b1d */ /* 0x000fec0000010000 */
[----:B------:R-:W-:-:S02]  /*19fe0*/  UMOV UR4, 0x400 ;  /* 0x0000040000047882 */ /* 0x000fc40000000000 */
[----:B---3--:R-:W-:-:S09]  /*19ff0*/  ULEA UR4, UR5, UR4, 0x18 ;  /* 0x0000000405047291 */ /* 0x008fd2000f8ec03f */
[----:B-----5:R-:W3:Y:S04]  /*1a000*/  LDS R2, [UR4+0x288d0] ;  /* 0x0288d004ff027984 */ /* 0x020ee80008000800 */
[----:B---3--:R3:W-:Y:S01]  /*1a010*/  STL [R1+0x1c], R2 ;  /* 0x00001c0201007387 */ /* 0x0087e20000100800 */
[----:B------:R-:W-:Y:S06]  /*1a020*/  BAR.ARV 0x4, 0x180 ;  /* 0x0106000000007b1d */ /* 0x000fec0000002000 */
[----:B------:R-:W-:Y:S05]  /*1a030*/  BRA `(.L_x_866) ;  /* 0x00000000002c7947 */ /* 0x000fea0003800000 */
.L_x_865:
[----:B-12---:R-:W1:Y:S01]  /*1a040*/  S2R R0, SR_TID.X ;  /* 0x0000000000007919 */ /* 0x006e620000002100 */
[----:B------:R-:W-:Y:S01]  /*1a050*/  BAR.SYNC.DEFER_BLOCKING 0x4, 0x180 ;  /* 0x0106000000007b1d */ /* 0x000fe20000010000 */
[----:B-1----:R-:W-:-:S04]  /*1a060*/  LOP3.LUT R0, R0, 0x7f, RZ, 0xc0, !PT ;  /* 0x0000007f00007812 */ /* 0x002fc800078ec0ff */
[----:B------:R-:W-:-:S13]  /*1a070*/  ISETP.NE.AND P0, PT, R0, RZ, PT ;  /* 0x000000ff0000720c */ /* 0x000fda0003f05270 */
[----:B------:R-:W1:Y:S01]  /*1a080*/  @!P0 S2R R3, SR_CgaCtaId ;  /* 0x0000000000038919 */ /* 0x000e620000008800 */
[----:B------:R-:W-:-:S04]  /*1a090*/  @!P0 MOV R0, 0x400 ;  /* 0x0000040000008802 */ /* 0x000fc80000000f00 */
[----:B-1----:R-:W-:Y:S02]  /*1a0a0*/  @!P0 LEA R3, R3, R0, 0x18 ;  /* 0x0000000003038211 */ /* 0x002fe400078ec0ff */
[----:B-----5:R-:W1:Y:S04]  /*1a0b0*/  SHFL.IDX PT, R0, R2, RZ, 0x1f ;  /* 0x00001fff02007589 */ /* 0x020e6800000e0000 */
[----:B------:R4:W-:Y:S04]  /*1a0c0*/  @!P0 STS [R3+0x288d0], R2 ;  /* 0x0288d00203008388 */ /* 0x0009e80000000800 */
[----:B-1----:R4:W-:Y:S01]  /*1a0d0*/  STL [R1+0x1c], R0 ;  /* 0x00001c0001007387 */ /* 0x0029e20000100800 */
[----:B------:R-:W-:Y:S06]  /*1a0e0*/  BAR.ARV 0x5, 0x180 ;  /* 0x0146000000007b1d */ /* 0x000fec0000002000 */
.L_x_866:
[----:B-12-4-:R-:W2:Y:S01]  /*1a0f0*/  LDL R0, [R1+0x1c] ;  /* 0x00001c0001007983 */ /* 0x016ea20000100800 */
[----:B------:R-:W-:Y:S02]  /*1a100*/  ULDC UR4, c[0x0][0xda8] ;  /* 0x00036a0000047ab9 */ /* 0x000fe40000000800 */
[----:B--2---:R-:W-:-:S13]  /*1a110*/  ISETP.GE.AND P0, PT, R0, UR4, PT ;  /* 0x0000000400007c0c */ /* 0x004fda000bf06270 */
[----:B------:R-:W-:Y:S05]  /*1a120*/  @!P0 BRA `(.L_x_867) ;  /* 0xffffffcc00cc8947 */ /* 0x000fea000383ffff */
.L_x_809:
[----:B---3--:R-:W2:Y:S01]  /*1a130*/  LDL.LU R0, [R1+0x28] ;  /* 0x0000280001007983 */ /* 0x008ea20000300800 */
[----:B------:R-:W-:Y:S01]  /*1a140*/  BSSY B0, `(.L_x_868) ;  /* 0x000000b000007945 */ /* 0x000fe20003800000 */
[----:B------:R-:W1:Y:S01]  /*1a150*/  S2R R5, SR_CgaCtaId ;  /* 0x0000000000057919 */ /* 0x000e620000008800 */
[----:B--2---:R-:W-:-:S05]  /*1a160*/  VIADD R0, R0, 0x1 ;  /* 0x0000000100007836 */ /* 0x004fca0000000000 */
[----:B------:R-:W-:-:S04]  /*1a170*/  LEA.HI R2, R0, R0, RZ, 0x1 ;  /* 0x0000000000027211 */ /* 0x000fc800078f08ff */
[----:B------:R-:W-:-:S05]  /*1a180*/  LOP3.LUT R3, R2, 0xfffffffe, RZ, 0xc0, !PT ;  /* 0xfffffffe02037812 */ /* 0x000fca00078ec0ff */
[----:B------:R-:W-:Y:S01]  /*1a190*/  IMAD.IADD R3, R0, 0x1, -R3 ;  /* 0x0000000100037824 */ /* 0x000fe200078e0a03 */
[----:B------:R-:W-:-:S04]  /*1a1a0*/  MOV R0, 0x400 ;  /* 0x0000040000007802 */ /* 0x000fc80000000f00 */
[----:B-1----:R-:W-:Y:S02]  /*1a1b0*/  LEA R0, R5, R0, 0x18 ;  /* 0x0000000005007211 */ /* 0x002fe400078ec0ff */
[----:B------:R-:W-:-:S04]  /*1a1c0*/  SHF.L.U32 R3, R3, 0x1f, RZ ;  /* 0x0000001f03037819 */ /* 0x000fc800000006ff */
[----:B------:R-:W1:Y:S02]  /*1a1d0*/  SYNCS.PHASECHK.TRANS64.TRYWAIT P0, [R0+URZ+0x28820], R3 ;  /* 0x02882003000075a7 */ /* 0x000e64000800017f */
[----:B-1----:R-:W-:Y:S05]  /*1a1e0*/  @!P0 BRA `(.L_x_869) ;  /* 0x0000000800ac8947 */ /* 0x002fea0003800000 */
.L_x_899:
[----:B------:R-:W-:Y:S05]  /*1a1f0*/  BSYNC B0 ;  /* 0x0000000000007941 */ /* 0x000fea0003800000 */
.L_x_868:
[----:B------:R-:W-:-:S03]  /*1a200*/  UMOV UR4, 0xffffffff ;  /* 0xffffffff00047882 */ /* 0x000fc60000000000 */
[----:B------:R-:W-:Y:S05]  /*1a210*/  BRA.DIV UR4, `(.L_x_870) ;  /* 0x0000000a04b47947 */ /* 0x000fea000b800000 */
[----:B------:R-:W2:Y:S02]  /*1a220*/  S2R R2, SR_TID.X ;  /* 0x0000000000027919 */ /* 0x000ea40000002100 */
[----:B--2---:R-:W-:-:S04]  /*1a230*/  SHF.R.U32.HI R2, RZ, 0x5, R2 ;  /* 0x00000005ff027819 */ /* 0x004fc80000011602 */
[----:B------:R-:W-:-:S05]  /*1a240*/  LOP3.LUT R2, R2, 0x3, RZ, 0xc0, !PT ;  /* 0x0000000302027812 */ /* 0x000fca00078ec0ff */
[----:B------:R2:W3:Y:S02]  /*1a250*/  SHFL.IDX PT, R14, R2, RZ, 0x1f ;  /* 0x00001fff020e7589 */ /* 0x0004e400000e0000 */
.L_x_902:
[----:B---3--:R-:W-:Y:S01]  /*1a260*/  ISETP.NE.AND P0, PT, R14, RZ, PT ;  /* 0x000000ff0e00720c */ /* 0x008fe20003f05270 */
[----:B------:R-:W-:-:S12]  /*1a270*/  BSSY B0, `(.L_x_871) ;  /* 0x000002e000007945 */ /* 0x000fd80003800000 */
[----:B------:R-:W-:Y:S05]  /*1a280*/  @P0 BRA `(.L_x_872) ;  /* 0x0000000000b00947 */ /* 0x000fea0003800000 */
[----:B------:R-:W-:-:S03]  /*1a290*/  UMOV UR4, 0xffffffff ;  /* 0xffffffff00047882 */ /* 0x000fc60000000000 */
[----:B------:R-:W-:Y:S05]  /*1a2a0*/  BRA.DIV UR4, `(.L_x_873) ;  /* 0x0000000a04c47947 */ /* 0x000fea000b800000 */
[----:B------:R-:W-:-:S13]  /*1a2b0*/  ELECT P6, URZ, PT ;  /* 0x00000000003f782f */ /* 0x000fda00038c0000 */
.L_x_905:
[----:B------:R-:W-:Y:S05]  /*1a2c0*/  @!P6 BRA `(.L_x_872) ;  /* 0x0000000000a0e947 */ /* 0x000fea0003800000 */
[----:B--2---:R-:W2:Y:S02]  /*1a2d0*/  LDL.LU R2, [R1+0x24] ;  /* 0x0000240001027983 */ /* 0x004ea40000300800 */
[----:B--2---:R-:W-:-:S04]  /*1a2e0*/  LOP3.LUT R2, R2, 0x2, RZ, 0xfc, !PT ;  /* 0x0000000202027812 */ /* 0x004fc800078efcff */
[----:B------:R-:W-:-:S13]  /*1a2f0*/  ISETP.NE.AND P0, PT, R2, 0x3, PT ;  /* 0x000000030200780c */ /* 0x000fda0003f05270 */
[----:B------:R-:W-:Y:S05]  /*1a300*/  @!P0 BRA `(.L_x_874) ;  /* 0x0000000000048947 */ /* 0x000fea0003800000 */
[----:B------:R-:W-:Y:S01]  /*1a310*/  BPT.TRAP 0x1 ;  /* 0x000000040000795c */ /* 0x000fe20000300000 */
.L_x_874:
[----:B-1----:R-:W2:Y:S04]  /*1a320*/  LDL R3, [R1] ;  /* 0x0000000001037983 */ /* 0x002ea80000100800 */
[----:B------:R-:W3:Y:S01]  /*1a330*/  LDL.LU R7, [R1+0x4] ;  /* 0x0000040001077983 */ /* 0x000ee20000300800 */
[----:B------:R-:W-:-:S04]  /*1a340*/  VIADD R2, R0, 0x28840 ;  /* 0x0002884000027836 */ /* 0x000fc80000000000 */
[C---:B--2---:R-:W-:Y:S02]  /*1a350*/  IMAD R6, R3.reuse, 0x8, R2 ;  /* 0x0000000803067824 */ /* 0x044fe400078e0202 */
[----:B------:R-:W-:Y:S01]  /*1a360*/  VIADD R3, R3, 0x1 ;  /* 0x0000000103037836 */ /* 0x000fe20000000000 */
[----:B---3--:R-:W-:-:S04]  /*1a370*/  SHF.L.U32 R5, R7, 0x1f, RZ ;  /* 0x0000001f07057819 */ /* 0x008fc800000006ff */
[C---:B------:R-:W-:Y:S01]  /*1a380*/  ISETP.NE.AND P2, PT, R3.reuse, 0x2, PT ;  /* 0x000000020300780c */ /* 0x040fe20003f45270 */
[----:B------:R-:W1:Y:S03]  /*1a390*/  SYNCS.PHASECHK.TRANS64.TRYWAIT P1, [R6+URZ], R5 ;  /* 0x00000005060075a7 */ /* 0x000e66000802017f */
[----:B------:R-:W-:Y:S02]  /*1a3a0*/  SEL R4, RZ, 0x1, P2 ;  /* 0x00000001ff047807 */ /* 0x000fe40001000000 */
[----:B------:R-:W-:Y:S02]  /*1a3b0*/  SEL R3, R3, RZ, P2 ;  /* 0x000000ff03037207 */ /* 0x000fe40001000000 */
[----:B------:R-:W-:-:S03]  /*1a3c0*/  LOP3.LUT R4, R7, R4, RZ, 0x3c, !PT ;  /* 0x0000000407047212 */ /* 0x000fc600078e3cff */
[----:B------:R-:W-:Y:S01]  /*1a3d0*/  IMAD R7, R3, 0x8, R2 ;  /* 0x0000000803077824 */ /* 0x000fe200078e0202 */
[----:B------:R-:W-:Y:S01]  /*1a3e0*/  SHF.L.U32 R2, R4, 0x1f, RZ ;  /* 0x0000001f04027819 */ /* 0x000fe200000006ff */
[----:B-1----:R-:W-:Y:S06]  /*1a3f0*/  @!P1 BRA `(.L_x_875) ;  /* 0x0000000800909947 */ /* 0x002fec0003800000 */
.L_x_906:
[----:B------:R-:W2:Y:S02]  /*1a400*/  SYNCS.PHASECHK.TRANS64.TRYWAIT P1, [R7+URZ], R2 ;  /* 0x00000002070075a7 */ /* 0x000ea4000802017f */
[----:B--2---:R-:W-:Y:S05]  /*1a410*/  @!P1 BRA `(.L_x_876) ;  /* 0x00000008009c9947 */ /* 0x004fea0003800000 */
.L_x_907:
[----:B------:R-:W-:Y:S05]  /*1a420*/  @!P0 BRA `(.L_x_877) ;  /* 0x0000000000048947 */ /* 0x000fea0003800000 */
[----:B------:R-:W-:Y:S01]  /*1a430*/  BPT.TRAP 0x1 ;  /* 0x000000040000795c */ /* 0x000fe20000300000 */
.L_x_877:
[----:B------:R-:W3:Y:S02]  /*1a440*/  LDL.LU R4, [R1] ;  /* 0x0000000001047983 */ /* 0x000ee40000300800 */
[----:B---3--:R-:W-:-:S04]  /*1a450*/  IMAD R4, R4, 0x8, R0 ;  /* 0x0000000804047824 */ /* 0x008fc800078e0200 */
[----:B------:R-:W3:Y:S02]  /*1a460*/  SYNCS.PHASECHK.TRANS64.TRYWAIT P1, [R4+URZ+0x28860], R5 ;  /* 0x02886005040075a7 */ /* 0x000ee4000802017f */
[----:B---3--:R-:W-:Y:S05]  /*1a470*/  @!P1 BRA `(.L_x_878) ;  /* 0x0000000800989947 */ /* 0x008fea0003800000 */
.L_x_908:
[----:B------:R-:W-:Y:S05]  /*1a480*/  @!P0 BRA `(.L_x_879) ;  /* 0x0000000000048947 */ /* 0x000fea0003800000 */
[----:B------:R-:W-:Y:S01]  /*1a490*/  BPT.TRAP 0x1 ;  /* 0x000000040000795c */ /* 0x000fe20000300000 */
.L_x_879:
[----:B------:R-:W-:-:S04]  /*1a4a0*/  IMAD R3, R3, 0x8, R0 ;  /* 0x0000000803037824 */ /* 0x000fc800078e0200 */
[----:B------:R-:W4:Y:S02]  /*1a4b0*/  SYNCS.PHASECHK.TRANS64.TRYWAIT P1, [R3+URZ+0x28860], R2 ;  /* 0x02886002030075a7 */ /* 0x000f24000802017f */
[----:B----4-:R-:W-:Y:S05]  /*1a4c0*/  @!P1 BRA `(.L_x_880) ;  /* 0x0000000800989947 */ /* 0x010fea0003800000 */
.L_x_909:
[----:B------:R-:W-:Y:S05]  /*1a4d0*/  @!P0 BRA `(.L_x_881) ;  /* 0x0000000000048947 */ /* 0x000fea0003800000 */
[----:B------:R-:W-:Y:S01]  /*1a4e0*/  BPT.TRAP 0x1 ;  /* 0x000000040000795c */ /* 0x000fe20000300000 */
.L_x_881:
[----:B------:R-:W5:Y:S02]  /*1a4f0*/  SYNCS.PHASECHK.TRANS64.TRYWAIT P0, [R4+URZ+0x28880], R5 ;  /* 0x02888005040075a7 */ /* 0x000f64000800017f */
[----:B-----5:R-:W-:Y:S05]  /*1a500*/  @!P0 BRA `(.L_x_882) ;  /* 0x00000008009c8947 */ /* 0x020fea0003800000 */
.L_x_883:
[----:B------:R1:W1:Y:S02]  /*1a510*/  SYNCS.PHASECHK.TRANS64.TRYWAIT P0, [R3+URZ+0x28880], R2 ;  /* 0x02888002030075a7 */ /* 0x000264000800017f */
[----:B-1----:R-:W-:Y:S05]  /*1a520*/  @!P0 NANOSLEEP.SYNCS 0x989680 ;  /* 0x009896800000895d */ /* 0x002fea0003900000 */
[----:B------:R-:W1:Y:S02]  /*1a530*/  @!P0 SYNCS.PHASECHK.TRANS64 P0, [R3+URZ+0x28880], R2 ;  /* 0x02888002030085a7 */ /* 0x000e64000800007f */
[----:B-1----:R-:W-:Y:S05]  /*1a540*/  @!P0 BRA `(.L_x_883) ;  /* 0xfffffffc00f08947 */ /* 0x002fea000383ffff */
.L_x_872:
[----:B------:R-:W-:Y:S05]  /*1a550*/  BSYNC B0 ;  /* 0x0000000000007941 */ /* 0x000fea0003800000 */
.L_x_871:
[----:B------:R-:W-:Y:S05]  /*1a560*/  EXIT ;  /* 0x000000000000794d */ /* 0x000fea0003800000 */
.L_x_722:
[----:B-1----:R-:W-:-:S04]  /*1a570*/  IMAD.U32 R3, RZ, RZ, UR38 ;  /* 0x00000026ff037e24 */ /* 0x002fc8000f8e00ff */
[----:B------:R1:W2:Y:S03]  /*1a580*/  SYNCS.PHASECHK.TRANS64.TRYWAIT P1, [R3+URZ+0x28800], R4 ;  /* 0x02880004030075a7 */ /* 0x0002a6000802017f */
[----:B--2---:R-:W-:Y:S05]  /*1a590*/  @!P1 NANOSLEEP.SYNCS 0x989680 ;  /* 0x009896800000995d */ /* 0x004fea0003900000 */
[----:B------:R-:W2:Y:S02]  /*1a5a0*/  @!P1 SYNCS.PHASECHK.TRANS64 P1, [R3+URZ+0x28800], R4 ;  /* 0x02880004030095a7 */ /* 0x000ea4000802007f */
[----:B--2---:R-:W-:Y:S05]  /*1a5b0*/  @!P1 BRA `(.L_x_722) ;  /* 0xfffffffc00ec9947 */ /* 0x004fea000383ffff */
[----:B------:R-:W-:Y:S05]  /*1a5c0*/  BRA `(.L_x_884) ;  /* 0xfffffe7400907947 */ /* 0x000fea000383ffff */
.L_x_726:
[----:B--2---:R2:W3:Y:S02]  /*1a5d0*/  SYNCS.PHASECHK.TRANS64.TRYWAIT P1, [R4+URZ+0x28830], R3 ;  /* 0x02883003040075a7 */ /* 0x0044e4000802017f */
[----:B---3--:R-:W-:Y:S05]  /*1a5e0*/  @!P1 NANOSLEEP.SYNCS 0x989680 ;  /* 0x009896800000995d */ /* 0x008fea0003900000 */
[----:B------:R-:W3:Y:S02]  /*1a5f0*/  @!P1 SYNCS.PHASECHK.TRANS64 P1, [R4+URZ+0x28830], R3 ;  /* 0x02883003040095a7 */ /* 0x000ee4000802007f */
[----:B---3--:R-:W-:Y:S05]  /*1a600*/  @!P1 BRA `(.L_x_726) ;  /* 0xfffffffc00f09947 */ /* 0x008fea000383ffff */
[----:B------:R-:W-:Y:S05]  /*1a610*/  BRA `(.L_x_725) ;  /* 0xfffffe7400b87947 */ /* 0x000fea000383ffff */
.L_x_742:
[----:B--2---:R-:W-:-:S04]  /*1a620*/  IMAD.U32 R14, RZ, RZ, UR10 ;  /* 0x0000000aff0e7e24 */ /* 0x004fc8000f8e00ff */
[----:B------:R2:W3:Y:S03]  /*1a630*/  SYNCS.PHASECHK.TRANS64.TRYWAIT P1, [R14+URZ+0x28830], R13 ;  /* 0x0288300d0e0075a7 */ /* 0x0004e6000802017f */
[----:B---3--:R-:W-:Y:S05]  /*1a640*/  @!P1 NANOSLEEP.SYNCS 0x989680 ;  /* 0x009896800000995d */ /* 0x008fea0003900000 */
[----:B------:R-:W3:Y:S02]  /*1a650*/  @!P1 SYNCS.PHASECHK.TRANS64 P1, [R14+URZ+0x28830], R13 ;  /* 0x0288300d0e0095a7 */ /* 0x000ee4000802007f */
[----:B---3--:R-:W-:Y:S05]  /*1a660*/  @!P1 BRA `(.L_x_742) ;  /* 0xfffffffc00ec9947 */ /* 0x008fea000383ffff */
[----:B------:R-:W-:Y:S05]  /*1a670*/  BRA `(.L_x_739) ;  /* 0xfffffec4000c7947 */ /* 0x000fea000383ffff */
.L_x_746:
[----:B--2---:R-:W-:-:S04]  /*1a680*/  IMAD.U32 R14, RZ, RZ, UR10 ;  /* 0x0000000aff0e7e24 */ /* 0x004fc8000f8e00ff */
[----:B------:R2:W3:Y:S03]  /*1a690*/  SYNCS.PHASECHK.TRANS64.TRYWAIT P1, [R14+URZ+0x28850], R13 ;  /* 0x0288500d0e0075a7 */ /* 0x0004e6000802017f */
[----:B---3--:R-:W-:Y:S05]  /*1a6a0*/  @!P1 NANOSLEEP.SYNCS 0x989680 ;  /* 0x009896800000995d */ /* 0x008fea0003900000 */
[----:B------:R-:W3:Y:S02]  /*1a6b0*/  @!P1 SYNCS.PHASECHK.TRANS64 P1, [R14+URZ+0x28850], R13 ;  /* 0x0288500d0e0095a7 */ /* 0x000ee4000802007f */
[----:B---3--:R-:W-:Y:S05]  /*1a6c0*/  @!P1 BRA `(.L_x_746) ;  /* 0xfffffffc00ec9947 */ /* 0x008fea000383ffff */
[----:B------:R-:W-:Y:S05]  /*1a6d0*/  BRA `(.L_x_743) ;  /* 0xfffffec400887947 */ /* 0x000fea000383ffff */
.L_x_764:
[----:B--2---:R-:W-:-:S04]  /*1a6e0*/  IMAD.U32 R10, RZ, RZ, UR7 ;  /* 0x00000007ff0a7e24 */ /* 0x004fc8000f8e00ff */
[----:B------:R2:W3:Y:S03]  /*1a6f0*/  SYNCS.PHASECHK.TRANS64.TRYWAIT P1, [R10+URZ+0x28830], R9 ;  /* 0x028830090a0075a7 */ /* 0x0004e6000802017f */
[----:B---3--:R-:W-:Y:S05]  /*1a700*/  @!P1 NANOSLEEP.SYNCS 0x989680 ;  /* 0x009896800000995d */ /* 0x008fea0003900000 */
[----:B------:R-:W3:Y:S02]  /*1a710*/  @!P1 SYNCS.PHASECHK.TRANS64 P1, [R10+URZ+0x28830], R9 ;  /* 0x028830090a0095a7 */ /* 0x000ee4000802007f */
[----:B---3--:R-:W-:Y:S05]  /*1a720*/  @!P1 BRA `(.L_x_764) ;  /* 0xfffffffc00ec9947 */ /* 0x008fea000383ffff */
[----:B------:R-:W-:Y:S05]  /*1a730*/  BRA `(.L_x_761) ;  /* 0xffffff1800807947 */ /* 0x000fea000383ffff */
.L_x_768:
[----:B--2---:R-:W-:-:S04]  /*1a740*/  IMAD.U32 R10, RZ, RZ, UR10 ;  /* 0x0000000aff0a7e24 */ /* 0x004fc8000f8e00ff */
[----:B------:R2:W3:Y:S03]  /*1a750*/  SYNCS.PHASECHK.TRANS64.TRYWAIT P1, [R10+URZ+0x28850], R9 ;  /* 0x028850090a0075a7 */ /* 0x0004e6000802017f */
[----:B---3--:R-:W-:Y:S05]  /*1a760*/  @!P1 NANOSLEEP.SYNCS 0x989680 ;  /* 0x009896800000995d */ /* 0x008fea0003900000 */
[----:B------:R-:W3:Y:S02]  /*1a770*/  @!P1 SYNCS.PHASECHK.TRANS64 P1, [R10+URZ+0x28850], R9 ;  /* 0x028850090a0095a7 */ /* 0x000ee4000802007f */
[----:B---3--:R-:W-:Y:S05]  /*1a780*/  @!P1 BRA `(.L_x_768) ;  /* 0xfffffffc00ec9947 */ /* 0x008fea000383ffff */
[----:B------:R-:W-:Y:S05]  /*1a790*/  BRA `(.L_x_765) ;  /* 0xffffff1c00087947 */ /* 0x000fea000383ffff */
.L_x_775:
[----:B--2---:R-:W-:-:S04]  /*1a7a0*/  IMAD.U32 R10, RZ, RZ, UR7 ;  /* 0x00000007ff0a7e24 */ /* 0x004fc8000f8e00ff */
[----:B------:R2:W3:Y:S03]  /*1a7b0*/  SYNCS.PHASECHK.TRANS64.TRYWAIT P1, [R10+URZ+0x28830], R9 ;  /* 0x028830090a0075a7 */ /* 0x0004e6000802017f */
[----:B---3--:R-:W-:Y:S05]  /*1a7c0*/  @!P1 NANOSLEEP.SYNCS 0x989680 ;  /* 0x009896800000995d */ /* 0x008fea0003900000 */
[----:B------:R-:W3:Y:S02]  /*1a7d0*/  @!P1 SYNCS.PHASECHK.TRANS64 P1, [R10+URZ+0x28830], R9 ;  /* 0x028830090a0095a7 */ /* 0x000ee4000802007f */
[----:B---3--:R-:W-:Y:S05]  /*1a7e0*/  @!P1 BRA `(.L_x_775) ;  /* 0xfffffffc00ec9947 */ /* 0x008fea000383ffff */
[----:B------:R-:W-:Y:S05]  /*1a7f0*/  BRA `(.L_x_772) ;  /* 0xffffff4c004c7947 */ /* 0x000fea000383ffff */
.L_x_779:
[----:B--2---:R-:W-:-:S04]  /*1a800*/  IMAD.U32 R10, RZ, RZ, UR10 ;  /* 0x0000000aff0a7e24 */ /* 0x004fc8000f8e00ff */
[----:B------:R2:W3:Y:S03]  /*1a810*/  SYNCS.PHASECHK.TRANS64.TRYWAIT P1, [R10+URZ+0x28850], R9 ;  /* 0x028850090a0075a7 */ /* 0x0004e6000802017f */
[----:B---3--:R-:W-:Y:S05]  /*1a820*/  @!P1 NANOSLEEP.SYNCS 0x989680 ;  /* 0x009896800000995d */ /* 0x008fea0003900000 */
[----:B------:R-:W3:Y:S02]  /*1a830*/  @!P1 SYNCS.PHASECHK.TRANS64 P1, [R10+URZ+0x28850], R9 ;  /* 0x028850090a0095a7 */ /* 0x000ee4000802007f */
[----:B---3--:R-:W-:Y:S05]  /*1a840*/  @!P1 BRA `(.L_x_779) ;  /* 0xfffffffc00ec9947 */ /* 0x008fea000383ffff */
[----:B------:R-:W-:Y:S05]  /*1a850*/  BRA `(.L_x_776) ;  /* 0xffffff4c00d47947 */ /* 0x000fea000383ffff */
.L_x_793:
[----:B--2---:R-:W-:-:S04]  /*1a860*/  IMAD.U32 R3, RZ, RZ, UR5 ;  /* 0x00000005ff037e24 */ /* 0x004fc8000f8e00ff */
[----:B------:R2:W3:Y:S03]  /*1a870*/  SYNCS.PHASECHK.TRANS64.TRYWAIT P1, [R3+URZ+0x28850], R0 ;  /* 0x02885000030075a7 */ /* 0x0004e6000802017f */
[----:B---3--:R-:W-:Y:S05]  /*1a880*/  @!P1 NANOSLEEP.SYNCS 0x989680 ;  /* 0x009896800000995d */ /* 0x008fea0003900000 */
[----:B------:R-:W3:Y:S02]  /*1a890*/  @!P1 SYNCS.PHASECHK.TRANS64 P1, [R3+URZ+0x28850], R0 ;  /* 0x02885000030095a7 */ /* 0x000ee4000802007f */
[----:B---3--:R-:W-:Y:S05]  /*1a8a0*/  @!P1 BRA `(.L_x_793) ;  /* 0xfffffffc00ec9947 */ /* 0x008fea000383ffff */
[----:B------:R-:W-:Y:S05]  /*1a8b0*/  BRA `(.L_x_792) ;  /* 0xffffffa0001c7947 */ /* 0x000fea000383ffff */
.L_x_825:
[----:B------:R-:W-:Y:S02]  /*1a8c0*/  IMAD.MOV.U32 R13, RZ, RZ, R19 ;  /* 0x000000ffff0d7224 */ /* 0x000fe400078e0013 */
[----:B------:R-:W-:Y:S02]  /*1a8d0*/  IMAD.MOV.U32 R12, RZ, RZ, RZ ;  /* 0x000000ffff0c7224 */ /* 0x000fe400078e00ff */
[----:B------:R-:W-:Y:S02]  /*1a8e0*/  IMAD.MOV.U32 R11, RZ, RZ, 0x1f ;  /* 0x0000001fff0b7424 */ /* 0x000fe400078e00ff */
[----:B------:R-:W-:-:S07]  /*1a8f0*/  IMAD.MOV.U32 R15, RZ, RZ, -0x1 ;  /* 0xffffffffff0f7424 */ /* 0x000fce00078e00ff */
[----:B---3--:R-:W-:Y:S05]  /*1a900*/  WARPSYNC.COLLECTIVE R15, `(.L_x_885) ;  /* 0x000000000f087348 */ /* 0x008fea0003c00000 */
[----:B------:R1:W2:Y:S02]  /*1a910*/  SHFL.IDX P6, R14, R13, R12, R11 ;  /* 0x0000000c0d0e7389 */ /* 0x0002a400000c000b */
[----:B-123--:R-:W-:Y:S01]  /*1a920*/  ENDCOLLECTIVE ;  /* 0x000000000000791b */ /* 0x00efe20003800000 */
.L_x_885:
[----:B------:R-:W-:Y:S05]  /*1a930*/  BRA `(.L_x_886) ;  /* 0xffffffd400b07947 */ /* 0x000fea000383ffff */
.L_x_827:
[----:B------:R-:W-:Y:S01]  /*1a940*/  BSSY B0, `(.L_x_887) ;  /* 0x0000006000007945 */ /* 0x000fe20003800000 */
[----:B------:R-:W-:-:S07]  /*1a950*/  IMAD.MOV.U32 R15, RZ, RZ, -0x1 ;  /* 0xffffffffff0f7424 */ /* 0x000fce00078e00ff */
[----:B-1----:R-:W-:Y:S05]  /*1a960*/  WARPSYNC.COLLECTIVE R15, `(.L_x_888) ;  /* 0x000000000f0c7348 */ /* 0x002fea0003c00000 */
[----:B------:R-:W-:Y:S02]  /*1a970*/  ELECT P6, UR62, PT ;  /* 0x00000000003e782f */ /* 0x000fe400038c0000 */
[----:B------:R-:W-:Y:S01]  /*1a980*/  MOV R14, UR62 ;  /* 0x0000003e000e7c02 */ /* 0x000fe20008000f00 */
[----:B-1----:R-:W-:Y:S10]  /*1a990*/  ENDCOLLECTIVE ;  /* 0x000000000000791b */ /* 0x002ff40003800000 */
.L_x_888:
[----:B------:R-:W-:Y:S05]  /*1a9a0*/  BSYNC B0 ;  /* 0x0000000000007941 */ /* 0x000fea0003800000 */
.L_x_887:
[----:B------:R-:W-:Y:S05]  /*1a9b0*/  BRA `(.L_x_889) ;  /* 0xffffffd400ac7947 */ /* 0x000fea000383ffff */
.L_x_830:
[----:B--2---:R2:W3:Y:S02]  /*1a9c0*/  SYNCS.PHASECHK.TRANS64.TRYWAIT P3, [R4+URZ+0x28880], R3 ;  /* 0x02888003040075a7 */ /* 0x0044e4000806017f */
[----:B---3--:R-:W-:Y:S05]  /*1a9d0*/  @!P3 NANOSLEEP.SYNCS 0x989680 ;  /* 0x009896800000b95d */ /* 0x008fea0003900000 */
[----:B------:R-:W3:Y:S02]  /*1a9e0*/  @!P3 SYNCS.PHASECHK.TRANS64 P3, [R4+URZ+0x28880], R3 ;  /* 0x028880030400b5a7 */ /* 0x000ee4000806007f */
[----:B---3--:R-:W-:Y:S05]  /*1a9f0*/  @!P3 BRA `(.L_x_830) ;  /* 0xfffffffc00f0b947 */ /* 0x008fea000383ffff */
[----:B------:R-:W-:Y:S05]  /*1aa00*/  BRA `(.L_x_890) ;  /* 0xffffffd800087947 */ /* 0x000fea000383ffff */
.L_x_832:
[----:B---3--:R3:W4:Y:S02]  /*1aa10*/  SYNCS.PHASECHK.TRANS64.TRYWAIT P3, [R4+URZ+0x28840], R3 ;  /* 0x02884003040075a7 */ /* 0x008724000806017f */
[----:B----4-:R-:W-:Y:S05]  /*1aa20*/  @!P3 NANOSLEEP.SYNCS 0x989680 ;  /* 0x009896800000b95d */ /* 0x010fea0003900000 */
[----:B------:R-:W4:Y:S02]  /*1aa30*/  @!P3 SYNCS.PHASECHK.TRANS64 P3, [R4+URZ+0x28840], R3 ;  /* 0x028840030400b5a7 */ /* 0x000f24000806007f */
[----:B----4-:R-:W-:Y:S05]  /*1aa40*/  @!P3 BRA `(.L_x_832) ;  /* 0xfffffffc00f0b947 */ /* 0x010fea000383ffff */
[----:B------:R-:W-:Y:S05]  /*1aa50*/  BRA `(.L_x_891) ;  /* 0xffffffd800647947 */ /* 0x000fea000383ffff */
.L_x_835:
[----:B--2---:R-:W-:-:S04]  /*1aa60*/  IMAD.U32 R3, RZ, RZ, UR40 ;  /* 0x00000028ff037e24 */ /* 0x004fc8000f8e00ff */
[----:B------:R2:W4:Y:S03]  /*1aa70*/  SYNCS.PHASECHK.TRANS64.TRYWAIT P0, [R3+URZ+0x28820], R2 ;  /* 0x02882002030075a7 */ /* 0x000526000800017f */
[----:B----4-:R-:W-:Y:S05]  /*1aa80*/  @!P0 NANOSLEEP.SYNCS 0x989680 ;  /* 0x009896800000895d */ /* 0x010fea0003900000 */
[----:B------:R-:W4:Y:S02]  /*1aa90*/  @!P0 SYNCS.PHASECHK.TRANS64 P0, [R3+URZ+0x28820], R2 ;  /* 0x02882002030085a7 */ /* 0x000f24000800007f */
[----:B----4-:R-:W-:Y:S05]  /*1aaa0*/  @!P0 BRA `(.L_x_835) ;  /* 0xfffffffc00ec8947 */ /* 0x010fea000383ffff */
[----:B------:R-:W-:Y:S05]  /*1aab0*/  BRA `(.L_x_892) ;  /* 0xffffffdc00147947 */ /* 0x000fea000383ffff */
.L_x_841:
[----:B---3--:R3:W4:Y:S02]  /*1aac0*/  SYNCS.PHASECHK.TRANS64.TRYWAIT P0, [R4+URZ+0x28880], R3 ;  /* 0x02888003040075a7 */ /* 0x008724000800017f */
[----:B----4-:R-:W-:Y:S05]  /*1aad0*/  @!P0 NANOSLEEP.SYNCS 0x989680 ;  /* 0x009896800000895d */ /* 0x010fea0003900000 */
[----:B------:R-:W4:Y:S02]  /*1aae0*/  @!P0 SYNCS.PHASECHK.TRANS64 P0, [R4+URZ+0x28880], R3 ;  /* 0x02888003040085a7 */ /* 0x000f24000800007f */
[----:B----4-:R-:W-:Y:S05]  /*1aaf0*/  @!P0 BRA `(.L_x_841) ;  /* 0xfffffffc00f08947 */ /* 0x010fea000383ffff */
[----:B------:R-:W-:Y:S05]  /*1ab00*/  BRA `(.L_x_893) ;  /* 0xffffffdc00b87947 */ /* 0x000fea000383ffff */
.L_x_846:
[----:B--2---:R2:W3:Y:S02]  /*1ab10*/  SYNCS.PHASECHK.TRANS64.TRYWAIT P0, [R4+URZ+0x28840], R3 ;  /* 0x02884003040075a7 */ /* 0x0044e4000800017f */
[----:B---3--:R-:W-:Y:S05]  /*1ab20*/  @!P0 NANOSLEEP.SYNCS 0x989680 ;  /* 0x009896800000895d */ /* 0x008fea0003900000 */
[----:B------:R-:W3:Y:S02]  /*1ab30*/  @!P0 SYNCS.PHASECHK.TRANS64 P0, [R4+URZ+0x28840], R3 ;  /* 0x02884003040085a7 */ /* 0x000ee4000800007f */
[----:B---3--:R-:W-:Y:S05]  /*1ab40*/  @!P0 BRA `(.L_x_846) ;  /* 0xfffffffc00f08947 */ /* 0x008fea000383ffff */
[----:B------:R-:W-:Y:S05]  /*1ab50*/  BRA `(.L_x_894) ;  /* 0xffffffe0003c7947 */ /* 0x000fea000383ffff */
.L_x_852:
[----:B---3--:R3:W4:Y:S02]  /*1ab60*/  SYNCS.PHASECHK.TRANS64.TRYWAIT P3, [R20+URZ+0x28870], R2 ;  /* 0x02887002140075a7 */ /* 0x008724000806017f */
[----:B----4-:R-:W-:Y:S05]  /*1ab70*/  @!P3 NANOSLEEP.SYNCS 0x989680 ;  /* 0x009896800000b95d */ /* 0x010fea0003900000 */
[----:B------:R-:W4:Y:S02]  /*1ab80*/  @!P3 SYNCS.PHASECHK.TRANS64 P3, [R20+URZ+0x28870], R2 ;  /* 0x028870021400b5a7 */ /* 0x000f24000806007f */
[----:B----4-:R-:W-:Y:S05]  /*1ab90*/  @!P3 BRA `(.L_x_852) ;  /* 0xfffffffc00f0b947 */ /* 0x010fea000383ffff */
[----:B------:R-:W-:Y:S05]  /*1aba0*/  BRA `(.L_x_895) ;  /* 0xffffffe000dc7947 */ /* 0x000fea000383ffff */
.L_x_854:
[----:B---3--:R3:W4:Y:S02]  /*1abb0*/  SYNCS.PHASECHK.TRANS64.TRYWAIT P3, [R20+URZ+0x28860], R3 ;  /* 0x02886003140075a7 */ /* 0x008724000806017f */
[----:B----4-:R-:W-:Y:S05]  /*1abc0*/  @!P3 NANOSLEEP.SYNCS 0x989680 ;  /* 0x009896800000b95d */ /* 0x010fea0003900000 */
[----:B------:R-:W4:Y:S02]  /*1abd0*/  @!P3 SYNCS.PHASECHK.TRANS64 P3, [R20+URZ+0x28860], R3 ;  /* 0x028860031400b5a7 */ /* 0x000f24000806007f */
[----:B----4-:R-:W-:Y:S05]  /*1abe0*/  @!P3 BRA `(.L_x_854) ;  /* 0xfffffffc00f0b947 */ /* 0x010fea000383ffff */
[----:B------:R-:W-:Y:S05]  /*1abf0*/  BRA `(.L_x_896) ;  /* 0xffffffe000e47947 */ /* 0x000fea000383ffff */
.L_x_861:
[----:B-1----:R1:W2:Y:S02]  /*1ac00*/  SYNCS.PHASECHK.TRANS64.TRYWAIT P0, [R18+URZ+0x28870], R3 ;  /* 0x02887003120075a7 */ /* 0x0022a4000800017f */
[----:B--2---:R-:W-:Y:S05]  /*1ac10*/  @!P0 NANOSLEEP.SYNCS 0x989680 ;  /* 0x009896800000895d */ /* 0x004fea0003900000 */
[----:B------:R-:W2:Y:S02]  /*1ac20*/  @!P0 SYNCS.PHASECHK.TRANS64 P0, [R18+URZ+0x28870], R3 ;  /* 0x02887003120085a7 */ /* 0x000ea4000800007f */
[----:B--2---:R-:W-:Y:S05]  /*1ac30*/  @!P0 BRA `(.L_x_861) ;  /* 0xfffffffc00f08947 */ /* 0x004fea000383ffff */
[----:B------:R-:W-:Y:S05]  /*1ac40*/  BRA `(.L_x_897) ;  /* 0xffffffe800f47947 */ /* 0x000fea000383ffff */
.L_x_863:
[----:B-1----:R1:W2:Y:S02]  /*1ac50*/  SYNCS.PHASECHK.TRANS64.TRYWAIT P0, [R18+URZ+0x28860], R3 ;  /* 0x02886003120075a7 */ /* 0x0022a4000800017f */
[----:B--2---:R-:W-:Y:S05]  /*1ac60*/  @!P0 NANOSLEEP.SYNCS 0x989680 ;  /* 0x009896800000895d */ /* 0x004fea0003900000 */
[----:B------:R-:W2:Y:S02]  /*1ac70*/  @!P0 SYNCS.PHASECHK.TRANS64 P0, [R18+URZ+0x28860], R3 ;  /* 0x02886003120085a7 */ /* 0x000ea4000800007f */
[----:B--2---:R-:W-:Y:S05]  /*1ac80*/  @!P0 BRA `(.L_x_863) ;  /* 0xfffffffc00f08947 */ /* 0x004fea000383ffff */
[----:B------:R-:W-:Y:S05]  /*1ac90*/  BRA `(.L_x_898) ;  /* 0xffffffe800fc7947 */ /* 0x000fea000383ffff */
.L_x_869:
[----:B-1----:R1:W2:Y:S02]  /*1aca0*/  SYNCS.PHASECHK.TRANS64.TRYWAIT P0, [R0+URZ+0x28820], R3 ;  /* 0x02882003000075a7 */ /* 0x0022a4000800017f */
[----:B--2---:R-:W-:Y:S05]  /*1acb0*/  @!P0 NANOSLEEP.SYNCS 0x989680 ;  /* 0x009896800000895d */ /* 0x004fea0003900000 */
[----:B------:R-:W2:Y:S02]  /*1acc0*/  @!P0 SYNCS.PHASECHK.TRANS64 P0, [R0+URZ+0x28820], R3 ;  /* 0x02882003000085a7 */ /* 0x000ea4000800007f */
[----:B--2---:R-:W-:Y:S05]  /*1acd0*/  @!P0 BRA `(.L_x_869) ;  /* 0xfffffffc00f08947 */ /* 0x004fea000383ffff */
[----:B------:R-:W-:Y:S05]  /*1ace0*/  BRA `(.L_x_899) ;  /* 0xfffffff400407947 */ /* 0x000fea000383ffff */
.L_x_870:
[----:B------:R-:W2:Y:S01]  /*1acf0*/  S2R R2, SR_TID.X ;  /* 0x0000000000027919 */ /* 0x000ea20000002100 */
[----:B------:R-:W-:Y:S01]  /*1ad00*/  BSSY B0, `(.L_x_900) ;  /* 0x000000a000007945 */ /* 0x000fe20003800000 */
[----:B------:R-:W-:Y:S02]  /*1ad10*/  IMAD.MOV.U32 R12, RZ, RZ, RZ ;  /* 0x000000ffff0c7224 */ /* 0x000fe400078e00ff */
[----:B------:R-:W-:Y:S02]  /*1ad20*/  IMAD.MOV.U32 R11, RZ, RZ, 0x1f ;  /* 0x0000001fff0b7424 */ /* 0x000fe400078e00ff */
[----:B------:R-:W-:Y:S01]  /*1ad30*/  IMAD.MOV.U32 R15, RZ, RZ, -0x1 ;  /* 0xffffffffff0f7424 */ /* 0x000fe200078e00ff */
[----:B--2---:R-:W-:-:S04]  /*1ad40*/  SHF.R.U32.HI R2, RZ, 0x5, R2 ;  /* 0x00000005ff027819 */ /* 0x004fc80000011602 */
[----:B------:R-:W-:-:S05]  /*1ad50*/  LOP3.LUT R2, R2, 0x3, RZ, 0xc0, !PT ;  /* 0x0000000302027812 */ /* 0x000fca00078ec0ff */
[----:B------:R-:W-:-:S07]  /*1ad60*/  IMAD.MOV.U32 R13, RZ, RZ, R2 ;  /* 0x000000ffff0d7224 */ /* 0x000fce00078e0002 */
[----:B-1----:R-:W-:Y:S05]  /*1ad70*/  WARPSYNC.COLLECTIVE R15, `(.L_x_901) ;  /* 0x000000000f087348 */ /* 0x002fea0003c00000 */
[----:B------:R2:W3:Y:S02]  /*1ad80*/  SHFL.IDX P6, R14, R13, R12, R11 ;  /* 0x0000000c0d0e7389 */ /* 0x0004e400000c000b */
[----:B-123--:R-:W-:Y:S01]  /*1ad90*/  ENDCOLLECTIVE ;  /* 0x000000000000791b */ /* 0x00efe20003800000 */
.L_x_901:
[----:B------:R-:W-:Y:S05]  /*1ada0*/  BSYNC B0 ;  /* 0x0000000000007941 */ /* 0x000fea0003800000 */
.L_x_900:
[----:B------:R-:W-:Y:S05]  /*1adb0*/  BRA `(.L_x_902) ;  /* 0xfffffff400287947 */ /* 0x000fea000383ffff */
.L_x_873:
[----:B------:R-:W-:Y:S01]  /*1adc0*/  BSSY B1, `(.L_x_903) ;  /* 0x0000006000017945 */ /* 0x000fe20003800000 */
[----:B------:R-:W-:-:S07]  /*1add0*/  IMAD.MOV.U32 R15, RZ, RZ, -0x1 ;  /* 0xffffffffff0f7424 */ /* 0x000fce00078e00ff */
[----:B-12---:R-:W-:Y:S05]  /*1ade0*/  WARPSYNC.COLLECTIVE R15, `(.L_x_904) ;  /* 0x000000000f0c7348 */ /* 0x006fea0003c00000 */
[----:B------:R-:W-:Y:S02]  /*1adf0*/  ELECT P6, UR62, PT ;  /* 0x00000000003e782f */ /* 0x000fe400038c0000 */
[----:B------:R-:W-:Y:S01]  /*1ae00*/  MOV R14, UR62 ;  /* 0x0000003e000e7c02 */ /* 0x000fe20008000f00 */
[----:B-12---:R-:W-:Y:S10]  /*1ae10*/  ENDCOLLECTIVE ;  /* 0x000000000000791b */ /* 0x006ff40003800000 */
.L_x_904:
[----:B------:R-:W-:Y:S05]  /*1ae20*/  BSYNC B1 ;  /* 0x0000000000017941 */ /* 0x000fea0003800000 */
.L_x_903:
[----:B------:R-:W-:Y:S05]  /*1ae30*/  BRA `(.L_x_905) ;  /* 0xfffffff400207947 */ /* 0x000fea000383ffff */
.L_x_875:
[----:B-1----:R1:W2:Y:S02]  /*1ae40*/  SYNCS.PHASECHK.TRANS64.TRYWAIT P1, [R6+URZ], R5 ;  /* 0x00000005060075a7 */ /* 0x0022a4000802017f */
[----:B--2---:R-:W-:Y:S05]  /*1ae50*/  @!P1 NANOSLEEP.SYNCS 0x989680 ;  /* 0x009896800000995d */ /* 0x004fea0003900000 */
[----:B------:R-:W2:Y:S02]  /*1ae60*/  @!P1 SYNCS.PHASECHK.TRANS64 P1, [R6+URZ], R5 ;  /* 0x00000005060095a7 */ /* 0x000ea4000802007f */
[----:B--2---:R-:W-:Y:S05]  /*1ae70*/  @!P1 BRA `(.L_x_875) ;  /* 0xfffffffc00f09947 */ /* 0x004fea000383ffff */
[----:B------:R-:W-:Y:S05]  /*1ae80*/  BRA `(.L_x_906) ;  /* 0xfffffff4005c7947 */ /* 0x000fea000383ffff */
.L_x_876:
[----:B--2---:R2:W3:Y:S02]  /*1ae90*/  SYNCS.PHASECHK.TRANS64.TRYWAIT P1, [R7+URZ], R2 ;  /* 0x00000002070075a7 */ /* 0x0044e4000802017f */
[----:B---3--:R-:W-:Y:S05]  /*1aea0*/  @!P1 NANOSLEEP.SYNCS 0x989680 ;  /* 0x009896800000995d */ /* 0x008fea0003900000 */
[----:B------:R-:W3:Y:S02]  /*1aeb0*/  @!P1 SYNCS.PHASECHK.TRANS64 P1, [R7+URZ], R2 ;  /* 0x00000002070095a7 */ /* 0x000ee4000802007f */
[----:B---3--:R-:W-:Y:S05]  /*1aec0*/  @!P1 BRA `(.L_x_876) ;  /* 0xfffffffc00f09947 */ /* 0x008fea000383ffff */
[----:B------:R-:W-:Y:S05]  /*1aed0*/  BRA `(.L_x_907) ;  /* 0xfffffff400507947 */ /* 0x000fea000383ffff */
.L_x_878:
[----:B---3--:R3:W4:Y:S02]  /*1aee0*/  SYNCS.PHASECHK.TRANS64.TRYWAIT P1, [R4+URZ+0x28860], R5 ;  /* 0x02886005040075a7 */ /* 0x008724000802017f */
[----:B----4-:R-:W-:Y:S05]  /*1aef0*/  @!P1 NANOSLEEP.SYNCS 0x989680 ;  /* 0x009896800000995d */ /* 0x010fea0003900000 */
[----:B------:R-:W4:Y:S02]  /*1af00*/  @!P1 SYNCS.PHASECHK.TRANS64 P1, [R4+URZ+0x28860], R5 ;  /* 0x02886005040095a7 */ /* 0x000f24000802007f */
[----:B----4-:R-:W-:Y:S05]  /*1af10*/  @!P1 BRA `(.L_x_878) ;  /* 0xfffffffc00f09947 */ /* 0x010fea000383ffff */
[----:B------:R-:W-:Y:S05]  /*1af20*/  BRA `(.L_x_908) ;  /* 0xfffffff400547947 */ /* 0x000fea000383ffff */
.L_x_880:
[----:B----4-:R4:W1:Y:S02]  /*1af30*/  SYNCS.PHASECHK.TRANS64.TRYWAIT P1, [R3+URZ+0x28860], R2 ;  /* 0x02886002030075a7 */ /* 0x010864000802017f */
[----:B-1----:R-:W-:Y:S05]  /*1af40*/  @!P1 NANOSLEEP.SYNCS 0x989680 ;  /* 0x009896800000995d */ /* 0x002fea0003900000 */
[----:B------:R-:W1:Y:S02]  /*1af50*/  @!P1 SYNCS.PHASECHK.TRANS64 P1, [R3+URZ+0x28860], R2 ;  /* 0x02886002030095a7 */ /* 0x000e64000802007f */
[----:B-1----:R-:W-:Y:S05]  /*1af60*/  @!P1 BRA `(.L_x_880) ;  /* 0xfffffffc00f09947 */ /* 0x002fea000383ffff */
[----:B------:R-:W-:Y:S05]  /*1af70*/  BRA `(.L_x_909) ;  /* 0xfffffff400547947 */ /* 0x000fea000383ffff */
.L_x_882:
[----:B------:R1:W1:Y:S02]  /*1af80*/  SYNCS.PHASECHK.TRANS64.TRYWAIT P0, [R4+URZ+0x28880], R5 ;  /* 0x02888005040075a7 */ /* 0x000264000800017f */
[----:B-1----:R-:W-:Y:S05]  /*1af90*/  @!P0 NANOSLEEP.SYNCS 0x989680 ;  /* 0x009896800000895d */ /* 0x002fea0003900000 */
[----:B------:R-:W1:Y:S02]  /*1afa0*/  @!P0 SYNCS.PHASECHK.TRANS64 P0, [R4+URZ+0x28880], R5 ;  /* 0x02888005040085a7 */ /* 0x000e64000800007f */
[----:B-1----:R-:W-:Y:S05]  /*1afb0*/  @!P0 BRA `(.L_x_882) ;  /* 0xfffffffc00f08947 */ /* 0x002fea000383ffff */
[----:B------:R-:W-:Y:S05]  /*1afc0*/  BRA `(.L_x_883) ;  /* 0xfffffff400507947 */ /* 0x000fea000383ffff */
.L_x_910:
        /* <DEDUP_REMOVED lines=11> */
.L_x_2490:


//--------------------- .text._ZN7cutlass13device_kernelIN5flash11enable_sm90INS1_16FlashAttnFwdSm90INS1_25CollectiveMainloopFwdSm90ILi2EN4cute5tupleIJNS5_1CILi1EEES8_S8_EEENS6_IJNS7_ILi128EEENS7_ILi192EEESA_EEELi128ENS_12float_e4m3_tEfNS_4arch4Sm90ELb0ELb1ELb1ELb1ELb0ELb0ELb0ELb1ELb1ELb0ELb0ELb0EEENS1_21CollectiveEpilogueFwdINS6_IJSA_SA_SB_EEES9_NS_10bfloat16_tESF_Li256ELb1ELb0ELb0ELb1EEENS1_36VarlenDynamicPersistentTileSchedulerILi128ELi192ELi256ELi128ELb0ELb0ELb1ELb1ELb0ELb1EEEEEEEEEvNT_6ParamsE --------------------------
	.section	.text._ZN7cutlass13device_kernelIN5flash11enable_sm90INS1_16FlashAttnFwdSm90INS1_25CollectiveMainloopFwdSm90ILi2EN4cute5tupleIJNS5_1CILi1EEES8_S8_EEENS6_IJNS7_ILi128EEENS7_ILi192EEESA_EEELi128ENS_12float_e4m3_tEfNS_4arch4Sm90ELb0ELb1ELb1ELb1ELb0ELb0ELb0ELb1ELb1ELb0ELb0ELb0EEENS1_21CollectiveEpilogueFwdINS6_IJSA_SA_SB_EEES9_NS_10bfloat16_tESF_Li256ELb1ELb0ELb0ELb1EEENS1_36VarlenDynamicPersistentTileSchedulerILi128ELi192ELi256ELi128ELb0ELb0ELb1ELb1ELb0ELb1EEEEEEEEEvNT_6ParamsE,"ax",@progbits
	.align	128
.text._ZN7cutlass13device_kernelIN5flash11enable_sm90INS1_16FlashAttnFwdSm90INS1_25CollectiveMainloopFwdSm90ILi2EN4cute5tupleIJNS5_1CILi1EEES8_S8_EEENS6_IJNS7_ILi128EEENS7_ILi192EEESA_EEELi128ENS_12float_e4m3_tEfNS_4arch4Sm90ELb0ELb1ELb1ELb1ELb0ELb0ELb0ELb1ELb1ELb0ELb0ELb0EEENS1_21CollectiveEpilogueFwdINS6_IJSA_SA_SB_EEES9_NS_10bfloat16_tESF_Li256ELb1ELb0ELb0ELb1EEENS1_36VarlenDynamicPersistentTileSchedulerILi128ELi192ELi256ELi128ELb0ELb0ELb1ELb1ELb0ELb1EEEEEEEEEvNT_6ParamsE:
        .type           _ZN7cutlass13device_kernelIN5flash11enable_sm90INS1_16FlashAttnFwdSm90INS1_25CollectiveMainloopFwdSm90ILi2EN4cute5tupleIJNS5_1CILi1EEES8_S8_EEENS6_IJNS7_ILi128EEENS7_ILi192EEESA_EEELi128ENS_12float_e4m3_tEfNS_4arch4Sm90ELb0ELb1ELb1ELb1ELb0ELb0ELb0ELb1ELb1ELb0ELb0ELb0EEENS1_21CollectiveEpilogueFwdINS6_IJSA_SA_SB_EEES9_NS_10bfloat16_tESF_Li256ELb1ELb0ELb0ELb1EEENS1_36VarlenDynamicPersistentTileSchedulerILi128ELi192ELi256ELi128ELb0ELb0ELb1ELb1ELb0ELb1EEEEEEEEEvNT_6ParamsE,@function
        .size           _ZN7cutlass13device_kernelIN5flash11enable_sm90INS1_16FlashAttnFwdSm90INS1_25CollectiveMainloopFwdSm90ILi2EN4cute5tupleIJNS5_1CILi1EEES8_S8_EEENS6_IJNS7_ILi128EEENS7_ILi192EEESA_EEELi128ENS_12float_e4m3_tEfNS_4arch4Sm90ELb0ELb1ELb1ELb1ELb0ELb0ELb0ELb1ELb1ELb0ELb0ELb0EEENS1_21CollectiveEpilogueFwdINS6_IJSA_SA_SB_EEES9_NS_10bfloat16_tESF_Li256ELb1ELb0ELb0ELb1EEENS1_36VarlenDynamicPersistentTileSchedulerILi128ELi192ELi256ELi128ELb0ELb0ELb1ELb1ELb0ELb1EEEEEEEEEvNT_6ParamsE,(.L_x_2491 - _ZN7cutlass13device_kernelIN5flash11enable_sm90INS1_16FlashAttnFwdSm90INS1_25CollectiveMainloopFwdSm90ILi2EN4cute5tupleIJNS5_1CILi1EEES8_S8_EEENS6_IJNS7_ILi128EEENS7_ILi192EEESA_EEELi128ENS_12float_e4m3_tEfNS_4arch4Sm90ELb0ELb1ELb1ELb1ELb0ELb0ELb0ELb1ELb1ELb0ELb0ELb0EEENS1_21CollectiveEpilogueFwdINS6_IJSA_SA_SB_EEES9_NS_10bfloat16_tESF_Li256ELb1ELb0ELb0ELb1EEENS1_36VarlenDynamicPersistentTileSchedulerILi128ELi192ELi256ELi128ELb0ELb0ELb1ELb1ELb0ELb1EEEEEEEEEvNT_6ParamsE)
        .other          _ZN7cutlass13device_kernelIN5flash11enable_sm90INS1_16FlashAttnFwdSm90INS1_25CollectiveMainloopFwdSm90ILi2EN4cute5tupleIJNS5_1CILi1EEES8_S8_EEENS6_IJNS7_ILi128EEENS7_ILi192EEESA_EEELi128ENS_12float_e4m3_tEfNS_4arch4Sm90ELb0ELb1ELb1ELb1ELb0ELb0ELb0ELb1ELb1ELb0ELb0ELb0EEENS1_21CollectiveEpilogueFwdINS6_IJSA_SA_SB_EEES9_NS_10bfloat16_tESF_Li256ELb1ELb0ELb0ELb1EEENS1_36VarlenDynamicPersistentTileSchedulerILi128ELi192ELi256ELi128ELb0ELb0ELb1ELb1ELb0ELb1EEEEEEEEEvNT_6ParamsE,@"STO_CUDA_ENTRY STV_DEFAULT"
_ZN7cutlass13device_kernelIN5flash11enable_sm90INS1_16FlashAttnFwdSm90INS1_25CollectiveMainloopFwdSm90ILi2EN4cute5tupleIJNS5_1CILi1EEES8_S8_EEENS6_IJNS7_ILi128EEENS7_ILi192EEESA_EEELi128ENS_12float_e4m3_tEfNS_4arch4Sm90ELb0ELb1ELb1ELb1ELb0ELb0ELb0ELb1ELb1ELb0ELb0ELb0EEENS1_21CollectiveEpilogueFwdINS6_IJSA_SA_SB_EEES9_NS_10bfloat16_tESF_Li256ELb1ELb0ELb0ELb1EEENS1_36VarlenDynamicPersistentTileSchedulerILi128ELi192ELi256ELi128ELb0ELb0ELb1ELb1ELb0ELb1EEEEEEEEEvNT_6ParamsE:
[----:B------:R-:W0:Y:S02]  /*0000*/  LDC R1, c[0x0][0x28] ;  /* 0x00000a00ff017b82 */ /* 0x000e240000000800 */
[----:B0-----:R-:W-:Y:S01]  /*0010*/  VIADD R1, R1, 0xffffffc8 ;  /* 0xffffffc801017836 */ /* 0x001fe20000000000 */
[----:B------:R-:W0:Y:S01]  /*0020*/  S2R R3, SR_TID.X ;  /* 0x0000000000037919 */ /* 0x000e220000002100 */
[----:B------:R-:W-:Y:S01]  /*0030*/  ELECT P0, URZ, PT ;  /* 0x00000000003f782f */ /* 0x000fe20003800000 */
[----:B------:R-:W-:Y:S01]  /*0040*/  BSSY B0, `(.L_x_911) ;  /* 0x0000010000007945 */ /* 0x000fe20003800000 */
[----:B0-----:R-:W-:-:S05]  /*0050*/  SHF.R.U32.HI R0, RZ, 0x5, R3 ;  /* 0x00000005ff007819 */ /* 0x001fca0000011603 */
        /* <DEDUP_REMOVED lines=14> */
.L_x_912:
[----:B------:R-:W-:Y:S05]  /*0140*/  BSYNC B0 ;  /* 0x0000000000007941 */ /* 0x000fea0003800000 */
.L_x_911:
[----:B------:R-:W-:Y:S01]  /*0150*/  VOTEU.ANY UP0, P0 ;  /* 0x00000000003f7886 */ /* 0x000fe20000000100 */
[----:B------:R-:W0:Y:S01]  /*0160*/  SHFL.IDX PT, R2, R0, RZ, 0x1f ;  /* 0x00001fff00027589 */ /* 0x000e2200000e0000 */
[----:B------:R-:W-:Y:S01]  /*0170*/  UMOV UR4, 0x1 ;  /* 0x0000000100047882 */ /* 0x000fe20000000000 */
[----:B------:R-:W-:Y:S01]  /*0180*/  UMOV UR7, 0x100 ;  /* 0x0000010000077882 */ /* 0x000fe20000000000 */
[----:B------:R-:W-:Y:S01]  /*0190*/  SHF.R.U32.HI R3, RZ, 0x7, R3 ;  /* 0x00000007ff037819 */ /* 0x000fe20000011603 */
[----:B------:R-:W1:Y:S01]  /*01a0*/  @UP0 S2UR UR8, SR_CgaCtaId ;  /* 0x00000000000809c3 */ /* 0x000e620000008800 */
[----:B------:R-:W-:Y:S01]  /*01b0*/  @UP0 UMOV UR6, 0x400 ;  /* 0x0000040000060882 */ /* 0x000fe20000000000 */
[----:B------:R-:W-:-:S04]  /*01c0*/  @UP0 UIADD3 UR4, -UR4, 0x100000, URZ ;  /* 0x0010000004040890 */ /* 0x000fc8000fffe13f */
[----:B------:R-:W-:Y:S02]  /*01d0*/  @UP0 USHF.L.U32 UR5, UR4, 0xb, URZ ;  /* 0x0000000b04050899 */ /* 0x000fe4000800063f */
[----:B------:R-:W-:Y:S01]  /*01e0*/  @UP0 USHF.L.U32 UR4, UR4, 0x1, URZ ;  /* 0x0000000104040899 */ /* 0x000fe2000800063f */
[----:B------:R-:W-:Y:S01]  /*01f0*/  VOTEU.ANY UP1, P0 ;  /* 0x00000000003f7886 */ /* 0x000fe20000020100 */
[----:B0-----:R-:W-:Y:S02]  /*0200*/  ISETP.NE.AND P1, PT, R2, RZ, PT ;  /* 0x000000ff0200720c */ /* 0x001fe40003f25270 */
[----:B------:R0:W2:Y:S01]  /*0210*/  SHFL.IDX PT, R2, R3, RZ, 0x1f ;  /* 0x00001fff03027589 */ /* 0x0000a200000e0000 */
[----:B-1----:R-:W-:Y:S02]  /*0220*/  @UP0 ULEA UR8, UR8, UR6, 0x18 ;  /* 0x0000000608080291 */ /* 0x002fe4000f8ec03f */
[----:B------:R-:W-:-:S04]  /*0230*/  @UP0 UIADD3 UR6, -UR7, 0x100000, URZ ;  /* 0x0010000007060890 */ /* 0x000fc8000fffe13f */
[----:B------:R-:W-:Y:S02]  /*0240*/  @UP0 USHF.L.U32 UR7, UR6, 0xb, URZ ;  /* 0x0000000b06070899 */ /* 0x000fe4000800063f */
[----:B------:R-:W-:Y:S01]  /*0250*/  @UP0 USHF.L.U32 UR6, UR6, 0x1, URZ ;  /* 0x0000000106060899 */ /* 0x000fe2000800063f */
[----:B------:R-:W-:Y:S01]  /*0260*/  VOTEU.ANY UP0, P0 ;  /* 0x00000000003f7886 */ /* 0x000fe20000000100 */
[----:B------:R-:W1:Y:S04]  /*0270*/  FENCE.VIEW.ASYNC.S ;  /* 0x00000000000073c6 */ /* 0x000e680000000000 */
[----:B-1----:R0:W1:Y:S06]  /*0280*/  @UP0 SYNCS.EXCH.64 URZ, [UR8+0x28800], UR4 ;  /* 0x02880004083f05b2 */ /* 0x00206c0008000100 */
[----:B------:R0:W3:Y:S02]  /*0290*/  @UP1 SYNCS.EXCH.64 URZ, [UR8+0x28820], UR6 ;  /* 0x02882006083f15b2 */ /* 0x0000e40008000100 */
[----:B0-----:R-:W-:Y:S05]  /*02a0*/  @P1 BRA `(.L_x_913) ;  /* 0x0000000000481947 */ /* 0x001fea0003800000 */
[----:B------:R-:W0:Y:S01]  /*02b0*/  S2UR UR5, SR_CgaCtaId ;  /* 0x00000000000579c3 */ /* 0x000e220000008800 */
        /* <DEDUP_REMOVED lines=15> */
[----:B------:R0:W0:Y:S01]  /*03b0*/  SYNCS.EXCH.64 URZ, [UR8+0x28848], UR4 ;  /* 0x02884804083f75b2 */ /* 0x0000220008000100 */
[----:B------:R-:W-:Y:S01]  /*03c0*/  NOP ;  /* 0x0000000000007918 */ /* 0x000fe20000000000 */
.L_x_913:
[----:B------:R-:W5:Y:S01]  /*03d0*/  SHFL.IDX PT, R3, R0, RZ, 0x1f ;  /* 0x00001fff00037589 */ /* 0x000f6200000e0000 */
[----:B------:R-:W-:Y:S01]  /*03e0*/  NOP ;  /* 0x0000000000007918 */ /* 0x000fe20000000000 */
[----:B-----5:R-:W-:-:S13]  /*03f0*/  ISETP.NE.AND P0, PT, R3, RZ, PT ;  /* 0x000000ff0300720c */ /* 0x020fda0003f05270 */
        /* <DEDUP_REMOVED lines=17> */
[----:B------:R0:W0:Y:S01]  /*0510*/  SYNCS.EXCH.64 URZ, [UR8+0x28868], UR6 ;  /* 0x02886806083f75b2 */ /* 0x0000220008000100 */
[----:B------:R-:W-:Y:S01]  /*0520*/  NOP ;  /* 0x0000000000007918 */ /* 0x000fe20000000000 */
.L_x_914:
[----:B------:R-:W5:Y:S01]  /*0530*/  SHFL.IDX PT, R3, R0, RZ, 0x1f ;  /* 0x00001fff00037589 */ /* 0x000f6200000e0000 */
[----:B------:R-:W-:Y:S01]  /*0540*/  NOP ;  /* 0x0000000000007918 */ /* 0x000fe20000000000 */
[----:B-----5:R-:W-:-:S13]  /*0550*/  ISETP.NE.AND P0, PT, R3, RZ, PT ;  /* 0x000000ff0300720c */ /* 0x020fda0003f05270 */
        /* <DEDUP_REMOVED lines=13> */
[----:B------:R0:W0:Y:S01]  /*0630*/  SYNCS.EXCH.64 URZ, [UR6+0x28888], UR4 ;  /* 0x02888804063f75b2 */ /* 0x0000220008000100 */
[----:B------:R-:W-:Y:S01]  /*0640*/  NOP ;  /* 0x0000000000007918 */ /* 0x000fe20000000000 */
.L_x_915:
        /* <DEDUP_REMOVED lines=22> */
.L_x_916:
        /* <DEDUP_REMOVED lines=22> */
.L_x_917:
[----:B--2---:R-:W-:Y:S01]  /*0910*/  ISETP.NE.AND P0, PT, R2, RZ, PT ;  /* 0x000000ff0200720c */ /* 0x004fe20003f05270 */
[----:B------:R-:W-:Y:S01]  /*0920*/  IMAD.MOV.U32 R2, RZ, RZ, 0x1 ;  /* 0x00000001ff027424 */ /* 0x000fe200078e00ff */
[----:B------:R-:W-:Y:S01]  /*0930*/  NOP ;  /* 0x0000000000007918 */ /* 0x000fe20000000000 */
[----:B------:R-:W-:-:S03]  /*0940*/  ULDC.64 UR44, c[0x0][0x208] ;  /* 0x00008200002c7ab9 */ /* 0x000fc60000000a00 */
[----:B------:R-:W-:-:S05]  /*0950*/  SEL R2, R2, 0x2, !P0 ;  /* 0x0000000202027807 */ /* 0x000fca0004000000 */
[----:B------:R2:W-:Y:S01]  /*0960*/  STL [R1+0x2c], R2 ;  /* 0x00002c0201007387 */ /* 0x0005e20000100800 */
[----:B01-34-:R-:W-:Y:S06]  /*0970*/  BAR.SYNC.DEFER_BLOCKING 0x0 ;  /* 0x0000000000007b1d */ /* 0x01bfec0000010000 */
[----:B------:R-:W-:Y:S05]  /*0980*/  @!P0 BRA `(.L_x_918) ;  /* 0x0000016c00888947 */ /* 0x000fea0003800000 */
.L_x_919:
[----:B------:R-:W-:-:S08]  /*0990*/  NOP ;  /* 0x0000000000007918 */ /* 0x000fd00000000000 */
[----:B------:R-:W0:Y:S02]  /*09a0*/  USETMAXREG.TRY_ALLOC.CTAPOOL UP0, 0xf0 ;  /* 0x000000f0000079c8 */ /* 0x000e240008000600 */
[----:B0-----:R-:W-:-:S13]  /*09b0*/  PLOP3.LUT P0, PT, PT, PT, UP0, 0x80, 0x0 ;  /* 0x000000000000781c */ /* 0x001fda0003f0f008 */
[----:B------:R-:W-:Y:S05]  /*09c0*/  @!P0 BRA `(.L_x_919) ;  /* 0xfffffffc00f08947 */ /* 0x000fea000383ffff */
[----:B--2---:R-:W0:Y:S01]  /*09d0*/  S2R R2, SR_TID.X ;  /* 0x0000000000027919 */ /* 0x004e220000002100 */
        /* <DEDUP_REMOVED lines=13> */
[----:B------:R-:W2:Y:S01]  /*0ab0*/  LDL.LU R11, [R1+0x2c] ;  /* 0x00002c00010b7983 */ /* 0x000ea20000300800 */
[----:B------:R-:W-:-:S05]  /*0ac0*/  VIADD R223, R2, 0xffffff80 ;  /* 0xffffff8002df7836 */ /* 0x000fca0000000000 */
[----:B------:R-:W-:-:S04]  /*0ad0*/  SHF.R.S32.HI R0, RZ, 0x1f, R223 ;  /* 0x0000001fff007819 */ /* 0x000fc800000114df */
[----:B------:R-:W-:-:S04]  /*0ae0*/  LEA.HI R2, R0, R223, RZ, 0x7 ;  /* 0x000000df00027211 */ /* 0x000fc800078f38ff */
[----:B------:R-:W-:-:S05]  /*0af0*/  LOP3.LUT R4, R2, 0xffffff80, RZ, 0xc0, !PT ;  /* 0xffffff8002047812 */ /* 0x000fca00078ec0ff */
[----:B------:R-:W-:-:S05]  /*0b00*/  IMAD.IADD R219, R223, 0x1, -R4 ;  /* 0x00000001dfdb7824 */ /* 0x000fca00078e0a04 */
[----:B------:R-:W-:-:S04]  /*0b10*/  SHF.R.S32.HI R8, RZ, 0x1f, R219 ;  /* 0x0000001fff087819 */ /* 0x000fc800000114db */
[----:B------:R-:W-:-:S04]  /*0b20*/  LEA.HI R7, R8, R219, RZ, 0x2 ;  /* 0x000000db08077211 */ /* 0x000fc800078f10ff */
[--C-:B------:R-:W-:Y:S02]  /*0b30*/  SHF.R.S32.HI R9, RZ, 0x2, R7.reuse ;  /* 0x00000002ff097819 */ /* 0x100fe40000011407 */
[----:B------:R-:W-:Y:S02]  /*0b40*/  SHF.R.S32.HI R4, RZ, 0x1f, R7 ;  /* 0x0000001fff047819 */ /* 0x000fe40000011407 */
[----:B------:R-:W-:Y:S02]  /*0b50*/  LEA.HI R3, R0, R223, RZ, 0x4 ;  /* 0x000000df00037211 */ /* 0x000fe400078f20ff */
[----:B------:R-:W-:Y:S02]  /*0b60*/  LEA.HI R5, R4, R9, RZ, 0x3 ;  /* 0x0000000904057211 */ /* 0x000fe400078f18ff */
[----:B------:R-:W-:Y:S02]  /*0b70*/  SHF.R.S32.HI R221, RZ, 0x7, R2 ;  /* 0x00000007ffdd7819 */ /* 0x000fe40000011402 */
[----:B------:R-:W-:-:S02]  /*0b80*/  LEA.HI R4, R0, R223, RZ, 0x5 ;  /* 0x000000df00047211 */ /* 0x000fc400078f28ff */
[----:B------:R-:W-:Y:S02]  /*0b90*/  LOP3.LUT R10, R5, 0xfffffff8, RZ, 0xc0, !PT ;  /* 0xfffffff8050a7812 */ /* 0x000fe400078ec0ff */
[----:B------:R-:W-:Y:S02]  /*0ba0*/  SHF.R.S32.HI R6, RZ, 0x4, R3 ;  /* 0x00000004ff067819 */ /* 0x000fe40000011403 */
[----:B------:R-:W-:Y:S02]  /*0bb0*/  LEA.HI R8, R8, R219, RZ, 0x5 ;  /* 0x000000db08087211 */ /* 0x000fe400078f28ff */
[----:B------:R-:W-:Y:S01]  /*0bc0*/  LEA.HI R2, R2, R221, RZ, 0x1 ;  /* 0x000000dd02027211 */ /* 0x000fe200078f08ff */
[----:B------:R-:W-:Y:S01]  /*0bd0*/  IMAD.SHL.U32 R5, R4, 0x20, RZ ;  /* 0x0000002004057824 */ /* 0x000fe200078e00ff */
[----:B------:R-:W-:Y:S01]  /*0be0*/  LOP3.LUT R4, R3, 0x3fffff0, RZ, 0xc0, !PT ;  /* 0x03fffff003047812 */ /* 0x000fe200078ec0ff */
[----:B------:R-:W-:Y:S01]  /*0bf0*/  IMAD.IADD R9, R9, 0x1, -R10 ;  /* 0x0000000109097824 */ /* 0x000fe200078e0a0a */
[----:B------:R-:W-:-:S02]  /*0c00*/  LEA.HI R3, R3, R6, RZ, 0x1 ;  /* 0x0000000603037211 */ /* 0x000fc400078f08ff */
[----:B------:R-:W-:Y:S02]  /*0c10*/  SHF.R.S32.HI R8, RZ, 0x5, R8 ;  /* 0x00000005ff087819 */ /* 0x000fe40000011408 */
[----:B------:R-:W-:Y:S01]  /*0c20*/  LOP3.LUT R2, R2, 0x3fffffe, RZ, 0xc0, !PT ;  /* 0x03fffffe02027812 */ /* 0x000fe200078ec0ff */
[----:B------:R-:W-:Y:S01]  /*0c30*/  IMAD.IADD R4, R223, 0x1, -R4 ;  /* 0x00000001df047824 */ /* 0x000fe200078e0a04 */
[----:B------:R-:W-:Y:S01]  /*0c40*/  LOP3.LUT R5, R5, 0xfffffc00, RZ, 0xc0, !PT ;  /* 0xfffffc0005057812 */ /* 0x000fe200078ec0ff */
[----:B------:R-:W-:Y:S01]  /*0c50*/  IMAD R9, R8, 0x10, R9 ;  /* 0x0000001008097824 */ /* 0x000fe200078e0209 */
[----:B------:R-:W-:Y:S01]  /*0c60*/  LOP3.LUT R3, R3, 0x1ffffffe, RZ, 0xc0, !PT ;  /* 0x1ffffffe03037812 */ /* 0x000fe200078ec0ff */
[----:B------:R-:W-:Y:S01]  /*0c70*/  IMAD.IADD R2, R221, 0x1, -R2 ;  /* 0x00000001dd027824 */ /* 0x000fe200078e0a02 */
[----:B------:R-:W-:Y:S01]  /*0c80*/  LEA.HI R0, R0, R223, RZ, 0x3 ;  /* 0x000000df00007211 */ /* 0x000fe200078f18ff */
[----:B------:R-:W-:Y:S02]  /*0c90*/  IMAD R4, R4, 0x40, R5 ;  /* 0x0000004004047824 */ /* 0x000fe400078e0205 */
[----:B------:R-:W-:-:S02]  /*0ca0*/  IMAD.IADD R3, R6, 0x1, -R3 ;  /* 0x0000000106037824 */ /* 0x000fc400078e0a03 */
[----:B------:R-:W-:Y:S01]  /*0cb0*/  IMAD R220, R2, 0x40, R9 ;  /* 0x0000004002dc7824 */ /* 0x000fe200078e0209 */
[----:B------:R-:W-:Y:S01]  /*0cc0*/  LOP3.LUT R2, R0, 0x1ffffff8, RZ, 0xc0, !PT ;  /* 0x1ffffff800027812 */ /* 0x000fe200078ec0ff */
[----:B------:R-:W-:Y:S01]  /*0cd0*/  IMAD R222, R3, 0x8, R4 ;  /* 0x0000000803de7824 */ /* 0x000fe200078e0204 */
[----:B------:R-:W-:-:S03]  /*0ce0*/  LOP3.LUT R4, R7, 0x7ffffffc, RZ, 0xc0, !PT ;  /* 0x7ffffffc07047812 */ /* 0x000fc600078ec0ff */
[----:B------:R-:W-:Y:S01]  /*0cf0*/  IMAD.IADD R2, R223, 0x1, -R2 ;  /* 0x00000001df027824 */ /* 0x000fe200078e0a02 */
[----:B------:R-:W-:Y:S01]  /*0d00*/  SHF.R.S32.HI R212, RZ, 0x3, R0 ;  /* 0x00000003ffd47819 */ /* 0x000fe20000011400 */
[----:B------:R-:W-:Y:S02]  /*0d10*/  IMAD.MOV.U32 R218, RZ, RZ, RZ ;  /* 0x000000ffffda7224 */ /* 0x000fe400078e00ff */
[----:B------:R-:W-:Y:S02]  /*0d20*/  IMAD.SHL.U32 R23, R2, 0x8, RZ ;  /* 0x0000000802177824 */ /* 0x000fe400078e00ff */
[----:B------:R-:W-:Y:S01]  /*0d30*/  IMAD.IADD R17, R219, 0x1, -R4 ;  /* 0x00000001db117824 */ /* 0x000fe200078e0a04 */
[----:B------:R-:W-:Y:S01]  /*0d40*/  UMOV UR36, URZ ;  /* 0x0000003f00247c82 */ /* 0x000fe20008000000 */
[----:B------:R-:W-:Y:S01]  /*0d50*/  UMOV UR37, URZ ;  /* 0x0000003f00257c82 */ /* 0x000fe20008000000 */
[----:B--2---:R-:W-:-:S07]  /*0d60*/  LOP3.LUT R22, R11, 0x1, RZ, 0xfc, !PT ;  /* 0x000000010b167812 */ /* 0x004fce00078efcff */
.L_x_1023:
[----:B0--34-:R-:W0:Y:S01]  /*0d70*/  LDC.64 R6, c[0x0][0xa18] ;  /* 0x00028600ff067b82 */ /* 0x019e220000000a00 */
[----:B------:R-:W-:Y:S01]  /*0d80*/  IMAD.MOV.U32 R3, RZ, RZ, RZ ;  /* 0x000000ffff037224 */ /* 0x000fe200078e00ff */
[----:B------:R-:W-:-:S06]  /*0d90*/  ULDC.64 UR4, c[0x0][0xa20] ;  /* 0x0002880000047ab9 */ /* 0x000fcc0000000a00 */
[----:B------:R-:W1:Y:S08]  /*0da0*/  LDC R19, c[0x0][0x288] ;  /* 0x0000a200ff137b82 */ /* 0x000e700000000800 */
[----:B--2---:R-:W2:Y:S01]  /*0db0*/  LDC.64 R4, c[0x0][0xa28] ;  /* 0x00028a00ff047b82 */ /* 0x004ea20000000a00 */
[----:B0-----:R-:W-:-:S07]  /*0dc0*/  ISETP.NE.U32.AND P1, PT, R6, RZ, PT ;  /* 0x000000ff0600720c */ /* 0x001fce0003f25070 */
[----:B-----5:R-:W0:Y:S01]  /*0dd0*/  LDC.64 R8, c[0x0][0x3f8] ;  /* 0x0000fe00ff087b82 */ /* 0x020e220000000a00 */
[----:B------:R-:W-:-:S07]  /*0de0*/  ISETP.NE.AND.EX P1, PT, R7, RZ, PT, P1 ;  /* 0x000000ff0700720c */ /* 0x000fce0003f25310 */
[----:B------:R-:W3:Y:S01]  /*0df0*/  LDC R0, c[0x0][0x404] ;  /* 0x00010100ff007b82 */ /* 0x000ee20000000800 */
[----:B--2---:R-:W-:-:S07]  /*0e00*/  ISETP.NE.U32.AND P0, PT, R4, RZ, PT ;  /* 0x000000ff0400720c */ /* 0x004fce0003f05070 */
[----:B------:R-:W2:Y:S01]  /*0e10*/  @P1 LDC.64 R6, c[0x0][0xa18] ;  /* 0x00028600ff061b82 */ /* 0x000ea20000000a00 */
[----:B------:R-:W-:-:S07]  /*0e20*/  ISETP.NE.AND.EX P0, PT, R5, RZ, PT, P0 ;  /* 0x000000ff0500720c */ /* 0x000fce0003f05300 */
[----:B------:R-:W4:Y:S08]  /*0e30*/  LDC R11, c[0x0][0x2e0] ;  /* 0x0000b800ff0b7b82 */ /* 0x000f300000000800 */
[----:B------:R-:W0:Y:S01]  /*0e40*/  @P0 LDC.64 R4, c[0x0][0xa28] ;  /* 0x00028a00ff040b82 */ /* 0x000e220000000a00 */
[----:B--2---:R-:W-:-:S05]  /*0e50*/  @P1 IMAD.WIDE R6, R211, 0x4, R6 ;  /* 0x00000004d3061825 */ /* 0x004fca00078e0206 */
[----:B-1----:R1:W5:Y:S01]  /*0e60*/  @P1 LDG.E R19, desc[UR44][R6.64] ;  /* 0x0000002c06131981 */ /* 0x002362000c1e1900 */
[----:B0-----:R-:W-:-:S05]  /*0e70*/  @P0 IMAD.WIDE R4, R211, 0x4, R4 ;  /* 0x00000004d3040825 */ /* 0x001fca00078e0204 */
[----:B------:R1:W5:Y:S01]  /*0e80*/  @P0 LDG.E R3, desc[UR44][R4.64] ;  /* 0x0000002c04030981 */ /* 0x000362000c1e1900 */
[----:B------:R-:W-:Y:S02]  /*0e90*/  ISETP.NE.U32.AND P0, PT, R8, RZ, PT ;  /* 0x000000ff0800720c */ /* 0x000fe40003f05070 */
[----:B------:R-:W-:Y:S02]  /*0ea0*/  ISETP.NE.U32.AND P2, PT, RZ, UR4, PT ;  /* 0x00000004ff007c0c */ /* 0x000fe4000bf45070 */
[----:B------:R-:W-:Y:S02]  /*0eb0*/  ISETP.NE.AND.EX P0, PT, R9, RZ, PT, P0 ;  /* 0x000000ff0900720c */ /* 0x000fe40003f05300 */
[----:B------:R-:W-:Y:S02]  /*0ec0*/  ISETP.NE.AND.EX P2, PT, RZ, UR5, PT, P2 ;  /* 0x00000005ff007c0c */ /* 0x000fe4000bf45320 */
[----:B---3--:R-:W-:Y:S01]  /*0ed0*/  SEL R0, R0, 0x1, P0 ;  /* 0x0000000100007807 */ /* 0x008fe20000000000 */
[----:B------:R-:W-:-:S04]  /*0ee0*/  IMAD.MOV.U32 R217, RZ, RZ, R209 ;  /* 0x000000ffffd97224 */ /* 0x000fc800078e00d1 */
[----:B----4-:R-:W-:Y:S01]  /*0ef0*/  IMAD R18, R0, R11, RZ ;  /* 0x0000000b00127224 */ /* 0x010fe200078e02ff */
        /* <DEDUP_REMOVED lines=9> */
[----:B--2---:R-:W-:-:S07]  /*0f90*/  IMAD.IADD R19, R0, 0x1, -R19 ;  /* 0x0000000100137824 */ /* 0x004fce00078e0a13 */
.L_x_920:
[----:B------:R-:W-:Y:S02]  /*0fa0*/  IMAD.MOV.U32 R215, RZ, RZ, R210 ;  /* 0x000000ffffd77224 */ /* 0x000fe400078e00d2 */
[----:B------:R-:W-:Y:S01]  /*0fb0*/  IMAD.MOV.U32 R216, RZ, RZ, R211 ;  /* 0x000000ffffd87224 */ /* 0x000fe200078e00d3 */
[----:B------:R-:W-:Y:S06]  /*0fc0*/  @!P2 BRA `(.L_x_921) ;  /* 0x000000000010a947 */ /* 0x000fec0003800000 */
[----:B------:R-:W0:Y:S02]  /*0fd0*/  LDC.64 R4, c[0x0][0xa20] ;  /* 0x00028800ff047b82 */ /* 0x000e240000000a00 */
[----:B0-----:R-:W-:-:S05]  /*0fe0*/  IMAD.WIDE R4, R211, 0x4, R4 ;  /* 0x00000004d3047825 */ /* 0x001fca00078e0204 */
[----:B------:R0:W5:Y:S01]  /*0ff0*/  LDG.E R18, desc[UR44][R4.64] ;  /* 0x0000002c04127981 */ /* 0x000162000c1e1900 */
[----:B------:R-:W-:Y:S05]  /*1000*/  BRA `(.L_x_922) ;  /* 0x0000000000247947 */ /* 0x000fea0003800000 */
.L_x_921:
[----:B------:R-:W-:Y:S02]  /*1010*/  ULDC.64 UR4, c[0x0][0xa08] ;  /* 0x0002820000047ab9 */ /* 0x000fe40000000a00 */
[----:B------:R-:W-:-:S04]  /*1020*/  ISETP.NE.U32.AND P0, PT, RZ, UR4, PT ;  /* 0x00000004ff007c0c */ /* 0x000fc8000bf05070 */
[----:B------:R-:W-:-:S13]  /*1030*/  ISETP.NE.AND.EX P0, PT, RZ, UR5, PT, P0 ;  /* 0x00000005ff007c0c */ /* 0x000fda000bf05300 */
[----:B------:R-:W-:Y:S05]  /*1040*/  @!P0 BRA `(.L_x_922) ;  /* 0x0000000000148947 */ /* 0x000fea0003800000 */
[----:B------:R-:W0:Y:S02]  /*1050*/  LDC.64 R4, c[0x0][0xa08] ;  /* 0x00028200ff047b82 */ /* 0x000e240000000a00 */
[----:B0-----:R-:W-:-:S05]  /*1060*/  IMAD.WIDE R4, R211, 0x4, R4 ;  /* 0x00000004d3047825 */ /* 0x001fca00078e0204 */
[----:B------:R-:W2:Y:S04]  /*1070*/  LDG.E R18, desc[UR44][R4.64] ;  /* 0x0000002c04127981 */ /* 0x000ea8000c1e1900 */
[----:B------:R-:W2:Y:S02]  /*1080*/  LDG.E R7, desc[UR44][R4.64+0x4] ;  /* 0x0000042c04077981 */ /* 0x000ea4000c1e1900 */
[----:B--2---:R-:W-:-:S07]  /*1090*/  IMAD.IADD R18, R7, 0x1, -R18 ;  /* 0x0000000107127824 */ /* 0x004fce00078e0a12 */
.L_x_922:
[----:B------:R-:W1:Y:S01]  /*10a0*/  LDC R0, c[0x0][0x428] ;  /* 0x00010a00ff007b82 */ /* 0x000e620000000800 */
[----:B-----5:R-:W-:-:S05]  /*10b0*/  IMAD.IADD R18, R18, 0x1, -R3 ;  /* 0x0000000112127824 */ /* 0x020fca00078e0a03 */
[----:B------:R-:W-:Y:S02]  /*10c0*/  IADD3 R214, R18, 0x80, -R19 ;  /* 0x0000008012d67810 */ /* 0x000fe40007ffe813 */
[----:B------:R-:W2:Y:S03]  /*10d0*/  LDC.64 R8, c[0x0][0x9e0] ;  /* 0x00027800ff087b82 */ /* 0x000ea60000000a00 */
[----:B------:R-:W-:Y:S01]  /*10e0*/  IMAD R214, R209, 0x80, R214 ;  /* 0x00000080d1d67824 */ /* 0x000fe200078e02d6 */
[----:B-1----:R-:W-:Y:S02]  /*10f0*/  ISETP.NE.AND P0, PT, R0, 0x1, PT ;  /* 0x000000010000780c */ /* 0x002fe40003f05270 */
[----:B--2---:R-:W-:Y:S01]  /*1100*/  ISETP.GE.AND P1, PT, R9, 0x1, PT ;  /* 0x000000010900780c */ /* 0x004fe20003f26270 */
[----:B------:R-:W-:-:S10]  /*1110*/  IMAD.IADD R3, R214, 0x1, R8 ;  /* 0x00000001d6037824 */ /* 0x000fd400078e0208 */
[----:B0-----:R-:W0:Y:S08]  /*1120*/  @P0 LDC R5, c[0x0][0x42c] ;  /* 0x00010b00ff050b82 */ /* 0x001e300000000800 */
[----:B------:R-:W1:Y:S01]  /*1130*/  @P0 LDC R7, c[0x0][0x430] ;  /* 0x00010c00ff070b82 */ /* 0x000e620000000800 */
[----:B0-----:R-:W-:-:S05]  /*1140*/  @P0 IMAD.HI.U32 R0, R210, R5, RZ ;  /* 0x00000005d2000227 */ /* 0x001fca00078e00ff */
[----:B-1----:R-:W-:Y:S01]  /*1150*/  @P0 SHF.R.U32.HI R210, RZ, R7, R0 ;  /* 0x00000007ffd20219 */ /* 0x002fe20000011600 */
[----:B------:R-:W-:Y:S06]  /*1160*/  @!P1 BRA `(.L_x_923) ;  /* 0x0000000000409947 */ /* 0x000fec0003800000 */
[C---:B------:R-:W-:Y:S01]  /*1170*/  ISETP.GT.AND P0, PT, R214.reuse, RZ, PT ;  /* 0x000000ffd600720c */ /* 0x040fe20003f04270 */
[----:B------:R-:W-:-:S12]  /*1180*/  VIADD R0, R214, 0xffffffff ;  /* 0xffffffffd6007836 */ /* 0x000fd80000000000 */
[----:B------:R-:W-:Y:S05]  /*1190*/  @P0 BRA `(.L_x_924) ;  /* 0x00000000001c0947 */ /* 0x000fea0003800000 */
[----:B------:R-:W-:Y:S01]  /*11a0*/  ISETP.NE.AND P0, PT, R9, 0x1, PT ;  /* 0x000000010900780c */ /* 0x000fe20003f05270 */
[----:B------:R-:W-:-:S12]  /*11b0*/  IMAD.MOV R5, RZ, RZ, -R214 ;  /* 0x000000ffff057224 */ /* 0x000fd800078e0ad6 */
[----:B------:R-:W0:Y:S02]  /*11c0*/  @P0 LDC.64 R6, c[0x0][0x9e8] ;  /* 0x00027a00ff060b82 */ /* 0x000e240000000a00 */
[----:B0-----:R-:W-:-:S05]  /*11d0*/  @P0 IMAD.HI.U32 R0, R5, R6, RZ ;  /* 0x0000000605000227 */ /* 0x001fca00078e00ff */
[----:B------:R-:W-:-:S04]  /*11e0*/  @P0 SHF.R.U32.HI R5, RZ, R7, R0 ;  /* 0x00000007ff050219 */ /* 0x000fc80000011600 */
[----:B------:R-:W-:Y:S01]  /*11f0*/  LOP3.LUT R0, RZ, R5, RZ, 0x33, !PT ;  /* 0x00000005ff007212 */ /* 0x000fe200078e33ff */
[----:B------:R-:W-:Y:S06]  /*1200*/  BRA `(.L_x_925) ;  /* 0x0000000000107947 */ /* 0x000fec0003800000 */
.L_x_924:
[----:B------:R-:W-:-:S13]  /*1210*/  ISETP.NE.AND P0, PT, R9, 0x1, PT ;  /* 0x000000010900780c */ /* 0x000fda0003f05270 */
[----:B------:R-:W0:Y:S02]  /*1220*/  @P0 LDC.64 R4, c[0x0][0x9e8] ;  /* 0x00027a00ff040b82 */ /* 0x000e240000000a00 */
[----:B0-----:R-:W-:-:S05]  /*1230*/  @P0 IMAD.HI.U32 R4, R0, R4, RZ ;  /* 0x0000000400040227 */ /* 0x001fca00078e00ff */
[----:B------:R-:W-:-:S07]  /*1240*/  @P0 SHF.R.U32.HI R0, RZ, R5, R4 ;  /* 0x00000005ff000219 */ /* 0x000fce0000011604 */
.L_x_925:
[----:B------:R-:W-:-:S05]  /*1250*/  IMAD R0, R0, R9, R9 ;  /* 0x0000000900007224 */ /* 0x000fca00078e0209 */
[----:B------:R-:W-:-:S07]  /*1260*/  VIMNMX R3, R3, R0, PT ;  /* 0x0000000003037248 */ /* 0x000fce0003fe0100 */
.L_x_923:
[----:B------:R-:W-:Y:S01]  /*1270*/  VIADD R3, R3, 0xbf ;  /* 0x000000bf03037836 */ /* 0x000fe20000000000 */
[----:B------:R-:W-:Y:S01]  /*1280*/  ULDC UR4, c[0x0][0x9dc] ;  /* 0x0002770000047ab9 */ /* 0x000fe20000000800 */
[----:B------:R-:W-:Y:S02]  /*1290*/  VIADD R0, R18, 0xbf ;  /* 0x000000bf12007836 */ /* 0x000fe40000000000 */
[----:B------:R-:W-:-:S04]  /*12a0*/  IMAD.HI R4, R3, 0x2aaaaaab, RZ ;  /* 0x2aaaaaab03047827 */ /* 0x000fc800078e02ff */
[----:B------:R-:W-:Y:S01]  /*12b0*/  IMAD.HI R0, R0, 0x2aaaaaab, RZ ;  /* 0x2aaaaaab00007827 */ /* 0x000fe200078e02ff */
[----:B------:R-:W-:-:S03]  /*12c0*/  SHF.R.U32.HI R5, RZ, 0x1f, R4 ;  /* 0x0000001fff057819 */ /* 0x000fc60000011604 */
[----:B------:R-:W-:Y:S01]  /*12d0*/  IMAD.IADD R6, R18, 0x1, -R19 ;  /* 0x0000000112067824 */ /* 0x000fe200078e0a13 */
[----:B------:R-:W-:Y:S02]  /*12e0*/  SHF.R.U32.HI R3, RZ, 0x1f, R0 ;  /* 0x0000001fff037819 */ /* 0x000fe40000011600 */
[----:B------:R-:W-:Y:S01]  /*12f0*/  LEA.HI.SX32 R4, R4, R5, 0x1b ;  /* 0x0000000504047211 */ /* 0x000fe200078fdaff */
[----:B------:R-:W-:Y:S01]  /*1300*/  IMAD R121, R209, 0x80, R6 ;  /* 0x00000080d1797824 */ /* 0x000fe200078e0206 */
        /* <DEDUP_REMOVED lines=8> */
[----:B------:R-:W0:Y:S02]  /*1390*/  @P0 LDC.64 R4, c[0x0][0x9e8] ;  /* 0x00027a00ff040b82 */ /* 0x000e240000000a00 */
[----:B0-----:R-:W-:-:S05]  /*13a0*/  @P0 IMAD.HI.U32 R4, R3, R4, RZ ;  /* 0x0000000403040227 */ /* 0x001fca00078e00ff */
[----:B------:R-:W-:-:S04]  /*13b0*/  @P0 SHF.R.U32.HI R3, RZ, R5, R4 ;  /* 0x00000005ff030219 */ /* 0x000fc80000011604 */
[----:B------:R-:W-:Y:S01]  /*13c0*/  LOP3.LUT R4, RZ, R3, RZ, 0x33, !PT ;  /* 0x00000003ff047212 */ /* 0x000fe200078e33ff */
[----:B------:R-:W-:Y:S06]  /*13d0*/  BRA `(.L_x_928) ;  /* 0x0000000000147947 */ /* 0x000fec0003800000 */
.L_x_927:
[----:B------:R-:W-:Y:S01]  /*13e0*/  ISETP.NE.AND P0, PT, R9, 0x1, PT ;  /* 0x000000010900780c */ /* 0x000fe20003f05270 */
[----:B------:R-:W-:-:S12]  /*13f0*/  IMAD.MOV.U32 R4, RZ, RZ, R121 ;  /* 0x000000ffff047224 */ /* 0x000fd800078e0079 */
[----:B------:R-:W0:Y:S02]  /*1400*/  @P0 LDC.64 R6, c[0x0][0x9e8] ;  /* 0x00027a00ff060b82 */ /* 0x000e240000000a00 */
[----:B0-----:R-:W-:-:S05]  /*1410*/  @P0 IMAD.HI.U32 R6, R121, R6, RZ ;  /* 0x0000000679060227 */ /* 0x001fca00078e00ff */
[----:B------:R-:W-:-:S07]  /*1420*/  @P0 SHF.R.U32.HI R4, RZ, R7, R6 ;  /* 0x00000007ff040219 */ /* 0x000fce0000011606 */
.L_x_928:
[----:B------:R-:W-:-:S05]  /*1430*/  IMAD R3, R4, R9, RZ ;  /* 0x0000000904037224 */ /* 0x000fca00078e02ff */
[----:B------:R-:W-:-:S07]  /*1440*/  VIMNMX R0, R0, R3, !PT ;  /* 0x0000000300007248 */ /* 0x000fce0007fe0100 */
.L_x_926:
[----:B------:R-:W-:Y:S01]  /*1450*/  IMAD.HI R3, R0, 0x2aaaaaab, RZ ;  /* 0x2aaaaaab00037827 */ /* 0x000fe200078e02ff */
[----:B------:R-:W-:Y:S02]  /*1460*/  PLOP3.LUT P0, PT, PT, PT, PT, 0x80, 0x0 ;  /* 0x000000000000781c */ /* 0x000fe40003f0f070 */
[----:B------:R-:W-:Y:S02]  /*1470*/  CS2R R182, SRZ ;  /* 0x0000000000b67805 */ /* 0x000fe4000001ff00 */
[----:B------:R-:W-:Y:S01]  /*1480*/  CS2R R8, SRZ ;  /* 0x0000000000087805 */ /* 0x000fe2000001ff00 */
[----:B------:R-:W-:Y:S01]  /*1490*/  IMAD.MOV.U32 R0, RZ, RZ, RZ ;  /* 0x000000ffff007224 */ /* 0x000fe200078e00ff */
[----:B------:R-:W-:Y:S02]  /*14a0*/  SHF.R.U32.HI R4, RZ, 0x1f, R3 ;  /* 0x0000001fff047819 */ /* 0x000fe40000011603 */
[----:B------:R-:W-:Y:S02]  /*14b0*/  CS2R R180, SRZ ;  /* 0x0000000000b47805 */ /* 0x000fe4000001ff00 */
[----:B------:R-:W-:Y:S01]  /*14c0*/  CS2R R10, SRZ ;  /* 0x00000000000a7805 */ /* 0x000fe2000001ff00 */
[----:B------:R-:W-:Y:S01]  /*14d0*/  IMAD.MOV.U32 R5, RZ, RZ, RZ ;  /* 0x000000ffff057224 */ /* 0x000fe200078e00ff */
[----:B------:R-:W-:Y:S01]  /*14e0*/  LEA.HI.SX32 R4, R3, R4, 0x1b ;  /* 0x0000000403047211 */ /* 0x000fe200078fdaff */
[----:B------:R-:W-:Y:S01]  /*14f0*/  IMAD.MOV.U32 R3, RZ, RZ, RZ ;  /* 0x000000ffff037224 */ /* 0x000fe200078e00ff */
[----:B------:R-:W-:-:S02]  /*1500*/  CS2R R174, SRZ ;  /* 0x0000000000ae7805 */ /* 0x000fc4000001ff00 */
[----:B------:R-:W-:Y:S02]  /*1510*/  CS2R R12, SRZ ;  /* 0x00000000000c7805 */ /* 0x000fe4000001ff00 */
[----:B------:R-:W-:Y:S02]  /*1520*/  VIMNMX R208, RZ, R4, !PT ;  /* 0x00000004ffd07248 */ /* 0x000fe40007fe0100 */
[----:B------:R-:W-:Y:S02]  /*1530*/  CS2R R172, SRZ ;  /* 0x0000000000ac7805 */ /* 0x000fe4000001ff00 */
[----:B------:R-:W-:Y:S02]  /*1540*/  CS2R R14, SRZ ;  /* 0x00000000000e7805 */ /* 0x000fe4000001ff00 */
[----:B------:R-:W-:Y:S02]  /*1550*/  CS2R R166, SRZ ;  /* 0x0000000000a67805 */ /* 0x000fe4000001ff00 */
[----:B------:R-:W-:-:S02]  /*1560*/  ISETP.GT.AND P1, PT, R123, R208, PT ;  /* 0x000000d07b00720c */ /* 0x000fc40003f24270 */
        /* <DEDUP_REMOVED lines=23> */
[----:B------:R-:W-:Y:S06]  /*16e0*/  @!P1 BRA `(.L_x_929) ;  /* 0x0000013c00189947 */ /* 0x000fec0003800000 */
        /* <DEDUP_REMOVED lines=31> */
.L_x_930:
[----:B------:R-:W0:Y:S01]  /*18e0*/  LDC.64 R12, c[0x0][0x990] ;  /* 0x00026400ff0c7b82 */ /* 0x000e220000000a00 */
[----:B------:R-:W-:-:S07]  /*18f0*/  ULDC UR4, c[0x0][0x9d8] ;  /* 0x0002760000047ab9 */ /* 0x000fce0000000800 */
[----:B------:R-:W1:Y:S01]  /*1900*/  LDC.64 R20, c[0x0][0x998] ;  /* 0x00026600ff147b82 */ /* 0x000e620000000a00 */
[----:B0-----:R-:W-:-:S04]  /*1910*/  ISETP.NE.U32.AND P0, PT, R12, RZ, PT ;  /* 0x000000ff0c00720c */ /* 0x001fc80003f05070 */
[----:B------:R-:W-:Y:S02]  /*1920*/  ISETP.NE.AND.EX P0, PT, R13, RZ, PT, P0 ;  /* 0x000000ff0d00720c */ /* 0x000fe40003f05300 */
[----:B-1----:R-:W-:-:S04]  /*1930*/  ISETP.NE.U32.AND P1, PT, R20, RZ, PT ;  /* 0x000000ff1400720c */ /* 0x002fc80003f25070 */
[----:B------:R-:W-:-:S07]  /*1940*/  ISETP.NE.AND.EX P1, PT, R21, RZ, PT, P1 ;  /* 0x000000ff1500720c */ /* 0x000fce0003f25310 */
[----:B------:R-:W0:Y:S01]  /*1950*/  @P0 LDC.64 R8, c[0x0][0x9a8] ;  /* 0x00026a00ff080b82 */ /* 0x000e220000000a00 */
[----:B------:R-:W-:-:S07]  /*1960*/  @P0 SHF.R.S32.HI R3, RZ, 0x1f, R211 ;  /* 0x0000001fff030819 */ /* 0x000fce00000114d3 */
[----:B------:R-:W1:Y:S01]  /*1970*/  @P1 LDC.64 R10, c[0x0][0x9b8] ;  /* 0x00026e00ff0a1b82 */ /* 0x000e620000000a00 */
[----:B------:R-:W-:-:S07]  /*1980*/  @P1 SHF.R.S32.HI R5, RZ, 0x1f, R211 ;  /* 0x0000001fff051819 */ /* 0x000fce00000114d3 */
[----:B------:R-:W2:Y:S08]  /*1990*/  @P0 LDC.64 R14, c[0x0][0x9b0] ;  /* 0x00026c00ff0e0b82 */ /* 0x000eb00000000a00 */
[----:B------:R-:W3:Y:S01]  /*19a0*/  @P1 LDC.64 R24, c[0x0][0x9c0] ;  /* 0x00027000ff181b82 */ /* 0x000ee20000000a00 */
[----:B0-----:R-:W-:Y:S01]  /*19b0*/  @P0 IMAD R0, R3, R8, RZ ;  /* 0x0000000803000224 */ /* 0x001fe200078e02ff */
[----:B------:R-:W-:-:S03]  /*19c0*/  @P0 SHF.R.S32.HI R3, RZ, 0x1f, R210 ;  /* 0x0000001fff030819 */ /* 0x000fc600000114d2 */
[----:B------:R-:W-:Y:S02]  /*19d0*/  @P0 IMAD R9, R211, R9, R0 ;  /* 0x00000009d3090224 */ /* 0x000fe400078e0200 */
[----:B-1----:R-:W-:Y:S02]  /*19e0*/  @P1 IMAD R6, R5, R10, RZ ;  /* 0x0000000a05061224 */ /* 0x002fe400078e02ff */
[----:B------:R-:W-:-:S04]  /*19f0*/  @P0 IMAD.WIDE.U32 R4, R211, R8, RZ ;  /* 0x00000008d3040225 */ /* 0x000fc800078e00ff */
[----:B------:R-:W-:Y:S01]  /*1a00*/  @P0 IMAD.IADD R5, R5, 0x1, R9 ;  /* 0x0000000105050824 */ /* 0x000fe200078e0209 */
[----:B------:R-:W-:Y:S01]  /*1a10*/  @P1 SHF.R.S32.HI R9, RZ, 0x1f, R210 ;  /* 0x0000001fff091819 */ /* 0x000fe200000114d2 */
[C---:B------:R-:W-:Y:S02]  /*1a20*/  @P1 IMAD R11, R211.reuse, R11, R6 ;  /* 0x0000000bd30b1224 */ /* 0x040fe400078e0206 */
[----:B------:R-:W-:-:S04]  /*1a30*/  @P1 IMAD.WIDE.U32 R6, R211, R10, RZ ;  /* 0x0000000ad3061225 */ /* 0x000fc800078e00ff */
[----:B--2---:R-:W-:Y:S02]  /*1a40*/  @P0 IMAD R3, R3, R14, RZ ;  /* 0x0000000e03030224 */ /* 0x004fe400078e02ff */
[----:B------:R-:W-:Y:S02]  /*1a50*/  @P1 IMAD.IADD R7, R7, 0x1, R11 ;  /* 0x0000000107071824 */ /* 0x000fe400078e020b */
[----:B---3--:R-:W-:Y:S02]  /*1a60*/  @P1 IMAD R0, R9, R24, RZ ;  /* 0x0000001809001224 */ /* 0x008fe400078e02ff */
[C---:B------:R-:W-:Y:S02]  /*1a70*/  @P0 IMAD R3, R210.reuse, R15, R3 ;  /* 0x0000000fd2030224 */ /* 0x040fe400078e0203 */
[----:B------:R-:W-:-:S04]  /*1a80*/  @P0 IMAD.WIDE.U32 R4, R210, R14, R4 ;  /* 0x0000000ed2040225 */ /* 0x000fc800078e0004 */
[C---:B------:R-:W-:Y:S02]  /*1a90*/  @P1 IMAD R11, R210.reuse, R25, R0 ;  /* 0x00000019d20b1224 */ /* 0x040fe400078e0200 */
        /* <DEDUP_REMOVED lines=16> */
[----:B------:R-:W0:Y:S01]  /*1ba0*/  SYNCS.PHASECHK.TRANS64.TRYWAIT P1, [UR39+0x28800], R4 ;  /* 0x02880004ff0075a7 */ /* 0x000e220008020167 */
[----:B--2---:R-:W-:-:S04]  /*1bb0*/  FMUL.FTZ R0, R3, R0 ;  /* 0x0000000003007220 */ /* 0x004fc80000410000 */
[----:B------:R-:W-:Y:S01]  /*1bc0*/  FMUL.FTZ R0, R0, UR4 ;  /* 0x0000000400007c20 */ /* 0x000fe20008410000 */
[----:B0-----:R-:W-:Y:S06]  /*1bd0*/  @!P1 BRA `(.L_x_931) ;  /* 0x000001a800d49947 */ /* 0x001fec0003800000 */
.L_x_1116:
[----:B------:R-:W-:Y:S05]  /*1be0*/  @!P0 BRA `(.L_x_932) ;  /* 0x0000000000048947 */ /* 0x000fea0003800000 */
[----:B------:R-:W-:Y:S01]  /*1bf0*/  BPT.TRAP 0x1 ;  /* 0x000000040000795c */ /* 0x000fe20000300000 */
.L_x_932:
[----:B0-----:R-:W-:Y:S02]  /*1c00*/  IMAD.U32 R4, RZ, RZ, UR37 ;  /* 0x00000025ff047e24 */ /* 0x001fe4000f8e00ff */
[----:B------:R-:W-:-:S03]  /*1c10*/  IMAD.U32 R3, RZ, RZ, UR36 ;  /* 0x00000024ff037e24 */ /* 0x000fc6000f8e00ff */
[----:B------:R-:W-:Y:S02]  /*1c20*/  LEA R4, R4, UR39, 0x3 ;  /* 0x0000002704047c11 */ /* 0x000fe4000f8e18ff */
[----:B------:R-:W-:-:S04]  /*1c30*/  SHF.L.U32 R3, R3, 0x1f, RZ ;  /* 0x0000001f03037819 */ /* 0x000fc800000006ff */
[----:B------:R0:W1:Y:S01]  /*1c40*/  SYNCS.PHASECHK.TRANS64.TRYWAIT P1, [R4+URZ+0x28830], R3 ;  /* 0x02883003040075a7 */ /* 0x000062000802017f */
[----:B------:R-:W-:Y:S05]  /*1c50*/  @!P0 BRA `(.L_x_933) ;  /* 0x0000000000048947 */ /* 0x000fea0003800000 */
[----:B------:R-:W-:Y:S01]  /*1c60*/  BPT.TRAP 0x1 ;  /* 0x000000040000795c */ /* 0x000fe20000300000 */
.L_x_933:
[----:B------:R-:W2:Y:S01]  /*1c70*/  S2R R5, SR_TID.X ;  /* 0x0000000000057919 */ /* 0x000ea20000002100 */
[----:B------:R-:W-:Y:S02]  /*1c80*/  LOP3.LUT R2, R2, 0xffffefff, RZ, 0xc0, !PT ;  /* 0xffffefff02027812 */ /* 0x000fe400078ec0ff */
[----:B--2---:R-:W-:-:S13]  /*1c90*/  LOP3.LUT P2, RZ, R5, 0x7f, RZ, 0xc0, !PT ;  /* 0x0000007f05ff7812 */ /* 0x004fda000784c0ff */
[----:B------:R-:W-:Y:S01]  /*1ca0*/  @P2 LOP3.LUT R2, R2, 0x1000, RZ, 0xfc, !PT ;  /* 0x0000100002022812 */ /* 0x000fe200078efcff */
[----:B-1----:R-:W-:Y:S06]  /*1cb0*/  @P1 BRA `(.L_x_934) ;  /* 0x0000000000081947 */ /* 0x002fec0003800000 */
[----:B------:R-:W1:Y:S02]  /*1cc0*/  SYNCS.PHASECHK.TRANS64.TRYWAIT P1, [R4+URZ+0x28830], R3 ;  /* 0x02883003040075a7 */ /* 0x000e64000802017f */
[----:B-1----:R-:W-:Y:S05]  /*1cd0*/  @!P1 BRA `(.L_x_935) ;  /* 0x000001a800ac9947 */ /* 0x002fea0003800000 */
.L_x_934:
[----:B------:R-:W-:Y:S05]  /*1ce0*/  WARPSYNC.ALL ;  /* 0x0000000000007948 */ /* 0x000fea0003800000 */
[----:B------:R-:W-:Y:S01]  /*1cf0*/  UIADD3 UR4, UR39, 0x1c400, URZ ;  /* 0x0001c40027047890 */ /* 0x000fe2000fffe03f */
[----:B------:R-:W-:Y:S01]  /*1d00*/  WARPGROUP.ARRIVE ;  /* 0x00000000000079c5 */ /* 0x000fe20000000000 */
[----:B------:R-:W-:-:S05]  /*1d10*/  ULOP3.LUT UR8, UR41, 0x10000, URZ, 0xfc, !UPT ;  /* 0x0001000029087892 */ /* 0x000fca000f8efc3f */
[----:B------:R-:W2:Y:S01]  /*1d20*/  S2R R10, SR_TID.X ;  /* 0x00000000000a7919 */ /* 0x000ea20000002100 */
[----:B------:R-:W-:Y:S01]  /*1d30*/  USHF.R.U32.HI UR4, URZ, 0x4, UR4 ;  /* 0x000000043f047899 */ /* 0x000fe20008011604 */
[----:B------:R-:W-:Y:S01]  /*1d40*/  LOP3.LUT R2, R2, 0xfffff7ff, RZ, 0xc0, !PT ;  /* 0xfffff7ff02027812 */ /* 0x000fe200078ec0ff */
[----:B------:R-:W-:Y:S01]  /*1d50*/  UMOV UR9, 0x40000040 ;  /* 0x4000004000097882 */ /* 0x000fe20000000000 */
[----:B------:R-:W-:Y:S01]  /*1d60*/  UMOV UR11, 0x40000040 ;  /* 0x40000040000b7882 */ /* 0x000fe20000000000 */
[----:B------:R-:W-:Y:S02]  /*1d70*/  ULOP3.LUT UR4, UR4, 0x3fff, URZ, 0xc0, !UPT ;  /* 0x00003fff04047892 */ /* 0x000fe4000f8ec03f */
[----:B------:R-:W-:Y:S02]  /*1d80*/  UIADD3 UR12, UR8, 0x2, URZ ;  /* 0x00000002080c7890 */ /* 0x000fe4000fffe03f */
[----:B------:R-:W-:Y:S01]  /*1d90*/  ULOP3.LUT UR20, UR4, 0x10000, URZ, 0xfc, !UPT ;  /* 0x0001000004147892 */ /* 0x000fe2000f8efc3f */
[----:B------:R-:W-:Y:S01]  /*1da0*/  UMOV UR13, 0x40000040 ;  /* 0x40000040000d7882 */ /* 0x000fe20000000000 */
[----:B------:R-:W-:-:S02]  /*1db0*/  UMOV UR15, 0x40000040 ;  /* 0x40000040000f7882 */ /* 0x000fc40000000000 */
[----:B------:R-:W-:Y:S02]  /*1dc0*/  UIMAD UR10, UR37, 0x600, UR20 ;  /* 0x00000600250a78a4 */ /* 0x000fe4000f8e0214 */
[----:B------:R-:W-:Y:S02]  /*1dd0*/  UIADD3 UR16, UR8, 0x4, URZ ;  /* 0x0000000408107890 */ /* 0x000fe4000fffe03f */
[----:B------:R-:W-:Y:S02]  /*1de0*/  UIADD3 UR14, UR10, 0x2, URZ ;  /* 0x000000020a0e7890 */ /* 0x000fe4000fffe03f */
[----:B------:R-:W-:Y:S01]  /*1df0*/  UIADD3 UR18, UR10, 0x4, URZ ;  /* 0x000000040a127890 */ /* 0x000fe2000fffe03f */
[----:B------:R-:W-:Y:S02]  /*1e00*/  UMOV UR17, 0x40000040 ;  /* 0x4000004000117882 */ /* 0x000fe40000000000 */
[----:B------:R-:W-:Y:S01]  /*1e10*/  QGMMA.64x192x32.F32.E4M3.E4M3 R24, gdesc[UR8], RZ, !UPT, gsb0 ;  /* 0x02e00000081879f3 */ /* 0x000fe2000c0008ff */
[----:B------:R-:W-:Y:S01]  /*1e20*/  UMOV UR19, 0x40000040 ;  /* 0x4000004000137882 */ /* 0x000fe20000000000 */
[----:B------:R-:W-:-:S02]  /*1e30*/  UIADD3 UR4, UR8, 0x6, URZ ;  /* 0x0000000608047890 */ /* 0x000fc4000fffe03f */
[----:B------:R-:W-:Y:S01]  /*1e40*/  UIADD3 UR6, UR10, 0x6, URZ ;  /* 0x000000060a067890 */ /* 0x000fe2000fffe03f */
[----:B------:R-:W-:Y:S01]  /*1e50*/  UMOV UR5, 0x40000040 ;  /* 0x4000004000057882 */ /* 0x000fe20000000000 */
[----:B------:R-:W-:Y:S01]  /*1e60*/  UMOV UR7, 0x40000040 ;  /* 0x4000004000077882 */ /* 0x000fe20000000000 */
[----:B--2---:R-:W-:Y:S02]  /*1e70*/  LOP3.LUT P1, RZ, R10, 0x7f, RZ, 0xc0, !PT ;  /* 0x0000007f0aff7812 */ /* 0x004fe4000782c0ff */
[----:B------:R-:W2:Y:S11]  /*1e80*/  LDC.64 R10, c[0x0][0x9e0] ;  /* 0x00027800ff0a7b82 */ /* 0x000eb60000000a00 */
[----:B01----:R-:W-:-:S05]  /*1e90*/  @!P1 VIADD R4, R4, 0x28840 ;  /* 0x0002884004049836 */ /* 0x003fca0000000000 */
[----:B------:R-:W-:Y:S01]  /*1ea0*/  @!P1 PRMT R4, RZ, 0x654, R4 ;  /* 0x00000654ff049816 */ /* 0x000fe20000000004 */
[----:B------:R-:W-:Y:S02]  /*1eb0*/  WARPGROUP.DEPBAR.LE gsb0, 0x0 ;  /* 0x00008000000079c5 */ /* 0x000fe40000010000 */
[----:B------:R-:W-:-:S06]  /*1ec0*/  WARPGROUP.ARRIVE ;  /* 0x00000000000079c5 */ /* 0x000fcc0000000000 */
[----:B------:R-:W-:Y:S03]  /*1ed0*/  QGMMA.64x192x32.F32.E4M3.E4M3 R24, gdesc[UR12], R24, gsb0 ;  /* 0x02e000000c1879f3 */ /* 0x000fe60008000818 */
[----:B------:R-:W-:Y:S02]  /*1ee0*/  WARPGROUP.DEPBAR.LE gsb0, 0x0 ;  /* 0x00008000000079c5 */ /* 0x000fe40000010000 */
[----:B------:R-:W-:-:S15]  /*1ef0*/  WARPGROUP.ARRIVE ;  /* 0x00000000000079c5 */ /* 0x000fde0000000000 */
[----:B------:R-:W-:Y:S03]  /*1f00*/  QGMMA.64x192x32.F32.E4M3.E4M3 R24, gdesc[UR16], R24, gsb0 ;  /* 0x02e00000101879f3 */ /* 0x000fe60008000818 */
[----:B------:R-:W-:Y:S02]  /*1f10*/  WARPGROUP.DEPBAR.LE gsb0, 0x0 ;  /* 0x00008000000079c5 */ /* 0x000fe40000010000 */
[----:B------:R-:W-:-:S15]  /*1f20*/  WARPGROUP.ARRIVE ;  /* 0x00000000000079c5 */ /* 0x000fde0000000000 */
[----:B------:R-:W-:Y:S01]  /*1f30*/  QGMMA.64x192x32.F32.E4M3.E4M3 R24, gdesc[UR4], R24, gsb0 ;  /* 0x02e00000041879f3 */ /* 0x000fe20008000818 */
[----:B------:R-:W-:Y:S02]  /*1f40*/  ULDC UR6, c[0x0][0x9dc] ;  /* 0x0002770000067ab9 */ /* 0x000fe40000000800 */
[----:B------:R-:W-:Y:S01]  /*1f50*/  ULOP3.LUT UR6, URZ, UR6, URZ, 0x33, !UPT ;  /* 0x000000063f067292 */ /* 0x000fe2000f8e333f */
[----:B------:R-:W-:Y:S02]  /*1f60*/  WARPGROUP.DEPBAR.LE gsb0, 0x0 ;  /* 0x00008000000079c5 */ /* 0x000fe40000010000 */
[C---:B------:R-:W-:Y:S01]  /*1f70*/  FMUL.FTZ R7, R0.reuse, R30 ;  /* 0x0000001e00077220 */ /* 0x040fe20000410000 */
[C---:B------:R-:W-:Y:S01]  /*1f80*/  FMUL.FTZ R30, R0.reuse, R54 ;  /* 0x00000036001e7220 */ /* 0x040fe20000410000 */
[C---:B------:R-:W-:Y:S01]  /*1f90*/  FMUL.FTZ R54, R0.reuse, R94 ;  /* 0x0000005e00367220 */ /* 0x040fe20000410000 */
[----:B------:R-:W-:Y:S02]  /*1fa0*/  IMAD.MOV.U32 R94, RZ, RZ, -0xc0 ;  /* 0xffffff40ff5e7424 */ /* 0x000fe400078e00ff */
[C---:B------:R-:W-:Y:S01]  /*1fb0*/  FMUL.FTZ R126, R0.reuse, R33 ;  /* 0x00000021007e7220 */ /* 0x040fe20000410000 */
[C---:B------:R-:W-:Y:S01]  /*1fc0*/  FMUL.FTZ R33, R0.reuse, R63 ;  /* 0x0000003f00217220 */ /* 0x040fe20000410000 */
[----:B------:R-:W-:Y:S01]  /*1fd0*/  FMUL.FTZ R63, R0, R64 ;  /* 0x00000040003f7220 */ /* 0x000fe20000410000 */
[----:B------:R-:W-:-:S02]  /*1fe0*/  IMAD R94, R123, R94, 0xc0 ;  /* 0x000000c07b5e7424 */ /* 0x000fc400078e025e */
        /* <DEDUP_REMOVED lines=61> */
[----:B------:R-:W-:-:S02]  /*23c0*/  IMAD.IADD R24, R18, 0x1, R94 ;  /* 0x0000000112187824 */ /* 0x000fc400078e025e */
        /* <DEDUP_REMOVED lines=30> */
[----:B--2---:R-:W-:Y:S01]  /*25b0*/  ISETP.GE.AND P1, PT, R11, 0x1, PT ;  /* 0x000000010b00780c */ /* 0x004fe20003f26270 */
[----:B------:R-:W1:Y:S01]  /*25c0*/  MUFU.TANH R6, R6 ;  /* 0x0000000600067308 */ /* 0x000e620000002400 */
[----:B------:R-:W-:-:S02]  /*25d0*/  IMAD R161, R17, -0x2, R24 ;  /* 0xfffffffe11a17824 */ /* 0x000fc400078e0218 */
[----:B------:R-:W-:Y:S01]  /*25e0*/  IMAD R90, R17, -0x2, R94 ;  /* 0xfffffffe115a7824 */ /* 0x000fe200078e025e */
[----:B0-----:R-:W-:-:S04]  /*25f0*/  IADD3 R4, -R19, 0x1, R24 ;  /* 0x0000000113047810 */ /* 0x001fc80007ffe118 */
[----:B------:R-:W0:Y:S01]  /*2600*/  MUFU.TANH R120, R120 ;  /* 0x0000007800787308 */ /* 0x000e220000002400 */
[----:B------:R-:W-:-:S03]  /*2610*/  IMAD R25, R17, -0x2, R4 ;  /* 0xfffffffe11197824 */ /* 0x000fc600078e0204 */
[----:B------:R-:W-:Y:S01]  /*2620*/  @P1 LOP3.LUT R2, R2, 0x800, RZ, 0xfc, !PT ;  /* 0x0000080002021812 */ /* 0x000fe200078efcff */
[----:B------:R-:W-:Y:S02]  /*2630*/  IMAD R4, R209, 0x80, R220 ;  /* 0x00000080d1047824 */ /* 0x000fe400078e02dc */
[C---:B------:R-:W-:Y:S01]  /*2640*/  IMAD.IADD R100, R25.reuse, 0x1, R10 ;  /* 0x0000000119647824 */ /* 0x040fe200078e020a */
[----:B------:R-:W2:Y:S01]  /*2650*/  MUFU.TANH R3, R3 ;  /* 0x0000000300037308 */ /* 0x000ea20000002400 */
[----:B------:R-:W-:-:S03]  /*2660*/  VIADD R163, R25, UR6 ;  /* 0x0000000619a37c36 */ /* 0x000fc60008000000 */
[----:B------:R-:W-:Y:S01]  /*2670*/  VIADDMNMX R96, R4, R100, R161, PT ;  /* 0x0000006404607246 */ /* 0x000fe200038001a1 */
[----:B------:R-:W-:-:S03]  /*2680*/  IMAD.IADD R98, R163, 0x1, R4 ;  /* 0x00000001a3627824 */ /* 0x000fc600078e0204 */
[----:B------:R-:W3:Y:S08]  /*2690*/  MUFU.TANH R5, R5 ;  /* 0x0000000500057308 */ /* 0x000ef00000002400 */
[----:B------:R-:W4:Y:S08]  /*26a0*/  MUFU.TANH R122, R122 ;  /* 0x0000007a007a7308 */ /* 0x000f300000002400 */
[----:B------:R-:W0:Y:S08]  /*26b0*/  MUFU.TANH R124, R124 ;  /* 0x0000007c007c7308 */ /* 0x000e300000002400 */
        /* <DEDUP_REMOVED lines=89> */
[----:B------:R-:W0:Y:S01]  /*2c50*/  MUFU.TANH R46, R46 ;  /* 0x0000002e002e7308 */ /* 0x000e220000002400 */
[----:B-1234-:R-:W-:Y:S05]  /*2c60*/  @!P1 BRA `(.L_x_936) ;  /* 0x00000000004c9947 */ /* 0x01efea0003800000 */
[----:B------:R-:W-:Y:S01]  /*2c70*/  IADD3 R89, -R19, R18, R4 ;  /* 0x0000001213597210 */ /* 0x000fe20007ffe104 */
[----:B------:R-:W-:Y:S03]  /*2c80*/  BSSY B0, `(.L_x_937) ;  /* 0x000000e000007945 */ /* 0x000fe60003800000 */
        /* <DEDUP_REMOVED lines=9> */
.L_x_938:
[----:B------:R-:W-:-:S13]  /*2d20*/  ISETP.NE.AND P1, PT, R11, 0x1, PT ;  /* 0x000000010b00780c */ /* 0x000fda0003f25270 */
[----:B------:R-:W1:Y:S02]  /*2d30*/  @P1 LDC.64 R24, c[0x0][0x9e8] ;  /* 0x00027a00ff181b82 */ /* 0x000e640000000a00 */
[----:B-1----:R-:W-:-:S05]  /*2d40*/  @P1 IMAD.HI.U32 R24, R89, R24, RZ ;  /* 0x0000001859181227 */ /* 0x002fca00078e00ff */
[----:B------:R-:W-:-:S07]  /*2d50*/  @P1 SHF.R.U32.HI R89, RZ, R25, R24 ;  /* 0x00000019ff591219 */ /* 0x000fce0000011618 */
.L_x_939:
[----:B------:R-:W-:Y:S05]  /*2d60*/  BSYNC B0 ;  /* 0x0000000000007941 */ /* 0x000fea0003800000 */
.L_x_937:
[----:B------:R-:W-:-:S05]  /*2d70*/  IMAD R89, R89, R11, R90 ;  /* 0x0000000b59597224 */ /* 0x000fca00078e025a */
[----:B------:R-:W-:Y:S02]  /*2d80*/  VIMNMX R98, R98, R89, !PT ;  /* 0x0000005962627248 */ /* 0x000fe40007fe0100 */
[----:B------:R-:W-:-:S07]  /*2d90*/  VIADDMNMX R96, R89, R11, R96, PT ;  /* 0x0000000b59607246 */ /* 0x000fce0003800160 */
.L_x_936:
[C---:B------:R-:W-:Y:S02]  /*2da0*/  ISETP.GE.AND P1, PT, R94.reuse, 0x2, PT ;  /* 0x000000025e00780c */ /* 0x040fe40003f26270 */
[----:B------:R-:W-:Y:S02]  /*2db0*/  ISETP.GE.AND P2, PT, R94, 0x9, PT ;  /* 0x000000095e00780c */ /* 0x000fe40003f46270 */
[C---:B------:R-:W-:Y:S02]  /*2dc0*/  ISETP.GT.AND P3, PT, R98.reuse, 0x1, !P1 ;  /* 0x000000016200780c */ /* 0x040fe40004f64270 */
[----:B------:R-:W-:Y:S02]  /*2dd0*/  ISETP.GT.AND P4, PT, R98, 0x8, !P2 ;  /* 0x000000086200780c */ /* 0x000fe40005784270 */
[C---:B------:R-:W-:Y:S02]  /*2de0*/  ISETP.LT.OR P3, PT, R96.reuse, 0x2, P3 ;  /* 0x000000026000780c */ /* 0x040fe40001f61670 */
[----:B------:R-:W-:-:S02]  /*2df0*/  ISETP.LT.OR P4, PT, R96, 0x9, P4 ;  /* 0x000000096000780c */ /* 0x000fc40002781670 */
[----:B0-----:R-:W-:Y:S02]  /*2e00*/  FSEL R93, R120, -INF , !P3 ;  /* 0xff800000785d7808 */ /* 0x001fe40005800000 */
[----:B------:R-:W-:Y:S02]  /*2e10*/  ISETP.GE.AND P3, PT, R94, 0xa, PT ;  /* 0x0000000a5e00780c */ /* 0x000fe40003f66270 */
        /* <DEDUP_REMOVED lines=144> */
[----:B------:R-:W-:Y:S02]  /*3720*/  IADD3 R64, R163, 0x8, R4 ;  /* 0x00000008a3407810 */ /* 0x000fe40007ffe004 */
        /* <DEDUP_REMOVED lines=79> */
[----:B------:R-:W-:-:S04]  /*3c20*/  ISETP.GE.AND P6, PT, R94, 0xba, PT ;  /* 0x000000ba5e00780c */ /* 0x000fc80003fc6270 */
[----:B------:R-:W-:Y:S02]  /*3c30*/  P2R R70, PR, RZ, 0x40 ;  /* 0x00000040ff467803 */ /* 0x000fe40000000000 */
[----:B------:R-:W-:Y:S02]  /*3c40*/  ISETP.GT.AND P6, PT, R98, 0xb9, !P6 ;  /* 0x000000b96200780c */ /* 0x000fe400077c4270 */
[----:B------:R-:W-:Y:S02]  /*3c50*/  VIADDMNMX R6, R6, R100, R161, PT ;  /* 0x0000006406067246 */ /* 0x000fe400038001a1 */
[----:B------:R-:W-:-:S04]  /*3c60*/  ISETP.LT.OR P6, PT, R96, 0xba, P6 ;  /* 0x000000ba6000780c */ /* 0x000fc800037c1670 */
[----:B------:R-:W-:Y:S02]  /*3c70*/  FSEL R91, R91, -INF , !P6 ;  /* 0xff8000005b5b7808 */ /* 0x000fe40007000000 */
[----:B------:R-:W-:-:S13]  /*3c80*/  ISETP.GE.AND P6, PT, R11, 0x1, PT ;  /* 0x000000010b00780c */ /* 0x000fda0003fc6270 */
[----:B------:R-:W-:Y:S05]  /*3c90*/  @!P6 BRA `(.L_x_940) ;  /* 0x000000000050e947 */ /* 0x000fea0003800000 */
[----:B------:R-:W-:Y:S01]  /*3ca0*/  IADD3 R24, R18, 0x8, R4 ;  /* 0x0000000812187810 */ /* 0x000fe20007ffe004 */
[----:B------:R-:W-:Y:S04]  /*3cb0*/  BSSY B0, `(.L_x_941) ;  /* 0x000000f000007945 */ /* 0x000fe80003800000 */
[----:B------:R-:W-:-:S05]  /*3cc0*/  IMAD.IADD R161, R24, 0x1, -R19 ;  /* 0x0000000118a17824 */ /* 0x000fca00078e0a13 */
        /* <DEDUP_REMOVED lines=9> */
.L_x_942:
[----:B------:R-:W-:-:S13]  /*3d60*/  ISETP.NE.AND P6, PT, R11, 0x1, PT ;  /* 0x000000010b00780c */ /* 0x000fda0003fc5270 */
[----:B------:R-:W0:Y:S02]  /*3d70*/  @P6 LDC.64 R24, c[0x0][0x9e8] ;  /* 0x00027a00ff186b82 */ /* 0x000e240000000a00 */
[----:B0-----:R-:W-:-:S05]  /*3d80*/  @P6 IMAD.HI.U32 R24, R161, R24, RZ ;  /* 0x00000018a1186227 */ /* 0x001fca00078e00ff */
[----:B------:R-:W-:-:S07]  /*3d90*/  @P6 SHF.R.U32.HI R161, RZ, R25, R24 ;  /* 0x00000019ffa16219 */ /* 0x000fce0000011618 */
.L_x_943:
[----:B------:R-:W-:Y:S05]  /*3da0*/  BSYNC B0 ;  /* 0x0000000000007941 */ /* 0x000fea0003800000 */
.L_x_941:
[----:B------:R-:W-:-:S05]  /*3db0*/  IMAD R161, R161, R11, R90 ;  /* 0x0000000ba1a17224 */ /* 0x000fca00078e025a */
[----:B------:R-:W-:Y:S02]  /*3dc0*/  VIMNMX R64, R64, R161, !PT ;  /* 0x000000a140407248 */ /* 0x000fe40007fe0100 */
[----:B------:R-:W-:-:S07]  /*3dd0*/  VIADDMNMX R6, R161, R11, R6, PT ;  /* 0x0000000ba1067246 */ /* 0x000fce0003800106 */
.L_x_940:
        /* <DEDUP_REMOVED lines=124> */
[----:B------:R-:W-:Y:S01]  /*45a0*/  ISETP.NE.AND P6, PT, R74, RZ, PT ;  /* 0x000000ff4a00720c */ /* 0x000fe20003fc5270 */
[----:B------:R-:W-:Y:S01]  /*45b0*/  IMAD.U32 R74, RZ, RZ, UR7 ;  /* 0x00000007ff4a7e24 */ /* 0x000fe2000f8e00ff */
        /* <DEDUP_REMOVED lines=25> */
[----:B------:R-:W0:Y:S01]  /*4750*/  SHFL.BFLY PT, R9, R8, 0x2, 0x1f ;  /* 0x0c401f0008097f89 */ /* 0x000e2200000e0000 */
        /* <DEDUP_REMOVED lines=11> */
[----:B0-----:R-:W-:Y:S02]  /*4810*/  FMNMX.FTZ R12, R8, R9, !PT ;  /* 0x00000009080c7209 */ /* 0x001fe40007810000 */
[----:B------:R-:W-:Y:S02]  /*4820*/  FSEL R43, R43, -INF , !P1 ;  /* 0xff8000002b2b7808 */ /* 0x000fe40004800000 */
[----:B------:R-:W-:Y:S01]  /*4830*/  ISETP.NE.AND P1, PT, R150, RZ, PT ;  /* 0x000000ff9600720c */ /* 0x000fe20003f25270 */
[----:B------:R-:W0:Y:S03]  /*4840*/  SHFL.BFLY PT, R9, R12, 0x1, 0x1f ;  /* 0x0c201f000c097f89 */ /* 0x000e2600000e0000 */
[----:B------:R-:W-:-:S04]  /*4850*/  ISETP.GT.AND P1, PT, R64, 0x70, !P1 ;  /* 0x000000704000780c */ /* 0x000fc80004f24270 */
[----:B------:R-:W-:-:S04]  /*4860*/  ISETP.LT.OR P1, PT, R6, 0x71, P1 ;  /* 0x000000710600780c */ /* 0x000fc80000f21670 */
[----:B------:R-:W-:Y:S02]  /*4870*/  FSEL R31, R48, -INF , !P1 ;  /* 0xff800000301f7808 */ /* 0x000fe40004800000 */
[----:B------:R-:W-:-:S04]  /*4880*/  ISETP.NE.AND P1, PT, R152, RZ, PT ;  /* 0x000000ff9800720c */ /* 0x000fc80003f25270 */
[----:B------:R-:W-:-:S04]  /*4890*/  ISETP.GT.AND P1, PT, R64, 0x71, !P1 ;  /* 0x000000714000780c */ /* 0x000fc80004f24270 */
[----:B------:R-:W-:Y:S02]  /*48a0*/  ISETP.LT.OR P1, PT, R6, 0x72, P1 ;  /* 0x000000720600780c */ /* 0x000fe40000f21670 */
[----:B0-----:R-:W-:Y:S02]  /*48b0*/  FMNMX.FTZ R9, R12, R9, !PT ;  /* 0x000000090c097209 */ /* 0x001fe40007810000 */
[----:B------:R-:W-:Y:S02]  /*48c0*/  FSEL R47, R47, -INF , !P1 ;  /* 0xff8000002f2f7808 */ /* 0x000fe40004800000 */
[----:B------:R-:W-:Y:S01]  /*48d0*/  ISETP.GT.AND P1, PT, R64, 0x78, !P3 ;  /* 0x000000784000780c */ /* 0x000fe20005f24270 */
[----:B------:R-:W-:-:S01]  /*48e0*/  FFMA.FTZ R36, R9, R74, -8 ;  /* 0xc100000009247423 */ /* 0x000fc2000001004a */
        /* <DEDUP_REMOVED lines=77> */
[----:B------:R-:W-:Y:S01]  /*4dc0*/  ISETP.GT.AND P2, PT, R64, 0xb9, !P6 ;  /* 0x000000b94000780c */ /* 0x000fe20007744270 */
[--C-:B------:R-:W-:Y:S01]  /*4dd0*/  FFMA.FTZ R64, R67, R74, -R36.reuse ;  /* 0x0000004a43407223 */ /* 0x100fe20000010824 */
[----:B------:R-:W-:Y:S01]  /*4de0*/  FMNMX.FTZ R8, R193, R8, !PT ;  /* 0x00000008c1087209 */ /* 0x000fe20007810000 */
[-CC-:B------:R-:W-:Y:S01]  /*4df0*/  FFMA.FTZ R99, R101, R74.reuse, -R36.reuse ;  /* 0x0000004a65637223 */ /* 0x180fe20000010824 */
[----:B------:R-:W-:Y:S01]  /*4e00*/  ISETP.LT.OR P2, PT, R6, 0xba, P2 ;  /* 0x000000ba0600780c */ /* 0x000fe20001741670 */
[--C-:B------:R-:W-:Y:S01]  /*4e10*/  FFMA.FTZ R6, R87, R74, -R36.reuse ;  /* 0x0000004a57067223 */ /* 0x100fe20000010824 */
[----:B------:R-:W-:Y:S01]  /*4e20*/  FMNMX.FTZ R8, R177, R8, !PT ;  /* 0x00000008b1087209 */ /* 0x000fe20007810000 */
[----:B------:R-:W-:Y:S01]  /*4e30*/  MUFU.EX2 R20, R20 ;  /* 0x0000001400147308 */ /* 0x000fe20000000800 */
[----:B------:R-:W-:Y:S01]  /*4e40*/  FSEL R129, R46, -INF , !P2 ;  /* 0xff8000002e817808 */ /* 0x000fe20005000000 */
[--C-:B------:R-:W-:Y:S01]  /*4e50*/  FFMA.FTZ R62, R71, R74, -R36.reuse ;  /* 0x0000004a473e7223 */ /* 0x100fe20000010824 */
[----:B------:R-:W-:Y:S01]  /*4e60*/  FMNMX.FTZ R8, R175, R8, !PT ;  /* 0x00000008af087209 */ /* 0x000fe20007810000 */
[-CC-:B------:R-:W-:Y:S01]  /*4e70*/  FFMA.FTZ R97, R103, R74.reuse, -R36.reuse ;  /* 0x0000004a67617223 */ /* 0x180fe20000010824 */
[----:B------:R-:W-:-:S01]  /*4e80*/  FFMA.FTZ R30, R131, R74, -R36 ;  /* 0x0000004a831e7223 */ /* 0x000fc20000010824 */
[--C-:B------:R-:W-:Y:S01]  /*4e90*/  FFMA.FTZ R103, R105, R74, -R36.reuse ;  /* 0x0000004a69677223 */ /* 0x100fe20000010824 */
[----:B------:R-:W-:Y:S01]  /*4ea0*/  FMNMX.FTZ R8, R25, R8, !PT ;  /* 0x0000000819087209 */ /* 0x000fe20007810000 */
[----:B------:R-:W0:Y:S01]  /*4eb0*/  MUFU.EX2 R95, R95 ;  /* 0x0000005f005f7308 */ /* 0x000e220000000800 */
        /* <DEDUP_REMOVED lines=24> */
[----:B0-----:R-:W-:Y:S01]  /*5040*/  F2FP.SATFINITE.E4M3.F32.PACK_AB_MERGE_C R204, R95, R20, RZ ;  /* 0x000000145fcc723e */ /* 0x001fe200048070ff */
[--C-:B------:R-:W-:Y:S01]  /*5050*/  FFMA.FTZ R50, R143, R74, -R36.reuse ;  /* 0x0000004a8f327223 */ /* 0x100fe20000010824 */
[----:B------:R-:W-:Y:S01]  /*5060*/  FMNMX.FTZ R8, R167, R8, !PT ;  /* 0x00000008a7087209 */ /* 0x000fe20007810000 */
[-C--:B------:R-:W-:Y:S01]  /*5070*/  FFMA.FTZ R115, R145, R74.reuse, -R36 ;  /* 0x0000004a91737223 */ /* 0x080fe20000010824 */
[----:B------:R-:W-:Y:S01]  /*5080*/  F2FP.SATFINITE.E4M3.F32.PACK_AB_MERGE_C R204, R12, R3, R204 ;  /* 0x000000030ccc723e */ /* 0x000fe200048070cc */
        /* <DEDUP_REMOVED lines=22> */
[----:B------:R-:W-:Y:S01]  /*51f0*/  FFMA.FTZ R73, R73, R74, -R36 ;  /* 0x0000004a49497223 */ /* 0x000fe20000010824 */
[----:B------:R-:W-:Y:S01]  /*5200*/  F2FP.SATFINITE.E4M3.F32.PACK_AB_MERGE_C R206, R93, R14, R206 ;  /* 0x0000000e5dce723e */ /* 0x000fe200048070ce */
[--C-:B------:R-:W-:Y:S01]  /*5210*/  FFMA.FTZ R65, R65, R74, -R36.reuse ;  /* 0x0000004a41417223 */ /* 0x100fe20000010824 */
[----:B------:R-:W-:Y:S01]  /*5220*/  FMNMX.FTZ R8, R161, R8, !PT ;  /* 0x00000008a1087209 */ /* 0x000fe20007810000 */
[----:B------:R-:W-:Y:S01]  /*5230*/  MUFU.EX2 R30, R30 ;  /* 0x0000001e001e7308 */ /* 0x000fe20000000800 */
[----:B------:R-:W-:-:S01]  /*5240*/  FFMA.FTZ R63, R63, R74, -R36 ;  /* 0x0000004a3f3f7223 */ /* 0x000fc20000010824 */
[----:B------:R-:W-:Y:S01]  /*5250*/  FFMA.FTZ R36, R91, R74, -R36 ;  /* 0x0000004a5b247223 */ /* 0x000fe20000010824 */
[----:B------:R-:W-:-:S02]  /*5260*/  FMNMX.FTZ R8, R35, R8, !PT ;  /* 0x0000000823087209 */ /* 0x000fc40007810000 */
[----:B------:R-:W-:Y:S02]  /*5270*/  ISETP.GE.AND P6, PT, R11, 0x1, PT ;  /* 0x000000010b00780c */ /* 0x000fe40003fc6270 */
        /* <DEDUP_REMOVED lines=41> */
[----:B------:R-:W-:Y:S04]  /*5510*/  MUFU.EX2 R113, R113 ;  /* 0x0000007100717308 */ /* 0x000fe80000000800 */
[----:B------:R-:W0:Y:S04]  /*5520*/  SHFL.BFLY PT, R87, R8, 0x2, 0x1f ;  /* 0x0c401f0008577f89 */ /* 0x000e2800000e0000 */
[----:B------:R-:W-:Y:S08]  /*5530*/  MUFU.EX2 R50, R50 ;  /* 0x0000003200327308 */ /* 0x000ff00000000800 */
[----:B------:R-:W-:Y:S08]  /*5540*/  MUFU.EX2 R115, R115 ;  /* 0x0000007300737308 */ /* 0x000ff00000000800 */
[----:B------:R-:W-:Y:S01]  /*5550*/  MUFU.EX2 R52, R52 ;  /* 0x0000003400347308 */ /* 0x000fe20000000800 */
[----:B0-----:R-:W-:-:S07]  /*5560*/  FMNMX.FTZ R87, R8, R87, !PT ;  /* 0x0000005708577209 */ /* 0x001fce0007810000 */
[----:B------:R-:W-:Y:S01]  /*5570*/  MUFU.EX2 R117, R117 ;  /* 0x0000007500757308 */ /* 0x000fe20000000800 */
[----:B------:R-:W0:Y:S07]  /*5580*/  SHFL.BFLY PT, R8, R87, 0x1, 0x1f ;  /* 0x0c201f0057087f89 */ /* 0x000e2e00000e0000 */
[----:B------:R-:W-:Y:S08]  /*5590*/  MUFU.EX2 R56, R56 ;  /* 0x0000003800387308 */ /* 0x000ff00000000800 */
[----:B------:R-:W-:Y:S08]  /*55a0*/  MUFU.EX2 R125, R125 ;  /* 0x0000007d007d7308 */ /* 0x000ff00000000800 */
[----:B------:R-:W-:Y:S01]  /*55b0*/  MUFU.EX2 R54, R54 ;  /* 0x0000003600367308 */ /* 0x000fe20000000800 */
[----:B0-----:R-:W-:-:S04]  /*55c0*/  FMNMX.FTZ R8, R87, R8, !PT ;  /* 0x0000000857087209 */ /* 0x001fc80007810000 */
[C---:B------:R-:W-:Y:S01]  /*55d0*/  FSETP.NEU.FTZ.AND P1, PT, R8.reuse, -INF , PT ;  /* 0xff8000000800780b */ /* 0x040fe20003f3d000 */
[----:B------:R-:W-:-:S02]  /*55e0*/  FFMA.FTZ R66, R8, R74, -8 ;  /* 0xc100000008427423 */ /* 0x000fc4000001004a */
[----:B------:R-:W-:Y:S03]  /*55f0*/  MUFU.EX2 R119, R119 ;  /* 0x0000007700777308 */ /* 0x000fe60000000800 */
[----:B------:R-:W-:-:S05]  /*5600*/  FSEL R66, R66, RZ, P1 ;  /* 0x000000ff42427208 */ /* 0x000fca0000800000 */
[-CC-:B------:R-:W-:Y:S01]  /*5610*/  FFMA.FTZ R38, R38, R74.reuse, -R66.reuse ;  /* 0x0000004a26267223 */ /* 0x180fe20000010842 */
[----:B------:R-:W-:-:S01]  /*5620*/  FFMA.FTZ R67, R181, R74, -R66 ;  /* 0x0000004ab5437223 */ /* 0x000fc20000010842 */
[-CC-:B------:R-:W-:Y:S01]  /*5630*/  FFMA.FTZ R68, R179, R74.reuse, -R66.reuse ;  /* 0x0000004ab3447223 */ /* 0x180fe20000010842 */
[----:B------:R-:W-:-:S01]  /*5640*/  FFMA.FTZ R90, R39, R74, -R66 ;  /* 0x0000004a275a7223 */ /* 0x000fc20000010842 */
[----:B------:R-:W-:Y:S01]  /*5650*/  FADD.FTZ R39, R3, R12 ;  /* 0x0000000c03277221 */ /* 0x000fe20000010000 */
[----:B------:R-:W-:-:S01]  /*5660*/  FFMA.FTZ R71, R7, R74, -R66 ;  /* 0x0000004a07477223 */ /* 0x000fc20000010842 */
[----:B------:R-:W-:Y:S01]  /*5670*/  MUFU.EX2 R38, R38 ;  /* 0x0000002600267308 */ /* 0x000fe20000000800 */
[----:B------:R-:W-:-:S01]  /*5680*/  FFMA.FTZ R7, R193, R74, -R66 ;  /* 0x0000004ac1077223 */ /* 0x000fc20000010842 */
[----:B------:R-:W-:Y:S01]  /*5690*/  FADD.FTZ R94, R20, R39 ;  /* 0x00000027145e7221 */ /* 0x000fe20000010000 */
[----:B------:R-:W-:-:S01]  /*56a0*/  FFMA.FTZ R70, R177, R74, -R66 ;  /* 0x0000004ab1467223 */ /* 0x000fc20000010842 */
[-CC-:B------:R-:W-:Y:S01]  /*56b0*/  FFMA.FTZ R72, R175, R74.reuse, -R66.reuse ;  /* 0x0000004aaf487223 */ /* 0x180fe20000010842 */
[----:B------:R-:W-:-:S01]  /*56c0*/  FFMA.FTZ R96, R43, R74, -R66 ;  /* 0x0000004a2b607223 */ /* 0x000fc20000010842 */
[----:B------:R-:W-:Y:S01]  /*56d0*/  FADD.FTZ R39, R95, R94 ;  /* 0x0000005e5f277221 */ /* 0x000fe20000010000 */
[----:B------:R-:W-:-:S01]  /*56e0*/  FFMA.FTZ R75, R25, R74, -R66 ;  /* 0x0000004a194b7223 */ /* 0x000fc20000010842 */
[----:B------:R-:W0:Y:S01]  /*56f0*/  MUFU.EX2 R67, R67 ;  /* 0x0000004300437308 */ /* 0x000e220000000800 */
[----:B------:R-:W-:-:S01]  /*5700*/  FFMA.FTZ R25, R191, R74, -R66 ;  /* 0x0000004abf197223 */ /* 0x000fc20000010842 */
[----:B------:R-:W-:Y:S01]  /*5710*/  FADD.FTZ R94, R14, R39 ;  /* 0x000000270e5e7221 */ /* 0x000fe20000010000 */
[----:B------:R-:W-:-:S01]  /*5720*/  FFMA.FTZ R76, R173, R74, -R66 ;  /* 0x0000004aad4c7223 */ /* 0x000fc20000010842 */
[-CC-:B------:R-:W-:Y:S01]  /*5730*/  FFMA.FTZ R78, R171, R74.reuse, -R66.reuse ;  /* 0x0000004aab4e7223 */ /* 0x180fe20000010842 */
[----:B------:R-:W-:-:S01]  /*5740*/  FFMA.FTZ R79, R15, R74, -R66 ;  /* 0x0000004a0f4f7223 */ /* 0x000fc20000010842 */
[----:B------:R-:W-:Y:S01]  /*5750*/  FADD.FTZ R43, R93, R94 ;  /* 0x0000005e5d2b7221 */ /* 0x000fe20000010000 */
[----:B------:R-:W-:-:S01]  /*5760*/  FFMA.FTZ R15, R189, R74, -R66 ;  /* 0x0000004abd0f7223 */ /* 0x000fc20000010842 */
[----:B------:R-:W1:Y:S01]  /*5770*/  MUFU.EX2 R68, R68 ;  /* 0x0000004400447308 */ /* 0x000e620000000800 */
[----:B------:R-:W-:-:S01]  /*5780*/  FFMA.FTZ R80, R169, R74, -R66 ;  /* 0x0000004aa9507223 */ /* 0x000fc20000010842 */
[----:B------:R-:W-:Y:S01]  /*5790*/  FADD.FTZ R98, R26, R43 ;  /* 0x0000002b1a627221 */ /* 0x000fe20000010000 */
[----:B------:R-:W-:-:S01]  /*57a0*/  FFMA.FTZ R82, R167, R74, -R66 ;  /* 0x0000004aa7527223 */ /* 0x000fc20000010842 */
[-CC-:B------:R-:W-:Y:S01]  /*57b0*/  FFMA.FTZ R83, R29, R74.reuse, -R66.reuse ;  /* 0x0000004a1d537223 */ /* 0x180fe20000010842 */
[----:B------:R-:W-:-:S01]  /*57c0*/  FFMA.FTZ R29, R187, R74, -R66 ;  /* 0x0000004abb1d7223 */ /* 0x000fc20000010842 */
[-CC-:B------:R-:W-:Y:S01]  /*57d0*/  FFMA.FTZ R84, R165, R74.reuse, -R66.reuse ;  /* 0x0000004aa5547223 */ /* 0x180fe20000010842 */
[----:B------:R-:W-:-:S01]  /*57e0*/  FFMA.FTZ R86, R163, R74, -R66 ;  /* 0x0000004aa3567223 */ /* 0x000fc20000010842 */
[----:B------:R-:W2:Y:S01]  /*57f0*/  MUFU.EX2 R71, R71 ;  /* 0x0000004700477308 */ /* 0x000ea20000000800 */
        /* <DEDUP_REMOVED lines=8> */
[----:B-1----:R-:W-:-:S01]  /*5880*/  FADD.FTZ R94, R68, R39 ;  /* 0x00000027445e7221 */ /* 0x002fc20000010000 */
[----:B------:R-:W-:Y:S01]  /*5890*/  FADD.FTZ R39, R99, R98 ;  /* 0x0000006263277221 */ /* 0x000fe20000010000 */
[----:B------:R-:W-:-:S01]  /*58a0*/  FFMA.FTZ R27, R27, R74, -R66 ;  /* 0x0000004a1b1b7223 */ /* 0x000fc20000010842 */
[-CC-:B------:R-:W-:Y:S01]  /*58b0*/  FFMA.FTZ R31, R31, R74.reuse, -R66.reuse ;  /* 0x0000004a1f1f7223 */ /* 0x180fe20000010842 */
[----:B------:R-:W-:-:S01]  /*58c0*/  FFMA.FTZ R21, R21, R74, -R66 ;  /* 0x0000004a15157223 */ /* 0x000fc20000010842 */
[----:B------:R-:W-:Y:S01]  /*58d0*/  FADD.FTZ R98, R24, R39 ;  /* 0x0000002718627221 */ /* 0x000fe20000010000 */
[----:B------:R-:W-:-:S01]  /*58e0*/  FFMA.FTZ R49, R49, R74, -R66 ;  /* 0x0000004a31317223 */ /* 0x000fc20000010842 */
[----:B------:R-:W1:Y:S01]  /*58f0*/  MUFU.EX2 R70, R70 ;  /* 0x0000004600467308 */ /* 0x000e620000000800 */
[----:B--2---:R-:W-:-:S01]  /*5900*/  FADD.FTZ R94, R71, R94 ;  /* 0x0000005e475e7221 */ /* 0x004fc20000010000 */
[----:B------:R-:W-:Y:S01]  /*5910*/  FADD.FTZ R43, R97, R98 ;  /* 0x00000062612b7221 */ /* 0x000fe20000010000 */
[----:B------:R-:W-:-:S01]  /*5920*/  FFMA.FTZ R20, R195, R74, -R66 ;  /* 0x0000004ac3147223 */ /* 0x000fc20000010842 */
[-CC-:B------:R-:W-:Y:S01]  /*5930*/  FFMA.FTZ R51, R51, R74.reuse, -R66.reuse ;  /* 0x0000004a33337223 */ /* 0x180fe20000010842 */
[----:B------:R-:W-:-:S01]  /*5940*/  FFMA.FTZ R13, R13, R74, -R66 ;  /* 0x0000004a0d0d7223 */ /* 0x000fc20000010842 */
[----:B------:R-:W-:Y:S01]  /*5950*/  FADD.FTZ R100, R30, R43 ;  /* 0x0000002b1e647221 */ /* 0x000fe20000010000 */
        /* <DEDUP_REMOVED lines=19> */
[----:B------:R-:W-:Y:S01]  /*5a90*/  FADD.FTZ R39, R103, R100 ;  /* 0x0000006467277221 */ /* 0x000fe20000010000 */
[----:B------:R-:W-:-:S01]  /*5aa0*/  FFMA.FTZ R66, R129, R74, -R66 ;  /* 0x0000004a81427223 */ /* 0x000fc20000010842 */
[----:B------:R-:W-:-:S02]  /*5ab0*/  F2FP.SATFINITE.E4M3.F32.PACK_AB_MERGE_C R68, R71, R68, RZ ;  /* 0x000000444744723e */ /* 0x000fc400048070ff */
[----:B------:R-:W-:-:S01]  /*5ac0*/  FADD.FTZ R100, R28, R39 ;  /* 0x000000271c647221 */ /* 0x000fc20000010000 */
[----:B------:R-:W-:Y:S01]  /*5ad0*/  F2FP.SATFINITE.E4M3.F32.PACK_AB_MERGE_C R28, R125, R56, RZ ;  /* 0x000000387d1c723e */ /* 0x000fe200048070ff */
[----:B------:R-:W2:Y:S01]  /*5ae0*/  MUFU.EX2 R76, R76 ;  /* 0x0000004c004c7308 */ /* 0x000ea20000000800 */
[----:B0-----:R-:W-:-:S01]  /*5af0*/  FADD.FTZ R98, R75, R98 ;  /* 0x000000624b627221 */ /* 0x001fc20000010000 */
[----:B------:R-:W-:Y:S01]  /*5b00*/  FADD.FTZ R43, R101, R100 ;  /* 0x00000064652b7221 */ /* 0x000fe20000010000 */
[----:B------:R-:W-:Y:S02]  /*5b10*/  F2FP.SATFINITE.E4M3.F32.PACK_AB_MERGE_C R194, R119, R54, R28 ;  /* 0x0000003677c2723e */ /* 0x000fe4000480701c */
[----:B------:R-:W-:Y:S01]  /*5b20*/  F2FP.SATFINITE.E4M3.F32.PACK_AB_MERGE_C R72, R75, R72, RZ ;  /* 0x000000484b48723e */ /* 0x000fe200048070ff */
[----:B------:R-:W-:-:S01]  /*5b30*/  FADD.FTZ R100, R32, R43 ;  /* 0x0000002b20647221 */ /* 0x000fc20000010000 */
[----:B------:R-:W-:Y:S01]  /*5b40*/  F2FP.SATFINITE.E4M3.F32.PACK_AB_MERGE_C R205, R67, R38, R68 ;  /* 0x0000002643cd723e */ /* 0x000fe20004807044 */
[----:B------:R-:W0:Y:S01]  /*5b50*/  MUFU.EX2 R78, R78 ;  /* 0x0000004e004e7308 */ /* 0x000e220000000800 */
[----:B-1----:R-:W-:-:S01]  /*5b60*/  FADD.FTZ R39, R25, R98 ;  /* 0x0000006219277221 */ /* 0x002fc20000010000 */
[----:B------:R-:W-:-:S06]  /*5b70*/  F2FP.SATFINITE.E4M3.F32.PACK_AB_MERGE_C R207, R70, R7, R72 ;  /* 0x0000000746cf723e */ /* 0x000fcc0004807048 */
[----:B------:R-:W1:Y:S01]  /*5b80*/  MUFU.EX2 R79, R79 ;  /* 0x0000004f004f7308 */ /* 0x000e620000000800 */
[----:B--2---:R-:W-:-:S07]  /*5b90*/  FADD.FTZ R39, R76, R39 ;  /* 0x000000274c277221 */ /* 0x004fce0000010000 */
[----:B------:R-:W2:Y:S01]  /*5ba0*/  MUFU.EX2 R15, R15 ;  /* 0x0000000f000f7308 */ /* 0x000ea20000000800 */
[----:B0-----:R-:W-:-:S01]  /*5bb0*/  FADD.FTZ R26, R78, R39 ;  /* 0x000000274e1a7221 */ /* 0x001fc20000010000 */
[----:B------:R-:W-:-:S04]  /*5bc0*/  FADD.FTZ R39, R105, R100 ;  /* 0x0000006469277221 */ /* 0x000fc80000010000 */
[----:B------:R-:W-:Y:S02]  /*5bd0*/  FADD.FTZ R30, R34, R39 ;  /* 0x00000027221e7221 */ /* 0x000fe40000010000 */
[----:B------:R-:W0:Y:S01]  /*5be0*/  MUFU.EX2 R80, R80 ;  /* 0x0000005000507308 */ /* 0x000e220000000800 */
[----:B-1----:R-:W-:-:S01]  /*5bf0*/  FADD.FTZ R26, R79, R26 ;  /* 0x0000001a4f1a7221 */ /* 0x002fc20000010000 */
[----:B------:R-:W-:Y:S01]  /*5c00*/  FADD.FTZ R43, R107, R30 ;  /* 0x0000001e6b2b7221 */ /* 0x000fe20000010000 */
[----:B------:R-:W-:-:S04]  /*5c10*/  F2FP.SATFINITE.E4M3.F32.PACK_AB_MERGE_C R78, R79, R78, RZ ;  /* 0x0000004e4f4e723e */ /* 0x000fc800048070ff */
[----:B------:R-:W-:Y:S01]  /*5c20*/  F2FP.SATFINITE.E4M3.F32.PACK_AB_MERGE_C R78, R76, R25, R78 ;  /* 0x000000194c4e723e */ /* 0x000fe2000480704e */
[----:B------:R-:W1:Y:S01]  /*5c30*/  MUFU.EX2 R82, R82 ;  /* 0x0000005200527308 */ /* 0x000e620000000800 */
[----:B--2---:R-:W-:-:S01]  /*5c40*/  FADD.FTZ R39, R15, R26 ;  /* 0x0000001a0f277221 */ /* 0x004fc20000010000 */
[----:B------:R-:W-:Y:S01]  /*5c50*/  FADD.FTZ R26, R40, R43 ;  /* 0x0000002b281a7221 */ /* 0x000fe20000010000 */
[----:B------:R-:W-:-:S03]  /*5c60*/  F2FP.SATFINITE.E4M3.F32.PACK_AB_MERGE_C R40, R109, R40, RZ ;  /* 0x000000286d28723e */ /* 0x000fc600048070ff */
[----:B------:R-:W-:Y:S01]  /*5c70*/  FADD.FTZ R109, R109, R26 ;  /* 0x0000001a6d6d7221 */ /* 0x000fe20000010000 */
[----:B------:R-:W-:Y:S01]  /*5c80*/  F2FP.SATFINITE.E4M3.F32.PACK_AB_MERGE_C R26, R117, R52, RZ ;  /* 0x00000034751a723e */ /* 0x000fe200048070ff */
[----:B------:R-:W2:Y:S01]  /*5c90*/  MUFU.EX2 R83, R83 ;  /* 0x0000005300537308 */ /* 0x000ea20000000800 */
[----:B0-----:R-:W-:-:S01]  /*5ca0*/  FADD.FTZ R39, R80, R39 ;  /* 0x0000002750277221 */ /* 0x001fc20000010000 */
[----:B------:R-:W-:Y:S01]  /*5cb0*/  FADD.FTZ R14, R44, R109 ;  /* 0x0000006d2c0e7221 */ /* 0x000fe20000010000 */
[----:B------:R-:W-:Y:S02]  /*5cc0*/  F2FP.SATFINITE.E4M3.F32.PACK_AB_MERGE_C R192, R115, R50, R26 ;  /* 0x0000003273c0723e */ /* 0x000fe4000480701a */
[----:B------:R-:W-:Y:S01]  /*5cd0*/  F2FP.SATFINITE.E4M3.F32.PACK_AB_MERGE_C R196, R107, R34, R40 ;  /* 0x000000226bc4723e */ /* 0x000fe20004807028 */
[----:B------:R-:W-:-:S02]  /*5ce0*/  FADD.FTZ R43, R111, R14 ;  /* 0x0000000e6f2b7221 */ /* 0x000fc40000010000 */
[----:B------:R-:W0:Y:S01]  /*5cf0*/  MUFU.EX2 R29, R29 ;  /* 0x0000001d001d7308 */ /* 0x000e220000000800 */
[----:B-1----:R-:W-:-:S01]  /*5d00*/  FADD.FTZ R12, R82, R39 ;  /* 0x00000027520c7221 */ /* 0x002fc20000010000 */
[----:B------:R-:W-:Y:S01]  /*5d10*/  FADD.FTZ R24, R48, R43 ;  /* 0x0000002b30187221 */ /* 0x000fe20000010000 */
[----:B------:R-:W-:-:S03]  /*5d20*/  F2FP.SATFINITE.E4M3.F32.PACK_AB_MERGE_C R48, R113, R48, RZ ;  /* 0x000000307130723e */ /* 0x000fc600048070ff */
[----:B------:R-:W-:Y:S01]  /*5d30*/  FADD.FTZ R113, R113, R24 ;  /* 0x0000001871717221 */ /* 0x000fe20000010000 */
[----:B------:R-:W-:Y:S01]  /*5d40*/  F2FP.SATFINITE.E4M3.F32.PACK_AB_MERGE_C R198, R111, R44, R48 ;  /* 0x0000002c6fc6723e */ /* 0x000fe20004807030 */
[----:B------:R-:W1:Y:S01]  /*5d50*/  MUFU.EX2 R84, R84 ;  /* 0x0000005400547308 */ /* 0x000e620000000800 */
[----:B--2---:R-:W-:-:S01]  /*5d60*/  FADD.FTZ R12, R83, R12 ;  /* 0x0000000c530c7221 */ /* 0x004fc20000010000 */
[----:B------:R-:W-:Y:S01]  /*5d70*/  FADD.FTZ R24, R50, R113 ;  /* 0x0000007132187221 */ /* 0x000fe20000010000 */
[----:B------:R-:W-:-:S03]  /*5d80*/  F2FP.SATFINITE.E4M3.F32.PACK_AB_MERGE_C R82, R83, R82, RZ ;  /* 0x000000525352723e */ /* 0x000fc600048070ff */
[----:B------:R-:W-:Y:S01]  /*5d90*/  FADD.FTZ R43, R115, R24 ;  /* 0x00000018732b7221 */ /* 0x000fe20000010000 */
[----:B------:R-:W-:Y:S01]  /*5da0*/  F2FP.SATFINITE.E4M3.F32.PACK_AB_MERGE_C R203, R80, R15, R82 ;  /* 0x0000000f50cb723e */ /* 0x000fe20004807052 */
[----:B------:R-:W2:Y:S01]  /*5db0*/  MUFU.EX2 R86, R86 ;  /* 0x0000005600567308 */ /* 0x000ea20000000800 */
[----:B0-----:R-:W-:-:S01]  /*5dc0*/  FADD.FTZ R39, R29, R12 ;  /* 0x0000000c1d277221 */ /* 0x001fc20000010000 */
[----:B------:R-:W-:-:S04]  /*5dd0*/  FADD.FTZ R52, R52, R43 ;  /* 0x0000002b34347221 */ /* 0x000fc80000010000 */
[----:B------:R-:W-:Y:S02]  /*5de0*/  FADD.FTZ R117, R117, R52 ;  /* 0x0000003475757221 */ /* 0x000fe40000010000 */
[----:B------:R-:W0:Y:S01]  /*5df0*/  MUFU.EX2 R87, R87 ;  /* 0x0000005700577308 */ /* 0x000e220000000800 */
        /* <DEDUP_REMOVED lines=8> */
[----:B0-----:R-:W-:-:S01]  /*5e80*/  FADD.FTZ R14, R87, R14 ;  /* 0x0000000e570e7221 */ /* 0x001fc20000010000 */
[----:B------:R-:W-:-:S06]  /*5e90*/  F2FP.SATFINITE.E4M3.F32.PACK_AB_MERGE_C R86, R87, R86, RZ ;  /* 0x000000565756723e */ /* 0x000fcc00048070ff */
[----:B------:R-:W0:Y:S01]  /*5ea0*/  MUFU.EX2 R35, R35 ;  /* 0x0000002300237308 */ /* 0x000e220000000800 */
[----:B-1----:R-:W-:-:S07]  /*5eb0*/  FADD.FTZ R39, R33, R14 ;  /* 0x0000000e21277221 */ /* 0x002fce0000010000 */
[----:B------:R-:W1:Y:S01]  /*5ec0*/  MUFU.EX2 R92, R92 ;  /* 0x0000005c005c7308 */ /* 0x000e620000000800 */
[----:B--2---:R-:W-:-:S07]  /*5ed0*/  FADD.FTZ R24, R88, R39 ;  /* 0x0000002758187221 */ /* 0x004fce0000010000 */
[----:B------:R-:W2:Y:S01]  /*5ee0*/  MUFU.EX2 R37, R37 ;  /* 0x0000002500257308 */ /* 0x000ea20000000800 */
[----:B0-----:R-:W-:-:S07]  /*5ef0*/  FADD.FTZ R39, R35, R24 ;  /* 0x0000001823277221 */ /* 0x001fce0000010000 */
[----:B------:R-:W0:Y:S01]  /*5f00*/  MUFU.EX2 R90, R90 ;  /* 0x0000005a005a7308 */ /* 0x000e220000000800 */
[----:B-1----:R-:W-:-:S01]  /*5f10*/  FADD.FTZ R24, R92, R39 ;  /* 0x000000275c187221 */ /* 0x002fc20000010000 */
[----:B------:R-:W-:-:S04]  /*5f20*/  F2FP.SATFINITE.E4M3.F32.PACK_AB_MERGE_C R92, R92, R35, RZ ;  /* 0x000000235c5c723e */ /* 0x000fc800048070ff */
[----:B------:R-:W-:Y:S02]  /*5f30*/  F2FP.SATFINITE.E4M3.F32.PACK_AB_MERGE_C R92, R88, R33, R92 ;  /* 0x00000021585c723e */ /* 0x000fe4000480705c */
        /* <DEDUP_REMOVED lines=9> */
[----:B------:R-:W-:Y:S02]  /*5fd0*/  F2FP.SATFINITE.E4M3.F32.PACK_AB_MERGE_C R193, R90, R37, R27 ;  /* 0x000000255ac1723e */ /* 0x000fe4000480701b */
[----:B------:R-:W2:Y:S01]  /*5fe0*/  MUFU.EX2 R21, R21 ;  /* 0x0000001500157308 */ /* 0x000ea20000000800 */
[----:B0-----:R-:W-:-:S07]  /*5ff0*/  FADD.FTZ R39, R31, R26 ;  /* 0x0000001a1f277221 */ /* 0x001fce0000010000 */
[----:B------:R-:W-:Y:S01]  /*6000*/  MUFU.EX2 R6, R6 ;  /* 0x0000000600067308 */ /* 0x000fe20000000800 */
[----:B-1----:R-:W-:-:S07]  /*6010*/  FADD.FTZ R28, R94, R39 ;  /* 0x000000275e1c7221 */ /* 0x002fce0000010000 */
[----:B------:R-:W0:Y:S01]  /*6020*/  MUFU.EX2 R85, R85 ;  /* 0x0000005500557308 */ /* 0x000e220000000800 */
[----:B--2---:R-:W-:-:S07]  /*6030*/  FADD.FTZ R39, R21, R28 ;  /* 0x0000001c15277221 */ /* 0x004fce0000010000 */
[----:B------:R-:W1:Y:S08]  /*6040*/  MUFU.EX2 R98, R49 ;  /* 0x0000003100627308 */ /* 0x000e700000000800 */
[----:B------:R-:W-:Y:S01]  /*6050*/  MUFU.EX2 R58, R58 ;  /* 0x0000003a003a7308 */ /* 0x000fe20000000800 */
[----:B0-----:R-:W-:-:S07]  /*6060*/  F2FP.SATFINITE.E4M3.F32.PACK_AB_MERGE_C R30, R85, R6, RZ ;  /* 0x00000006551e723e */ /* 0x001fce00048070ff */
[----:B------:R-:W0:Y:S01]  /*6070*/  MUFU.EX2 R89, R89 ;  /* 0x0000005900597308 */ /* 0x000e220000000800 */
[----:B-1----:R-:W-:-:S01]  /*6080*/  FADD.FTZ R39, R98, R39 ;  /* 0x0000002762277221 */ /* 0x002fc20000010000 */
[----:B------:R-:W-:-:S04]  /*6090*/  F2FP.SATFINITE.E4M3.F32.PACK_AB_MERGE_C R98, R98, R21, RZ ;  /* 0x000000156262723e */ /* 0x000fc800048070ff */
[----:B------:R-:W-:Y:S02]  /*60a0*/  F2FP.SATFINITE.E4M3.F32.PACK_AB_MERGE_C R195, R94, R31, R98 ;  /* 0x0000001f5ec3723e */ /* 0x000fe40004807062 */
[----:B------:R-:W1:Y:S08]  /*60b0*/  MUFU.EX2 R20, R20 ;  /* 0x0000001400147308 */ /* 0x000e700000000800 */
[----:B------:R-:W2:Y:S01]  /*60c0*/  MUFU.EX2 R3, R51 ;  /* 0x0000003300037308 */ /* 0x000ea20000000800 */
[----:B0-----:R-:W-:Y:S01]  /*60d0*/  F2FP.SATFINITE.E4M3.F32.PACK_AB_MERGE_C R188, R89, R58, R30 ;  /* 0x0000003a59bc723e */ /* 0x001fe2000480701e */
[----:B------:R-:W-:-:S04]  /*60e0*/  FADD.FTZ R58, R58, R125 ;  /* 0x0000007d3a3a7221 */ /* 0x000fc80000010000 */
[----:B------:R-:W-:Y:S02]  /*60f0*/  FADD.FTZ R89, R89, R58 ;  /* 0x0000003a59597221 */ /* 0x000fe40000010000 */
[----:B------:R-:W0:Y:S01]  /*6100*/  MUFU.EX2 R13, R13 ;  /* 0x0000000d000d7308 */ /* 0x000e220000000800 */
[----:B-1----:R-:W-:-:S01]  /*6110*/  FADD.FTZ R28, R20, R39 ;  /* 0x00000027141c7221 */ /* 0x002fc20000010000 */
[----:B------:R-:W-:-:S04]  /*6120*/  FADD.FTZ R30, R6, R89 ;  /* 0x00000059061e7221 */ /* 0x000fc80000010000 */
[----:B------:R-:W-:Y:S02]  /*6130*/  FADD.FTZ R85, R85, R30 ;  /* 0x0000001e55557221 */ /* 0x000fe40000010000 */
[----:B------:R-:W-:Y:S01]  /*6140*/  MUFU.EX2 R46, R46 ;  /* 0x0000002e002e7308 */ /* 0x000fe20000000800 */
[----:B--2---:R-:W-:-:S07]  /*6150*/  FADD.FTZ R28, R3, R28 ;  /* 0x0000001c031c7221 */ /* 0x004fce0000010000 */
[----:B------:R-:W1:Y:S01]  /*6160*/  MUFU.EX2 R77, R77 ;  /* 0x0000004d004d7308 */ /* 0x000e620000000800 */
[----:B0-----:R-:W-:-:S07]  /*6170*/  FADD.FTZ R35, R13, R28 ;  /* 0x0000001c0d237221 */ /* 0x001fce0000010000 */
[----:B------:R-:W0:Y:S08]  /*6180*/  MUFU.EX2 R12, R53 ;  /* 0x00000035000c7308 */ /* 0x000e300000000800 */
[----:B------:R-:W-:Y:S01]  /*6190*/  MUFU.EX2 R42, R42 ;  /* 0x0000002a002a7308 */ /* 0x000fe20000000800 */
[----:B-1----:R-:W-:-:S07]  /*61a0*/  F2FP.SATFINITE.E4M3.F32.PACK_AB_MERGE_C R32, R77, R46, RZ ;  /* 0x0000002e4d20723e */ /* 0x002fce00048070ff */
[----:B------:R-:W1:Y:S01]  /*61b0*/  MUFU.EX2 R81, R81 ;  /* 0x0000005100517308 */ /* 0x000e620000000800 */
[----:B0-----:R-:W-:-:S01]  /*61c0*/  FADD.FTZ R28, R12, R35 ;  /* 0x000000230c1c7221 */ /* 0x001fc20000010000 */
[----:B------:R-:W-:-:S04]  /*61d0*/  F2FP.SATFINITE.E4M3.F32.PACK_AB_MERGE_C R30, R12, R13, RZ ;  /* 0x0000000d0c1e723e */ /* 0x000fc800048070ff */
[----:B------:R-:W-:Y:S02]  /*61e0*/  F2FP.SATFINITE.E4M3.F32.PACK_AB_MERGE_C R189, R3, R20, R30 ;  /* 0x0000001403bd723e */ /* 0x000fe4000480701e */
[----:B------:R-:W0:Y:S08]  /*61f0*/  MUFU.EX2 R5, R5 ;  /* 0x0000000500057308 */ /* 0x000e300000000800 */
[----:B------:R-:W2:Y:S01]  /*6200*/  MUFU.EX2 R14, R55 ;  /* 0x00000037000e7308 */ /* 0x000ea20000000800 */
[----:B-1----:R-:W-:Y:S01]  /*6210*/  F2FP.SATFINITE.E4M3.F32.PACK_AB_MERGE_C R190, R81, R42, R32 ;  /* 0x0000002a51be723e */ /* 0x002fe20004807020 */
[----:B------:R-:W-:-:S04]  /*6220*/  FADD.FTZ R42, R42, R85 ;  /* 0x000000552a2a7221 */ /* 0x000fc80000010000 */
[----:B------:R-:W-:Y:S02]  /*6230*/  FADD.FTZ R81, R81, R42 ;  /* 0x0000002a51517221 */ /* 0x000fe40000010000 */
[----:B------:R-:W1:Y:S01]  /*6240*/  MUFU.EX2 R197, R197 ;  /* 0x000000c500c57308 */ /* 0x000e620000000800 */
[----:B0-----:R-:W-:-:S01]  /*6250*/  FADD.FTZ R21, R5, R28 ;  /* 0x0000001c05157221 */ /* 0x001fc20000010000 */
[----:B------:R-:W-:-:S04]  /*6260*/  FADD.FTZ R46, R46, R81 ;  /* 0x000000512e2e7221 */ /* 0x000fc80000010000 */
[----:B------:R-:W-:Y:S02]  /*6270*/  FADD.FTZ R77, R77, R46 ;  /* 0x0000002e4d4d7221 */ /* 0x000fe40000010000 */
[----:B------:R-:W-:Y:S01]  /*6280*/  MUFU.EX2 R62, R62 ;  /* 0x0000003e003e7308 */ /* 0x000fe20000000800 */
[----:B--2---:R-:W-:-:S07]  /*6290*/  FADD.FTZ R28, R14, R21 ;  /* 0x000000150e1c7221 */ /* 0x004fce0000010000 */
[----:B------:R-:W0:Y:S01]  /*62a0*/  MUFU.EX2 R69, R69 ;  /* 0x0000004500457308 */ /* 0x000e220000000800 */
[----:B-1----:R-:W-:-:S07]  /*62b0*/  FADD.FTZ R13, R197, R28 ;  /* 0x0000001cc50d7221 */ /* 0x002fce0000010000 */
[----:B------:R-:W1:Y:S08]  /*62c0*/  MUFU.EX2 R24, R57 ;  /* 0x0000003900187308 */ /* 0x000e700000000800 */
[----:B------:R-:W-:Y:S01]  /*62d0*/  MUFU.EX2 R60, R60 ;  /* 0x0000003c003c7308 */ /* 0x000fe20000000800 */
[----:B0-----:R-:W-:-:S07]  /*62e0*/  F2FP.SATFINITE.E4M3.F32.PACK_AB_MERGE_C R32, R69, R62, RZ ;  /* 0x0000003e4520723e */ /* 0x001fce00048070ff */
[----:B------:R-:W0:Y:S01]  /*62f0*/  MUFU.EX2 R73, R73 ;  /* 0x0000004900497308 */ /* 0x000e220000000800 */
[C---:B-1----:R-:W-:Y:S01]  /*6300*/  F2FP.SATFINITE.E4M3.F32.PACK_AB_MERGE_C R21, R24.reuse, R197, RZ ;  /* 0x000000c51815723e */ /* 0x042fe200048070ff */
[----:B------:R-:W-:Y:S01]  /*6310*/  FADD.FTZ R24, R24, R13 ;  /* 0x0000000d18187221 */ /* 0x000fe20000010000 */
[----:B------:R-:W-:Y:S02]  /*6320*/  F2FP.SATFINITE.E4M3.F32.PACK_AB_MERGE_C R197, R84, R29, R86 ;  /* 0x0000001d54c5723e */ /* 0x000fe40004807056 */
[----:B------:R-:W-:-:S03]  /*6330*/  F2FP.SATFINITE.E4M3.F32.PACK_AB_MERGE_C R191, R14, R5, R21 ;  /* 0x000000050ebf723e */ /* 0x000fc60004807015 */
        /* <DEDUP_REMOVED lines=17> */
[C---:B0-----:R-:W-:Y:S01]  /*6450*/  F2FP.SATFINITE.E4M3.F32.PACK_AB_MERGE_C R201, R6.reuse, R201, RZ ;  /* 0x000000c906c9723e */ /* 0x041fe200048070ff */
[----:B------:R-:W-:-:S03]  /*6460*/  FADD.FTZ R6, R6, R7 ;  /* 0x0000000706067221 */ /* 0x000fc60000010000 */
[----:B------:R-:W-:Y:S01]  /*6470*/  F2FP.SATFINITE.E4M3.F32.PACK_AB_MERGE_C R185, R26, R199, R201 ;  /* 0x000000c71ab9723e */ /* 0x000fe200048070c9 */
[----:B------:R-:W-:Y:S02]  /*6480*/  IMAD.MOV.U32 R201, RZ, RZ, R78 ;  /* 0x000000ffffc97224 */ /* 0x000fe400078e004e */
[----:B------:R-:W0:Y:S01]  /*6490*/  MUFU.EX2 R41, R41 ;  /* 0x0000002900297308 */ /* 0x000e220000000800 */
[----:B------:R-:W-:-:S07]  /*64a0*/  IMAD.MOV.U32 R199, RZ, RZ, R92 ;  /* 0x000000ffffc77224 */ /* 0x000fce00078e005c */
[----:B------:R-:W2:Y:S01]  /*64b0*/  MUFU.EX2 R12, R127 ;  /* 0x0000007f000c7308 */ /* 0x000ea20000000800 */
[----:B-1----:R-:W-:Y:S01]  /*64c0*/  F2FP.SATFINITE.E4M3.F32.PACK_AB_MERGE_C R186, R65, R64, R13 ;  /* 0x0000004041ba723e */ /* 0x002fe2000480700d */
[----:B------:R-:W-:-:S04]  /*64d0*/  FADD.FTZ R64, R64, R69 ;  /* 0x0000004540407221 */ /* 0x000fc80000010000 */
[----:B------:R-:W-:Y:S02]  /*64e0*/  FADD.FTZ R64, R65, R64 ;  /* 0x0000004041407221 */ /* 0x000fe40000010000 */
[----:B------:R-:W1:Y:S01]  /*64f0*/  MUFU.EX2 R45, R45 ;  /* 0x0000002d002d7308 */ /* 0x000e620000000800 */
[----:B0-----:R-:W-:-:S01]  /*6500*/  FADD.FTZ R7, R41, R6 ;  /* 0x0000000629077221 */ /* 0x001fc20000010000 */
[----:B------:R-:W-:-:S06]  /*6510*/  FADD.FTZ R63, R63, R64 ;  /* 0x000000403f3f7221 */ /* 0x000fcc0000010000 */
[----:B------:R-:W0:Y:S01]  /*6520*/  MUFU.EX2 R66, R66 ;  /* 0x0000004200427308 */ /* 0x000e220000000800 */
[----:B--2---:R-:W-:-:S04]  /*6530*/  FADD.FTZ R6, R12, R7 ;  /* 0x000000070c067221 */ /* 0x004fc80000010000 */
[----:B-1----:R-:W-:Y:S01]  /*6540*/  FADD.FTZ R5, R45, R6 ;  /* 0x000000062d057221 */ /* 0x002fe20000010000 */
[----:B------:R-:W-:-:S01]  /*6550*/  FADD.FTZ R6, R36, R63 ;  /* 0x0000003f24067221 */ /* 0x000fc20000010000 */
[C---:B0-----:R-:W-:Y:S02]  /*6560*/  F2FP.SATFINITE.E4M3.F32.PACK_AB_MERGE_C R3, R66.reuse, R45, RZ ;  /* 0x0000002d4203723e */ /* 0x041fe400048070ff */
[----:B------:R-:W-:-:S02]  /*6570*/  FADD.FTZ R5, R66, R5 ;  /* 0x0000000542057221 */ /* 0x000fc40000010000 */
[----:B------:R-:W-:Y:S01]  /*6580*/  F2FP.SATFINITE.E4M3.F32.PACK_AB_MERGE_C R187, R12, R41, R3 ;  /* 0x000000290cbb723e */ /* 0x000fe20004807003 */
[----:B------:R-:W-:Y:S01]  /*6590*/  VIADD R3, R123, 0xfffffffe ;  /* 0xfffffffe7b037836 */ /* 0x000fe20000000000 */
        /* <DEDUP_REMOVED lines=11> */
.L_x_945:
[----:B------:R-:W-:-:S13]  /*6650*/  ISETP.NE.AND P1, PT, R11, 0x1, PT ;  /* 0x000000010b00780c */ /* 0x000fda0003f25270 */
[----:B------:R-:W0:Y:S02]  /*6660*/  @P1 LDC.64 R12, c[0x0][0x9e8] ;  /* 0x00027a00ff0c1b82 */ /* 0x000e240000000a00 */
[----:B0-----:R-:W-:-:S05]  /*6670*/  @P1 IMAD.HI.U32 R12, R7, R12, RZ ;  /* 0x0000000c070c1227 */ /* 0x001fca00078e00ff */
[----:B------:R-:W-:-:S07]  /*6680*/  @P1 SHF.R.U32.HI R7, RZ, R13, R12 ;  /* 0x0000000dff071219 */ /* 0x000fce000001160c */
.L_x_946:
[----:B------:R-:W-:-:S05]  /*6690*/  IMAD R7, R7, R11, R11 ;  /* 0x0000000b07077224 */ /* 0x000fca00078e020b */
[----:B------:R-:W-:-:S07]  /*66a0*/  VIMNMX R10, R10, R7, PT ;  /* 0x000000070a0a7248 */ /* 0x000fce0003fe0100 */
.L_x_944:
        /* <DEDUP_REMOVED lines=38> */
[----:B------:R-:W-:Y:S01]  /*6910*/  IMAD.IADD R15, R18, 0x1, -R19 ;  /* 0x00000001120f7824 */ /* 0x000fe200078e0a13 */
[----:B------:R-:W-:Y:S01]  /*6920*/  ULDC UR22, c[0x0][0x9e4] ;  /* 0x0002790000167ab9 */ /* 0x000fe20000000800 */
[----:B------:R-:W-:Y:S01]  /*6930*/  IMAD.MOV.U32 R183, RZ, RZ, RZ ;  /* 0x000000ffffb77224 */ /* 0x000fe200078e00ff */
[----:B------:R-:W-:Y:S01]  /*6940*/  ULDC UR23, c[0x0][0x9e0] ;  /* 0x0002780000177ab9 */ /* 0x000fe20000000800 */
[----:B------:R-:W-:-:S04]  /*6950*/  IMAD.IADD R13, R4, 0x1, R15 ;  /* 0x00000001040d7824 */ /* 0x000fc800078e020f */
[----:B------:R-:W-:-:S05]  /*6960*/  VIADD R11, R13, 0x8 ;  /* 0x000000080d0b7836 */ /* 0x000fca0000000000 */
[----:B------:R-:W-:-:S07]  /*6970*/  LOP3.LUT R7, RZ, R11, RZ, 0x33, !PT ;  /* 0x0000000bff077212 */ /* 0x000fce00078e33ff */
.L_x_965:
[----:B------:R-:W-:Y:S01]  /*6980*/  UIADD3 UR7, UR37, 0x1, URZ ;  /* 0x0000000125077890 */ /* 0x000fe2000fffe03f */
[----:B------:R-:W-:-:S03]  /*6990*/  ISETP.NE.AND P2, PT, RZ, UR40, PT ;  /* 0x00000028ff007c0c */ /* 0x000fc6000bf45270 */
[----:B------:R-:W-:-:S04]  /*69a0*/  UISETP.NE.AND UP0, UPT, UR7, 0x2, UPT ;  /* 0x000000020700788c */ /* 0x000fc8000bf05270 */
[----:B------:R-:W-:Y:S02]  /*69b0*/  USEL UR21, URZ, 0x1, UP0 ;  /* 0x000000013f157887 */ /* 0x000fe40008000000 */
[----:B------:R-:W-:Y:S02]  /*69c0*/  USEL UR7, UR7, URZ, UP0 ;  /* 0x0000003f07077287 */ /* 0x000fe40008000000 */
[----:B------:R-:W-:Y:S02]  /*69d0*/  ULOP3.LUT UR21, UR36, UR21, URZ, 0x3c, !UPT ;  /* 0x0000001524157292 */ /* 0x000fe4000f8e3c3f */
[----:B------:R-:W-:Y:S10]  /*69e0*/  @P2 BRA `(.L_x_948) ;  /* 0x00000000002c2947 */ /* 0x000ff40003800000 */
[----:B------:R-:W-:Y:S05]  /*69f0*/  @!P0 BRA `(.L_x_949) ;  /* 0x0000000000048947 */ /* 0x000fea0003800000 */
[----:B------:R-:W-:Y:S01]  /*6a00*/  BPT.TRAP 0x1 ;  /* 0x000000040000795c */ /* 0x000fe20000300000 */
.L_x_949:
[----:B------:R-:W-:Y:S01]  /*6a10*/  ULEA UR10, UR7, UR39, 0x3 ;  /* 0x00000027070a7291 */ /* 0x000fe2000f8e183f */
[----:B------:R-:W-:-:S05]  /*6a20*/  IMAD.U32 R12, RZ, RZ, UR21 ;  /* 0x00000015ff0c7e24 */ /* 0x000fca000f8e00ff */
[----:B------:R-:W-:-:S04]  /*6a30*/  SHF.L.U32 R12, R12, 0x1f, RZ ;  /* 0x0000001f0c0c7819 */ /* 0x000fc800000006ff */
[----:B------:R0:W1:Y:S01]  /*6a40*/  SYNCS.PHASECHK.TRANS64.TRYWAIT P1, [UR10+0x28830], R12 ;  /* 0x0288300cff0075a7 */ /* 0x000062000802014a */
[----:B------:R-:W-:Y:S05]  /*6a50*/  @!P0 BRA `(.L_x_950) ;  /* 0x0000000000048947 */ /* 0x000fea0003800000 */
[----:B------:R-:W-:Y:S01]  /*6a60*/  BPT.TRAP 0x1 ;  /* 0x000000040000795c */ /* 0x000fe20000300000 */
.L_x_950:
[----:B-1----:R-:W-:Y:S05]  /*6a70*/  @P1 BRA `(.L_x_948) ;  /* 0x0000000000081947 */ /* 0x002fea0003800000 */
[----:B------:R-:W1:Y:S02]  /*6a80*/  SYNCS.PHASECHK.TRANS64.TRYWAIT P1, [UR10+0x28830], R12 ;  /* 0x0288300cff0075a7 */ /* 0x000e64000802014a */
[----:B-1----:R-:W-:Y:S05]  /*6a90*/  @!P1 BRA `(.L_x_951) ;  /* 0x0000015c00509947 */ /* 0x002fea0003800000 */
.L_x_948:
[----:B------:R-:W2:Y:S01]  /*6aa0*/  S2R R14, SR_TID.X ;  /* 0x00000000000e7919 */ /* 0x000ea20000002100 */
[----:B------:R-:W-:Y:S01]  /*6ab0*/  UIMAD UR10, UR7, 0x600, UR20 ;  /* 0x00000600070a78a4 */ /* 0x000fe2000f8e0214 */
[----:B------:R-:W-:Y:S01]  /*6ac0*/  UMOV UR11, 0x40000040 ;  /* 0x40000040000b7882 */ /* 0x000fe20000000000 */
[----:B------:R-:W-:Y:S02]  /*6ad0*/  UMOV UR15, 0x40000040 ;  /* 0x40000040000f7882 */ /* 0x000fe40000000000 */
[----:B------:R-:W-:Y:S02]  /*6ae0*/  UIADD3 UR14, UR10, 0x2, URZ ;  /* 0x000000020a0e7890 */ /* 0x000fe4000fffe03f */
[----:B------:R-:W-:Y:S01]  /*6af0*/  UIADD3 UR18, UR10, 0x4, URZ ;  /* 0x000000040a127890 */ /* 0x000fe2000fffe03f */
[----:B------:R-:W-:Y:S01]  /*6b00*/  UMOV UR19, 0x40000040 ;  /* 0x4000004000137882 */ /* 0x000fe20000000000 */
[----:B------:R-:W-:Y:S01]  /*6b10*/  UIADD3 UR26, UR10, 0x6, URZ ;  /* 0x000000060a1a7890 */ /* 0x000fe2000fffe03f */
[----:B------:R-:W-:Y:S01]  /*6b20*/  UMOV UR24, UR4 ;  /* 0x0000000400187c82 */ /* 0x000fe20008000000 */
[----:B------:R-:W-:Y:S01]  /*6b30*/  UMOV UR25, UR5 ;  /* 0x0000000500197c82 */ /* 0x000fe20008000000 */
[----:B------:R-:W-:Y:S01]  /*6b40*/  UMOV UR27, 0x40000040 ;  /* 0x40000040001b7882 */ /* 0x000fe20000000000 */
[----:B--2---:R-:W-:-:S05]  /*6b50*/  SHF.R.U32.HI R14, RZ, 0x7, R14 ;  /* 0x00000007ff0e7819 */ /* 0x004fca000001160e */
[----:B01----:R-:W-:-:S05]  /*6b60*/  VIADD R12, R14, 0x8 ;  /* 0x000000080e0c7836 */ /* 0x003fca0000000000 */
        /* <DEDUP_REMOVED lines=13> */
[----:B0-----:R-:W-:Y:S05]  /*6c40*/  @P2 BRA `(.L_x_952) ;  /* 0x00000000002c2947 */ /* 0x001fea0003800000 */
[----:B------:R-:W-:Y:S05]  /*6c50*/  @!P0 BRA `(.L_x_953) ;  /* 0x0000000000048947 */ /* 0x000fea0003800000 */
[----:B------:R-:W-:Y:S01]  /*6c60*/  BPT.TRAP 0x1 ;  /* 0x000000040000795c */ /* 0x000fe20000300000 */
.L_x_953:
[----:B------:R-:W-:Y:S01]  /*6c70*/  ULEA UR10, UR37, UR39, 0x3 ;  /* 0x00000027250a7291 */ /* 0x000fe2000f8e183f */
[----:B------:R-:W-:-:S05]  /*6c80*/  IMAD.U32 R12, RZ, RZ, UR36 ;  /* 0x00000024ff0c7e24 */ /* 0x000fca000f8e00ff */
[----:B------:R-:W-:-:S04]  /*6c90*/  SHF.L.U32 R12, R12, 0x1f, RZ ;  /* 0x0000001f0c0c7819 */ /* 0x000fc800000006ff */
[----:B------:R0:W1:Y:S01]  /*6ca0*/  SYNCS.PHASECHK.TRANS64.TRYWAIT P1, [UR10+0x28850], R12 ;  /* 0x0288500cff0075a7 */ /* 0x000062000802014a */
[----:B------:R-:W-:Y:S05]  /*6cb0*/  @!P0 BRA `(.L_x_954) ;  /* 0x0000000000048947 */ /* 0x000fea0003800000 */
[----:B------:R-:W-:Y:S01]  /*6cc0*/  BPT.TRAP 0x1 ;  /* 0x000000040000795c */ /* 0x000fe20000300000 */
.L_x_954:
[----:B-1----:R-:W-:Y:S05]  /*6cd0*/  @P1 BRA `(.L_x_952) ;  /* 0x0000000000081947 */ /* 0x002fea0003800000 */
[----:B------:R-:W1:Y:S02]  /*6ce0*/  SYNCS.PHASECHK.TRANS64.TRYWAIT P1, [UR10+0x28850], R12 ;  /* 0x0288500cff0075a7 */ /* 0x000e64000802014a */
[----:B-1----:R-:W-:Y:S05]  /*6cf0*/  @!P1 BRA `(.L_x_955) ;  /* 0x0000015800d09947 */ /* 0x002fea0003800000 */
.L_x_952:
[----:B------:R-:W-:Y:S01]  /*6d00*/  UIADD3 UR10, UR39, 0x400, URZ ;  /* 0x00000400270a7890 */ /* 0x000fe2000fffe03f */
[----:B------:R-:W-:Y:S01]  /*6d10*/  WARPGROUP.ARRIVE ;  /* 0x00000000000079c5 */ /* 0x000fe20000000000 */
[----:B------:R-:W-:Y:S01]  /*6d20*/  UMOV UR11, 0x80000020 ;  /* 0x80000020000b7882 */ /* 0x000fe20000000000 */
[----:B------:R-:W-:Y:S01]  /*6d30*/  UMOV UR15, 0x80000020 ;  /* 0x80000020000f7882 */ /* 0x000fe20000000000 */
[----:B------:R-:W-:-:S03]  /*6d40*/  USHF.R.U32.HI UR10, URZ, 0x4, UR10 ;  /* 0x000000043f0a7899 */ /* 0x000fc6000801160a */
[----:B------:R-:W2:Y:S01]  /*6d50*/  S2R R209, SR_TID.X ;  /* 0x0000000000d17919 */ /* 0x000ea20000002100 */
[C---:B------:R-:W-:Y:S01]  /*6d60*/  FMUL.FTZ R14, R0.reuse, R25 ;  /* 0x00000019000e7220 */ /* 0x040fe20000410000 */
[C---:B------:R-:W-:Y:S01]  /*6d70*/  FMUL.FTZ R25, R0.reuse, R29 ;  /* 0x0000001d00197220 */ /* 0x040fe20000410000 */
[----:B------:R-:W-:Y:S01]  /*6d80*/  ULOP3.LUT UR10, UR10, 0x3fff, URZ, 0xc0, !UPT ;  /* 0x00003fff0a0a7892 */ /* 0x000fe2000f8ec03f */
[C---:B------:R-:W-:Y:S01]  /*6d90*/  FMUL.FTZ R29, R0.reuse, R33 ;  /* 0x00000021001d7220 */ /* 0x040fe20000410000 */
[C---:B01----:R-:W-:Y:S01]  /*6da0*/  FMUL.FTZ R12, R0.reuse, R24 ;  /* 0x00000018000c7220 */ /* 0x043fe20000410000 */
        /* <DEDUP_REMOVED lines=38> */
[----:B--2---:R-:W-:Y:S01]  /*7010*/  LOP3.LUT P2, RZ, R209, 0x7f, RZ, 0xc0, !PT ;  /* 0x0000007fd1ff7812 */ /* 0x004fe2000784c0ff */
        /* <DEDUP_REMOVED lines=59> */
[----:B------:R-:W0:Y:S01]  /*73d0*/  MUFU.TANH R12, R12 ;  /* 0x0000000c000c7308 */ /* 0x000e220000002400 */
[----:B------:R-:W-:-:S02]  /*73e0*/  LOP3.LUT P1, RZ, R2, 0x800, RZ, 0xc0, !PT ;  /* 0x0000080002ff7812 */ /* 0x000fc4000782c0ff */
[----:B------:R-:W-:Y:S01]  /*73f0*/  SHF.R.U32.HI R209, RZ, 0x7, R209 ;  /* 0x00000007ffd17819 */ /* 0x000fe200000116d1 */
[----:B------:R-:W-:-:S03]  /*7400*/  @!P2 VIADD R47, R47, 0x28840 ;  /* 0x000288402f2fa836 */ /* 0x000fc60000000000 */
[----:B------:R-:W-:Y:S01]  /*7410*/  IADD3 R46, -R209, 0xb, RZ ;  /* 0x0000000bd12e7810 */ /* 0x000fe20007ffe1ff */
[----:B------:R-:W1:Y:S01]  /*7420*/  MUFU.TANH R14, R14 ;  /* 0x0000000e000e7308 */ /* 0x000e620000002400 */
[----:B------:R-:W-:-:S07]  /*7430*/  @!P2 PRMT R47, RZ, 0x654, R47 ;  /* 0x00000654ff2fa816 */ /* 0x000fce000000002f */
[----:B------:R-:W2:Y:S08]  /*7440*/  MUFU.TANH R20, R20 ;  /* 0x0000001400147308 */ /* 0x000eb00000002400 */
[----:B------:R-:W3:Y:S08]  /*7450*/  MUFU.TANH R21, R21 ;  /* 0x0000001500157308 */ /* 0x000ef00000002400 */
[----:B------:R-:W4:Y:S08]  /*7460*/  MUFU.TANH R24, R24 ;  /* 0x0000001800187308 */ /* 0x000f300000002400 */
[----:B------:R-:W0:Y:S08]  /*7470*/  MUFU.TANH R25, R25 ;  /* 0x0000001900197308 */ /* 0x000e300000002400 */
[----:B------:R-:W0:Y:S08]  /*7480*/  MUFU.TANH R26, R26 ;  /* 0x0000001a001a7308 */ /* 0x000e300000002400 */
[----:B------:R-:W0:Y:S01]  /*7490*/  MUFU.TANH R27, R27 ;  /* 0x0000001b001b7308 */ /* 0x000e220000002400 */
[----:B------:R-:W-:-:S02]  /*74a0*/  WARPGROUP.DEPBAR.LE gsb0, 0x0 ;  /* 0x00008000000079c5 */ /* 0x000fc40000010000 */
[----:B------:R-:W-:-:S05]  /*74b0*/  WARPGROUP.ARRIVE ;  /* 0x00000000000079c5 */ /* 0x000fca0000000000 */
[----:B------:R-:W0:Y:S01]  /*74c0*/  MUFU.TANH R28, R28 ;  /* 0x0000001c001c7308 */ /* 0x000e220000002400 */
[----:B------:R-:W-:Y:S01]  /*74d0*/  QGMMA.64x128x32.F32.E4M3.E4M3 R120, R200, gdesc[UR12], R120, gsb0 ;  /* 0x01e0000cc8787df3 */ /* 0x000fe20008000878 */
[----:B------:R-:W-:Y:S01]  /*74e0*/  UIADD3 UR14, UR10, 0x200, URZ ;  /* 0x000002000a0e7890 */ /* 0x000fe2000fffe03f */
[----:B------:R-:W-:-:S05]  /*74f0*/  UMOV UR15, 0x80000020 ;  /* 0x80000020000f7882 */ /* 0x000fca0000000000 */
        /* <DEDUP_REMOVED lines=46> */
[----:B------:R-:W-:Y:S01]  /*77e0*/  UMOV UR15, 0x80000020 ;  /* 0x80000020000f7882 */ /* 0x000fe20000000000 */
[----:B------:R-:W-:-:S04]  /*77f0*/  UIADD3 UR10, UR10, 0x402, URZ ;  /* 0x000004020a0a7890 */ /* 0x000fc8000fffe03f */
        /* <DEDUP_REMOVED lines=20> */
[----:B------:R-:W-:Y:S07]  /*7940*/  QGMMA.64x128x32.F32.E4M3.E4M3 R120, R188, gdesc[UR12], R120, gsb0 ;  /* 0x01e0000cbc787df3 */ /* 0x000fee0008000878 */
        /* <DEDUP_REMOVED lines=34> */
[C---:B------:R-:W-:Y:S01]  /*7b70*/  FMUL.FTZ R184, R0.reuse, R113 ;  /* 0x0000007100b87220 */ /* 0x040fe20000410000 */
[----:B------:R-:W-:Y:S01]  /*7b80*/  FMUL.FTZ R113, R0, R118 ;  /* 0x0000007600717220 */ /* 0x000fe20000410000 */
[----:B------:R-:W-:Y:S01]  /*7b90*/  IMAD R118, R3, -0xc0, RZ ;  /* 0xffffff4003767824 */ /* 0x000fe200078e02ff */
[----:B------:R0:W-:Y:S06]  /*7ba0*/  BAR.ARV R46, 0x100 ;  /* 0x0004002e0000751d */ /* 0x0001ec0000002000 */
[----:B------:R-:W-:Y:S01]  /*7bb0*/  IADD3 R186, R118, 0x1, R18 ;  /* 0x0000000176ba7810 */ /* 0x000fe20007ffe012 */
[----:B------:R-:W0:Y:S01]  /*7bc0*/  MUFU.TANH R184, R184 ;  /* 0x000000b800b87308 */ /* 0x000e220000002400 */
[----:B------:R0:W-:Y:S01]  /*7bd0*/  @!P2 SYNCS.ARRIVE.TRANS64.RED.A1T0 RZ, [R47+URZ], RZ ;  /* 0x000000ff2fffa9a7 */ /* 0x0001e2000810043f */
[----:B------:R-:W-:-:S02]  /*7be0*/  IMAD R115, R17, -0x2, R118 ;  /* 0xfffffffe11737824 */ /* 0x000fc400078e0276 */
[----:B------:R-:W-:-:S04]  /*7bf0*/  IMAD.IADD R186, R186, 0x1, -R19 ;  /* 0x00000001baba7824 */ /* 0x000fc800078e0a13 */
[----:B------:R-:W0:Y:S01]  /*7c00*/  MUFU.TANH R113, R113 ;  /* 0x0000007100717308 */ /* 0x000e220000002400 */
        /* <DEDUP_REMOVED lines=9> */
[----:B------:R-:W-:Y:S02]  /*7ca0*/  IMAD.U32 R188, RZ, RZ, UR22 ;  /* 0x00000016ffbc7e24 */ /* 0x000fe4000f8e00ff */
[----:B------:R-:W-:-:S03]  /*7cb0*/  IMAD.IADD R191, R4, 0x1, R15 ;  /* 0x0000000104bf7824 */ /* 0x000fc600078e020f */
[----:B------:R-:W-:Y:S02]  /*7cc0*/  ISETP.NE.AND P1, PT, R188, 0x1, PT ;  /* 0x00000001bc00780c */ /* 0x000fe40003f25270 */
[----:B------:R-:W-:-:S11]  /*7cd0*/  LOP3.LUT R191, RZ, R191, RZ, 0x33, !PT ;  /* 0x000000bfffbf7212 */ /* 0x000fd600078e33ff */
[----:B0-----:R-:W0:Y:S02]  /*7ce0*/  @P1 LDC.64 R46, c[0x0][0x9e8] ;  /* 0x00027a00ff2e1b82 */ /* 0x001e240000000a00 */
[----:B0-----:R-:W-:-:S05]  /*7cf0*/  @P1 IMAD.HI.U32 R46, R191, R46, RZ ;  /* 0x0000002ebf2e1227 */ /* 0x001fca00078e00ff */
[----:B------:R-:W-:-:S04]  /*7d00*/  @P1 SHF.R.U32.HI R191, RZ, R47, R46 ;  /* 0x0000002fffbf1219 */ /* 0x000fc8000001162e */
[----:B------:R-:W-:Y:S01]  /*7d10*/  LOP3.LUT R46, RZ, R191, RZ, 0x33, !PT ;  /* 0x000000bfff2e7212 */ /* 0x000fe200078e33ff */
[----:B------:R-:W-:Y:S06]  /*7d20*/  BRA `(.L_x_959) ;  /* 0x0000000000187947 */ /* 0x000fec0003800000 */
.L_x_958:
[----:B------:R-:W-:-:S05]  /*7d30*/  IMAD.U32 R188, RZ, RZ, UR22 ;  /* 0x00000016ffbc7e24 */ /* 0x000fca000f8e00ff */
[----:B------:R-:W-:-:S13]  /*7d40*/  ISETP.NE.AND P1, PT, R188, 0x1, PT ;  /* 0x00000001bc00780c */ /* 0x000fda0003f25270 */
[----:B0-----:R-:W0:Y:S02]  /*7d50*/  @P1 LDC.64 R46, c[0x0][0x9e8] ;  /* 0x00027a00ff2e1b82 */ /* 0x001e240000000a00 */
[----:B0-----:R-:W-:-:S04]  /*7d60*/  @P1 IMAD.HI.U32 R186, R13, R46, RZ ;  /* 0x0000002e0dba1227 */ /* 0x001fc800078e00ff */
[----:B------:R-:W-:Y:S01]  /*7d70*/  IMAD.MOV.U32 R46, RZ, RZ, R13 ;  /* 0x000000ffff2e7224 */ /* 0x000fe200078e000d */
[----:B------:R-:W-:-:S07]  /*7d80*/  @P1 SHF.R.U32.HI R46, RZ, R47, R186 ;  /* 0x0000002fff2e1219 */ /* 0x000fce00000116ba */
.L_x_959:
[----:B------:R-:W-:Y:S05]  /*7d90*/  BSYNC B0 ;  /* 0x0000000000007941 */ /* 0x000fea0003800000 */
.L_x_957:
[----:B------:R-:W-:-:S05]  /*7da0*/  IMAD R46, R46, R188, R115 ;  /* 0x000000bc2e2e7224 */ /* 0x000fca00078e0273 */
[----:B------:R-:W-:Y:S02]  /*7db0*/  VIADDMNMX R185, R46, R188, R185, PT ;  /* 0x000000bc2eb97246 */ /* 0x000fe400038001b9 */
[----:B------:R-:W-:-:S07]  /*7dc0*/  VIMNMX R119, R119, R46, !PT ;  /* 0x0000002e77777248 */ /* 0x000fce0007fe0100 */
.L_x_956:
[C---:B------:R-:W-:Y:S02]  /*7dd0*/  ISETP.GE.AND P2, PT, R118.reuse, 0x9, PT ;  /* 0x000000097600780c */ /* 0x040fe40003f46270 */
[----:B------:R-:W-:Y:S02]  /*7de0*/  ISETP.GE.AND P1, PT, R118, 0x2, PT ;  /* 0x000000027600780c */ /* 0x000fe40003f26270 */
[----:B------:R-:W-:Y:S02]  /*7df0*/  LOP3.LUT R16, R16, 0xfffffffd, RZ, 0xc0, !PT ;  /* 0xfffffffd10107812 */ /* 0x000fe400078ec0ff */
[----:B------:R-:W-:Y:S02]  /*7e00*/  ISETP.GT.AND P3, PT, R119, 0x1, !P1 ;  /* 0x000000017700780c */ /* 0x000fe40004f64270 */
[----:B------:R-:W-:Y:S02]  /*7e10*/  ISETP.GE.AND P4, PT, R118, 0xa, PT ;  /* 0x0000000a7600780c */ /* 0x000fe40003f86270 */
[----:B------:R-:W-:-:S02]  /*7e20*/  ISETP.LT.OR P3, PT, R185, 0x2, P3 ;  /* 0x00000002b900780c */ /* 0x000fc40001f61670 */
[----:B------:R-:W-:Y:S02]  /*7e30*/  LOP3.LUT R2, R2, 0xfffffdff, RZ, 0xc0, !PT ;  /* 0xfffffdff02027812 */ /* 0x000fe400078ec0ff */
[----:B------:R-:W-:Y:S02]  /*7e40*/  @P2 LOP3.LUT R16, R16, 0x2, RZ, 0xfc, !PT ;  /* 0x0000000210102812 */ /* 0x000fe400078efcff */
[----:B------:R-:W-:Y:S02]  /*7e50*/  ISETP.GT.AND P2, PT, R119, 0x8, !P2 ;  /* 0x000000087700780c */ /* 0x000fe40005744270 */
[----:B0-----:R-:W-:Y:S02]  /*7e60*/  FSEL R47, R14, -INF , !P3 ;  /* 0xff8000000e2f7808 */ /* 0x001fe40005800000 */
        /* <DEDUP_REMOVED lines=15> */
[----:B------:R-:W-:Y:S02]  /*7f60*/  ISETP.GT.AND P2, PT, R119, 0x11, !P3 ;  /* 0x000000117700780c */ /* 0x000fe40005f44270 */
[----:B------:R-:W-:Y:S02]  /*7f70*/  IADD3 R189, R189, 0x8, R4 ;  /* 0x00000008bdbd7810 */ /* 0x000fe40007ffe004 */
[----:B------:R-:W-:Y:S02]  /*7f80*/  ISETP.LT.OR P2, PT, R185, 0x12, P2 ;  /* 0x00000012b900780c */ /* 0x000fe40001741670 */
[----:B------:R-:W-:Y:S02]  /*7f90*/  @P3 LOP3.LUT R16, R16, 0x10, RZ, 0xfc, !PT ;  /* 0x0000001010103812 */ /* 0x000fe400078efcff */
[----:B------:R-:W-:-:S02]  /*7fa0*/  ISETP.GE.AND P3, PT, R118, 0x19, PT ;  /* 0x000000197600780c */ /* 0x000fc40003f66270 */
[----:B------:R-:W-:Y:S02]  /*7fb0*/  FSEL R29, R29, -INF , !P2 ;  /* 0xff8000001d1d7808 */ /* 0x000fe40005000000 */
[----:B------:R-:W-:Y:S02]  /*7fc0*/  ISETP.GT.AND P2, PT, R119, 0x18, !P3 ;  /* 0x000000187700780c */ /* 0x000fe40005f44270 */
[----:B------:R-:W-:Y:S02]  /*7fd0*/  LOP3.LUT R16, R16, 0x7fffffff, RZ, 0xc0, !PT ;  /* 0x7fffffff10107812 */ /* 0x000fe400078ec0ff */
[----:B------:R-:W-:Y:S02]  /*7fe0*/  ISETP.LT.OR P2, PT, R185, 0x19, P2 ;  /* 0x00000019b900780c */ /* 0x000fe40001741670 */
[----:B------:R-:W-:Y:S02]  /*7ff0*/  IADD3 R187, R187, 0x8, R4 ;  /* 0x00000008bbbb7810 */ /* 0x000fe40007ffe004 */
[----:B------:R-:W-:-:S02]  /*8000*/  FSEL R197, R32, -INF , !P2 ;  /* 0xff80000020c57808 */ /* 0x000fc40005000000 */
        /* <DEDUP_REMOVED lines=246> */
[----:B------:R-:W-:Y:S01]  /*8f70*/  ISETP.GT.AND P6, PT, R11, -0x1, PT ;  /* 0xffffffff0b00780c */ /* 0x000fe20003fc4270 */
[----:B------:R-:W-:-:S12]  /*8f80*/  BSSY B0, `(.L_x_961) ;  /* 0x0000010000007945 */ /* 0x000fd80003800000 */
[----:B------:R-:W-:Y:S05]  /*8f90*/  @P6 BRA `(.L_x_962) ;  /* 0x0000000000206947 */ /* 0x000fea0003800000 */
[----:B------:R-:W-:Y:S02]  /*8fa0*/  IMAD.U32 R28, RZ, RZ, UR22 ;  /* 0x00000016ff1c7e24 */ /* 0x000fe4000f8e00ff */
[----:B------:R-:W-:-:S03]  /*8fb0*/  IMAD.MOV.U32 R14, RZ, RZ, R7 ;  /* 0x000000ffff0e7224 */ /* 0x000fc600078e0007 */
[----:B------:R-:W-:-:S13]  /*8fc0*/  ISETP.NE.AND P6, PT, R28, 0x1, PT ;  /* 0x000000011c00780c */ /* 0x000fda0003fc5270 */
[----:B------:R-:W0:Y:S02]  /*8fd0*/  @P6 LDC.64 R24, c[0x0][0x9e8] ;  /* 0x00027a00ff186b82 */ /* 0x000e240000000a00 */
[----:B0-----:R-:W-:-:S05]  /*8fe0*/  @P6 IMAD.HI.U32 R24, R7, R24, RZ ;  /* 0x0000001807186227 */ /* 0x001fca00078e00ff */
[----:B------:R-:W-:-:S04]  /*8ff0*/  @P6 SHF.R.U32.HI R14, RZ, R25, R24 ;  /* 0x00000019ff0e6219 */ /* 0x000fc80000011618 */
[----:B------:R-:W-:Y:S01]  /*9000*/  LOP3.LUT R14, RZ, R14, RZ, 0x33, !PT ;  /* 0x0000000eff0e7212 */ /* 0x000fe200078e33ff */
[----:B------:R-:W-:Y:S06]  /*9010*/  BRA `(.L_x_963) ;  /* 0x0000000000187947 */ /* 0x000fec0003800000 */
.L_x_962:
[----:B------:R-:W-:Y:S02]  /*9020*/  IMAD.U32 R28, RZ, RZ, UR22 ;  /* 0x00000016ff1c7e24 */ /* 0x000fe4000f8e00ff */
[----:B------:R-:W-:-:S03]  /*9030*/  IMAD.MOV.U32 R14, RZ, RZ, R11 ;  /* 0x000000ffff0e7224 */ /* 0x000fc600078e000b */
[----:B------:R-:W-:-:S13]  /*9040*/  ISETP.NE.AND P6, PT, R28, 0x1, PT ;  /* 0x000000011c00780c */ /* 0x000fda0003fc5270 */
[----:B------:R-:W0:Y:S02]  /*9050*/  @P6 LDC.64 R24, c[0x0][0x9e8] ;  /* 0x00027a00ff186b82 */ /* 0x000e240000000a00 */
[----:B0-----:R-:W-:-:S05]  /*9060*/  @P6 IMAD.HI.U32 R24, R11, R24, RZ ;  /* 0x000000180b186227 */ /* 0x001fca00078e00ff */
[----:B------:R-:W-:-:S07]  /*9070*/  @P6 SHF.R.U32.HI R14, RZ, R25, R24 ;  /* 0x00000019ff0e6219 */ /* 0x000fce0000011618 */
.L_x_963:
[----:B------:R-:W-:Y:S05]  /*9080*/  BSYNC B0 ;  /* 0x0000000000007941 */ /* 0x000fea0003800000 */
.L_x_961:
[----:B------:R-:W-:-:S05]  /*9090*/  IMAD R14, R14, R28, R115 ;  /* 0x0000001c0e0e7224 */ /* 0x000fca00078e0273 */
[----:B------:R-:W-:Y:S02]  /*90a0*/  VIADDMNMX R189, R14, R28, R189, PT ;  /* 0x0000001c0ebd7246 */ /* 0x000fe400038001bd */
[----:B------:R-:W-:-:S07]  /*90b0*/  VIMNMX R187, R187, R14, !PT ;  /* 0x0000000ebbbb7248 */ /* 0x000fce0007fe0100 */
.L_x_960:
[----:B------:R-:W-:Y:S02]  /*90c0*/  ISETP.GT.AND P1, PT, R187, 0x1, !P1 ;  /* 0x00000001bb00780c */ /* 0x000fe40004f24270 */
[----:B------:R-:W-:Y:S02]  /*90d0*/  LOP3.LUT P6, RZ, R2, 0x40, RZ, 0xc0, !PT ;  /* 0x0000004002ff7812 */ /* 0x000fe400078cc0ff */
[----:B------:R-:W-:Y:S02]  /*90e0*/  ISETP.LT.OR P1, PT, R189, 0x2, P1 ;  /* 0x00000002bd00780c */ /* 0x000fe40000f21670 */
[----:B------:R-:W-:Y:S02]  /*90f0*/  ISETP.GT.AND P2, PT, R187, 0xa9, !P2 ;  /* 0x000000a9bb00780c */ /* 0x000fe40005744270 */
[----:B------:R-:W-:Y:S02]  /*9100*/  FSEL R21, R21, -INF , !P1 ;  /* 0xff80000015157808 */ /* 0x000fe40004800000 */
[----:B------:R-:W-:-:S02]  /*9110*/  LOP3.LUT P1, RZ, R16, 0x2, RZ, 0xc0, !PT ;  /* 0x0000000210ff7812 */ /* 0x000fc4000782c0ff */
[----:B------:R-:W-:Y:S02]  /*9120*/  ISETP.LT.OR P2, PT, R189, 0xaa, P2 ;  /* 0x000000aabd00780c */ /* 0x000fe40001741670 */
[C---:B------:R-:W-:Y:S02]  /*9130*/  ISETP.GT.AND P1, PT, R187.reuse, 0x8, !P1 ;  /* 0x00000008bb00780c */ /* 0x040fe40004f24270 */
[----:B------:R-:W-:Y:S02]  /*9140*/  ISETP.GT.AND P3, PT, R187, 0xb0, !P3 ;  /* 0x000000b0bb00780c */ /* 0x000fe40005f64270 */
[----:B------:R-:W-:Y:S02]  /*9150*/  ISETP.LT.OR P1, PT, R189, 0x9, P1 ;  /* 0x00000009bd00780c */ /* 0x000fe40000f21670 */
[----:B------:R-:W-:Y:S02]  /*9160*/  FSEL R107, R107, -INF , !P2 ;  /* 0xff8000006b6b7808 */ /* 0x000fe40005000000 */
        /* <DEDUP_REMOVED lines=80> */
[C---:B------:R-:W-:Y:S02]  /*9670*/  ISETP.LT.OR P1, PT, R189.reuse, 0x39, P1 ;  /* 0x00000039bd00780c */ /* 0x040fe40000f21670 */
[----:B------:R-:W-:Y:S02]  /*9680*/  ISETP.LT.OR P3, PT, R189, 0xb1, P3 ;  /* 0x000000b1bd00780c */ /* 0x000fe40001f61670 */
[----:B------:R-:W-:Y:S02]  /*9690*/  FSEL R52, R52, -INF , !P1 ;  /* 0xff80000034347808 */ /* 0x000fe40004800000 */
[----:B------:R-:W-:Y:S02]  /*96a0*/  LOP3.LUT P1, RZ, R2, 0x1, RZ, 0xc0, !PT ;  /* 0x0000000102ff7812 */ /* 0x000fe4000782c0ff */
[----:B------:R-:W-:-:S02]  /*96b0*/  ISETP.GT.AND P4, PT, R187, 0xb1, !P4 ;  /* 0x000000b1bb00780c */ /* 0x000fc40006784270 */
[----:B------:R-:W-:Y:S02]  /*96c0*/  ISETP.GT.AND P1, PT, R187, 0x39, !P1 ;  /* 0x00000039bb00780c */ /* 0x000fe40004f24270 */
[----:B------:R-:W-:Y:S02]  /*96d0*/  FSEL R111, R111, -INF , !P3 ;  /* 0xff8000006f6f7808 */ /* 0x000fe40005800000 */
[----:B------:R-:W-:Y:S02]  /*96e0*/  ISETP.LT.OR P1, PT, R189, 0x3a, P1 ;  /* 0x0000003abd00780c */ /* 0x000fe40000f21670 */
[----:B------:R-:W-:Y:S02]  /*96f0*/  ISETP.GT.AND P5, PT, R187, 0xb8, !P5 ;  /* 0x000000b8bb00780c */ /* 0x000fe40006fa4270 */
[----:B------:R-:W-:Y:S02]  /*9700*/  FSEL R53, R53, -INF , !P1 ;  /* 0xff80000035357808 */ /* 0x000fe40004800000 */
[----:B------:R-:W-:-:S02]  /*9710*/  LOP3.LUT P1, RZ, R16, 0x80000000, RZ, 0xc0, !PT ;  /* 0x8000000010ff7812 */ /* 0x000fc4000782c0ff */
[----:B------:R-:W-:Y:S02]  /*9720*/  ISETP.LT.OR P4, PT, R189, 0xb2, P4 ;  /* 0x000000b2bd00780c */ /* 0x000fe40002781670 */
[----:B------:R-:W-:Y:S02]  /*9730*/  ISETP.GT.AND P1, PT, R187, 0x40, !P1 ;  /* 0x00000040bb00780c */ /* 0x000fe40004f24270 */
[C---:B------:R-:W-:Y:S02]  /*9740*/  ISETP.LT.OR P5, PT, R189.reuse, 0xb9, P5 ;  /* 0x000000b9bd00780c */ /* 0x040fe40002fa1670 */
[----:B------:R-:W-:Y:S02]  /*9750*/  ISETP.LT.OR P1, PT, R189, 0x41, P1 ;  /* 0x00000041bd00780c */ /* 0x000fe40000f21670 */
[----:B------:R-:W-:Y:S02]  /*9760*/  FSEL R113, R113, -INF , !P5 ;  /* 0xff80000071717808 */ /* 0x000fe40006800000 */
[----:B------:R-:W-:-:S02]  /*9770*/  FSEL R56, R56, -INF , !P1 ;  /* 0xff80000038387808 */ /* 0x000fc40004800000 */
        /* <DEDUP_REMOVED lines=55> */
[----:B------:R-:W-:Y:S01]  /*9af0*/  LOP3.LUT P1, RZ, R16, 0x100000, RZ, 0xc0, !PT ;  /* 0x0010000010ff7812 */ /* 0x000fe2000782c0ff */
[----:B------:R-:W0:Y:S01]  /*9b00*/  SHFL.BFLY PT, R65, R28, 0x2, 0x1f ;  /* 0x0c401f001c417f89 */ /* 0x000e2200000e0000 */
[----:B------:R-:W1:Y:S02]  /*9b10*/  LDC R74, c[0x0][0x988] ;  /* 0x00026200ff4a7b82 */ /* 0x000e640000000800 */
[----:B------:R-:W-:-:S04]  /*9b20*/  ISETP.GT.AND P1, PT, R187, 0x69, !P1 ;  /* 0x00000069bb00780c */ /* 0x000fc80004f24270 */
[----:B------:R-:W-:-:S04]  /*9b30*/  ISETP.LT.OR P1, PT, R189, 0x6a, P1 ;  /* 0x0000006abd00780c */ /* 0x000fc80000f21670 */
[----:B------:R-:W-:Y:S02]  /*9b40*/  FSEL R75, R75, -INF , !P1 ;  /* 0xff8000004b4b7808 */ /* 0x000fe40004800000 */
[----:B------:R-:W-:-:S04]  /*9b50*/  LOP3.LUT P1, RZ, R16, 0x80000, RZ, 0xc0, !PT ;  /* 0x0008000010ff7812 */ /* 0x000fc8000782c0ff */
[----:B------:R-:W-:-:S04]  /*9b60*/  ISETP.GT.AND P1, PT, R187, 0x70, !P1 ;  /* 0x00000070bb00780c */ /* 0x000fc80004f24270 */
[----:B------:R-:W-:Y:S02]  /*9b70*/  ISETP.LT.OR P1, PT, R189, 0x71, P1 ;  /* 0x00000071bd00780c */ /* 0x000fe40000f21670 */
[----:B0-----:R-:W-:Y:S02]  /*9b80*/  FMNMX.FTZ R30, R28, R65, !PT ;  /* 0x000000411c1e7209 */ /* 0x001fe40007810000 */
[----:B------:R-:W-:Y:S02]  /*9b90*/  FSEL R78, R78, -INF , !P1 ;  /* 0xff8000004e4e7808 */ /* 0x000fe40004800000 */
[----:B------:R-:W-:Y:S01]  /*9ba0*/  LOP3.LUT P1, RZ, R16, 0x40000, RZ, 0xc0, !PT ;  /* 0x0004000010ff7812 */ /* 0x000fe2000782c0ff */
[----:B------:R-:W0:Y:S03]  /*9bb0*/  SHFL.BFLY PT, R65, R30, 0x1, 0x1f ;  /* 0x0c201f001e417f89 */ /* 0x000e2600000e0000 */
        /* <DEDUP_REMOVED lines=60> */
[----:B------:R-:W-:Y:S01]  /*9f80*/  FSEL R26, R20, -INF , !P1 ;  /* 0xff800000141a7808 */ /* 0x000fe20004800000 */
[----:B-1----:R-:W-:-:S01]  /*9f90*/  FFMA.FTZ R20, R65, R74, -8 ;  /* 0xc100000041147423 */ /* 0x002fc2000001004a */
[----:B------:R-:W-:-:S02]  /*9fa0*/  FSETP.NEU.FTZ.AND P1, PT, R65, -INF , PT ;  /* 0xff8000004100780b */ /* 0x000fc40003f3d000 */
[----:B------:R-:W-:Y:S02]  /*9fb0*/  FMNMX.FTZ R38, R26, R8, !PT ;  /* 0x000000081a267209 */ /* 0x000fe40007810000 */
[----:B------:R-:W-:Y:S02]  /*9fc0*/  FSEL R20, R20, RZ, P1 ;  /* 0x000000ff14147208 */ /* 0x000fe40000800000 */
[----:B------:R-:W-:Y:S02]  /*9fd0*/  FMNMX.FTZ R40, R21, R38, !PT ;  /* 0x0000002615287209 */ /* 0x000fe40007810000 */
[----:B------:R-:W-:Y:S01]  /*9fe0*/  FSEL R187, R110, -INF , !P4 ;  /* 0xff8000006ebb7808 */ /* 0x000fe20006000000 */
[----:B------:R-:W-:-:S01]  /*9ff0*/  FFMA.FTZ R28, R191, R74, -R20 ;  /* 0x0000004abf1c7223 */ /* 0x000fc20000010814 */
[----:B------:R-:W-:Y:S01]  /*a000*/  FMNMX.FTZ R40, R25, R40, !PT ;  /* 0x0000002819287209 */ /* 0x000fe20007810000 */
[----:B------:R-:W-:-:S01]  /*a010*/  FFMA.FTZ R191, R193, R74, -R20 ;  /* 0x0000004ac1bf7223 */ /* 0x000fc20000010814 */
[-CC-:B------:R-:W-:Y:S01]  /*a020*/  FFMA.FTZ R80, R83, R74.reuse, -R20.reuse ;  /* 0x0000004a53507223 */ /* 0x180fe20000010814 */
[----:B------:R-:W-:Y:S01]  /*a030*/  ISETP.LT.OR P2, PT, R189, 0xba, P2 ;  /* 0x000000babd00780c */ /* 0x000fe20001741670 */
[--C-:B------:R-:W-:Y:S01]  /*a040*/  FFMA.FTZ R92, R92, R74, -R20.reuse ;  /* 0x0000004a5c5c7223 */ /* 0x100fe20000010814 */
[----:B------:R-:W-:Y:S01]  /*a050*/  FMNMX.FTZ R40, R27, R40, !PT ;  /* 0x000000281b287209 */ /* 0x000fe20007810000 */
[-CC-:B------:R-:W-:Y:S01]  /*a060*/  FFMA.FTZ R32, R197, R74.reuse, -R20.reuse ;  /* 0x0000004ac5207223 */ /* 0x180fe20000010814 */
[----:B------:R-:W-:Y:S01]  /*a070*/  FSEL R189, R114, -INF , !P2 ;  /* 0xff80000072bd7808 */ /* 0x000fe20005000000 */
[--C-:B------:R-:W-:Y:S01]  /*a080*/  FFMA.FTZ R30, R195, R74, -R20.reuse ;  /* 0x0000004ac31e7223 */ /* 0x100fe20000010814 */
[----:B------:R-:W-:Y:S01]  /*a090*/  FMNMX.FTZ R40, R115, R40, !PT ;  /* 0x0000002873287209 */ /* 0x000fe20007810000 */
[-CC-:B------:R-:W-:Y:S01]  /*a0a0*/  FFMA.FTZ R88, R100, R74.reuse, -R20.reuse ;  /* 0x0000004a64587223 */ /* 0x180fe20000010814 */
[----:B------:R-:W-:-:S01]  /*a0b0*/  FFMA.FTZ R12, R12, R74, -R20 ;  /* 0x0000004a0c0c7223 */ /* 0x000fc20000010814 */
        /* <DEDUP_REMOVED lines=20> */
[-CC-:B------:R-:W-:Y:S01]  /*a200*/  FFMA.FTZ R225, R225, R74.reuse, -R20.reuse ;  /* 0x0000004ae1e17223 */ /* 0x180fe20000010814 */
        /* <DEDUP_REMOVED lines=25> */
[----:B------:R-:W-:Y:S01]  /*a3a0*/  FFMA.FTZ R117, R117, R74, -R20 ;  /* 0x0000004a75757223 */ /* 0x000fe20000010814 */
[----:B------:R-:W-:Y:S02]  /*a3b0*/  MUFU.EX2 R12, R12 ;  /* 0x0000000c000c7308 */ /* 0x000fe40000000800 */
[----:B------:R-:W-:-:S04]  /*a3c0*/  FMNMX.FTZ R193, R57, R50, !PT ;  /* 0x0000003239c17209 */ /* 0x000fc80007810000 */
[----:B------:R-:W-:Y:S02]  /*a3d0*/  FMNMX.FTZ R54, R60, R193, !PT ;  /* 0x000000c13c367209 */ /* 0x000fe40007810000 */
[----:B------:R-:W-:Y:S02]  /*a3e0*/  MUFU.EX2 R47, R47 ;  /* 0x0000002f002f7308 */ /* 0x000fe40000000800 */
[----:B------:R-:W-:Y:S01]  /*a3f0*/  FMNMX.FTZ R193, R61, R54, !PT ;  /* 0x000000363dc17209 */ /* 0x000fe20007810000 */
[----:B------:R-:W-:-:S03]  /*a400*/  FFMA.FTZ R54, R227, R74, -R20 ;  /* 0x0000004ae3367223 */ /* 0x000fc60000010814 */
        /* <DEDUP_REMOVED lines=15> */
[----:B------:R-:W-:Y:S01]  /*a500*/  FMNMX.FTZ R68, R82, R193, !PT ;  /* 0x000000c152447209 */ /* 0x000fe20007810000 */
[----:B------:R-:W-:-:S01]  /*a510*/  FFMA.FTZ R193, R77, R74, -R20 ;  /* 0x0000004a4dc17223 */ /* 0x000fc20000010814 */
        /* <DEDUP_REMOVED lines=12> */
[----:B------:R0:W-:Y:S02]  /*a5e0*/  MUFU.EX2 R72, R80 ;  /* 0x0000005000487308 */ /* 0x0001e40000000800 */
[----:B------:R-:W-:-:S04]  /*a5f0*/  FMNMX.FTZ R77, R99, R76, !PT ;  /* 0x0000004c634d7209 */ /* 0x000fc80007810000 */
[----:B------:R-:W-:Y:S02]  /*a600*/  FMNMX.FTZ R76, R104, R77, !PT ;  /* 0x0000004d684c7209 */ /* 0x000fe40007810000 */
[----:B------:R-:W-:Y:S02]  /*a610*/  MUFU.EX2 R41, R41 ;  /* 0x0000002900297308 */ /* 0x000fe40000000800 */
[----:B------:R-:W-:-:S04]  /*a620*/  FMNMX.FTZ R77, R105, R76, !PT ;  /* 0x0000004c694d7209 */ /* 0x000fc80007810000 */
[----:B0-----:R-:W-:Y:S02]  /*a630*/  FMNMX.FTZ R80, R106, R77, !PT ;  /* 0x0000004d6a507209 */ /* 0x001fe40007810000 */
[----:B------:R-:W-:Y:S02]  /*a640*/  MUFU.EX2 R38, R203 ;  /* 0x000000cb00267308 */ /* 0x000fe40000000800 */
[----:B------:R-:W-:-:S04]  /*a650*/  FMNMX.FTZ R80, R107, R80, !PT ;  /* 0x000000506b507209 */ /* 0x000fc80007810000 */
[----:B------:R-:W-:Y:S02]  /*a660*/  FMNMX.FTZ R80, R111, R80, !PT ;  /* 0x000000506f507209 */ /* 0x000fe40007810000 */
[----:B------:R-:W-:Y:S02]  /*a670*/  MUFU.EX2 R45, R45 ;  /* 0x0000002d002d7308 */ /* 0x000fe40000000800 */
[----:B------:R-:W-:-:S04]  /*a680*/  FMNMX.FTZ R84, R187, R80, !PT ;  /* 0x00000050bb547209 */ /* 0x000fc80007810000 */
[----:B------:R-:W-:Y:S02]  /*a690*/  FMNMX.FTZ R84, R113, R84, !PT ;  /* 0x0000005471547209 */ /* 0x000fe40007810000 */
[----:B------:R0:W-:Y:S02]  /*a6a0*/  MUFU.EX2 R80, R92 ;  /* 0x0000005c00507308 */ /* 0x0001e40000000800 */
[----:B------:R-:W-:Y:S01]  /*a6b0*/  FMNMX.FTZ R77, R189, R84, !PT ;  /* 0x00000054bd4d7209 */ /* 0x000fe20007810000 */
[----:B------:R-:W-:-:S04]  /*a6c0*/  FFMA.FTZ R84, R96, R74, -R20 ;  /* 0x0000004a60547223 */ /* 0x000fc80000010814 */
[----:B------:R-:W1:Y:S01]  /*a6d0*/  SHFL.BFLY PT, R96, R77, 0x2, 0x1f ;  /* 0x0c401f004d607f89 */ /* 0x000e6200000e0000 */
[----:B------:R-:W-:Y:S01]  /*a6e0*/  MUFU.EX2 R40, R205 ;  /* 0x000000cd00287308 */ /* 0x000fe20000000800 */
[----:B0-----:R-:W-:-:S07]  /*a6f0*/  FFMA.FTZ R92, R102, R74, -R20 ;  /* 0x0000004a665c7223 */ /* 0x001fce0000010814 */
[----:B------:R-:W-:Y:S08]  /*a700*/  MUFU.EX2 R51, R51 ;  /* 0x0000003300337308 */ /* 0x000ff00000000800 */
[----:B------:R-:W-:Y:S01]  /*a710*/  MUFU.EX2 R44, R207 ;  /* 0x000000cf002c7308 */ /* 0x000fe20000000800 */
[----:B-1----:R-:W-:Y:S01]  /*a720*/  FMNMX.FTZ R102, R77, R96, !PT ;  /* 0x000000604d667209 */ /* 0x002fe20007810000 */
[----:B------:R-:W-:Y:S01]  /*a730*/  FFMA.FTZ R96, R108, R74, -R20 ;  /* 0x0000004a6c607223 */ /* 0x000fe20000010814 */
[----:B------:R-:W-:-:S05]  /*a740*/  FSEL R108, R65, RZ, P1 ;  /* 0x000000ff416c7208 */ /* 0x000fca0000800000 */
[----:B------:R-:W-:Y:S01]  /*a750*/  MUFU.EX2 R55, R55 ;  /* 0x0000003700377308 */ /* 0x000fe20000000800 */
[----:B------:R-:W0:Y:S01]  /*a760*/  SHFL.BFLY PT, R77, R102, 0x1, 0x1f ;  /* 0x0c201f00664d7f89 */ /* 0x000e2200000e0000 */
[----:B------:R-:W-:-:S04]  /*a770*/  FADD.FTZ R9, -R108, R9 ;  /* 0x000000096c097221 */ /* 0x000fc80000010100 */
[----:B------:R-:W-:Y:S02]  /*a780*/  FMUL.FTZ R9, R9, R74 ;  /* 0x0000004a09097220 */ /* 0x000fe40000410000 */
[----:B------:R-:W-:Y:S08]  /*a790*/  MUFU.EX2 R46, R209 ;  /* 0x000000d1002e7308 */ /* 0x000ff00000000800 */
[----:B------:R-:W1:Y:S08]  /*a7a0*/  MUFU.EX2 R9, R9 ;  /* 0x0000000900097308 */ /* 0x000e700000000800 */
[----:B------:R-:W-:Y:S01]  /*a7b0*/  MUFU.EX2 R59, R59 ;  /* 0x0000003b003b7308 */ /* 0x000fe20000000800 */
[----:B0-----:R-:W-:-:S04]  /*a7c0*/  FMNMX.FTZ R77, R102, R77, !PT ;  /* 0x0000004d664d7209 */ /* 0x001fc80007810000 */
[C---:B------:R-:W-:Y:S01]  /*a7d0*/  FSETP.NEU.FTZ.AND P1, PT, R77.reuse, -INF , PT ;  /* 0xff8000004d00780b */ /* 0x040fe20003f3d000 */
[----:B------:R-:W-:-:S02]  /*a7e0*/  FFMA.FTZ R197, R77, R74, -8 ;  /* 0xc10000004dc57423 */ /* 0x000fc4000001004a */
[----:B------:R-:W-:Y:S01]  /*a7f0*/  MUFU.EX2 R50, R225 ;  /* 0x000000e100327308 */ /* 0x000fe20000000800 */
[----:B-1----:R-:W-:-:S02]  /*a800*/  FFMA.FTZ R6, R9, R6, R12 ;  /* 0x0000000609067223 */ /* 0x002fc4000001000c */
[----:B------:R-:W-:-:S05]  /*a810*/  FSEL R197, R197, RZ, P1 ;  /* 0x000000ffc5c57208 */ /* 0x000fca0000800000 */
[-CC-:B------:R-:W-:Y:S01]  /*a820*/  FFMA.FTZ R20, R26, R74.reuse, -R197.reuse ;  /* 0x0000004a1a147223 */ /* 0x180fe200000108c5 */
[----:B------:R-:W-:-:S01]  /*a830*/  FFMA.FTZ R26, R27, R74, -R197 ;  /* 0x0000004a1b1a7223 */ /* 0x000fc200000108c5 */
[-CC-:B------:R-:W-:Y:S01]  /*a840*/  FFMA.FTZ R27, R115, R74.reuse, -R197.reuse ;  /* 0x0000004a731b7223 */ /* 0x180fe200000108c5 */
[----:B------:R-:W-:Y:S01]  /*a850*/  FSEL R115, R77, RZ, P1 ;  /* 0x000000ff4d737208 */ /* 0x000fe20000800000 */
[-CC-:B------:R-:W-:Y:S01]  /*a860*/  FFMA.FTZ R21, R21, R74.reuse, -R197.reuse ;  /* 0x0000004a15157223 */ /* 0x180fe200000108c5 */
[----:B------:R-:W-:-:S01]  /*a870*/  FFMA.FTZ R25, R25, R74, -R197 ;  /* 0x0000004a19197223 */ /* 0x000fc200000108c5 */
[----:B------:R-:W-:Y:S01]  /*a880*/  MUFU.EX2 R20, R20 ;  /* 0x0000001400147308 */ /* 0x000fe20000000800 */
[----:B------:R-:W-:-:S01]  /*a890*/  FFMA.FTZ R66, R66, R74, -R197 ;  /* 0x0000004a42427223 */ /* 0x000fc200000108c5 */
[----:B------:R-:W-:Y:S01]  /*a8a0*/  FADD.FTZ R115, -R115, R8 ;  /* 0x0000000873737221 */ /* 0x000fe20000010100 */
[----:B------:R-:W-:-:S01]  /*a8b0*/  FFMA.FTZ R108, R31, R74, -R197 ;  /* 0x0000004a1f6c7223 */ /* 0x000fc200000108c5 */
[-CC-:B------:R-:W-:Y:S01]  /*a8c0*/  FFMA.FTZ R31, R119, R74.reuse, -R197.reuse ;  /* 0x0000004a771f7223 */ /* 0x180fe200000108c5 */
[----:B------:R-:W-:-:S01]  /*a8d0*/  FFMA.FTZ R112, R39, R74, -R197 ;  /* 0x0000004a27707223 */ /* 0x000fc200000108c5 */
[-C--:B------:R-:W-:Y:S01]  /*a8e0*/  FMUL.FTZ R115, R115, R74.reuse ;  /* 0x0000004a73737220 */ /* 0x080fe20000410000 */
        /* <DEDUP_REMOVED lines=29> */
[-CC-:B------:R-:W-:Y:S01]  /*aac0*/  FFMA.FTZ R105, R105, R74.reuse, -R197.reuse ;  /* 0x0000004a69697223 */ /* 0x180fe200000108c5 */
[----:B------:R-:W-:-:S01]  /*aad0*/  FFMA.FTZ R107, R107, R74, -R197 ;  /* 0x0000004a6b6b7223 */ /* 0x000fc200000108c5 */
[----:B------:R-:W-:-:S02]  /*aae0*/  FFMA.FTZ R189, R189, R74, -R197 ;  /* 0x0000004abdbd7223 */ /* 0x000fc400000108c5 */
[----:B------:R-:W3:Y:S08]  /*aaf0*/  MUFU.EX2 R27, R27 ;  /* 0x0000001b001b7308 */ /* 0x000ef00000000800 */
[----:B------:R0:W-:Y:S08]  /*ab00*/  MUFU.EX2 R8, R66 ;  /* 0x0000004200087308 */ /* 0x0001f00000000800 */
[----:B------:R-:W4:Y:S01]  /*ab10*/  MUFU.EX2 R108, R108 ;  /* 0x0000006c006c7308 */ /* 0x000f220000000800 */
[----:B0-----:R-:W-:-:S01]  /*ab20*/  FFMA.FTZ R66, R115, R5, R20 ;  /* 0x0000000573427223 */ /* 0x001fc20000010014 */
[----:B------:R-:W-:-:S03]  /*ab30*/  FADD.FTZ R5, R47, R6 ;  /* 0x000000062f057221 */ /* 0x000fc60000010000 */
[----:B------:R-:W-:Y:S01]  /*ab40*/  FADD.FTZ R66, R21, R66 ;  /* 0x0000004215427221 */ /* 0x000fe20000010000 */
[----:B------:R-:W-:-:S02]  /*ab50*/  FADD.FTZ R6, R28, R5 ;  /* 0x000000051c067221 */ /* 0x000fc40000010000 */
[----:B------:R-:W0:Y:S01]  /*ab60*/  MUFU.EX2 R31, R31 ;  /* 0x0000001f001f7308 */ /* 0x000e220000000800 */
[----:B-1----:R-:W-:-:S01]  /*ab70*/  FADD.FTZ R5, R25, R66 ;  /* 0x0000004219057221 */ /* 0x002fc20000010000 */
[----:B------:R-:W-:Y:S01]  /*ab80*/  FADD.FTZ R119, R191, R6 ;  /* 0x00000006bf777221 */ /* 0x000fe20000010000 */
[----:B------:R-:W-:-:S02]  /*ab90*/  FFMA.FTZ R66, R78, R74, -R197 ;  /* 0x0000004a4e427223 */ /* 0x000fc400000108c5 */
[----:B--2---:R-:W-:Y:S01]  /*aba0*/  FADD.FTZ R6, R26, R5 ;  /* 0x000000051a067221 */ /* 0x004fe20000010000 */
[----:B------:R-:W-:-:S02]  /*abb0*/  FADD.FTZ R70, R30, R119 ;  /* 0x000000771e467221 */ /* 0x000fc40000010000 */
[----:B------:R-:W1:Y:S01]  /*abc0*/  MUFU.EX2 R110, R110 ;  /* 0x0000006e006e7308 */ /* 0x000e620000000800 */
[----:B---3--:R-:W-:-:S01]  /*abd0*/  FADD.FTZ R5, R27, R6 ;  /* 0x000000061b057221 */ /* 0x008fc20000010000 */
[----:B------:R-:W-:-:S03]  /*abe0*/  FADD.FTZ R119, R29, R70 ;  /* 0x000000461d777221 */ /* 0x000fc60000010000 */
[----:B----4-:R-:W-:Y:S01]  /*abf0*/  FADD.FTZ R6, R108, R5 ;  /* 0x000000056c067221 */ /* 0x010fe20000010000 */
[----:B------:R-:W-:-:S02]  /*ac00*/  FADD.FTZ R70, R32, R119 ;  /* 0x0000007720467221 */ /* 0x000fc40000010000 */
[----:B------:R-:W2:Y:S01]  /*ac10*/  MUFU.EX2 R35, R35 ;  /* 0x0000002300237308 */ /* 0x000ea20000000800 */
[----:B0-----:R-:W-:-:S01]  /*ac20*/  FADD.FTZ R5, R31, R6 ;  /* 0x000000061f057221 */ /* 0x001fc20000010000 */
[----:B------:R-:W-:Y:S01]  /*ac30*/  FADD.FTZ R119, R33, R70 ;  /* 0x0000004621777221 */ /* 0x000fe20000010000 */
[----:B------:R-:W-:-:S03]  /*ac40*/  FFMA.FTZ R70, R82, R74, -R197 ;  /* 0x0000004a52467223 */ /* 0x000fc600000108c5 */
[----:B------:R-:W-:Y:S02]  /*ac50*/  FADD.FTZ R78, R34, R119 ;  /* 0x00000077224e7221 */ /* 0x000fe40000010000 */
[----:B------:R-:W0:Y:S01]  /*ac60*/  MUFU.EX2 R112, R112 ;  /* 0x0000007000707308 */ /* 0x000e220000000800 */
[----:B-1----:R-:W-:-:S01]  /*ac70*/  FADD.FTZ R6, R110, R5 ;  /* 0x000000056e067221 */ /* 0x002fc20000010000 */
[----:B------:R-:W-:-:S04]  /*ac80*/  FADD.FTZ R119, R37, R78 ;  /* 0x0000004e25777221 */ /* 0x000fc80000010000 */
[----:B------:R-:W-:Y:S02]  /*ac90*/  FADD.FTZ R78, R36, R119 ;  /* 0x00000077244e7221 */ /* 0x000fe40000010000 */
[----:B------:R-:W1:Y:S01]  /*aca0*/  MUFU.EX2 R39, R39 ;  /* 0x0000002700277308 */ /* 0x000e620000000800 */
[----:B--2---:R-:W-:-:S01]  /*acb0*/  FADD.FTZ R5, R35, R6 ;  /* 0x0000000623057221 */ /* 0x004fc20000010000 */
[----:B------:R-:W-:Y:S01]  /*acc0*/  FADD.FTZ R119, R41, R78 ;  /* 0x0000004e29777221 */ /* 0x000fe20000010000 */
[----:B------:R-:W-:-:S03]  /*acd0*/  FFMA.FTZ R78, R86, R74, -R197 ;  /* 0x0000004a564e7223 */ /* 0x000fc600000108c5 */
[----:B------:R-:W-:Y:S02]  /*ace0*/  FADD.FTZ R82, R38, R119 ;  /* 0x0000007726527221 */ /* 0x000fe40000010000 */
[----:B------:R-:W2:Y:S01]  /*acf0*/  MUFU.EX2 R42, R42 ;  /* 0x0000002a002a7308 */ /* 0x000ea20000000800 */
[----:B0-----:R-:W-:-:S01]  /*ad00*/  FADD.FTZ R6, R112, R5 ;  /* 0x0000000570067221 */ /* 0x001fc20000010000 */
[----:B------:R-:W-:-:S04]  /*ad10*/  FADD.FTZ R119, R45, R82 ;  /* 0x000000522d777221 */ /* 0x000fc80000010000 */
[----:B------:R-:W-:Y:S02]  /*ad20*/  FADD.FTZ R82, R40, R119 ;  /* 0x0000007728527221 */ /* 0x000fe40000010000 */
[----:B------:R-:W0:Y:S01]  /*ad30*/  MUFU.EX2 R43, R43 ;  /* 0x0000002b002b7308 */ /* 0x000e220000000800 */
[----:B-1----:R-:W-:-:S01]  /*ad40*/  FADD.FTZ R5, R39, R6 ;  /* 0x0000000627057221 */ /* 0x002fc20000010000 */
[----:B------:R-:W-:Y:S01]  /*ad50*/  FADD.FTZ R119, R51, R82 ;  /* 0x0000005233777221 */ /* 0x000fe20000010000 */
[----:B------:R-:W-:-:S03]  /*ad60*/  FFMA.FTZ R82, R90, R74, -R197 ;  /* 0x0000004a5a527223 */ /* 0x000fc600000108c5 */
[----:B------:R-:W-:Y:S02]  /*ad70*/  FADD.FTZ R86, R44, R119 ;  /* 0x000000772c567221 */ /* 0x000fe40000010000 */
[----:B------:R-:W1:Y:S01]  /*ad80*/  MUFU.EX2 R48, R48 ;  /* 0x0000003000307308 */ /* 0x000e620000000800 */
[----:B--2---:R-:W-:-:S01]  /*ad90*/  FADD.FTZ R6, R42, R5 ;  /* 0x000000052a067221 */ /* 0x004fc20000010000 */
[----:B------:R-:W-:-:S04]  /*ada0*/  FADD.FTZ R119, R55, R86 ;  /* 0x0000005637777221 */ /* 0x000fc80000010000 */
[----:B------:R-:W-:Y:S02]  /*adb0*/  FADD.FTZ R86, R46, R119 ;  /* 0x000000772e567221 */ /* 0x000fe40000010000 */
[----:B------:R-:W2:Y:S01]  /*adc0*/  MUFU.EX2 R49, R49 ;  /* 0x0000003100317308 */ /* 0x000ea20000000800 */
[----:B0-----:R-:W-:-:S01]  /*add0*/  FADD.FTZ R5, R43, R6 ;  /* 0x000000062b057221 */ /* 0x001fc20000010000 */
[----:B------:R-:W-:Y:S01]  /*ade0*/  FADD.FTZ R119, R59, R86 ;  /* 0x000000563b777221 */ /* 0x000fe20000010000 */
[----:B------:R-:W-:-:S03]  /*adf0*/  FFMA.FTZ R86, R94, R74, -R197 ;  /* 0x0000004a5e567223 */ /* 0x000fc600000108c5 */
[----:B------:R-:W-:Y:S02]  /*ae00*/  FADD.FTZ R90, R50, R119 ;  /* 0x00000077325a7221 */ /* 0x000fe40000010000 */
        /* <DEDUP_REMOVED lines=19> */
[----:B-1----:R-:W-:-:S04]  /*af40*/  FADD.FTZ R5, R14, R5 ;  /* 0x000000050e057221 */ /* 0x002fc80000010000 */
[----:B------:R-:W-:-:S03]  /*af50*/  FADD.FTZ R90, R8, R5 ;  /* 0x00000005085a7221 */ /* 0x000fc60000010000 */
[----:B------:R-:W1:Y:S01]  /*af60*/  MUFU.EX2 R67, R67 ;  /* 0x0000004300437308 */ /* 0x000e620000000800 */
[----:B--2---:R-:W-:-:S07]  /*af70*/  FADD.FTZ R6, R54, R119 ;  /* 0x0000007736067221 */ /* 0x004fce0000010000 */
[----:B------:R-:W2:Y:S01]  /*af80*/  MUFU.EX2 R58, R229 ;  /* 0x000000e5003a7308 */ /* 0x000ea20000000800 */
[----:B0-----:R-:W-:-:S07]  /*af90*/  FADD.FTZ R5, R69, R6 ;  /* 0x0000000645057221 */ /* 0x001fce0000010000 */
[----:B------:R-:W0:Y:S01]  /*afa0*/  MUFU.EX2 R64, R64 ;  /* 0x0000004000407308 */ /* 0x000e220000000800 */
[----:B-1----:R-:W-:-:S01]  /*afb0*/  FADD.FTZ R119, R67, R90 ;  /* 0x0000005a43777221 */ /* 0x002fc20000010000 */
[----:B------:R-:W-:-:S06]  /*afc0*/  FFMA.FTZ R90, R98, R74, -R197 ;  /* 0x0000004a625a7223 */ /* 0x000fcc00000108c5 */
        /* <DEDUP_REMOVED lines=16> */
[----:B------:R-:W-:-:S06]  /*b0d0*/  FFMA.FTZ R94, R104, R74, -R197 ;  /* 0x0000004a685e7223 */ /* 0x000fcc00000108c5 */
[----:B------:R-:W0:Y:S01]  /*b0e0*/  MUFU.EX2 R81, R81 ;  /* 0x0000005100517308 */ /* 0x000e220000000800 */
[----:B-1----:R-:W-:-:S07]  /*b0f0*/  FADD.FTZ R6, R68, R5 ;  /* 0x0000000544067221 */ /* 0x002fce0000010000 */
[----:B------:R-:W1:Y:S01]  /*b100*/  MUFU.EX2 R79, R79 ;  /* 0x0000004f004f7308 */ /* 0x000e620000000800 */
[----:B--2---:R-:W-:-:S07]  /*b110*/  FADD.FTZ R98, R66, R119 ;  /* 0x0000007742627221 */ /* 0x004fce0000010000 */
[----:B------:R-:W2:Y:S01]  /*b120*/  MUFU.EX2 R70, R70 ;  /* 0x0000004600467308 */ /* 0x000ea20000000800 */
[----:B0-----:R-:W-:-:S04]  /*b130*/  FADD.FTZ R5, R81, R6 ;  /* 0x0000000651057221 */ /* 0x001fc80000010000 */
[----:B------:R-:W-:-:S03]  /*b140*/  FADD.FTZ R6, R72, R5 ;  /* 0x0000000548067221 */ /* 0x000fc60000010000 */
        /* <DEDUP_REMOVED lines=24> */
[-CC-:B------:R-:W-:Y:S01]  /*b2d0*/  FFMA.FTZ R104, R111, R74.reuse, -R197.reuse ;  /* 0x0000004a6f687223 */ /* 0x180fe200000108c5 */
[----:B------:R-:W-:-:S05]  /*b2e0*/  FFMA.FTZ R111, R187, R74, -R197 ;  /* 0x0000004abb6f7223 */ /* 0x000fca00000108c5 */
        /* <DEDUP_REMOVED lines=45> */
[----:B-1----:R-:W-:-:S03]  /*b5c0*/  FADD.FTZ R6, R117, R6 ;  /* 0x0000000675067221 */ /* 0x002fc60000010000 */
[----:B--2---:R-:W-:Y:S01]  /*b5d0*/  FADD.FTZ R5, R189, R113 ;  /* 0x00000071bd057221 */ /* 0x004fe20000010000 */
[----:B------:R-:W-:Y:S06]  /*b5e0*/  @!P0 BRA `(.L_x_964) ;  /* 0x0000000000048947 */ /* 0x000fec0003800000 */
[----:B------:R-:W-:Y:S01]  /*b5f0*/  BPT.TRAP 0x1 ;  /* 0x000000040000795c */ /* 0x000fe20000300000 */
.L_x_964:
[----:B------:R-:W-:Y:S01]  /*b600*/  ULEA UR10, UR37, UR39, 0x3 ;  /* 0x00000027250a7291 */ /* 0x000fe2000f8e183f */
[----:B------:R-:W-:Y:S01]  /*b610*/  ISETP.GT.AND P1, PT, R3, R10, PT ;  /* 0x0000000a0300720c */ /* 0x000fe20003f24270 */
[----:B------:R-:W-:Y:S01]  /*b620*/  UMOV UR36, UR21 ;  /* 0x0000001500247c82 */ /* 0x000fe20008000000 */
[----:B------:R-:W-:Y:S01]  /*b630*/  F2FP.SATFINITE.E4M3.F32.PACK_AB_MERGE_C R70, R85, R70, RZ ;  /* 0x000000465546723e */ /* 0x000fe200048070ff */
[----:B------:R-:W-:Y:S01]  /*b640*/  UIADD3 UR10, UR10, 0x28860, URZ ;  /* 0x000288600a0a7890 */ /* 0x000fe2000fffe03f */
[----:B------:R-:W-:Y:S01]  /*b650*/  F2FP.SATFINITE.E4M3.F32.PACK_AB_MERGE_C R8, R67, R8, RZ ;  /* 0x000000084308723e */ /* 0x000fe200048070ff */
[----:B------:R-:W-:Y:S01]  /*b660*/  UMOV UR37, UR7 ;  /* 0x0000000700257c82 */ /* 0x000fe20008000000 */
[----:B------:R-:W-:Y:S01]  /*b670*/  F2FP.SATFINITE.E4M3.F32.PACK_AB_MERGE_C R102, R117, R102, RZ ;  /* 0x000000667566723e */ /* 0x000fe200048070ff */
[----:B------:R-:W-:Y:S01]  /*b680*/  UPRMT UR10, UR38, 0x654, UR10 ;  /* 0x00000654260a7896 */ /* 0x000fe2000800000a */
[----:B------:R-:W-:Y:S01]  /*b690*/  F2FP.SATFINITE.E4M3.F32.PACK_AB_MERGE_C R70, R79, R66, R70 ;  /* 0x000000424f46723e */ /* 0x000fe20004807046 */
        /* <DEDUP_REMOVED lines=114> */
[----:B------:R-:W-:Y:S01]  /*bdc0*/  IMAD.MOV.U32 R8, RZ, RZ, R77 ;  /* 0x000000ffff087224 */ /* 0x000fe200078e004d */
[----:B------:R-:W-:Y:S01]  /*bdd0*/  UMOV UR37, UR7 ;  /* 0x0000000700257c82 */ /* 0x000fe20008000000 */
[----:B------:R-:W-:Y:S01]  /*bde0*/  IMAD.MOV.U32 R9, RZ, RZ, R65 ;  /* 0x000000ffff097224 */ /* 0x000fe200078e0041 */
[----:B------:R-:W-:-:S06]  /*bdf0*/  UMOV UR36, UR21 ;  /* 0x0000001500247c82 */ /* 0x000fcc0008000000 */
.L_x_947:
[----:B------:R-:W0:Y:S01]  /*be00*/  LDC R7, c[0x0][0x9e4] ;  /* 0x00027900ff077b82 */ /* 0x000e220000000800 */
[----:B------:R-:W-:Y:S01]  /*be10*/  ULDC UR7, c[0x0][0x9dc] ;  /* 0x0002770000077ab9 */ /* 0x000fe20000000800 */
[----:B------:R-:W-:Y:S01]  /*be20*/  LOP3.LUT R2, R2, 0xfffff7ff, RZ, 0xc0, !PT ;  /* 0xfffff7ff02027812 */ /* 0x000fe200078ec0ff */
[----:B------:R-:W-:Y:S01]  /*be30*/  VIADD R10, R214, -UR7 ;  /* 0x80000007d60a7c36 */ /* 0x000fe20008000000 */
[----:B0-----:R-:W-:-:S13]  /*be40*/  ISETP.GE.AND P1, PT, R7, 0x1, PT ;  /* 0x000000010700780c */ /* 0x001fda0003f26270 */
[----:B------:R-:W-:Y:S01]  /*be50*/  @P1 LOP3.LUT R2, R2, 0x800, RZ, 0xfc, !PT ;  /* 0x0000080002021812 */ /* 0x000fe200078efcff */
        /* <DEDUP_REMOVED lines=10> */
.L_x_967:
[----:B------:R-:W-:-:S13]  /*bf00*/  ISETP.NE.AND P1, PT, R7, 0x1, PT ;  /* 0x000000010700780c */ /* 0x000fda0003f25270 */
[----:B------:R-:W0:Y:S02]  /*bf10*/  @P1 LDC.64 R12, c[0x0][0x9e8] ;  /* 0x00027a00ff0c1b82 */ /* 0x000e240000000a00 */
[----:B0-----:R-:W-:-:S05]  /*bf20*/  @P1 IMAD.HI.U32 R12, R214, R12, RZ ;  /* 0x0000000cd60c1227 */ /* 0x001fca00078e00ff */
[----:B------:R-:W-:-:S07]  /*bf30*/  @P1 SHF.R.U32.HI R214, RZ, R13, R12 ;  /* 0x0000000dffd61219 */ /* 0x000fce000001160c */
.L_x_968:
[----:B------:R-:W-:-:S05]  /*bf40*/  IMAD R11, R214, R7, RZ ;  /* 0x00000007d60b7224 */ /* 0x000fca00078e02ff */
[----:B------:R-:W-:-:S07]  /*bf50*/  VIMNMX R10, R10, R11, !PT ;  /* 0x0000000b0a0a7248 */ /* 0x000fce0007fe0100 */
.L_x_966:
[----:B------:R-:W-:-:S04]  /*bf60*/  VIADD R10, R10, 0xbf ;  /* 0x000000bf0a0a7836 */ /* 0x000fc80000000000 */
[----:B------:R-:W-:-:S05]  /*bf70*/  IMAD.HI R10, R10, 0x2aaaaaab, RZ ;  /* 0x2aaaaaab0a0a7827 */ /* 0x000fca00078e02ff */
[----:B------:R-:W-:-:S04]  /*bf80*/  SHF.R.U32.HI R11, RZ, 0x1f, R10 ;  /* 0x0000001fff0b7819 */ /* 0x000fc8000001160a */
[----:B------:R-:W-:-:S04]  /*bf90*/  LEA.HI.SX32 R11, R10, R11, 0x1b ;  /* 0x0000000b0a0b7211 */ /* 0x000fc800078fdaff */
[----:B------:R-:W-:-:S04]  /*bfa0*/  VIMNMX R12, R208, R11, !PT ;  /* 0x0000000bd00c7248 */ /* 0x000fc80007fe0100 */
[----:B------:R-:W-:-:S13]  /*bfb0*/  ISETP.GE.AND P1, PT, R3, R12, PT ;  /* 0x0000000c0300720c */ /* 0x000fda0003f26270 */
[----:B------:R-:W-:Y:S05]  /*bfc0*/  @!P1 BRA `(.L_x_969) ;  /* 0x0000003000dc9947 */ /* 0x000fea0003800000 */
[----:B------:R-:W-:Y:S01]  /*bfd0*/  IMAD.MOV.U32 R11, RZ, RZ, R8 ;  /* 0x000000ffff0b7224 */ /* 0x000fe200078e0008 */
[----:B------:R-:W-:Y:S01]  /*bfe0*/  UMOV UR21, UR36 ;  /* 0x0000002400157c82 */ /* 0x000fe20008000000 */
[----:B------:R-:W-:Y:S01]  /*bff0*/  IMAD.MOV.U32 R10, RZ, RZ, R9 ;  /* 0x000000ffff0a7224 */ /* 0x000fe200078e0009 */
[----:B------:R-:W-:-:S06]  /*c000*/  UMOV UR7, UR37 ;  /* 0x0000002500077c82 */ /* 0x000fcc0008000000 */
.L_x_979:
        /* <DEDUP_REMOVED lines=9> */
.L_x_971:
[----:B------:R-:W-:Y:S01]  /*c0a0*/  ULEA UR10, UR37, UR39, 0x3 ;  /* 0x00000027250a7291 */ /* 0x000fe2000f8e183f */
[----:B------:R-:W-:-:S05]  /*c0b0*/  IMAD.U32 R8, RZ, RZ, UR36 ;  /* 0x00000024ff087e24 */ /* 0x000fca000f8e00ff */
[----:B------:R-:W-:-:S04]  /*c0c0*/  SHF.L.U32 R8, R8, 0x1f, RZ ;  /* 0x0000001f08087819 */ /* 0x000fc800000006ff */
[----:B------:R0:W1:Y:S01]  /*c0d0*/  SYNCS.PHASECHK.TRANS64.TRYWAIT P1, [UR10+0x28830], R8 ;  /* 0x02883008ff0075a7 */ /* 0x000062000802014a */
[----:B------:R-:W-:Y:S05]  /*c0e0*/  @!P0 BRA `(.L_x_972) ;  /* 0x0000000000048947 */ /* 0x000fea0003800000 */
[----:B------:R-:W-:Y:S01]  /*c0f0*/  BPT.TRAP 0x1 ;  /* 0x000000040000795c */ /* 0x000fe20000300000 */
.L_x_972:
[----:B-1----:R-:W-:Y:S05]  /*c100*/  @P1 BRA `(.L_x_970) ;  /* 0x0000000000081947 */ /* 0x002fea0003800000 */
[----:B------:R-:W1:Y:S02]  /*c110*/  SYNCS.PHASECHK.TRANS64.TRYWAIT P1, [UR10+0x28830], R8 ;  /* 0x02883008ff0075a7 */ /* 0x000e64000802014a */
[----:B-1----:R-:W-:Y:S05]  /*c120*/  @!P1 BRA `(.L_x_973) ;  /* 0x0000010400dc9947 */ /* 0x002fea0003800000 */
.L_x_970:
[----:B-1----:R-:W1:Y:S01]  /*c130*/  S2R R9, SR_TID.X ;  /* 0x0000000000097919 */ /* 0x002e620000002100 */
        /* <DEDUP_REMOVED lines=10> */
[----:B-1----:R-:W-:-:S05]  /*c1e0*/  SHF.R.U32.HI R9, RZ, 0x7, R9 ;  /* 0x00000007ff097819 */ /* 0x002fca0000011609 */
[----:B0-----:R-:W-:-:S05]  /*c1f0*/  VIADD R8, R9, 0x8 ;  /* 0x0000000809087836 */ /* 0x001fca0000000000 */
        /* <DEDUP_REMOVED lines=16> */
.L_x_975:
[----:B------:R-:W-:Y:S01]  /*c300*/  ULEA UR10, UR7, UR39, 0x3 ;  /* 0x00000027070a7291 */ /* 0x000fe2000f8e183f */
[----:B------:R-:W-:-:S05]  /*c310*/  IMAD.U32 R8, RZ, RZ, UR21 ;  /* 0x00000015ff087e24 */ /* 0x000fca000f8e00ff */
[----:B------:R-:W-:-:S04]  /*c320*/  SHF.L.U32 R8, R8, 0x1f, RZ ;  /* 0x0000001f08087819 */ /* 0x000fc800000006ff */
[----:B------:R0:W1:Y:S01]  /*c330*/  SYNCS.PHASECHK.TRANS64.TRYWAIT P1, [UR10+0x28850], R8 ;  /* 0x02885008ff0075a7 */ /* 0x000062000802014a */
[----:B------:R-:W-:Y:S05]  /*c340*/  @!P0 BRA `(.L_x_976) ;  /* 0x0000000000048947 */ /* 0x000fea0003800000 */
[----:B------:R-:W-:Y:S01]  /*c350*/  BPT.TRAP 0x1 ;  /* 0x000000040000795c */ /* 0x000fe20000300000 */
.L_x_976:
[----:B-1----:R-:W-:Y:S05]  /*c360*/  @P1 BRA `(.L_x_974) ;  /* 0x0000000000081947 */ /* 0x002fea0003800000 */
[----:B------:R-:W1:Y:S02]  /*c370*/  SYNCS.PHASECHK.TRANS64.TRYWAIT P1, [UR10+0x28850], R8 ;  /* 0x02885008ff0075a7 */ /* 0x000e64000802014a */
[----:B-1----:R-:W-:Y:S05]  /*c380*/  @!P1 BRA `(.L_x_977) ;  /* 0x00000104005c9947 */ /* 0x002fea0003800000 */
.L_x_974:
        /* <DEDUP_REMOVED lines=11> */
[----:B------:R-:W1:Y:S01]  /*c440*/  MUFU.TANH R13, R13 ;  /* 0x0000000d000d7308 */ /* 0x000e620000002400 */
[----:B------:R-:W-:Y:S01]  /*c450*/  ULOP3.LUT UR10, UR10, 0x10000, URZ, 0xfc, !UPT ;  /* 0x000100000a0a7892 */ /* 0x000fe2000f8efc3f */
[C---:B------:R-:W-:Y:S01]  /*c460*/  FMUL.FTZ R24, R0.reuse, R29 ;  /* 0x0000001d00187220 */ /* 0x040fe20000410000 */
[C---:B------:R-:W-:Y:S01]  /*c470*/  FMUL.FTZ R25, R0.reuse, R30 ;  /* 0x0000001e00197220 */ /* 0x040fe20000410000 */
[C---:B------:R-:W-:Y:S01]  /*c480*/  FMUL.FTZ R27, R0.reuse, R32 ;  /* 0x00000020001b7220 */ /* 0x040fe20000410000 */
[----:B------:R-:W-:Y:S01]  /*c490*/  UIMAD UR10, UR7, 0x600, UR10 ;  /* 0x00000600070a78a4 */ /* 0x000fe2000f8e020a */
[C---:B------:R-:W-:Y:S01]  /*c4a0*/  FMUL.FTZ R29, R0.reuse, R34 ;  /* 0x00000022001d7220 */ /* 0x040fe20000410000 */
[C---:B------:R-:W-:Y:S01]  /*c4b0*/  FMUL.FTZ R26, R0.reuse, R31 ;  /* 0x0000001f001a7220 */ /* 0x040fe20000410000 */
[----:B------:R-:W2:Y:S01]  /*c4c0*/  MUFU.TANH R14, R14 ;  /* 0x0000000e000e7308 */ /* 0x000ea20000002400 */
[----:B------:R-:W-:Y:S01]  /*c4d0*/  UIADD3 UR14, UR10, 0x2, URZ ;  /* 0x000000020a0e7890 */ /* 0x000fe2000fffe03f */
[C---:B------:R-:W-:Y:S01]  /*c4e0*/  FMUL.FTZ R34, R0.reuse, R39 ;  /* 0x0000002700227220 */ /* 0x040fe20000410000 */
[C---:B------:R-:W-:Y:S01]  /*c4f0*/  FMUL.FTZ R28, R0.reuse, R33 ;  /* 0x00000021001c7220 */ /* 0x040fe20000410000 */
[C---:B------:R-:W-:Y:S01]  /*c500*/  FMUL.FTZ R39, R0.reuse, R44 ;  /* 0x0000002c00277220 */ /* 0x040fe20000410000 */
[C---:B------:R-:W-:Y:S01]  /*c510*/  FMUL.FTZ R44, R0.reuse, R49 ;  /* 0x00000031002c7220 */ /* 0x040fe20000410000 */
[----:B------:R-:W-:Y:S01]  /*c520*/  QGMMA.64x128x32.F32.E4M3.E4M3 R120, R204, gdesc[UR8], R120, gsb0 ;  /* 0x01e00008cc787df3 */ /* 0x000fe20008000878 */
[C---:B------:R-:W-:Y:S01]  /*c530*/  FMUL.FTZ R49, R0.reuse, R54 ;  /* 0x0000003600317220 */ /* 0x040fe20000410000 */
[----:B------:R-:W0:Y:S01]  /*c540*/  MUFU.TANH R20, R20 ;  /* 0x0000001400147308 */ /* 0x000e220000002400 */
[C---:B------:R-:W-:Y:S01]  /*c550*/  FMUL.FTZ R54, R0.reuse, R59 ;  /* 0x0000003b00367220 */ /* 0x040fe20000410000 */
[----:B-1----:R-:W-:Y:S01]  /*c560*/  FMNMX.FTZ R9, R13, R10, !PT ;  /* 0x0000000a0d097209 */ /* 0x002fe20007810000 */
        /* <DEDUP_REMOVED lines=105> */
[----:B------:R-:W-:Y:S01]  /*cc00*/  FMUL.FTZ R119, R0, R119 ;  /* 0x0000007700777220 */ /* 0x000fe20000410000 */
[----:B------:R-:W-:Y:S01]  /*cc10*/  UMOV UR11, 0x80000020 ;  /* 0x80000020000b7882 */ /* 0x000fe20000000000 */
[----:B------:R-:W2:Y:S02]  /*cc20*/  S2R R214, SR_TID.X ;  /* 0x0000000000d67919 */ /* 0x000ea40000002100 */
[----:B------:R-:W3:Y:S01]  /*cc30*/  MUFU.TANH R34, R34 ;  /* 0x0000002200227308 */ /* 0x000ee20000002400 */
[----:B0-----:R-:W-:-:S07]  /*cc40*/  FMNMX.FTZ R9, R33, R8, !PT ;  /* 0x0000000821097209 */ /* 0x001fce0007810000 */
[----:B------:R-:W0:Y:S01]  /*cc50*/  MUFU.TANH R36, R36 ;  /* 0x0000002400247308 */ /* 0x000e220000002400 */
[----:B-1----:R-:W-:-:S07]  /*cc60*/  FMNMX.FTZ R74, R35, R74, !PT ;  /* 0x0000004a234a7209 */ /* 0x002fce0007810000 */
[----:B------:R-:W1:Y:S01]  /*cc70*/  MUFU.TANH R37, R37 ;  /* 0x0000002500257308 */ /* 0x000e620000002400 */
[----:B---3--:R-:W-:-:S07]  /*cc80*/  FMNMX.FTZ R8, R34, R9, !PT ;  /* 0x0000000922087209 */ /* 0x008fce0007810000 */
[----:B------:R-:W3:Y:S01]  /*cc90*/  MUFU.TANH R39, R39 ;  /* 0x0000002700277308 */ /* 0x000ee20000002400 */
[----:B0-----:R-:W-:Y:S01]  /*cca0*/  FMNMX.FTZ R74, R36, R74, !PT ;  /* 0x0000004a244a7209 */ /* 0x001fe20007810000 */
[----:B------:R-:W-:Y:S02]  /*ccb0*/  WARPGROUP.DEPBAR.LE gsb0, 0x0 ;  /* 0x00008000000079c5 */ /* 0x000fe40000010000 */
[----:B------:R-:W-:Y:S01]  /*ccc0*/  WARPGROUP.ARRIVE ;  /* 0x00000000000079c5 */ /* 0x000fe20000000000 */
[----:B--2---:R-:W-:-:S03]  /*ccd0*/  SHF.R.U32.HI R214, RZ, 0x7, R214 ;  /* 0x00000007ffd67819 */ /* 0x004fc600000116d6 */
[----:B------:R-:W0:Y:S01]  /*cce0*/  MUFU.TANH R38, R38 ;  /* 0x0000002600267308 */ /* 0x000e220000002400 */
[----:B-1----:R-:W-:Y:S01]  /*ccf0*/  FMNMX.FTZ R9, R37, R8, !PT ;  /* 0x0000000825097209 */ /* 0x002fe20007810000 */
[----:B------:R-:W-:Y:S01]  /*cd00*/  QGMMA.64x128x32.F32.E4M3.E4M3 R120, R200, gdesc[UR12], R120, gsb0 ;  /* 0x01e0000cc8787df3 */ /* 0x000fe20008000878 */
[----:B------:R-:W-:Y:S01]  /*cd10*/  UIADD3 UR14, UR10, 0x200, URZ ;  /* 0x000002000a0e7890 */ /* 0x000fe2000fffe03f */
[----:B------:R-:W-:-:S04]  /*cd20*/  UMOV UR15, 0x80000020 ;  /* 0x80000020000f7882 */ /* 0x000fc80000000000 */
[----:B------:R-:W1:Y:S01]  /*cd30*/  MUFU.TANH R40, R40 ;  /* 0x0000002800287308 */ /* 0x000e620000002400 */
[----:B---3--:R-:W-:-:S07]  /*cd40*/  FMNMX.FTZ R74, R39, R74, !PT ;  /* 0x0000004a274a7209 */ /* 0x008fce0007810000 */
        /* <DEDUP_REMOVED lines=83> */
[----:B------:R-:W-:Y:S01]  /*d280*/  UMOV UR15, 0x80000020 ;  /* 0x80000020000f7882 */ /* 0x000fe20000000000 */
[----:B------:R-:W-:-:S03]  /*d290*/  UIADD3 UR10, UR10, 0x402, URZ ;  /* 0x000004020a0a7890 */ /* 0x000fc6000fffe03f */
        /* <DEDUP_REMOVED lines=40> */
[----:B------:R-:W-:Y:S06]  /*d520*/  QGMMA.64x128x32.F32.E4M3.E4M3 R120, R188, gdesc[UR12], R120, gsb0 ;  /* 0x01e0000cbc787df3 */ /* 0x000fec0008000878 */
        /* <DEDUP_REMOVED lines=37> */
[----:B------:R-:W-:Y:S01]  /*d780*/  WARPGROUP.ARRIVE ;  /* 0x00000000000079c5 */ /* 0x000fe20000000000 */
[----:B--2---:R-:W-:-:S05]  /*d790*/  FMNMX.FTZ R8, R94, R9, !PT ;  /* 0x000000095e087209 */ /* 0x004fca0007810000 */
[----:B------:R-:W-:Y:S01]  /*d7a0*/  QGMMA.64x128x32.F32.E4M3.E4M3 R120, R184, gdesc[UR8], R120, gsb0 ;  /* 0x01e00008b8787df3 */ /* 0x000fe20008000878 */
[----:B------:R-:W1:Y:S01]  /*d7b0*/  SHFL.BFLY PT, R9, R96, 0x2, 0x1f ;  /* 0x0c401f0060097f89 */ /* 0x000e6200000e0000 */
[----:B0-----:R-:W-:-:S05]  /*d7c0*/  FMNMX.FTZ R8, R119, R8, !PT ;  /* 0x0000000877087209 */ /* 0x001fca0007810000 */
[----:B------:R-:W0:Y:S01]  /*d7d0*/  SHFL.BFLY PT, R74, R8, 0x2, 0x1f ;  /* 0x0c401f00084a7f89 */ /* 0x000e2200000e0000 */
[----:B-1----:R-:W-:-:S05]  /*d7e0*/  FMNMX.FTZ R98, R96, R9, !PT ;  /* 0x0000000960627209 */ /* 0x002fca0007810000 */
[----:B------:R-:W1:Y:S01]  /*d7f0*/  SHFL.BFLY PT, R9, R98, 0x1, 0x1f ;  /* 0x0c201f0062097f89 */ /* 0x000e6200000e0000 */
[----:B0-----:R-:W-:Y:S02]  /*d800*/  FMNMX.FTZ R100, R8, R74, !PT ;  /* 0x0000004a08647209 */ /* 0x001fe40007810000 */
[----:B------:R-:W0:Y:S03]  /*d810*/  LDC R74, c[0x0][0x988] ;  /* 0x00026200ff4a7b82 */ /* 0x000e260000000800 */
[----:B------:R-:W2:Y:S01]  /*d820*/  SHFL.BFLY PT, R102, R100, 0x1, 0x1f ;  /* 0x0c201f0064667f89 */ /* 0x000ea200000e0000 */
[----:B-1----:R-:W-:-:S05]  /*d830*/  FMNMX.FTZ R9, R98, R9, !PT ;  /* 0x0000000962097209 */ /* 0x002fca0007810000 */
[C---:B------:R-:W-:Y:S01]  /*d840*/  FADD.FTZ R10, -R9.reuse, R10 ;  /* 0x0000000a090a7221 */ /* 0x040fe20000010100 */
[----:B0-----:R-:W-:-:S03]  /*d850*/  FFMA.FTZ R205, R9, R74, -8 ;  /* 0xc100000009cd7423 */ /* 0x001fc6000001004a */
[----:B------:R-:W-:Y:S01]  /*d860*/  FMUL.FTZ R98, R10, R74 ;  /* 0x0000004a0a627220 */ /* 0x000fe20000410000 */
[----:B--2---:R-:W-:Y:S01]  /*d870*/  FMNMX.FTZ R8, R100, R102, !PT ;  /* 0x0000006664087209 */ /* 0x004fe20007810000 */
        /* <DEDUP_REMOVED lines=12> */
[-CC-:B------:R-:W-:Y:S01]  /*d940*/  FFMA.FTZ R20, R15, R74.reuse, -R117.reuse ;  /* 0x0000004a0f147223 */ /* 0x180fe20000010875 */
[----:B------:R-:W-:Y:S01]  /*d950*/  MUFU.EX2 R11, R98 ;  /* 0x00000062000b7308 */ /* 0x000fe20000000800 */
[----:B------:R-:W-:-:S01]  /*d960*/  FFMA.FTZ R15, R25, R74, -R117 ;  /* 0x0000004a190f7223 */ /* 0x000fc20000010875 */
[-C--:B------:R-:W-:Y:S01]  /*d970*/  FFMA.FTZ R14, R21, R74.reuse, -R205 ;  /* 0x0000004a150e7223 */ /* 0x080fe200000108cd */
[----:B------:R-:W-:-:S01]  /*d980*/  FFMA.FTZ R26, R26, R74, -R117 ;  /* 0x0000004a1a1a7223 */ /* 0x000fc20000010875 */
[-C--:B------:R-:W-:Y:S01]  /*d990*/  FFMA.FTZ R25, R29, R74.reuse, -R117 ;  /* 0x0000004a1d197223 */ /* 0x080fe20000010875 */
[----:B------:R-:W-:-:S01]  /*d9a0*/  FFMA.FTZ R21, R24, R74, -R205 ;  /* 0x0000004a18157223 */ /* 0x000fc200000108cd */
[-CC-:B------:R-:W-:Y:S01]  /*d9b0*/  FFMA.FTZ R29, R33, R74.reuse, -R117.reuse ;  /* 0x0000004a211d7223 */ /* 0x180fe20000010875 */
[----:B------:R-:W-:-:S01]  /*d9c0*/  FFMA.FTZ R33, R37, R74, -R117 ;  /* 0x0000004a25217223 */ /* 0x000fc20000010875 */
[----:B------:R-:W0:Y:S01]  /*d9d0*/  MUFU.EX2 R96, R96 ;  /* 0x0000006000607308 */ /* 0x000e220000000800 */
[----:B------:R-:W-:-:S01]  /*d9e0*/  FFMA.FTZ R37, R41, R74, -R117 ;  /* 0x0000004a29257223 */ /* 0x000fc20000010875 */
[-C--:B------:R-:W-:Y:S01]  /*d9f0*/  FFMA.FTZ R41, R45, R74.reuse, -R117 ;  /* 0x0000004a2d297223 */ /* 0x080fe20000010875 */
[----:B------:R-:W-:-:S01]  /*da00*/  FFMA.FTZ R24, R27, R74, -R205 ;  /* 0x0000004a1b187223 */ /* 0x000fc200000108cd */
[-CC-:B------:R-:W-:Y:S01]  /*da10*/  FFMA.FTZ R45, R49, R74.reuse, -R117.reuse ;  /* 0x0000004a312d7223 */ /* 0x180fe20000010875 */
[----:B------:R-:W-:-:S01]  /*da20*/  FFMA.FTZ R30, R30, R74, -R117 ;  /* 0x0000004a1e1e7223 */ /* 0x000fc20000010875 */
[-CC-:B------:R-:W-:Y:S01]  /*da30*/  FFMA.FTZ R49, R53, R74.reuse, -R117.reuse ;  /* 0x0000004a35317223 */ /* 0x180fe20000010875 */
[----:B------:R-:W-:-:S01]  /*da40*/  FFMA.FTZ R53, R57, R74, -R117 ;  /* 0x0000004a39357223 */ /* 0x000fc20000010875 */
[----:B------:R-:W-:Y:S01]  /*da50*/  MUFU.EX2 R10, R10 ;  /* 0x0000000a000a7308 */ /* 0x000fe20000000800 */
[----:B------:R-:W-:-:S01]  /*da60*/  FFMA.FTZ R57, R61, R74, -R117 ;  /* 0x0000004a3d397223 */ /* 0x000fc20000010875 */
[-C--:B------:R-:W-:Y:S01]  /*da70*/  FFMA.FTZ R27, R28, R74.reuse, -R205 ;  /* 0x0000004a1c1b7223 */ /* 0x080fe200000108cd */
[----:B------:R-:W-:-:S01]  /*da80*/  FFMA.FTZ R61, R65, R74, -R117 ;  /* 0x0000004a413d7223 */ /* 0x000fc20000010875 */
[-CC-:B------:R-:W-:Y:S01]  /*da90*/  FFMA.FTZ R65, R69, R74.reuse, -R117.reuse ;  /* 0x0000004a45417223 */ /* 0x180fe20000010875 */
[----:B------:R-:W-:-:S01]  /*daa0*/  FFMA.FTZ R69, R73, R74, -R117 ;  /* 0x0000004a49457223 */ /* 0x000fc20000010875 */
[-C--:B------:R-:W-:Y:S01]  /*dab0*/  FFMA.FTZ R28, R31, R74.reuse, -R205 ;  /* 0x0000004a1f1c7223 */ /* 0x080fe200000108cd */
        /* <DEDUP_REMOVED lines=13> */
[-C--:B------:R-:W-:Y:S01]  /*db90*/  FFMA.FTZ R46, R46, R74.reuse, -R117 ;  /* 0x0000004a2e2e7223 */ /* 0x080fe20000010875 */
[----:B------:R-:W-:-:S01]  /*dba0*/  FFMA.FTZ R43, R44, R74, -R205 ;  /* 0x0000004a2c2b7223 */ /* 0x000fc200000108cd */
[-C--:B------:R-:W-:Y:S01]  /*dbb0*/  FFMA.FTZ R44, R47, R74.reuse, -R205 ;  /* 0x0000004a2f2c7223 */ /* 0x080fe200000108cd */
[----:B------:R-:W-:-:S01]  /*dbc0*/  FFMA.FTZ R50, R50, R74, -R117 ;  /* 0x0000004a32327223 */ /* 0x000fc20000010875 */
[----:B------:R-:W2:Y:S01]  /*dbd0*/  MUFU.EX2 R20, R20 ;  /* 0x0000001400147308 */ /* 0x000ea20000000800 */
[----:B-1----:R-:W-:-:S01]  /*dbe0*/  FFMA.FTZ R5, R10, R5, R197 ;  /* 0x000000050a057223 */ /* 0x002fc200000100c5 */
[-CC-:B------:R-:W-:Y:S01]  /*dbf0*/  FFMA.FTZ R47, R48, R74.reuse, -R205.reuse ;  /* 0x0000004a302f7223 */ /* 0x180fe200000108cd */
[----:B------:R-:W-:-:S01]  /*dc00*/  FFMA.FTZ R48, R51, R74, -R205 ;  /* 0x0000004a33307223 */ /* 0x000fc200000108cd */
[-C--:B------:R-:W-:Y:S01]  /*dc10*/  FFMA.FTZ R54, R54, R74.reuse, -R117 ;  /* 0x0000004a36367223 */ /* 0x080fe20000010875 */
[----:B------:R-:W-:-:S01]  /*dc20*/  FFMA.FTZ R51, R52, R74, -R205 ;  /* 0x0000004a34337223 */ /* 0x000fc200000108cd */
[-C--:B------:R-:W-:Y:S01]  /*dc30*/  FFMA.FTZ R52, R55, R74.reuse, -R205 ;  /* 0x0000004a37347223 */ /* 0x080fe200000108cd */
[----:B------:R-:W-:-:S01]  /*dc40*/  FFMA.FTZ R58, R58, R74, -R117 ;  /* 0x0000004a3a3a7223 */ /* 0x000fc20000010875 */
[----:B------:R-:W1:Y:S01]  /*dc50*/  MUFU.EX2 R15, R15 ;  /* 0x0000000f000f7308 */ /* 0x000e620000000800 */
[----:B0-----:R-:W-:-:S01]  /*dc60*/  FADD.FTZ R73, R13, R6 ;  /* 0x000000060d497221 */ /* 0x001fc20000010000 */
[-CC-:B------:R-:W-:Y:S01]  /*dc70*/  FFMA.FTZ R55, R56, R74.reuse, -R205.reuse ;  /* 0x0000004a38377223 */ /* 0x180fe200000108cd */
[----:B------:R-:W-:-:S01]  /*dc80*/  FFMA.FTZ R56, R59, R74, -R205 ;  /* 0x0000004a3b387223 */ /* 0x000fc200000108cd */
[-C--:B------:R-:W-:Y:S01]  /*dc90*/  FFMA.FTZ R62, R62, R74.reuse, -R117 ;  /* 0x0000004a3e3e7223 */ /* 0x080fe20000010875 */
[----:B------:R-:W-:-:S01]  /*dca0*/  FFMA.FTZ R59, R60, R74, -R205 ;  /* 0x0000004a3c3b7223 */ /* 0x000fc200000108cd */
[-C--:B------:R-:W-:Y:S01]  /*dcb0*/  FFMA.FTZ R60, R63, R74.reuse, -R205 ;  /* 0x0000004a3f3c7223 */ /* 0x080fe200000108cd */
[----:B------:R-:W-:-:S01]  /*dcc0*/  FFMA.FTZ R66, R66, R74, -R117 ;  /* 0x0000004a42427223 */ /* 0x000fc20000010875 */
[----:B------:R-:W0:Y:S01]  /*dcd0*/  MUFU.EX2 R14, R14 ;  /* 0x0000000e000e7308 */ /* 0x000e220000000800 */
[----:B--2---:R-:W-:-:S01]  /*dce0*/  FADD.FTZ R6, R20, R5 ;  /* 0x0000000514067221 */ /* 0x004fc20000010000 */
[-CC-:B------:R-:W-:Y:S01]  /*dcf0*/  FFMA.FTZ R63, R64, R74.reuse, -R205.reuse ;  /* 0x0000004a403f7223 */ /* 0x180fe200000108cd */
[----:B------:R-:W-:-:S01]  /*dd00*/  FFMA.FTZ R64, R67, R74, -R205 ;  /* 0x0000004a43407223 */ /* 0x000fc200000108cd */
[-C--:B------:R-:W-:Y:S01]  /*dd10*/  FFMA.FTZ R70, R70, R74.reuse, -R117 ;  /* 0x0000004a46467223 */ /* 0x080fe20000010875 */
        /* <DEDUP_REMOVED lines=13> */
[-C--:B------:R-:W-:Y:S01]  /*ddf0*/  FFMA.FTZ R73, R81, R74.reuse, -R117 ;  /* 0x0000004a51497223 */ /* 0x080fe20000010875 */
[----:B------:R-:W-:-:S01]  /*de00*/  FFMA.FTZ R89, R231, R74, -R205 ;  /* 0x0000004ae7597223 */ /* 0x000fc200000108cd */
[-CC-:B------:R-:W-:Y:S01]  /*de10*/  FFMA.FTZ R102, R93, R74.reuse, -R205.reuse ;  /* 0x0000004a5d667223 */ /* 0x180fe200000108cd */
[----:B------:R-:W-:-:S01]  /*de20*/  FFMA.FTZ R93, R235, R74, -R205 ;  /* 0x0000004aeb5d7223 */ /* 0x000fc200000108cd */
[-C--:B------:R-:W-:Y:S01]  /*de30*/  FFMA.FTZ R76, R76, R74.reuse, -R205 ;  /* 0x0000004a4c4c7223 */ /* 0x080fe200000108cd */
[----:B------:R-:W-:-:S01]  /*de40*/  FFMA.FTZ R78, R78, R74, -R117 ;  /* 0x0000004a4e4e7223 */ /* 0x000fc20000010875 */
[----:B------:R-:W0:Y:S01]  /*de50*/  MUFU.EX2 R25, R25 ;  /* 0x0000001900197308 */ /* 0x000e220000000800 */
[----:B--2---:R-:W-:-:S01]  /*de60*/  FADD.FTZ R6, R26, R5 ;  /* 0x000000051a067221 */ /* 0x004fc20000010000 */
        /* <DEDUP_REMOVED lines=8> */
[----:B------:R-:W-:Y:S01]  /*def0*/  FFMA.FTZ R92, R92, R74, -R205 ;  /* 0x0000004a5c5c7223 */ /* 0x000fe200000108cd */
[----:B------:R-:W-:-:S02]  /*df00*/  WARPGROUP.DEPBAR.LE gsb0, 0x0 ;  /* 0x00008000000079c5 */ /* 0x000fc40000010000 */
[----:B------:R-:W-:-:S03]  /*df10*/  FFMA.FTZ R94, R94, R74, -R117 ;  /* 0x0000004a5e5e7223 */ /* 0x000fc60000010875 */
        /* <DEDUP_REMOVED lines=8> */
[----:B------:R-:W-:-:S06]  /*dfa0*/  FFMA.FTZ R108, R83, R74, -R117 ;  /* 0x0000004a536c7223 */ /* 0x000fcc0000010875 */
[----:B------:R-:W0:Y:S01]  /*dfb0*/  MUFU.EX2 R34, R34 ;  /* 0x0000002200227308 */ /* 0x000e220000000800 */
[----:B--2---:R-:W-:-:S07]  /*dfc0*/  FADD.FTZ R5, R29, R6 ;  /* 0x000000061d057221 */ /* 0x004fce0000010000 */
[----:B------:R-:W2:Y:S01]  /*dfd0*/  MUFU.EX2 R31, R31 ;  /* 0x0000001f001f7308 */ /* 0x000ea20000000800 */
[----:B-1----:R-:W-:-:S01]  /*dfe0*/  FADD.FTZ R110, R28, R75 ;  /* 0x0000004b1c6e7221 */ /* 0x002fc20000010000 */
[----:B------:R-:W-:-:S06]  /*dff0*/  FFMA.FTZ R75, R225, R74, -R117 ;  /* 0x0000004ae14b7223 */ /* 0x000fcc0000010875 */
        /* <DEDUP_REMOVED lines=16> */
[----:B--2---:R-:W-:-:S01]  /*e100*/  FADD.FTZ R112, R36, R81 ;  /* 0x0000005124707221 */ /* 0x004fc20000010000 */
[----:B------:R-:W-:-:S06]  /*e110*/  FFMA.FTZ R81, R229, R74, -R117 ;  /* 0x0000004ae5517223 */ /* 0x000fcc0000010875 */
        /* <DEDUP_REMOVED lines=93> */
[----:B------:R-:W-:Y:S01]  /*e6f0*/  FFMA.FTZ R99, R111, R74, -R117 ;  /* 0x0000004a6f637223 */ /* 0x000fe20000010875 */
[----:B------:R-:W-:Y:S02]  /*e700*/  IADD3 R111, -R214, 0xb, RZ ;  /* 0x0000000bd66f7810 */ /* 0x000fe40007ffe1ff */
[----:B------:R-:W1:Y:S03]  /*e710*/  S2R R214, SR_TID.X ;  /* 0x0000000000d67919 */ /* 0x000e660000002100 */
[----:B------:R-:W3:Y:S01]  /*e720*/  MUFU.EX2 R100, R100 ;  /* 0x0000006400647308 */ /* 0x000ee20000000800 */
[----:B0-----:R-:W-:-:S07]  /*e730*/  FADD.FTZ R6, R98, R5 ;  /* 0x0000000562067221 */ /* 0x001fce0000010000 */
[----:B------:R-:W0:Y:S01]  /*e740*/  MUFU.EX2 R89, R89 ;  /* 0x0000005900597308 */ /* 0x000e220000000800 */
[----:B--2---:R-:W-:-:S07]  /*e750*/  FADD.FTZ R5, R85, R6 ;  /* 0x0000000655057221 */ /* 0x004fce0000010000 */
[----:B------:R-:W2:Y:S01]  /*e760*/  MUFU.EX2 R83, R83 ;  /* 0x0000005300537308 */ /* 0x000ea20000000800 */
[----:B---3--:R-:W-:-:S07]  /*e770*/  FADD.FTZ R6, R100, R5 ;  /* 0x0000000564067221 */ /* 0x008fce0000010000 */
[----:B------:R-:W3:Y:S01]  /*e780*/  MUFU.EX2 R102, R102 ;  /* 0x0000006600667308 */ /* 0x000ee20000000800 */
[----:B0-----:R-:W-:-:S01]  /*e790*/  FADD.FTZ R5, R89, R6 ;  /* 0x0000000659057221 */ /* 0x001fc20000010000 */
[----:B-1----:R-:W-:-:S06]  /*e7a0*/  LOP3.LUT P1, RZ, R214, 0x7f, RZ, 0xc0, !PT ;  /* 0x0000007fd6ff7812 */ /* 0x002fcc000782c0ff */
[----:B------:R-:W0:Y:S01]  /*e7b0*/  MUFU.EX2 R114, R114 ;  /* 0x0000007200727308 */ /* 0x000e220000000800 */
[----:B--2---:R-:W-:-:S07]  /*e7c0*/  FADD.FTZ R103, R83, R118 ;  /* 0x0000007653677221 */ /* 0x004fce0000010000 */
[----:B------:R-:W1:Y:S01]  /*e7d0*/  MUFU.EX2 R93, R93 ;  /* 0x0000005d005d7308 */ /* 0x000e620000000800 */
[----:B---3--:R-:W-:-:S07]  /*e7e0*/  FADD.FTZ R6, R102, R5 ;  /* 0x0000000566067221 */ /* 0x008fce0000010000 */
        /* <DEDUP_REMOVED lines=10> */
[-CC-:B------:R-:W-:Y:S01]  /*e890*/  FFMA.FTZ R103, R115, R74.reuse, -R117.reuse ;  /* 0x0000004a73677223 */ /* 0x180fe20000010875 */
[----:B------:R-:W-:Y:S02]  /*e8a0*/  IMAD.U32 R115, RZ, RZ, UR37 ;  /* 0x00000025ff737e24 */ /* 0x000fe4000f8e00ff */
[----:B------:R-:W-:-:S03]  /*e8b0*/  FFMA.FTZ R117, R119, R74, -R117 ;  /* 0x0000004a77757223 */ /* 0x000fc60000010875 */
[----:B------:R-:W1:Y:S01]  /*e8c0*/  MUFU.EX2 R97, R97 ;  /* 0x0000006100617308 */ /* 0x000e620000000800 */
[----:B--2---:R-:W-:-:S01]  /*e8d0*/  FADD.FTZ R6, R76, R5 ;  /* 0x000000054c067221 */ /* 0x004fc20000010000 */
[----:B------:R-:W-:-:S06]  /*e8e0*/  @!P1 LEA R115, R115, UR39, 0x3 ;  /* 0x0000002773739c11 */ /* 0x000fcc000f8e18ff */
        /* <DEDUP_REMOVED lines=8> */
[----:B------:R-:W-:-:S05]  /*e970*/  @!P1 VIADD R5, R115, 0x28840 ;  /* 0x0002884073059836 */ /* 0x000fca0000000000 */
[----:B------:R-:W-:Y:S01]  /*e980*/  @!P1 PRMT R5, RZ, 0x654, R5 ;  /* 0x00000654ff059816 */ /* 0x000fe20000000005 */
[----:B------:R-:W0:Y:S01]  /*e990*/  MUFU.EX2 R95, R95 ;  /* 0x0000005f005f7308 */ /* 0x000e220000000800 */
[----:B-1----:R-:W-:-:S01]  /*e9a0*/  FADD.FTZ R118, R82, R107 ;  /* 0x0000006b52767221 */ /* 0x002fc20000010000 */
[----:B------:R0:W-:Y:S06]  /*e9b0*/  BAR.ARV R111, 0x100 ;  /* 0x0004006f0000751d */ /* 0x0001ec0000002000 */
[----:B------:R-:W1:Y:S01]  /*e9c0*/  MUFU.EX2 R84, R84 ;  /* 0x0000005400547308 */ /* 0x000e620000000800 */
[----:B--2---:R-:W-:-:S01]  /*e9d0*/  FADD.FTZ R107, R101, R6 ;  /* 0x00000006656b7221 */ /* 0x004fc20000010000 */
[----:B------:R2:W-:Y:S06]  /*e9e0*/  @!P1 SYNCS.ARRIVE.TRANS64.RED.A1T0 RZ, [R5+URZ], RZ ;  /* 0x000000ff05ff99a7 */ /* 0x0005ec000810043f */
[----:B------:R-:W3:Y:S01]  /*e9f0*/  MUFU.EX2 R86, R86 ;  /* 0x0000005600567308 */ /* 0x000ee20000000800 */
[----:B0-----:R-:W-:-:S07]  /*ea00*/  FADD.FTZ R111, R95, R118 ;  /* 0x000000765f6f7221 */ /* 0x001fce0000010000 */
[----:B------:R-:W2:Y:S01]  /*ea10*/  MUFU.EX2 R105, R105 ;  /* 0x0000006900697308 */ /* 0x000ea20000000800 */
[----:B-1----:R-:W-:-:S07]  /*ea20*/  FADD.FTZ R6, R84, R107 ;  /* 0x0000006b54067221 */ /* 0x002fce0000010000 */
[----:B------:R-:W0:Y:S01]  /*ea30*/  MUFU.EX2 R99, R99 ;  /* 0x0000006300637308 */ /* 0x000e220000000800 */
[----:B---3--:R-:W-:-:S07]  /*ea40*/  FADD.FTZ R118, R86, R111 ;  /* 0x0000006f56767221 */ /* 0x008fce0000010000 */
[----:B------:R-:W1:Y:S01]  /*ea50*/  MUFU.EX2 R88, R88 ;  /* 0x0000005800587308 */ /* 0x000e620000000800 */
[----:B--2---:R-:W-:-:S07]  /*ea60*/  FADD.FTZ R5, R105, R6 ;  /* 0x0000000669057221 */ /* 0x004fce0000010000 */
[----:B------:R-:W-:Y:S01]  /*ea70*/  MUFU.EX2 R90, R90 ;  /* 0x0000005a005a7308 */ /* 0x000fe20000000800 */
[----:B0-----:R-:W-:-:S07]  /*ea80*/  FADD.FTZ R107, R99, R118 ;  /* 0x00000076636b7221 */ /* 0x001fce0000010000 */
[----:B------:R-:W0:Y:S01]  /*ea90*/  MUFU.EX2 R109, R109 ;  /* 0x0000006d006d7308 */ /* 0x000e220000000800 */
[----:B-1----:R-:W-:-:S07]  /*eaa0*/  FADD.FTZ R6, R88, R5 ;  /* 0x0000000558067221 */ /* 0x002fce0000010000 */
[----:B------:R-:W-:Y:S08]  /*eab0*/  MUFU.EX2 R103, R103 ;  /* 0x0000006700677308 */ /* 0x000ff00000000800 */
[----:B------:R-:W1:Y:S01]  /*eac0*/  MUFU.EX2 R92, R92 ;  /* 0x0000005c005c7308 */ /* 0x000e620000000800 */
[----:B0-----:R-:W-:-:S07]  /*ead0*/  FADD.FTZ R5, R109, R6 ;  /* 0x000000066d057221 */ /* 0x001fce0000010000 */
[----:B------:R0:W2:Y:S08]  /*eae0*/  MUFU.EX2 R115, R94 ;  /* 0x0000005e00737308 */ /* 0x0000b00000000800 */
[----:B------:R-:W3:Y:S01]  /*eaf0*/  MUFU.EX2 R113, R113 ;  /* 0x0000007100717308 */ /* 0x000ee20000000800 */
[----:B0-----:R-:W-:-:S01]  /*eb00*/  FADD.FTZ R94, R90, R107 ;  /* 0x0000006b5a5e7221 */ /* 0x001fc20000010000 */
[----:B-1----:R-:W-:-:S03]  /*eb10*/  FADD.FTZ R6, R92, R5 ;  /* 0x000000055c067221 */ /* 0x002fc60000010000 */
[----:B------:R-:W-:-:S03]  /*eb20*/  FADD.FTZ R94, R103, R94 ;  /* 0x0000005e675e7221 */ /* 0x000fc60000010000 */
[----:B------:R-:W0:Y:S01]  /*eb30*/  MUFU.EX2 R117, R117 ;  /* 0x0000007500757308 */ /* 0x000e220000000800 */
[----:B--2---:R-:W-:-:S01]  /*eb40*/  FADD.FTZ R94, R115, R94 ;  /* 0x0000005e735e7221 */ /* 0x004fc20000010000 */
[----:B---3--:R-:W-:-:S03]  /*eb50*/  FADD.FTZ R6, R113, R6 ;  /* 0x0000000671067221 */ /* 0x008fc60000010000 */
[----:B0-----:R-:W-:Y:S01]  /*eb60*/  FADD.FTZ R5, R117, R94 ;  /* 0x0000005e75057221 */ /* 0x001fe20000010000 */
[----:B------:R-:W-:Y:S06]  /*eb70*/  @!P0 BRA `(.L_x_978) ;  /* 0x0000000000048947 */ /* 0x000fec0003800000 */
[----:B------:R-:W-:Y:S01]  /*eb80*/  BPT.TRAP 0x1 ;  /* 0x000000040000795c */ /* 0x000fe20000300000 */
.L_x_978:
[----:B------:R-:W-:Y:S01]  /*eb90*/  ULEA UR7, UR7, UR39, 0x3 ;  /* 0x0000002707077291 */ /* 0x000fe2000f8e183f */
[----:B------:R-:W-:Y:S01]  /*eba0*/  ISETP.GT.AND P1, PT, R3, R12, PT ;  /* 0x0000000c0300720c */ /* 0x000fe20003f24270 */
[----:B------:R-:W-:Y:S01]  /*ebb0*/  UMOV UR21, UR36 ;  /* 0x0000002400157c82 */ /* 0x000fe20008000000 */
[----:B------:R-:W-:Y:S01]  /*ebc0*/  F2FP.SATFINITE.E4M3.F32.PACK_AB_MERGE_C R14, R21, R14, RZ ;  /* 0x0000000e150e723e */ /* 0x000fe200048070ff */
[----:B------:R-:W-:Y:S01]  /*ebd0*/  UIADD3 UR7, UR7, 0x28860, URZ ;  /* 0x0002886007077890 */ /* 0x000fe2000fffe03f */
[----:B------:R-:W-:Y:S01]  /*ebe0*/  F2FP.SATFINITE.E4M3.F32.PACK_AB_MERGE_C R15, R26, R15, RZ ;  /* 0x0000000f1a0f723e */ /* 0x000fe200048070ff */
[----:B------:R-:W-:Y:S01]  /*ebf0*/  FMUL.FTZ R120, R120, R11 ;  /* 0x0000000b78787220 */ /* 0x000fe20000410000 */
        /* <DEDUP_REMOVED lines=13> */
[----:B------:R-:W-:Y:S01]  /*ecd0*/  UMOV UR7, UR37 ;  /* 0x0000002500077c82 */ /* 0x000fe20008000000 */
        /* <DEDUP_REMOVED lines=102> */
.L_x_969:
[----:B------:R-:W-:-:S13]  /*f340*/  ISETP.GE.AND P1, PT, R3, R208, PT ;  /* 0x000000d00300720c */ /* 0x000fda0003f26270 */
[----:B------:R-:W-:Y:S05]  /*f350*/  @!P1 BRA `(.L_x_980) ;  /* 0x0000005400489947 */ /* 0x000fea0003800000 */
[----:B------:R-:W-:Y:S01]  /*f360*/  IMAD.IADD R13, R18, 0x1, -R19 ;  /* 0x00000001120d7824 */ /* 0x000fe200078e0a13 */
[----:B------:R-:W-:Y:S01]  /*f370*/  UMOV UR21, UR36 ;  /* 0x0000002400157c82 */ /* 0x000fe20008000000 */
[----:B------:R-:W-:Y:S01]  /*f380*/  IMAD.MOV.U32 R12, RZ, RZ, R8 ;  /* 0x000000ffff0c7224 */ /* 0x000fe200078e0008 */
[----:B------:R-:W-:Y:S01]  /*f390*/  ULDC UR23, c[0x0][0x9e4] ;  /* 0x0002790000177ab9 */ /* 0x000fe20000000800 */
[----:B------:R-:W-:Y:S01]  /*f3a0*/  IMAD.MOV.U32 R10, RZ, RZ, R9 ;  /* 0x000000ffff0a7224 */ /* 0x000fe200078e0009 */
[C-C-:B------:R-:W-:Y:S01]  /*f3b0*/  IADD3 R15, R13.reuse, 0x8, R4.reuse ;  /* 0x000000080d0f7810 */ /* 0x140fe20007ffe004 */
[----:B------:R-:W-:Y:S01]  /*f3c0*/  IMAD.IADD R13, R13, 0x1, R4 ;  /* 0x000000010d0d7824 */ /* 0x000fe200078e0204 */
[----:B------:R-:W-:Y:S02]  /*f3d0*/  ULDC UR22, c[0x0][0x9e0] ;  /* 0x0002780000167ab9 */ /* 0x000fe40000000800 */
[----:B------:R-:W-:-:S07]  /*f3e0*/  LOP3.LUT R11, RZ, R15, RZ, 0x33, !PT ;  /* 0x0000000fff0b7212 */ /* 0x000fce00078e33ff */
.L_x_998:
[----:B------:R-:W-:Y:S01]  /*f3f0*/  ISETP.NE.AND P2, PT, RZ, UR40, PT ;  /* 0x00000028ff007c0c */ /* 0x000fe2000bf45270 */
[----:B------:R-:W-:-:S04]  /*f400*/  UISETP.NE.AND UP0, UPT, UR37, 0x1, UPT ;  /* 0x000000012500788c */ /* 0x000fc8000bf05270 */
[----:B------:R-:W-:-:S04]  /*f410*/  USEL UR36, URZ, 0x1, UP0 ;  /* 0x000000013f247887 */ /* 0x000fc80008000000 */
[----:B------:R-:W-:-:S04]  /*f420*/  ULOP3.LUT UR36, UR21, UR36, URZ, 0x3c, !UPT ;  /* 0x0000002415247292 */ /* 0x000fc8000f8e3c3f */
[----:B------:R-:W-:Y:S08]  /*f430*/  @P2 BRA `(.L_x_981) ;  /* 0x0000000000382947 */ /* 0x000ff00003800000 */
[----:B------:R-:W-:Y:S05]  /*f440*/  @!P0 BRA `(.L_x_982) ;  /* 0x0000000000048947 */ /* 0x000fea0003800000 */
[----:B------:R-:W-:Y:S01]  /*f450*/  BPT.TRAP 0x1 ;  /* 0x000000040000795c */ /* 0x000fe20000300000 */
.L_x_982:
[----:B------:R-:W-:Y:S01]  /*f460*/  UIADD3 UR7, UR37, 0x1, URZ ;  /* 0x0000000125077890 */ /* 0x000fe2000fffe03f */
[----:B------:R-:W-:-:S03]  /*f470*/  IMAD.U32 R8, RZ, RZ, UR36 ;  /* 0x00000024ff087e24 */ /* 0x000fc6000f8e00ff */
[----:B------:R-:W-:Y:S02]  /*f480*/  UISETP.NE.AND UP0, UPT, UR7, 0x2, UPT ;  /* 0x000000020700788c */ /* 0x000fe4000bf05270 */
[----:B------:R-:W-:Y:S02]  /*f490*/  SHF.L.U32 R8, R8, 0x1f, RZ ;  /* 0x0000001f08087819 */ /* 0x000fe400000006ff */
[----:B------:R-:W-:-:S04]  /*f4a0*/  USEL UR7, UR7, URZ, UP0 ;  /* 0x0000003f07077287 */ /* 0x000fc80008000000 */
[----:B------:R-:W-:-:S09]  /*f4b0*/  ULEA UR7, UR7, UR39, 0x3 ;  /* 0x0000002707077291 */ /* 0x000fd2000f8e183f */
[----:B------:R0:W1:Y:S01]  /*f4c0*/  SYNCS.PHASECHK.TRANS64.TRYWAIT P1, [UR7+0x28830], R8 ;  /* 0x02883008ff0075a7 */ /* 0x0000620008020147 */
[----:B------:R-:W-:Y:S05]  /*f4d0*/  @!P0 BRA `(.L_x_983) ;  /* 0x0000000000048947 */ /* 0x000fea0003800000 */
[----:B------:R-:W-:Y:S01]  /*f4e0*/  BPT.TRAP 0x1 ;  /* 0x000000040000795c */ /* 0x000fe20000300000 */
.L_x_983:
[----:B-1----:R-:W-:Y:S05]  /*f4f0*/  @P1 BRA `(.L_x_981) ;  /* 0x0000000000081947 */ /* 0x002fea0003800000 */
[----:B------:R-:W1:Y:S02]  /*f500*/  SYNCS.PHASECHK.TRANS64.TRYWAIT P1, [UR7+0x28830], R8 ;  /* 0x02883008ff0075a7 */ /* 0x000e640008020147 */
[----:B-1----:R-:W-:Y:S05]  /*f510*/  @!P1 BRA `(.L_x_984) ;  /* 0x000000d400109947 */ /* 0x002fea0003800000 */
.L_x_981:
[----:B-1----:R-:W1:Y:S01]  /*f520*/  S2R R9, SR_TID.X ;  /* 0x0000000000097919 */ /* 0x002e620000002100 */
[----:B------:R-:W-:Y:S01]  /*f530*/  UIADD3 UR7, UR37, 0x1, URZ ;  /* 0x0000000125077890 */ /* 0x000fe2000fffe03f */
[----:B------:R-:W-:Y:S01]  /*f540*/  UMOV UR11, 0x40000040 ;  /* 0x40000040000b7882 */ /* 0x000fe20000000000 */
[----:B------:R-:W-:Y:S02]  /*f550*/  UMOV UR15, 0x40000040 ;  /* 0x40000040000f7882 */ /* 0x000fe40000000000 */
[----:B------:R-:W-:Y:S01]  /*f560*/  UISETP.NE.AND UP0, UPT, UR7, 0x2, UPT ;  /* 0x000000020700788c */ /* 0x000fe2000bf05270 */
[----:B------:R-:W-:Y:S01]  /*f570*/  UMOV UR19, 0x40000040 ;  /* 0x4000004000137882 */ /* 0x000fe20000000000 */
[----:B------:R-:W-:Y:S02]  /*f580*/  UMOV UR24, UR4 ;  /* 0x0000000400187c82 */ /* 0x000fe40008000000 */
[----:B------:R-:W-:Y:S01]  /*f590*/  USEL UR7, UR7, URZ, UP0 ;  /* 0x0000003f07077287 */ /* 0x000fe20008000000 */
[----:B------:R-:W-:Y:S01]  /*f5a0*/  UMOV UR25, UR5 ;  /* 0x0000000500197c82 */ /* 0x000fe20008000000 */
[----:B------:R-:W-:-:S02]  /*f5b0*/  UMOV UR27, 0x40000040 ;  /* 0x40000040001b7882 */ /* 0x000fc40000000000 */
[----:B------:R-:W-:-:S04]  /*f5c0*/  UIMAD UR10, UR7, 0x600, UR20 ;  /* 0x00000600070a78a4 */ /* 0x000fc8000f8e0214 */
[----:B------:R-:W-:Y:S02]  /*f5d0*/  UIADD3 UR14, UR10, 0x2, URZ ;  /* 0x000000020a0e7890 */ /* 0x000fe4000fffe03f */
[----:B------:R-:W-:Y:S02]  /*f5e0*/  UIADD3 UR18, UR10, 0x4, URZ ;  /* 0x000000040a127890 */ /* 0x000fe4000fffe03f */
[----:B------:R-:W-:Y:S01]  /*f5f0*/  UIADD3 UR26, UR10, 0x6, URZ ;  /* 0x000000060a1a7890 */ /* 0x000fe2000fffe03f */
        /* <DEDUP_REMOVED lines=18> */
.L_x_986:
[----:B------:R-:W-:Y:S01]  /*f720*/  ULEA UR10, UR37, UR39, 0x3 ;  /* 0x00000027250a7291 */ /* 0x000fe2000f8e183f */
[----:B------:R-:W-:-:S05]  /*f730*/  IMAD.U32 R8, RZ, RZ, UR21 ;  /* 0x00000015ff087e24 */ /* 0x000fca000f8e00ff */
[----:B------:R-:W-:-:S04]  /*f740*/  SHF.L.U32 R8, R8, 0x1f, RZ ;  /* 0x0000001f08087819 */ /* 0x000fc800000006ff */
[----:B------:R0:W1:Y:S01]  /*f750*/  SYNCS.PHASECHK.TRANS64.TRYWAIT P1, [UR10+0x28850], R8 ;  /* 0x02885008ff0075a7 */ /* 0x000062000802014a */
[----:B------:R-:W-:Y:S05]  /*f760*/  @!P0 BRA `(.L_x_987) ;  /* 0x0000000000048947 */ /* 0x000fea0003800000 */
[----:B------:R-:W-:Y:S01]  /*f770*/  BPT.TRAP 0x1 ;  /* 0x000000040000795c */ /* 0x000fe20000300000 */
.L_x_987:
[----:B-1----:R-:W-:Y:S05]  /*f780*/  @P1 BRA `(.L_x_985) ;  /* 0x0000000000081947 */ /* 0x002fea0003800000 */
[----:B------:R-:W1:Y:S02]  /*f790*/  SYNCS.PHASECHK.TRANS64.TRYWAIT P1, [UR10+0x28850], R8 ;  /* 0x02885008ff0075a7 */ /* 0x000e64000802014a */
[----:B-1----:R-:W-:Y:S05]  /*f7a0*/  @!P1 BRA `(.L_x_988) ;  /* 0x000000d000849947 */ /* 0x002fea0003800000 */
.L_x_985:
        /* <DEDUP_REMOVED lines=30> */
[C---:B01----:R-:W-:Y:S01]  /*f990*/  FMUL.FTZ R8, R0.reuse, R24 ;  /* 0x0000001800087220 */ /* 0x043fe20000410000 */
        /* <DEDUP_REMOVED lines=70> */
[----:B------:R-:W-:Y:S01]  /*fe00*/  IMAD R117, R3, -0xc0, RZ ;  /* 0xffffff4003757824 */ /* 0x000fe200078e02ff */
[----:B------:R-:W-:Y:S01]  /*fe10*/  IADD3 R45, -R209, 0xb, RZ ;  /* 0x0000000bd12d7810 */ /* 0x000fe20007ffe1ff */
        /* <DEDUP_REMOVED lines=9> */
[C---:B------:R-:W-:Y:S01]  /*feb0*/  FMUL.FTZ R110, R0.reuse, R114 ;  /* 0x00000072006e7220 */ /* 0x040fe20000410000 */
[----:B------:R-:W-:Y:S01]  /*fec0*/  FMUL.FTZ R111, R0, R118 ;  /* 0x00000076006f7220 */ /* 0x000fe20000410000 */
[----:B------:R-:W-:Y:S01]  /*fed0*/  IADD3 R114, R117, 0x1, R18 ;  /* 0x0000000175727810 */ /* 0x000fe20007ffe012 */
[----:B------:R-:W0:Y:S04]  /*fee0*/  MUFU.TANH R8, R8 ;  /* 0x0000000800087308 */ /* 0x000e280000002400 */
[----:B------:R-:W-:-:S04]  /*fef0*/  IMAD.IADD R114, R114, 0x1, -R19 ;  /* 0x0000000172727824 */ /* 0x000fc800078e0a13 */
[----:B------:R-:W1:Y:S01]  /*ff00*/  MUFU.TANH R9, R9 ;  /* 0x0000000900097308 */ /* 0x000e620000002400 */
[----:B------:R-:W-:-:S07]  /*ff10*/  IMAD R114, R17, -0x2, R114 ;  /* 0xfffffffe11727824 */ /* 0x000fce00078e0272 */
[----:B------:R-:W2:Y:S08]  /*ff20*/  MUFU.TANH R14, R14 ;  /* 0x0000000e000e7308 */ /* 0x000eb00000002400 */
[----:B------:R-:W3:Y:S08]  /*ff30*/  MUFU.TANH R20, R20 ;  /* 0x0000001400147308 */ /* 0x000ef00000002400 */
[----:B------:R-:W4:Y:S08]  /*ff40*/  MUFU.TANH R21, R21 ;  /* 0x0000001500157308 */ /* 0x000f300000002400 */
        /* <DEDUP_REMOVED lines=114> */
[----:B------:R0:W-:Y:S06]  /*10670*/  BAR.ARV R45, 0x100 ;  /* 0x0004002d0000751d */ /* 0x0001ec0000002000 */
[----:B------:R0:W-:Y:S01]  /*10680*/  @!P1 SYNCS.ARRIVE.TRANS64.RED.A1T0 RZ, [R44+URZ], RZ ;  /* 0x000000ff2cff99a7 */ /* 0x0001e2000810043f */
[----:B------:R-:W-:Y:S01]  /*10690*/  ISETP.GE.AND P1, PT, R7, 0x1, PT ;  /* 0x000000010700780c */ /* 0x000fe20003f26270 */
[----:B------:R-:W0:Y:S01]  /*106a0*/  MUFU.TANH R184, R184 ;  /* 0x000000b800b87308 */ /* 0x000e220000002400 */
[----:B------:R-:W-:-:S02]  /*106b0*/  VIADD R187, R114, UR22 ;  /* 0x0000001672bb7c36 */ /* 0x000fc40008000000 */
[----:B------:R-:W-:Y:S02]  /*106c0*/  VIADD R185, R114, UR6 ;  /* 0x0000000672b97c36 */ /* 0x000fe40008000000 */
[----:B------:R-:W-:Y:S02]  /*106d0*/  IMAD R114, R17, -0x2, R117 ;  /* 0xfffffffe11727824 */ /* 0x000fe400078e0275 */
[C---:B------:R-:W-:Y:S01]  /*106e0*/  IMAD.IADD R119, R4.reuse, 0x1, R187 ;  /* 0x0000000104777824 */ /* 0x040fe200078e02bb */
[----:B------:R-:W0:Y:S01]  /*106f0*/  MUFU.TANH R113, R113 ;  /* 0x0000007100717308 */ /* 0x000e220000002400 */
[----:B------:R-:W-:-:S03]  /*10700*/  IMAD.IADD R118, R4, 0x1, R185 ;  /* 0x0000000104767824 */ /* 0x000fc600078e02b9 */
[----:B-1234-:R-:W-:Y:S05]  /*10710*/  @!P1 BRA `(.L_x_989) ;  /* 0x0000000000589947 */ /* 0x01efea0003800000 */
[----:B------:R-:W-:Y:S01]  /*10720*/  ISETP.GT.AND P1, PT, R13, -0x1, PT ;  /* 0xffffffff0d00780c */ /* 0x000fe20003f24270 */
[----:B------:R-:W-:-:S12]  /*10730*/  BSSY B0, `(.L_x_990) ;  /* 0x0000011000007945 */ /* 0x000fd80003800000 */
[----:B------:R-:W-:Y:S05]  /*10740*/  @P1 BRA `(.L_x_991) ;  /* 0x0000000000241947 */ /* 0x000fea0003800000 */
[----:B------:R-:W-:Y:S01]  /*10750*/  IMAD.U32 R188, RZ, RZ, UR23 ;  /* 0x00000017ffbc7e24 */ /* 0x000fe2000f8e00ff */
[----:B------:R-:W-:-:S04]  /*10760*/  IADD3 R186, R4, R18, -R19 ;  /* 0x0000001204ba7210 */ /* 0x000fc80007ffe813 */
[----:B------:R-:W-:Y:S02]  /*10770*/  ISETP.NE.AND P1, PT, R188, 0x1, PT ;  /* 0x00000001bc00780c */ /* 0x000fe40003f25270 */
[----:B------:R-:W-:-:S11]  /*10780*/  LOP3.LUT R189, RZ, R186, RZ, 0x33, !PT ;  /* 0x000000baffbd7212 */ /* 0x000fd600078e33ff */
[----:B0-----:R-:W0:Y:S02]  /*10790*/  @P1 LDC.64 R44, c[0x0][0x9e8] ;  /* 0x00027a00ff2c1b82 */ /* 0x001e240000000a00 */
[----:B0-----:R-:W-:-:S05]  /*107a0*/  @P1 IMAD.HI.U32 R44, R189, R44, RZ ;  /* 0x0000002cbd2c1227 */ /* 0x001fca00078e00ff */
[----:B------:R-:W-:-:S04]  /*107b0*/  @P1 SHF.R.U32.HI R189, RZ, R45, R44 ;  /* 0x0000002dffbd1219 */ /* 0x000fc8000001162c */
[----:B------:R-:W-:Y:S01]  /*107c0*/  LOP3.LUT R189, RZ, R189, RZ, 0x33, !PT ;  /* 0x000000bdffbd7212 */ /* 0x000fe200078e33ff */
[----:B------:R-:W-:Y:S06]  /*107d0*/  BRA `(.L_x_992) ;  /* 0x0000000000187947 */ /* 0x000fec0003800000 */
.L_x_991:
[----:B------:R-:W-:Y:S02]  /*107e0*/  IMAD.U32 R188, RZ, RZ, UR23 ;  /* 0x00000017ffbc7e24 */ /* 0x000fe4000f8e00ff */
[----:B------:R-:W-:-:S03]  /*107f0*/  IMAD.MOV.U32 R189, RZ, RZ, R13 ;  /* 0x000000ffffbd7224 */ /* 0x000fc600078e000d */
[----:B------:R-:W-:-:S13]  /*10800*/  ISETP.NE.AND P1, PT, R188, 0x1, PT ;  /* 0x00000001bc00780c */ /* 0x000fda0003f25270 */
[----:B0-----:R-:W0:Y:S02]  /*10810*/  @P1 LDC.64 R44, c[0x0][0x9e8] ;  /* 0x00027a00ff2c1b82 */ /* 0x001e240000000a00 */
[----:B0-----:R-:W-:-:S05]  /*10820*/  @P1 IMAD.HI.U32 R44, R13, R44, RZ ;  /* 0x0000002c0d2c1227 */ /* 0x001fca00078e00ff */
[----:B------:R-:W-:-:S07]  /*10830*/  @P1 SHF.R.U32.HI R189, RZ, R45, R44 ;  /* 0x0000002dffbd1219 */ /* 0x000fce000001162c */
.L_x_992:
[----:B------:R-:W-:Y:S05]  /*10840*/  BSYNC B0 ;  /* 0x0000000000007941 */ /* 0x000fea0003800000 */
.L_x_990:
[----:B------:R-:W-:-:S05]  /*10850*/  IMAD R44, R189, R188, R114 ;  /* 0x000000bcbd2c7224 */ /* 0x000fca00078e0272 */
[----:B------:R-:W-:Y:S02]  /*10860*/  VIADDMNMX R119, R44, R188, R119, PT ;  /* 0x000000bc2c777246 */ /* 0x000fe40003800177 */
[----:B------:R-:W-:-:S07]  /*10870*/  VIMNMX R118, R118, R44, !PT ;  /* 0x0000002c76767248 */ /* 0x000fce0007fe0100 */
.L_x_989:
[C---:B------:R-:W-:Y:S02]  /*10880*/  ISETP.GE.AND P2, PT, R117.reuse, 0x9, PT ;  /* 0x000000097500780c */ /* 0x040fe40003f46270 */
[C---:B------:R-:W-:Y:S02]  /*10890*/  ISETP.GE.AND P1, PT, R117.reuse, 0x2, PT ;  /* 0x000000027500780c */ /* 0x040fe40003f26270 */
        /* <DEDUP_REMOVED lines=280> */
[----:B------:R-:W-:Y:S01]  /*11a20*/  ISETP.GT.AND P6, PT, R15, -0x1, PT ;  /* 0xffffffff0f00780c */ /* 0x000fe20003fc4270 */
[----:B------:R-:W-:-:S12]  /*11a30*/  BSSY B0, `(.L_x_994) ;  /* 0x0000010000007945 */ /* 0x000fd80003800000 */
[----:B------:R-:W-:Y:S05]  /*11a40*/  @P6 BRA `(.L_x_995) ;  /* 0x0000000000206947 */ /* 0x000fea0003800000 */
[----:B------:R-:W-:-:S05]  /*11a50*/  IMAD.U32 R32, RZ, RZ, UR23 ;  /* 0x00000017ff207e24 */ /* 0x000fca000f8e00ff */
[----:B------:R-:W-:-:S13]  /*11a60*/  ISETP.NE.AND P6, PT, R32, 0x1, PT ;  /* 0x000000012000780c */ /* 0x000fda0003fc5270 */
[----:B------:R-:W0:Y:S02]  /*11a70*/  @P6 LDC.64 R8, c[0x0][0x9e8] ;  /* 0x00027a00ff086b82 */ /* 0x000e240000000a00 */
[----:B0-----:R-:W-:-:S04]  /*11a80*/  @P6 IMAD.HI.U32 R28, R11, R8, RZ ;  /* 0x000000080b1c6227 */ /* 0x001fc800078e00ff */
[----:B------:R-:W-:Y:S01]  /*11a90*/  IMAD.MOV.U32 R8, RZ, RZ, R11 ;  /* 0x000000ffff087224 */ /* 0x000fe200078e000b */
[----:B------:R-:W-:-:S04]  /*11aa0*/  @P6 SHF.R.U32.HI R8, RZ, R9, R28 ;  /* 0x00000009ff086219 */ /* 0x000fc8000001161c */
[----:B------:R-:W-:Y:S01]  /*11ab0*/  LOP3.LUT R119, RZ, R8, RZ, 0x33, !PT ;  /* 0x00000008ff777212 */ /* 0x000fe200078e33ff */
[----:B------:R-:W-:Y:S06]  /*11ac0*/  BRA `(.L_x_996) ;  /* 0x0000000000187947 */ /* 0x000fec0003800000 */
.L_x_995:
[----:B------:R-:W-:Y:S02]  /*11ad0*/  IMAD.U32 R32, RZ, RZ, UR23 ;  /* 0x00000017ff207e24 */ /* 0x000fe4000f8e00ff */
[----:B------:R-:W-:-:S03]  /*11ae0*/  IMAD.MOV.U32 R119, RZ, RZ, R15 ;  /* 0x000000ffff777224 */ /* 0x000fc600078e000f */
[----:B------:R-:W-:-:S13]  /*11af0*/  ISETP.NE.AND P6, PT, R32, 0x1, PT ;  /* 0x000000012000780c */ /* 0x000fda0003fc5270 */
[----:B------:R-:W0:Y:S02]  /*11b00*/  @P6 LDC.64 R8, c[0x0][0x9e8] ;  /* 0x00027a00ff086b82 */ /* 0x000e240000000a00 */
[----:B0-----:R-:W-:-:S05]  /*11b10*/  @P6 IMAD.HI.U32 R8, R15, R8, RZ ;  /* 0x000000080f086227 */ /* 0x001fca00078e00ff */
[----:B------:R-:W-:-:S07]  /*11b20*/  @P6 SHF.R.U32.HI R119, RZ, R9, R8 ;  /* 0x00000009ff776219 */ /* 0x000fce0000011608 */
.L_x_996:
[----:B------:R-:W-:Y:S05]  /*11b30*/  BSYNC B0 ;  /* 0x0000000000007941 */ /* 0x000fea0003800000 */
.L_x_994:
[----:B------:R-:W-:-:S05]  /*11b40*/  IMAD R114, R119, R32, R114 ;  /* 0x0000002077727224 */ /* 0x000fca00078e0272 */
[----:B------:R-:W-:Y:S02]  /*11b50*/  VIADDMNMX R187, R114, R32, R187, PT ;  /* 0x0000002072bb7246 */ /* 0x000fe400038001bb */
[----:B------:R-:W-:-:S07]  /*11b60*/  VIMNMX R185, R185, R114, !PT ;  /* 0x00000072b9b97248 */ /* 0x000fce0007fe0100 */
.L_x_993:
        /* <DEDUP_REMOVED lines=119> */
[----:B------:R-:W0:Y:S01]  /*122e0*/  SHFL.BFLY PT, R9, R8, 0x2, 0x1f ;  /* 0x0c401f0008097f89 */ /* 0x000e2200000e0000 */
        /* <DEDUP_REMOVED lines=13> */
[----:B0-----:R-:W-:Y:S02]  /*123c0*/  FMNMX.FTZ R32, R8, R9, !PT ;  /* 0x0000000908207209 */ /* 0x001fe40007810000 */
[----:B------:R-:W-:Y:S02]  /*123d0*/  FSEL R63, R63, -INF , !P1 ;  /* 0xff8000003f3f7808 */ /* 0x000fe40004800000 */
[----:B------:R-:W-:Y:S01]  /*123e0*/  LOP3.LUT P1, RZ, R16, 0x4000000, RZ, 0xc0, !PT ;  /* 0x0400000010ff7812 */ /* 0x000fe2000782c0ff */
[----:B------:R-:W0:Y:S01]  /*123f0*/  SHFL.BFLY PT, R9, R32, 0x1, 0x1f ;  /* 0x0c201f0020097f89 */ /* 0x000e2200000e0000 */
        /* <DEDUP_REMOVED lines=14> */
[----:B0-----:R-:W-:-:S02]  /*124e0*/  FMNMX.FTZ R9, R32, R9, !PT ;  /* 0x0000000920097209 */ /* 0x001fc40007810000 */
        /* <DEDUP_REMOVED lines=19> */
[----:B------:R-:W-:Y:S01]  /*12620*/  LOP3.LUT P1, RZ, R16, 0x80000, RZ, 0xc0, !PT ;  /* 0x0008000010ff7812 */ /* 0x000fe2000782c0ff */
[----:B------:R-:W0:Y:S03]  /*12630*/  LDC R74, c[0x0][0x988] ;  /* 0x00026200ff4a7b82 */ /* 0x000e260000000800 */
        /* <DEDUP_REMOVED lines=64> */
[----:B0-----:R-:W-:-:S01]  /*12a40*/  FFMA.FTZ R14, R9, R74, -8 ;  /* 0xc1000000090e7423 */ /* 0x001fc2000001004a */
        /* <DEDUP_REMOVED lines=110> */
[----:B------:R-:W-:Y:S01]  /*13130*/  MUFU.EX2 R50, R50 ;  /* 0x0000003200327308 */ /* 0x000fe20000000800 */
[----:B------:R-:W-:Y:S02]  /*13140*/  FSEL R189, R9, RZ, P1 ;  /* 0x000000ff09bd7208 */ /* 0x000fe40000800000 */
[----:B------:R-:W-:-:S03]  /*13150*/  FMNMX.FTZ R8, R185, R8, !PT ;  /* 0x00000008b9087209 */ /* 0x000fc60007810000 */
[----:B------:R-:W-:Y:S01]  /*13160*/  FADD.FTZ R189, -R189, R10 ;  /* 0x0000000abdbd7221 */ /* 0x000fe20000010100 */
[----:B------:R-:W-:Y:S01]  /*13170*/  FMNMX.FTZ R8, R111, R8, !PT ;  /* 0x000000086f087209 */ /* 0x000fe20007810000 */
[-C--:B------:R-:W-:Y:S01]  /*13180*/  FFMA.FTZ R10, R117, R74.reuse, -R14 ;  /* 0x0000004a750a7223 */ /* 0x080fe2000001080e */
[----:B------:R-:W-:Y:S01]  /*13190*/  MUFU.EX2 R49, R49 ;  /* 0x0000003100317308 */ /* 0x000fe20000000800 */
[----:B------:R-:W-:Y:S01]  /*131a0*/  FMUL.FTZ R117, R189, R74 ;  /* 0x0000004abd757220 */ /* 0x000fe20000410000 */
[----:B------:R-:W-:-:S05]  /*131b0*/  FMNMX.FTZ R8, R113, R8, !PT ;  /* 0x0000000871087209 */ /* 0x000fca0007810000 */
[----:B------:R-:W0:Y:S01]  /*131c0*/  SHFL.BFLY PT, R187, R8, 0x2, 0x1f ;  /* 0x0c401f0008bb7f89 */ /* 0x000e2200000e0000 */
[----:B------:R-:W1:Y:S08]  /*131d0*/  MUFU.EX2 R117, R117 ;  /* 0x0000007500757308 */ /* 0x000e700000000800 */
[----:B------:R-:W-:Y:S08]  /*131e0*/  MUFU.EX2 R54, R54 ;  /* 0x0000003600367308 */ /* 0x000ff00000000800 */
[----:B------:R-:W-:Y:S01]  /*131f0*/  MUFU.EX2 R53, R53 ;  /* 0x0000003500357308 */ /* 0x000fe20000000800 */
[----:B-1----:R-:W-:-:S04]  /*13200*/  FFMA.FTZ R6, R117, R6, R24 ;  /* 0x0000000675067223 */ /* 0x002fc80000010018 */
[----:B------:R-:W-:Y:S01]  /*13210*/  FADD.FTZ R6, R45, R6 ;  /* 0x000000062d067221 */ /* 0x000fe20000010000 */
[----:B0-----:R-:W-:Y:S02]  /*13220*/  FMNMX.FTZ R187, R8, R187, !PT ;  /* 0x000000bb08bb7209 */ /* 0x001fe40007810000 */
[----:B------:R-:W-:Y:S03]  /*13230*/  MUFU.EX2 R58, R58 ;  /* 0x0000003a003a7308 */ /* 0x000fe60000000800 */
[----:B------:R-:W0:Y:S05]  /*13240*/  SHFL.BFLY PT, R8, R187, 0x1, 0x1f ;  /* 0x0c201f00bb087f89 */ /* 0x000e2a00000e0000 */
[----:B------:R-:W-:Y:S08]  /*13250*/  MUFU.EX2 R57, R57 ;  /* 0x0000003900397308 */ /* 0x000ff00000000800 */
[----:B------:R-:W-:Y:S08]  /*13260*/  MUFU.EX2 R62, R62 ;  /* 0x0000003e003e7308 */ /* 0x000ff00000000800 */
[----:B------:R-:W-:Y:S01]  /*13270*/  MUFU.EX2 R61, R61 ;  /* 0x0000003d003d7308 */ /* 0x000fe20000000800 */
[----:B0-----:R-:W-:-:S04]  /*13280*/  FMNMX.FTZ R8, R187, R8, !PT ;  /* 0x00000008bb087209 */ /* 0x001fc80007810000 */
[C---:B------:R-:W-:Y:S01]  /*13290*/  FSETP.NEU.FTZ.AND P1, PT, R8.reuse, -INF , PT ;  /* 0xff8000000800780b */ /* 0x040fe20003f3d000 */
[----:B------:R-:W-:-:S02]  /*132a0*/  FFMA.FTZ R187, R8, R74, -8 ;  /* 0xc100000008bb7423 */ /* 0x000fc4000001004a */
[----:B------:R-:W-:Y:S01]  /*132b0*/  MUFU.EX2 R68, R68 ;  /* 0x0000004400447308 */ /* 0x000fe20000000800 */
[----:B------:R-:W-:Y:S02]  /*132c0*/  FSEL R189, R8, RZ, P1 ;  /* 0x000000ff08bd7208 */ /* 0x000fe40000800000 */
[----:B------:R-:W-:-:S03]  /*132d0*/  FSEL R187, R187, RZ, P1 ;  /* 0x000000ffbbbb7208 */ /* 0x000fc60000800000 */
[----:B------:R-:W-:Y:S02]  /*132e0*/  FADD.FTZ R189, -R189, R12 ;  /* 0x0000000cbdbd7221 */ /* 0x000fe40000010100 */
[----:B------:R-:W-:Y:S01]  /*132f0*/  MUFU.EX2 R67, R67 ;  /* 0x0000004300437308 */ /* 0x000fe20000000800 */
[----:B------:R-:W-:-:S01]  /*13300*/  FFMA.FTZ R116, R65, R74, -R187 ;  /* 0x0000004a41747223 */ /* 0x000fc200000108bb */
[-CC-:B------:R-:W-:Y:S01]  /*13310*/  FFMA.FTZ R14, R28, R74.reuse, -R187.reuse ;  /* 0x0000004a1c0e7223 */ /* 0x180fe200000108bb */
[-C--:B------:R-:W-:Y:S01]  /*13320*/  FMUL.FTZ R65, R189, R74.reuse ;  /* 0x0000004abd417220 */ /* 0x080fe20000410000 */
        /* <DEDUP_REMOVED lines=29> */
[----:B0-----:R-:W-:-:S01]  /*13500*/  FFMA.FTZ R70, R65, R5, R14 ;  /* 0x0000000541467223 */ /* 0x001fc2000001000e */
[----:B------:R-:W-:Y:S01]  /*13510*/  FADD.FTZ R5, R21, R6 ;  /* 0x0000000615057221 */ /* 0x000fe20000010000 */
[----:B------:R-:W-:-:S01]  /*13520*/  FFMA.FTZ R73, R20, R74, -R187 ;  /* 0x0000004a14497223 */ /* 0x000fc200000108bb */
[-CC-:B------:R-:W-:Y:S01]  /*13530*/  FFMA.FTZ R20, R77, R74.reuse, -R187.reuse ;  /* 0x0000004a4d147223 */ /* 0x180fe200000108bb */
[----:B------:R-:W-:-:S01]  /*13540*/  FFMA.FTZ R77, R78, R74, -R187 ;  /* 0x0000004a4e4d7223 */ /* 0x000fc200000108bb */
[----:B------:R-:W-:Y:S01]  /*13550*/  FADD.FTZ R6, R32, R5 ;  /* 0x0000000520067221 */ /* 0x000fe20000010000 */
[----:B------:R-:W-:-:S01]  /*13560*/  FFMA.FTZ R185, R185, R74, -R187 ;  /* 0x0000004ab9b97223 */ /* 0x000fc200000108bb */
[----:B------:R-:W0:Y:S01]  /*13570*/  MUFU.EX2 R26, R26 ;  /* 0x0000001a001a7308 */ /* 0x000e220000000800 */
[----:B-1----:R-:W-:-:S01]  /*13580*/  FADD.FTZ R70, R119, R70 ;  /* 0x0000004677467221 */ /* 0x002fc20000010000 */
[----:B------:R-:W-:Y:S01]  /*13590*/  FADD.FTZ R5, R27, R6 ;  /* 0x000000061b057221 */ /* 0x000fe20000010000 */
[----:B------:R-:W-:-:S01]  /*135a0*/  FFMA.FTZ R111, R111, R74, -R187 ;  /* 0x0000004a6f6f7223 */ /* 0x000fc200000108bb */
[----:B------:R-:W-:-:S04]  /*135b0*/  FFMA.FTZ R113, R113, R74, -R187 ;  /* 0x0000004a71717223 */ /* 0x000fc800000108bb */
[----:B------:R-:W1:Y:S01]  /*135c0*/  MUFU.EX2 R28, R28 ;  /* 0x0000001c001c7308 */ /* 0x000e620000000800 */
[----:B--2---:R-:W-:-:S01]  /*135d0*/  FADD.FTZ R191, R25, R70 ;  /* 0x0000004619bf7221 */ /* 0x004fc20000010000 */
[----:B------:R-:W-:-:S06]  /*135e0*/  FADD.FTZ R70, R36, R5 ;  /* 0x0000000524467221 */ /* 0x000fcc0000010000 */
[----:B------:R-:W2:Y:S01]  /*135f0*/  MUFU.EX2 R29, R29 ;  /* 0x0000001d001d7308 */ /* 0x000ea20000000800 */
[----:B0-----:R-:W-:-:S07]  /*13600*/  FADD.FTZ R191, R26, R191 ;  /* 0x000000bf1abf7221 */ /* 0x001fce0000010000 */
        /* <DEDUP_REMOVED lines=8> */
[----:B------:R-:W-:Y:S01]  /*13690*/  FADD.FTZ R78, R44, R81 ;  /* 0x000000512c4e7221 */ /* 0x000fe20000010000 */
[----:B------:R-:W-:-:S01]  /*136a0*/  FFMA.FTZ R81, R84, R74, -R187 ;  /* 0x0000004a54517223 */ /* 0x000fc200000108bb */
        /* <DEDUP_REMOVED lines=8> */
[----:B------:R-:W-:Y:S01]  /*13730*/  FADD.FTZ R84, R50, R85 ;  /* 0x0000005532547221 */ /* 0x000fe20000010000 */
[----:B------:R-:W-:-:S01]  /*13740*/  FFMA.FTZ R85, R86, R74, -R187 ;  /* 0x0000004a56557223 */ /* 0x000fc200000108bb */
        /* <DEDUP_REMOVED lines=8> */
[----:B------:R-:W-:Y:S01]  /*137d0*/  FADD.FTZ R86, R58, R89 ;  /* 0x000000593a567221 */ /* 0x000fe20000010000 */
[----:B------:R-:W-:-:S01]  /*137e0*/  FFMA.FTZ R89, R90, R74, -R187 ;  /* 0x0000004a5a597223 */ /* 0x000fc200000108bb */
        /* <DEDUP_REMOVED lines=13> */
[----:B------:R-:W-:-:S05]  /*138c0*/  FFMA.FTZ R90, R97, R74, -R187 ;  /* 0x0000004a615a7223 */ /* 0x000fca00000108bb */
        /* <DEDUP_REMOVED lines=34> */
[----:B--2---:R-:W-:-:S01]  /*13af0*/  FADD.FTZ R191, R75, R94 ;  /* 0x0000005e4bbf7221 */ /* 0x004fc20000010000 */
[----:B------:R-:W-:-:S06]  /*13b00*/  FFMA.FTZ R94, R103, R74, -R187 ;  /* 0x0000004a675e7223 */ /* 0x000fcc00000108bb */
        /* <DEDUP_REMOVED lines=86> */
[----:B--2---:R-:W-:-:S03]  /*14070*/  FADD.FTZ R6, R10, R5 ;  /* 0x000000050a067221 */ /* 0x004fc60000010000 */
[----:B0-----:R-:W-:Y:S01]  /*14080*/  FADD.FTZ R5, R113, R106 ;  /* 0x0000006a71057221 */ /* 0x001fe20000010000 */
[----:B------:R-:W-:Y:S06]  /*14090*/  @!P0 BRA `(.L_x_997) ;  /* 0x0000000000048947 */ /* 0x000fec0003800000 */
[----:B------:R-:W-:Y:S01]  /*140a0*/  BPT.TRAP 0x1 ;  /* 0x000000040000795c */ /* 0x000fe20000300000 */
.L_x_997:
        /* <DEDUP_REMOVED lines=13> */
[----:B------:R-:W-:Y:S01]  /*14180*/  F2FP.SATFINITE.E4M3.F32.PACK_AB_MERGE_C R98, R103, R94, R98 ;  /* 0x0000005e6762723e */ /* 0x000fe20004807062 */
        /* <DEDUP_REMOVED lines=111> */
.L_x_980:
[----:B------:R-:W-:Y:S06]  /*14880*/  BAR.ARV 0x8, 0x120 ;  /* 0x0204800000007b1d */ /* 0x000fec0000002000 */
[----:B------:R-:W-:Y:S05]  /*14890*/  @!P0 BRA `(.L_x_999) ;  /* 0x0000000000048947 */ /* 0x000fea0003800000 */
[----:B------:R-:W-:Y:S01]  /*148a0*/  BPT.TRAP 0x1 ;  /* 0x000000040000795c */ /* 0x000fe20000300000 */
.L_x_999:
[----:B------:R-:W-:Y:S01]  /*148b0*/  ULEA UR5, UR37, UR39, 0x3 ;  /* 0x0000002725057291 */ /* 0x000fe2000f8e183f */
[----:B------:R-:W-:-:S05]  /*148c0*/  IMAD.U32 R0, RZ, RZ, UR36 ;  /* 0x00000024ff007e24 */ /* 0x000fca000f8e00ff */
[----:B------:R-:W-:-:S04]  /*148d0*/  SHF.L.U32 R0, R0, 0x1f, RZ ;  /* 0x0000001f00007819 */ /* 0x000fc800000006ff */
[----:B------:R0:W1:Y:S01]  /*148e0*/  SYNCS.PHASECHK.TRANS64.TRYWAIT P1, [UR5+0x28850], R0 ;  /* 0x02885000ff0075a7 */ /* 0x0000620008020145 */
[----:B------:R-:W-:Y:S05]  /*148f0*/  @!P0 BRA `(.L_x_1000) ;  /* 0x0000000000048947 */ /* 0x000fea0003800000 */
[----:B------:R-:W-:Y:S01]  /*14900*/  BPT.TRAP 0x1 ;  /* 0x000000040000795c */ /* 0x000fe20000300000 */
.L_x_1000:
[----:B-1----:R-:W-:Y:S05]  /*14910*/  @P1 BRA `(.L_x_1001) ;  /* 0x0000000000081947 */ /* 0x002fea0003800000 */
[----:B------:R-:W1:Y:S02]  /*14920*/  SYNCS.PHASECHK.TRANS64.TRYWAIT P1, [UR5+0x28850], R0 ;  /* 0x02885000ff0075a7 */ /* 0x000e640008020145 */
[----:B-1----:R-:W-:Y:S05]  /*14930*/  @!P1 BRA `(.L_x_1002) ;  /* 0x0000008000389947 */ /* 0x002fea0003800000 */
.L_x_1001:
[----:B------:R-:W-:Y:S01]  /*14940*/  UIADD3 UR39, UR39, 0x400, URZ ;  /* 0x0000040027277890 */ /* 0x000fe2000fffe03f */
[----:B------:R-:W-:Y:S01]  /*14950*/  WARPGROUP.ARRIVE ;  /* 0x00000000000079c5 */ /* 0x000fe20000000000 */
[----:B------:R-:W-:Y:S01]  /*14960*/  UMOV UR7, 0x80000020 ;  /* 0x8000002000077882 */ /* 0x000fe20000000000 */
[----:B------:R-:W2:Y:S01]  /*14970*/  LDC.64 R12, c[0x0][0x9a0] ;  /* 0x00026800ff0c7b82 */ /* 0x000ea20000000a00 */
[----:B------:R-:W-:Y:S01]  /*14980*/  USHF.R.U32.HI UR39, URZ, 0x4, UR39 ;  /* 0x000000043f277899 */ /* 0x000fe20008011627 */
[----:B------:R-:W-:-:S03]  /*14990*/  IMAD.MOV.U32 R4, RZ, RZ, 0x3f800000 ;  /* 0x3f800000ff047424 */ /* 0x000fc600078e00ff */
[----:B------:R-:W-:-:S04]  /*149a0*/  ULOP3.LUT UR39, UR39, 0x3fff, URZ, 0xc0, !UPT ;  /* 0x00003fff27277892 */ /* 0x000fc8000f8ec03f */
[----:B------:R-:W-:-:S04]  /*149b0*/  ULOP3.LUT UR4, UR39, 0x10000, URZ, 0xfc, !UPT ;  /* 0x0001000027047892 */ /* 0x000fc8000f8efc3f */
[----:B------:R-:W-:-:S07]  /*149c0*/  UIMAD UR4, UR37, 0x600, UR4 ;  /* 0x00000600250478a4 */ /* 0x000fce000f8e0204 */
[----:B------:R-:W-:Y:S02]  /*149d0*/  UMOV UR6, UR4 ;  /* 0x0000000400067c82 */ /* 0x000fe40008000000 */
[----:B------:R-:W-:Y:S01]  /*149e0*/  QGMMA.64x128x32.F32.E4M3.E4M3 R120, R204, gdesc[UR4], R120, gsb0 ;  /* 0x01e00004cc787df3 */ /* 0x000fe20008000878 */
[----:B------:R-:W-:Y:S01]  /*149f0*/  UIADD3 UR6, UR4, 0x2, URZ ;  /* 0x0000000204067890 */ /* 0x000fe2000fffe03f */
[----:B--2---:R-:W-:Y:S01]  /*14a00*/  ISETP.NE.U32.AND P1, PT, R12, RZ, PT ;  /* 0x000000ff0c00720c */ /* 0x004fe20003f25070 */
[----:B------:R-:W-:-:S03]  /*14a10*/  UMOV UR7, 0x80000020 ;  /* 0x8000002000077882 */ /* 0x000fc60000000000 */
[----:B------:R-:W-:-:S13]  /*14a20*/  ISETP.NE.AND.EX P1, PT, R13, RZ, PT, P1 ;  /* 0x000000ff0d00720c */ /* 0x000fda0003f25310 */
[----:B------:R-:W0:Y:S01]  /*14a30*/  @P1 LDC.64 R10, c[0x0][0x9c8] ;  /* 0x00027200ff0a1b82 */ /* 0x000e220000000a00 */
[----:B-1----:R-:W-:Y:S02]  /*14a40*/  @P1 SHF.R.S32.HI R3, RZ, 0x1f, R211 ;  /* 0x0000001fff031819 */ /* 0x002fe400000114d3 */
[----:B------:R-:W-:-:S05]  /*14a50*/  @P1 SHF.R.S32.HI R7, RZ, 0x1f, R210 ;  /* 0x0000001fff071819 */ /* 0x000fca00000114d2 */
[----:B------:R-:W1:Y:S01]  /*14a60*/  @P1 LDC.64 R14, c[0x0][0x9d0] ;  /* 0x00027400ff0e1b82 */ /* 0x000e620000000a00 */
[----:B0-----:R-:W-:-:S04]  /*14a70*/  @P1 IMAD R0, R3, R10, RZ ;  /* 0x0000000a03001224 */ /* 0x001fc800078e02ff */
[C---:B------:R-:W-:Y:S02]  /*14a80*/  @P1 IMAD R3, R211.reuse, R11, R0 ;  /* 0x0000000bd3031224 */ /* 0x040fe400078e0200 */
[----:B------:R-:W-:-:S04]  /*14a90*/  @P1 IMAD.WIDE.U32 R10, R211, R10, RZ ;  /* 0x0000000ad30a1225 */ /* 0x000fc800078e00ff */
[-C--:B-1----:R-:W-:Y:S02]  /*14aa0*/  @P1 IMAD R0, R7, R14.reuse, RZ ;  /* 0x0000000e07001224 */ /* 0x082fe400078e02ff */
[----:B------:R-:W-:Y:S02]  /*14ab0*/  @P1 IMAD.IADD R11, R11, 0x1, R3 ;  /* 0x000000010b0b1824 */ /* 0x000fe400078e0203 */
[C---:B------:R-:W-:Y:S02]  /*14ac0*/  @P1 IMAD R3, R210.reuse, R15, R0 ;  /* 0x0000000fd2031224 */ /* 0x040fe400078e0200 */
[----:B------:R-:W-:-:S04]  /*14ad0*/  @P1 IMAD.WIDE.U32 R210, R210, R14, R10 ;  /* 0x0000000ed2d21225 */ /* 0x000fc800078e000a */
[----:B------:R-:W-:Y:S01]  /*14ae0*/  @P1 IMAD.IADD R0, R211, 0x1, R3 ;  /* 0x00000001d3001824 */ /* 0x000fe200078e0203 */
[----:B------:R-:W-:-:S04]  /*14af0*/  @P1 LEA R10, P2, R210, R12, 0x2 ;  /* 0x0000000cd20a1211 */ /* 0x000fc800078410ff */
[----:B------:R-:W-:-:S05]  /*14b00*/  @P1 LEA.HI.X R11, R210, R13, R0, 0x2, P2 ;  /* 0x0000000dd20b1211 */ /* 0x000fca00010f1400 */
        /* <DEDUP_REMOVED lines=17> */
[----:B------:R-:W1:Y:S04]  /*14c20*/  SHFL.BFLY PT, R3, R6, 0x2, 0x1f ;  /* 0x0c401f0006037f89 */ /* 0x000e6800000e0000 */
[----:B------:R-:W3:Y:S01]  /*14c30*/  SHFL.BFLY PT, R12, R5, 0x2, 0x1f ;  /* 0x0c401f00050c7f89 */ /* 0x000ee200000e0000 */
[----:B------:R-:W-:Y:S02]  /*14c40*/  WARPGROUP.DEPBAR.LE gsb0, 0x0 ;  /* 0x00008000000079c5 */ /* 0x000fe40000010000 */
[----:B------:R-:W-:-:S06]  /*14c50*/  WARPGROUP.ARRIVE ;  /* 0x00000000000079c5 */ /* 0x000fcc0000000000 */
[----:B------:R-:W-:Y:S01]  /*14c60*/  QGMMA.64x128x32.F32.E4M3.E4M3 R120, R188, gdesc[UR4], R120, gsb0 ;  /* 0x01e00004bc787df3 */ /* 0x000fe20008000878 */
[----:B------:R-:W-:Y:S01]  /*14c70*/  UMOV UR6, UR4 ;  /* 0x0000000400067c82 */ /* 0x000fe20008000000 */
[----:B------:R-:W-:Y:S01]  /*14c80*/  UMOV UR7, 0x80000020 ;  /* 0x8000002000077882 */ /* 0x000fe20000000000 */
[----:B-1----:R-:W-:-:S01]  /*14c90*/  FADD.FTZ R3, R3, R6 ;  /* 0x0000000603037221 */ /* 0x002fc20000010000 */
[----:B---3--:R-:W-:-:S04]  /*14ca0*/  FADD.FTZ R12, R12, R5 ;  /* 0x000000050c0c7221 */ /* 0x008fc80000010000 */
[----:B------:R-:W1:Y:S04]  /*14cb0*/  SHFL.BFLY PT, R0, R3, 0x1, 0x1f ;  /* 0x0c201f0003007f89 */ /* 0x000e6800000e0000 */
[----:B------:R-:W3:Y:S01]  /*14cc0*/  SHFL.BFLY PT, R7, R12, 0x1, 0x1f ;  /* 0x0c201f000c077f89 */ /* 0x000ee200000e0000 */
[----:B------:R-:W-:Y:S02]  /*14cd0*/  IMAD.MOV.U32 R5, RZ, RZ, RZ ;  /* 0x000000ffff057224 */ /* 0x000fe400078e00ff */
[----:B-1----:R-:W-:Y:S01]  /*14ce0*/  FADD.FTZ R13, R3, R0 ;  /* 0x00000000030d7221 */ /* 0x002fe20000010000 */
[----:B---3--:R-:W-:-:S04]  /*14cf0*/  FADD.FTZ R14, R12, R7 ;  /* 0x000000070c0e7221 */ /* 0x008fc80000010000 */
[C---:B------:R-:W-:Y:S01]  /*14d00*/  FSETP.NE.FTZ.AND P1, PT, R13.reuse, RZ, PT ;  /* 0x000000ff0d00720b */ /* 0x040fe20003f35000 */
[----:B------:R-:W-:Y:S01]  /*14d10*/  FMUL.FTZ R15, R13, 0.00390625 ;  /* 0x3b8000000d0f7820 */ /* 0x000fe20000410000 */
[----:B0-----:R-:W-:-:S04]  /*14d20*/  FMUL.FTZ R10, R14, 0.00390625 ;  /* 0x3b8000000e0a7820 */ /* 0x001fc80000410000 */
        /* <DEDUP_REMOVED lines=12> */
[----:B------:R-:W-:Y:S01]  /*14df0*/  @P3 FMUL.FTZ R74, R74, 0.69314718246459960938 ;  /* 0x3f3172184a4a3820 */ /* 0x000fe20000410000 */
[----:B0-----:R-:W-:Y:S01]  /*14e00*/  @P2 FMUL.FTZ R7, R7, 0.69314718246459960938 ;  /* 0x3f31721807072820 */ /* 0x001fe20000410000 */
        /* <DEDUP_REMOVED lines=10> */
.L_x_1003:
        /* <DEDUP_REMOVED lines=70> */
[----:B------:R-:W-:Y:S01]  /*15310*/  FMUL.FTZ R183, R183, R4 ;  /* 0x00000004b7b77220 */ /* 0x000fe20000410000 */
[----:B------:R-:W-:Y:S01]  /*15320*/  VIADD R218, R218, 0x1 ;  /* 0x00000001dada7836 */ /* 0x000fe20000000000 */
[----:B------:R-:W-:-:S02]  /*15330*/  USEL UR37, UR37, URZ, UP0 ;  /* 0x0000003f25257287 */ /* 0x000fc40008000000 */
[----:B------:R-:W-:-:S12]  /*15340*/  ULOP3.LUT UR36, UR36, UR4, URZ, 0x3c, !UPT ;  /* 0x0000000424247292 */ /* 0x000fd8000f8e3c3f */
.L_x_929:
[----:B------:R-:W0:Y:S01]  /*15350*/  S2R R7, SR_CgaCtaId ;  /* 0x0000000000077919 */ /* 0x000e220000008800 */
[----:B------:R-:W-:Y:S01]  /*15360*/  MOV R4, 0x400 ;  /* 0x0000040000047802 */ /* 0x000fe20000000f00 */
[----:B------:R-:W-:Y:S01]  /*15370*/  BSSY B0, `(.L_x_1004) ;  /* 0x000023f000007945 */ /* 0x000fe20003800000 */
[----:B------:R-:W-:Y:S02]  /*15380*/  BAR.SYNC.DEFER_BLOCKING 0x5, 0x180 ;  /* 0x0146000000007b1d */ /* 0x000fe40000010000 */
[----:B0-----:R-:W-:-:S05]  /*15390*/  LEA R4, R7, R4, 0x18 ;  /* 0x0000000407047211 */ /* 0x001fca00078ec0ff */
[----:B------:R0:W1:Y:S01]  /*153a0*/  LDS.128 R208, [R4+0x288d0] ;  /* 0x0288d00004d07984 */ /* 0x0000620000000c00 */
[----:B------:R-:W-:Y:S06]  /*153b0*/  BAR.ARV 0x4, 0x180 ;  /* 0x0106000000007b1d */ /* 0x000fec0000002000 */
[----:B------:R-:W-:Y:S05]  /*153c0*/  @P0 BRA `(.L_x_1005) ;  /* 0x0000001800680947 */ /* 0x000fea0003800000 */
[----:B------:R-:W2:Y:S01]  /*153d0*/  S2R R18, SR_TID.X ;  /* 0x0000000000127919 */ /* 0x000ea20000002100 */
[----:B------:R-:W-:Y:S01]  /*153e0*/  ULDC.64 UR4, c[0x4][0x38] ;  /* 0x01000e0000047ab9 */ /* 0x000fe20000000a00 */
[----:B--2---:R-:W-:-:S05]  /*153f0*/  IMAD.SHL.U32 R6, R18, 0x4, RZ ;  /* 0x0000000412067824 */ /* 0x004fca00078e00ff */
[----:B------:R-:W-:-:S04]  /*15400*/  LOP3.LUT R6, R6, 0xc, RZ, 0xc0, !PT ;  /* 0x0000000c06067812 */ /* 0x000fc800078ec0ff */
[----:B------:R-:W-:-:S05]  /*15410*/  IADD3 R6, P0, R6, UR4, RZ ;  /* 0x0000000406067c10 */ /* 0x000fca000ff1e0ff */
[----:B------:R-:W-:-:S05]  /*15420*/  IMAD.X R7, RZ, RZ, UR5, P0 ;  /* 0x00000005ff077e24 */ /* 0x000fca00080e06ff */
[----:B------:R2:W3:Y:S01]  /*15430*/  LDG.E.CONSTANT R45, desc[UR44][R6.64] ;  /* 0x0000002c062d7981 */ /* 0x0004e2000c1e9900 */
[----:B------:R-:W-:Y:S02]  /*15440*/  F2FP.BF16.F32.PACK_AB R9, R180, R9 ;  /* 0x00000009b409723e */ /* 0x000fe400000010ff */
[----:B------:R-:W-:Y:S01]  /*15450*/  F2FP.BF16.F32.PACK_AB R10, R181, R10 ;  /* 0x0000000ab50a723e */ /* 0x000fe200000010ff */
[----:B------:R-:W4:Y:S01]  /*15460*/  S2R R19, SR_SWINHI ;  /* 0x0000000000137919 */ /* 0x000f220000002f00 */
[----:B------:R-:W-:Y:S02]  /*15470*/  F2FP.BF16.F32.PACK_AB R5, R182, R5 ;  /* 0x00000005b605723e */ /* 0x000fe400000010ff */
[----:B------:R-:W-:Y:S02]  /*15480*/  F2FP.BF16.F32.PACK_AB R11, R174, R11 ;  /* 0x0000000bae0b723e */ /* 0x000fe400000010ff */
[----:B------:R-:W-:Y:S02]  /*15490*/  F2FP.BF16.F32.PACK_AB R12, R175, R12 ;  /* 0x0000000caf0c723e */ /* 0x000fe400000010ff */
[----:B--2---:R-:W-:-:S02]  /*154a0*/  LOP3.LUT P0, R6, R18, 0x3, RZ, 0xc0, !PT ;  /* 0x0000000312067812 */ /* 0x004fc4000780c0ff */
        /* <DEDUP_REMOVED lines=8> */
[----:B------:R-:W-:Y:S02]  /*15530*/  SEL R84, R11, R12, P0 ;  /* 0x0000000c0b547207 */ /* 0x000fe40000000000 */
[----:B------:R-:W-:Y:S02]  /*15540*/  SEL R86, R12, R11, P0 ;  /* 0x0000000b0c567207 */ /* 0x000fe40000000000 */
[----:B------:R-:W-:Y:S02]  /*15550*/  F2FP.BF16.F32.PACK_AB R35, R140, R35 ;  /* 0x000000238c23723e */ /* 0x000fe400000010ff */
[----:B------:R-:W-:-:S02]  /*15560*/  F2FP.BF16.F32.PACK_AB R33, R142, R33 ;  /* 0x000000218e21723e */ /* 0x000fc400000010ff */
[----:B------:R-:W-:Y:S02]  /*15570*/  MOV R6, R4 ;  /* 0x0000000400067202 */ /* 0x000fe40000000f00 */
[----:B----4-:R-:W-:Y:S02]  /*15580*/  MOV R7, R19 ;  /* 0x0000001300077202 */ /* 0x010fe40000000f00 */
[----:B------:R-:W-:Y:S02]  /*15590*/  F2FP.BF16.F32.PACK_AB R36, R141, R36 ;  /* 0x000000248d24723e */ /* 0x000fe400000010ff */
[----:B------:R-:W-:Y:S01]  /*155a0*/  F2FP.BF16.F32.PACK_AB R34, R143, R34 ;  /* 0x000000228f22723e */ /* 0x000fe200000010ff */
[----:B------:R-:W-:Y:S01]  /*155b0*/  IMAD.WIDE R8, R222, 0x2, R6 ;  /* 0x00000002de087825 */ /* 0x000fe200078e0206 */
[----:B------:R-:W-:Y:S02]  /*155c0*/  F2FP.BF16.F32.PACK_AB R31, R148, R31 ;  /* 0x0000001f941f723e */ /* 0x000fe400000010ff */
[----:B------:R-:W-:-:S02]  /*155d0*/  F2FP.BF16.F32.PACK_AB R29, R150, R29 ;  /* 0x0000001d961d723e */ /* 0x000fc400000010ff */
[C---:B------:R-:W-:Y:S02]  /*155e0*/  LOP3.LUT R5, R8.reuse, 0x380, RZ, 0xc0, !PT ;  /* 0x0000038008057812 */ /* 0x040fe400078ec0ff */
[----:B------:R-:W-:Y:S02]  /*155f0*/  F2FP.BF16.F32.PACK_AB R32, R149, R32 ;  /* 0x000000209520723e */ /* 0x000fe400000010ff */
[----:B------:R-:W-:Y:S02]  /*15600*/  F2FP.BF16.F32.PACK_AB R30, R151, R30 ;  /* 0x0000001e971e723e */ /* 0x000fe400000010ff */
[----:B------:R-:W-:Y:S02]  /*15610*/  IADD3 R12, P6, R8, 0x20, RZ ;  /* 0x00000020080c7810 */ /* 0x000fe40007fde0ff */
[----:B------:R-:W-:Y:S02]  /*15620*/  SEL R54, R27, R28, P0 ;  /* 0x0000001c1b367207 */ /* 0x000fe40000000000 */
[----:B------:R-:W-:-:S02]  /*15630*/  SHF.R.U64 R5, R5, 0x3, RZ ;  /* 0x0000000305057819 */ /* 0x000fc400000012ff */
[----:B------:R-:W-:Y:S02]  /*15640*/  SEL R50, R35, R36, P0 ;  /* 0x0000002423327207 */ /* 0x000fe40000000000 */
[----:B------:R-:W-:Y:S02]  /*15650*/  SEL R52, R31, R32, P0 ;  /* 0x000000201f347207 */ /* 0x000fe40000000000 */
[----:B------:R-:W-:Y:S01]  /*15660*/  SEL R28, R28, R27, P0 ;  /* 0x0000001b1c1c7207 */ /* 0x000fe20000000000 */
[----:B------:R-:W-:Y:S01]  /*15670*/  IMAD.X R27, RZ, RZ, R9, P6 ;  /* 0x000000ffff1b7224 */ /* 0x000fe200030e0609 */
[----:B------:R-:W-:Y:S02]  /*15680*/  SEL R72, R33, R34, P0 ;  /* 0x0000002221487207 */ /* 0x000fe40000000000 */
[----:B------:R-:W-:Y:S02]  /*15690*/  SEL R74, R29, R30, P0 ;  /* 0x0000001e1d4a7207 */ /* 0x000fe40000000000 */
[----:B------:R-:W-:-:S02]  /*156a0*/  LOP3.LUT R10, R12, 0x380, RZ, 0xc0, !PT ;  /* 0x000003800c0a7812 */ /* 0x000fc400078ec0ff */
[----:B------:R-:W-:Y:S02]  /*156b0*/  SEL R36, R36, R35, P0 ;  /* 0x0000002324247207 */ /* 0x000fe40000000000 */
[----:B------:R-:W-:Y:S02]  /*156c0*/  SEL R32, R32, R31, P0 ;  /* 0x0000001f20207207 */ /* 0x000fe40000000000 */
[----:B------:R-:W-:Y:S02]  /*156d0*/  SEL R34, R34, R33, P0 ;  /* 0x0000002122227207 */ /* 0x000fe40000000000 */
[----:B------:R-:W-:Y:S02]  /*156e0*/  SEL R30, R30, R29, P0 ;  /* 0x0000001d1e1e7207 */ /* 0x000fe40000000000 */
[C---:B------:R-:W-:Y:S02]  /*156f0*/  IADD3 R29, P1, R8.reuse, 0x40, RZ ;  /* 0x00000040081d7810 */ /* 0x040fe40007f3e0ff */
[----:B------:R-:W-:-:S02]  /*15700*/  IADD3 R31, P2, R8, 0x60, RZ ;  /* 0x00000060081f7810 */ /* 0x000fc40007f5e0ff */
[C---:B------:R-:W-:Y:S02]  /*15710*/  IADD3 R92, P3, R8.reuse, 0x4000, RZ ;  /* 0x00004000085c7810 */ /* 0x040fe40007f7e0ff */
[C---:B------:R-:W-:Y:S02]  /*15720*/  IADD3 R33, P4, R8.reuse, 0x4020, RZ ;  /* 0x0000402008217810 */ /* 0x040fe40007f9e0ff */
[C---:B------:R-:W-:Y:S01]  /*15730*/  IADD3 R35, P5, R8.reuse, 0x4040, RZ ;  /* 0x0000404008237810 */ /* 0x040fe20007fbe0ff */
[--C-:B------:R-:W-:Y:S01]  /*15740*/  IMAD.X R19, RZ, RZ, R9.reuse, P3 ;  /* 0x000000ffff137224 */ /* 0x100fe200018e0609 */
[----:B------:R-:W-:Y:S02]  /*15750*/  IADD3 R94, P6, R8, 0x4060, RZ ;  /* 0x00004060085e7810 */ /* 0x000fe40007fde0ff */
[----:B------:R-:W-:Y:S02]  /*15760*/  F2FP.BF16.F32.PACK_AB R25, R158, R25 ;  /* 0x000000199e19723e */ /* 0x000fe400000010ff */
[----:B------:R-:W-:Y:S01]  /*15770*/  F2FP.BF16.F32.PACK_AB R26, R159, R26 ;  /* 0x0000001a9f1a723e */ /* 0x000fe200000010ff */
[----:B------:R-:W-:Y:S01]  /*15780*/  IMAD.X R11, RZ, RZ, R9, P6 ;  /* 0x000000ffff0b7224 */ /* 0x000fe200030e0609 */
[----:B------:R-:W-:-:S02]  /*15790*/  LOP3.LUT R8, R5, R8, RZ, 0x3c, !PT ;  /* 0x0000000805087212 */ /* 0x000fc400078e3cff */
[----:B------:R-:W-:Y:S02]  /*157a0*/  SHF.R.U64 R5, R10, 0x3, RZ ;  /* 0x000000030a057819 */ /* 0x000fe400000012ff */
[----:B------:R-:W-:Y:S02]  /*157b0*/  F2FP.BF16.F32.PACK_AB R13, R172, R13 ;  /* 0x0000000dac0d723e */ /* 0x000fe400000010ff */
[----:B------:R-:W-:Y:S02]  /*157c0*/  F2FP.BF16.F32.PACK_AB R14, R173, R14 ;  /* 0x0000000ead0e723e */ /* 0x000fe400000010ff */
[----:B------:R-:W-:Y:S02]  /*157d0*/  SEL R76, R25, R26, P0 ;  /* 0x0000001a194c7207 */ /* 0x000fe40000000000 */
[----:B------:R-:W-:Y:S01]  /*157e0*/  SEL R78, R26, R25, P0 ;  /* 0x000000191a4e7207 */ /* 0x000fe20000000000 */
[----:B------:R-:W-:Y:S01]  /*157f0*/  IMAD.X R25, RZ, RZ, R9, P1 ;  /* 0x000000ffff197224 */ /* 0x000fe200008e0609 */
[----:B------:R-:W-:-:S02]  /*15800*/  LOP3.LUT R26, R5, R12, RZ, 0x3c, !PT ;  /* 0x0000000c051a7212 */ /* 0x000fc400078e3cff */
[----:B------:R-:W-:Y:S02]  /*15810*/  LOP3.LUT R5, R92, 0x380, RZ, 0xc0, !PT ;  /* 0x000003805c057812 */ /* 0x000fe400078ec0ff */
[----:B------:R-:W-:Y:S02]  /*15820*/  SEL R60, R13, R14, P0 ;  /* 0x0000000e0d3c7207 */ /* 0x000fe40000000000 */
[----:B------:R-:W-:Y:S01]  /*15830*/  SEL R62, R14, R13, P0 ;  /* 0x0000000d0e3e7207 */ /* 0x000fe20000000000 */
[----:B------:R-:W-:Y:S01]  /*15840*/  IMAD.X R13, RZ, RZ, R9, P5 ;  /* 0x000000ffff0d7224 */ /* 0x000fe200028e0609 */
[----:B------:R-:W-:Y:S02]  /*15850*/  LOP3.LUT R14, R29, 0x380, RZ, 0xc0, !PT ;  /* 0x000003801d0e7812 */ /* 0x000fe400078ec0ff */
[----:B------:R-:W-:Y:S02]  /*15860*/  LOP3.LUT R18, R31, 0x380, RZ, 0xc0, !PT ;  /* 0x000003801f127812 */ /* 0x000fe400078ec0ff */
[----:B------:R-:W-:-:S02]  /*15870*/  F2FP.BF16.F32.PACK_AB R43, R124, R43 ;  /* 0x0000002b7c2b723e */ /* 0x000fc400000010ff */
[----:B------:R-:W-:Y:S02]  /*15880*/  F2FP.BF16.F32.PACK_AB R44, R125, R44 ;  /* 0x0000002c7d2c723e */ /* 0x000fe400000010ff */
[----:B------:R-:W-:Y:S02]  /*15890*/  SHF.R.U64 R5, R5, 0x3, RZ ;  /* 0x0000000305057819 */ /* 0x000fe400000012ff */
[----:B------:R-:W-:Y:S02]  /*158a0*/  F2FP.BF16.F32.PACK_AB R41, R126, R41 ;  /* 0x000000297e29723e */ /* 0x000fe400000010ff */
[----:B------:R-:W-:Y:S02]  /*158b0*/  F2FP.BF16.F32.PACK_AB R42, R127, R42 ;  /* 0x0000002a7f2a723e */ /* 0x000fe400000010ff */
[----:B------:R-:W-:Y:S02]  /*158c0*/  F2FP.BF16.F32.PACK_AB R21, R164, R21 ;  /* 0x00000015a415723e */ /* 0x000fe400000010ff */
[----:B------:R-:W-:-:S02]  /*158d0*/  F2FP.BF16.F32.PACK_AB R24, R165, R24 ;  /* 0x00000018a518723e */ /* 0x000fc400000010ff */
[----:B------:R-:W-:Y:S02]  /*158e0*/  SHF.R.U64 R10, R14, 0x3, RZ ;  /* 0x000000030e0a7819 */ /* 0x000fe400000012ff */
[----:B------:R-:W-:Y:S02]  /*158f0*/  SHF.R.U64 R14, R18, 0x3, RZ ;  /* 0x00000003120e7819 */ /* 0x000fe400000012ff */
[----:B------:R-:W-:Y:S02]  /*15900*/  F2FP.BF16.F32.PACK_AB R15, R166, R15 ;  /* 0x0000000fa60f723e */ /* 0x000fe400000010ff */
[----:B------:R-:W-:Y:S02]  /*15910*/  F2FP.BF16.F32.PACK_AB R20, R167, R20 ;  /* 0x00000014a714723e */ /* 0x000fe400000010ff */
[----:B------:R-:W-:Y:S02]  /*15920*/  SEL R46, R43, R44, P0 ;  /* 0x0000002c2b2e7207 */ /* 0x000fe40000000000 */
[----:B------:R-:W-:-:S02]  /*15930*/  LOP3.LUT R18, R5, R92, RZ, 0x3c, !PT ;  /* 0x0000005c05127212 */ /* 0x000fc400078e3cff */
[----:B------:R-:W-:Y:S02]  /*15940*/  SEL R44, R44, R43, P0 ;  /* 0x0000002b2c2c7207 */ /* 0x000fe40000000000 */
[----:B------:R-:W-:Y:S02]  /*15950*/  SEL R56, R21, R24, P0 ;  /* 0x0000001815387207 */ /* 0x000fe40000000000 */
[----:B------:R-:W-:Y:S01]  /*15960*/  SEL R58, R24, R21, P0 ;  /* 0x00000015183a7207 */ /* 0x000fe20000000000 */
[----:B------:R-:W-:Y:S01]  /*15970*/  IMAD.X R21, RZ, RZ, R9, P2 ;  /* 0x000000ffff157224 */ /* 0x000fe200010e0609 */
[----:B------:R-:W-:Y:S02]  /*15980*/  SEL R68, R41, R42, P0 ;  /* 0x0000002a29447207 */ /* 0x000fe40000000000 */
[----:B------:R-:W-:Y:S02]  /*15990*/  SEL R42, R42, R41, P0 ;  /* 0x000000292a2a7207 */ /* 0x000fe40000000000 */
[----:B------:R-:W-:-:S02]  /*159a0*/  LOP3.LUT R24, R10, R29, RZ, 0x3c, !PT ;  /* 0x0000001d0a187212 */ /* 0x000fc400078e3cff */
[----:B------:R-:W-:Y:S02]  /*159b0*/  SEL R80, R15, R20, P0 ;  /* 0x000000140f507207 */ /* 0x000fe40000000000 */
[----:B------:R-:W-:Y:S01]  /*159c0*/  SEL R82, R20, R15, P0 ;  /* 0x0000000f14527207 */ /* 0x000fe20000000000 */
[----:B------:R-:W-:Y:S01]  /*159d0*/  IMAD.X R15, RZ, RZ, R9, P4 ;  /* 0x000000ffff0f7224 */ /* 0x000fe200020e0609 */
[----:B------:R-:W-:Y:S02]  /*159e0*/  MOV R53, R8 ;  /* 0x0000000800357202 */ /* 0x000fe40000000f00 */
[----:B------:R-:W-:Y:S02]  /*159f0*/  MOV R57, R24 ;  /* 0x0000001800397202 */ /* 0x000fe40000000f00 */
[----:B------:R-:W-:Y:S02]  /*15a00*/  LOP3.LUT R10, R33, 0x380, RZ, 0xc0, !PT ;  /* 0x00000380210a7812 */ /* 0x000fe400078ec0ff */
[----:B------:R-:W-:-:S02]  /*15a10*/  LOP3.LUT R29, R94, 0x380, RZ, 0xc0, !PT ;  /* 0x000003805e1d7812 */ /* 0x000fc400078ec0ff */
[----:B------:R-:W-:Y:S02]  /*15a20*/  SHF.R.U64 R10, R10, 0x3, RZ ;  /* 0x000000030a0a7819 */ /* 0x000fe400000012ff */
[----:B------:R-:W-:Y:S02]  /*15a30*/  SHF.R.U64 R29, R29, 0x3, RZ ;  /* 0x000000031d1d7819 */ /* 0x000fe400000012ff */
[----:B------:R-:W-:Y:S02]  /*15a40*/  LOP3.LUT R20, R14, R31, RZ, 0x3c, !PT ;  /* 0x0000001f0e147212 */ /* 0x000fe400078e3cff */
[----:B------:R-:W-:Y:S02]  /*15a50*/  LOP3.LUT R14, R10, R33, RZ, 0x3c, !PT ;  /* 0x000000210a0e7212 */ /* 0x000fe400078e3cff */
[----:B------:R-:W-:Y:S02]  /*15a60*/  LOP3.LUT R10, R29, R94, RZ, 0x3c, !PT ;  /* 0x0000005e1d0a7212 */ /* 0x000fe400078e3cff */
[----:B------:R-:W-:-:S02]  /*15a70*/  MOV R51, R20 ;  /* 0x0000001400337202 */ /* 0x000fc40000000f00 */
[----:B------:R-:W-:Y:S02]  /*15a80*/  MOV R20, R10 ;  /* 0x0000000a00147202 */ /* 0x000fe40000000f00 */
[----:B------:R-:W-:Y:S02]  /*15a90*/  LOP3.LUT R12, R35, 0x380, RZ, 0xc0, !PT ;  /* 0x00000380230c7812 */ /* 0x000fe400078ec0ff */
[----:B------:R-:W-:Y:S02]  /*15aa0*/  F2FP.BF16.F32.PACK_AB R39, R132, R39 ;  /* 0x000000278427723e */ /* 0x000fe400000010ff */
[----:B------:R-:W-:Y:S02]  /*15ab0*/  F2FP.BF16.F32.PACK_AB R40, R133, R40 ;  /* 0x000000288528723e */ /* 0x000fe400000010ff */
[----:B------:R-:W-:Y:S02]  /*15ac0*/  F2FP.BF16.F32.PACK_AB R37, R134, R37 ;  /* 0x000000258625723e */ /* 0x000fe400000010ff */
[----:B------:R-:W-:-:S02]  /*15ad0*/  F2FP.BF16.F32.PACK_AB R38, R135, R38 ;  /* 0x000000268726723e */ /* 0x000fc400000010ff */
[----:B------:R-:W-:Y:S02]  /*15ae0*/  SHF.R.U64 R12, R12, 0x3, RZ ;  /* 0x000000030c0c7819 */ /* 0x000fe400000012ff */
[----:B------:R-:W-:Y:S02]  /*15af0*/  SEL R48, R39, R40, P0 ;  /* 0x0000002827307207 */ /* 0x000fe40000000000 */
[----:B------:R-:W-:Y:S02]  /*15b00*/  SEL R40, R40, R39, P0 ;  /* 0x0000002728287207 */ /* 0x000fe40000000000 */
[----:B------:R-:W-:Y:S02]  /*15b10*/  SEL R70, R37, R38, P0 ;  /* 0x0000002625467207 */ /* 0x000fe40000000000 */
[----:B------:R-:W-:Y:S02]  /*15b20*/  LOP3.LUT R12, R12, R35, RZ, 0x3c, !PT ;  /* 0x000000230c0c7212 */ /* 0x000fe400078e3cff */
[----:B------:R-:W-:-:S02]  /*15b30*/  SEL R38, R38, R37, P0 ;  /* 0x0000002526267207 */ /* 0x000fc40000000000 */
[----:B------:R-:W-:Y:S02]  /*15b40*/  MOV R49, R14 ;  /* 0x0000000e00317202 */ /* 0x000fe40000000f00 */
[----:B------:R-:W-:Y:S02]  /*15b50*/  MOV R47, R12 ;  /* 0x0000000c002f7202 */ /* 0x000fe40000000f00 */
[----:B------:R-:W-:Y:S02]  /*15b60*/  MOV R59, R26 ;  /* 0x0000001a003b7202 */ /* 0x000fe40000000f00 */
[----:B------:R-:W-:Y:S02]  /*15b70*/  MOV R18, R18 ;  /* 0x0000001200127202 */ /* 0x000fe40000000f00 */
[----:B---3--:R-:W-:Y:S01]  /*15b80*/  LOP3.LUT R5, R45, 0x2, RZ, 0x3c, !PT ;  /* 0x000000022d057812 */ /* 0x008fe200078e3cff */
[----:B------:R-:W-:Y:S04]  /*15b90*/  SHFL.IDX PT, R46, R46, R45, 0x1c1f ;  /* 0x001c1f2d2e2e7589 */ /* 0x000fe800000e0000 */
[----:B------:R-:W2:Y:S04]  /*15ba0*/  SHFL.IDX PT, R9, R44, R5, 0x1c1f ;  /* 0x001c1f052c097589 */ /* 0x000ea800000e0000 */
[----:B------:R-:W-:Y:S04]  /*15bb0*/  SHFL.IDX PT, R68, R68, R45, 0x1c1f ;  /* 0x001c1f2d44447589 */ /* 0x000fe800000e0000 */
[----:B------:R-:W3:Y:S04]  /*15bc0*/  SHFL.IDX PT, R25, R42, R5, 0x1c1f ;  /* 0x001c1f052a197589 */ /* 0x000ee800000e0000 */
[----:B------:R-:W-:Y:S04]  /*15bd0*/  SHFL.IDX PT, R48, R48, R45, 0x1c1f ;  /* 0x001c1f2d30307589 */ /* 0x000fe800000e0000 */
[----:B------:R-:W-:Y:S04]  /*15be0*/  SHFL.IDX PT, R50, R50, R45, 0x1c1f ;  /* 0x001c1f2d32327589 */ /* 0x000fe800000e0000 */
[----:B------:R-:W-:Y:S01]  /*15bf0*/  SHFL.IDX PT, R56, R56, R45, 0x1c1f ;  /* 0x001c1f2d38387589 */ /* 0x000fe200000e0000 */
[----:B--2---:R-:W-:-:S03]  /*15c00*/  SEL R8, R46, R9, P0 ;  /* 0x000000092e087207 */ /* 0x004fc60000000000 */
[----:B------:R-:W-:Y:S01]  /*15c10*/  SHFL.IDX PT, R60, R60, R45, 0x1c1f ;  /* 0x001c1f2d3c3c7589 */ /* 0x000fe200000e0000 */
[----:B------:R-:W-:-:S03]  /*15c20*/  SEL R10, R9, R46, P0 ;  /* 0x0000002e090a7207 */ /* 0x000fc60000000000 */
[----:B------:R-:W2:Y:S01]  /*15c30*/  SHFL.IDX PT, R13, R40, R5, 0x1c1f ;  /* 0x001c1f05280d7589 */ /* 0x000ea200000e0000 */
[----:B---3--:R-:W-:-:S03]  /*15c40*/  SEL R9, R68, R25, P0 ;  /* 0x0000001944097207 */ /* 0x008fc60000000000 */
[----:B------:R-:W3:Y:S01]  /*15c50*/  SHFL.IDX PT, R15, R36, R5, 0x1c1f ;  /* 0x001c1f05240f7589 */ /* 0x000ee200000e0000 */
[----:B------:R-:W-:Y:S02]  /*15c60*/  SEL R11, R25, R68, P0 ;  /* 0x00000044190b7207 */ /* 0x000fe40000000000 */
[----:B------:R-:W4:Y:S08]  /*15c70*/  LDC.64 R68, c[0x0][0xbd8] ;  /* 0x0002f600ff447b82 */ /* 0x000f300000000a00 */
[----:B------:R-:W-:Y:S06]  /*15c80*/  BAR.SYNC.DEFER_BLOCKING 0x1, 0x100 ;  /* 0x0044000000007b1d */ /* 0x000fec0000010000 */
[----:B------:R-:W-:Y:S04]  /*15c90*/  SHFL.IDX PT, R33, R58, R5, 0x1c1f ;  /* 0x001c1f053a217589 */ /* 0x000fe800000e0000 */
[----:B------:R-:W0:Y:S04]  /*15ca0*/  SHFL.IDX PT, R35, R62, R5, 0x1c1f ;  /* 0x001c1f053e237589 */ /* 0x000e2800000e0000 */
[----:B------:R-:W-:Y:S01]  /*15cb0*/  SHFL.IDX PT, R64, R64, R45, 0x1c1f ;  /* 0x001c1f2d40407589 */ /* 0x000fe200000e0000 */
[----:B--2---:R-:W-:-:S02]  /*15cc0*/  SEL R12, R48, R13, P0 ;  /* 0x0000000d300c7207 */ /* 0x004fc40000000000 */
[----:B------:R-:W-:Y:S01]  /*15cd0*/  SEL R14, R13, R48, P0 ;  /* 0x000000300d0e7207 */ /* 0x000fe20000000000 */
[----:B------:R-:W-:Y:S01]  /*15ce0*/  SHFL.IDX PT, R70, R70, R45, 0x1c1f ;  /* 0x001c1f2d46467589 */ /* 0x000fe200000e0000 */
[----:B---3--:R-:W-:Y:S02]  /*15cf0*/  SEL R24, R50, R15, P0 ;  /* 0x0000000f32187207 */ /* 0x008fe40000000000 */
[----:B------:R-:W-:Y:S01]  /*15d00*/  SEL R26, R15, R50, P0 ;  /* 0x000000320f1a7207 */ /* 0x000fe20000000000 */
[----:B------:R2:W-:Y:S01]  /*15d10*/  STSM.16.M88.4 [R53], R8 ;  /* 0x0000000835007844 */ /* 0x0005e20000000200 */
[----:B----4-:R-:W-:-:S03]  /*15d20*/  ISETP.NE.U32.AND P3, PT, R68, RZ, PT ;  /* 0x000000ff4400720c */ /* 0x010fc60003f65070 */
[----:B------:R-:W-:Y:S04]  /*15d30*/  SHFL.IDX PT, R80, R80, R45, 0x1c1f ;  /* 0x001c1f2d50507589 */ /* 0x000fe800000e0000 */
[----:B------:R3:W4:Y:S04]  /*15d40*/  SHFL.IDX PT, R27, R38, R5, 0x1c1f ;  /* 0x001c1f05261b7589 */ /* 0x00072800000e0000 */
[----:B------:R-:W1:Y:S01]  /*15d50*/  SHFL.IDX PT, R37, R66, R5, 0x1c1f ;  /* 0x001c1f0542257589 */ /* 0x000e6200000e0000 */
[----:B0-----:R-:W-:-:S03]  /*15d60*/  SEL R36, R60, R35, P0 ;  /* 0x000000233c247207 */ /* 0x001fc60000000000 */
[----:B------:R-:W0:Y:S01]  /*15d70*/  SHFL.IDX PT, R39, R82, R5, 0x1c1f ;  /* 0x001c1f0552277589 */ /* 0x000e2200000e0000 */
[----:B--2---:R-:W2:Y:S01]  /*15d80*/  LDC.64 R8, c[0x0][0xbd8] ;  /* 0x0002f600ff087b82 */ /* 0x004ea20000000a00 */
[----:B---3--:R-:W-:Y:S02]  /*15d90*/  SEL R38, R35, R60, P0 ;  /* 0x0000003c23267207 */ /* 0x008fe40000000000 */
[----:B------:R-:W-:Y:S01]  /*15da0*/  SHFL.IDX PT, R52, R52, R45, 0x1c1f ;  /* 0x001c1f2d34347589 */ /* 0x000fe200000e0000 */
[----:B------:R-:W-:-:S03]  /*15db0*/  ISETP.NE.AND.EX P3, PT, R69, RZ, PT, P3 ;  /* 0x000000ff4500720c */ /* 0x000fc60003f65330 */
[----:B------:R-:W-:Y:S04]  /*15dc0*/  SHFL.IDX PT, R72, R72, R45, 0x1c1f ;  /* 0x001c1f2d48487589 */ /* 0x000fe800000e0000 */
[----:B------:R-:W-:Y:S04]  /*15dd0*/  SHFL.IDX PT, R84, R84, R45, 0x1c1f ;  /* 0x001c1f2d54547589 */ /* 0x000fe800000e0000 */
[----:B------:R3:W-:Y:S01]  /*15de0*/  SHFL.IDX PT, R19, R32, R5, 0x1c1f ;  /* 0x001c1f0520137589 */ /* 0x0007e200000e0000 */
[----:B----4-:R-:W-:Y:S02]  /*15df0*/  SEL R13, R70, R27, P0 ;  /* 0x0000001b460d7207 */ /* 0x010fe40000000000 */
[----:B------:R-:W-:Y:S01]  /*15e00*/  SEL R15, R27, R70, P0 ;  /* 0x000000461b0f7207 */ /* 0x000fe20000000000 */
[----:B------:R4:W4:Y:S01]  /*15e10*/  SHFL.IDX PT, R29, R34, R5, 0x1c1f ;  /* 0x001c1f05221d7589 */ /* 0x00092200000e0000 */
[----:B-1----:R-:W-:-:S02]  /*15e20*/  SEL R40, R64, R37, P0 ;  /* 0x0000002540287207 */ /* 0x002fc40000000000 */
[----:B------:R-:W-:Y:S01]  /*15e30*/  SEL R42, R37, R64, P0 ;  /* 0x00000040252a7207 */ /* 0x000fe20000000000 */
[----:B------:R-:W1:Y:S01]  /*15e40*/  SHFL.IDX PT, R41, R86, R5, 0x1c1f ;  /* 0x001c1f0556297589 */ /* 0x000e6200000e0000 */
[----:B--2---:R-:W-:Y:S01]  /*15e50*/  IMAD.WIDE R10, R216, 0x4, R8 ;  /* 0x00000004d80a7825 */ /* 0x004fe200078e0208 */
[----:B---3--:R-:W-:Y:S01]  /*15e60*/  SEL R32, R56, R33, P0 ;  /* 0x0000002138207207 */ /* 0x008fe20000000000 */
[----:B------:R-:W2:Y:S01]  /*15e70*/  LDC.64 R8, c[0x0][0xbe0] ;  /* 0x0002f800ff087b82 */ /* 0x000ea20000000a00 */
[----:B------:R-:W-:Y:S01]  /*15e80*/  SHFL.IDX PT, R54, R54, R45, 0x1c1f ;  /* 0x001c1f2d36367589 */ /* 0x000fe200000e0000 */
[----:B0-----:R-:W-:Y:S02]  /*15e90*/  SEL R35, R39, R80, P0 ;  /* 0x0000005027237207 */ /* 0x001fe40000000000 */
[----:B----4-:R-:W-:Y:S01]  /*15ea0*/  SEL R34, R33, R56, P0 ;  /* 0x0000003821227207 */ /* 0x010fe20000000000 */
[----:B------:R-:W-:Y:S01]  /*15eb0*/  SHFL.IDX PT, R74, R74, R45, 0x1c1f ;  /* 0x001c1f2d4a4a7589 */ /* 0x000fe200000e0000 */
[----:B------:R-:W-:-:S03]  /*15ec0*/  SEL R33, R80, R39, P0 ;  /* 0x0000002750217207 */ /* 0x000fc60000000000 */
[----:B------:R-:W-:Y:S04]  /*15ed0*/  SHFL.IDX PT, R76, R76, R45, 0x1c1f ;  /* 0x001c1f2d4c4c7589 */ /* 0x000fe800000e0000 */
[----:B------:R-:W-:Y:S04]  /*15ee0*/  SHFL.IDX PT, R88, R88, R45, 0x1c1f ;  /* 0x001c1f2d58587589 */ /* 0x000fe800000e0000 */
[----:B------:R0:W3:Y:S01]  /*15ef0*/  SHFL.IDX PT, R21, R28, R5, 0x1c1f ;  /* 0x001c1f051c157589 */ /* 0x0000e200000e0000 */
[----:B------:R-:W-:Y:S02]  /*15f00*/  SEL R25, R72, R29, P0 ;  /* 0x0000001d48197207 */ /* 0x000fe40000000000 */
[----:B------:R-:W-:Y:S01]  /*15f10*/  SEL R27, R29, R72, P0 ;  /* 0x000000481d1b7207 */ /* 0x000fe20000000000 */
[----:B------:R4:W2:Y:S01]  /*15f20*/  SHFL.IDX PT, R31, R30, R5, 0x1c1f ;  /* 0x001c1f051e1f7589 */ /* 0x0008a200000e0000 */
[----:B-1----:R-:W-:-:S02]  /*15f30*/  SEL R37, R84, R41, P0 ;  /* 0x0000002954257207 */ /* 0x002fc40000000000 */
[----:B------:R-:W-:Y:S01]  /*15f40*/  SEL R39, R41, R84, P0 ;  /* 0x0000005429277207 */ /* 0x000fe20000000000 */
[----:B------:R-:W1:Y:S01]  /*15f50*/  SHFL.IDX PT, R55, R78, R5, 0x1c1f ;  /* 0x001c1f054e377589 */ /* 0x000e6200000e0000 */
[----:B0-----:R-:W-:-:S03]  /*15f60*/  SEL R28, R52, R19, P0 ;  /* 0x00000013341c7207 */ /* 0x001fc60000000000 */
[----:B------:R-:W0:Y:S01]  /*15f70*/  SHFL.IDX PT, R43, R90, R5, 0x1c1f ;  /* 0x001c1f055a2b7589 */ /* 0x000e2200000e0000 */
[----:B----4-:R-:W-:-:S03]  /*15f80*/  SEL R30, R19, R52, P0 ;  /* 0x00000034131e7207 */ /* 0x010fc60000000000 */
[----:B------:R-:W-:Y:S04]  /*15f90*/  STSM.16.M88.4 [R59], R12 ;  /* 0x0000000c3b007844 */ /* 0x000fe80000000200 */
[----:B------:R-:W-:Y:S01]  /*15fa0*/  STSM.16.M88.4 [R57], R24 ;  /* 0x0000001839007844 */ /* 0x000fe20000000200 */
[----:B---3--:R-:W-:Y:S02]  /*15fb0*/  SEL R52, R54, R21, P0 ;  /* 0x0000001536347207 */ /* 0x008fe40000000000 */
[----:B------:R-:W-:Y:S02]  /*15fc0*/  SEL R54, R21, R54, P0 ;  /* 0x0000003615367207 */ /* 0x000fe40000000000 */
[----:B--2---:R-:W-:Y:S02]  /*15fd0*/  SEL R29, R74, R31, P0 ;  /* 0x0000001f4a1d7207 */ /* 0x004fe40000000000 */
[----:B------:R-:W-:-:S02]  /*15fe0*/  SEL R31, R31, R74, P0 ;  /* 0x0000004a1f1f7207 */ /* 0x000fc40000000000 */
[----:B-1----:R-:W-:Y:S02]  /*15ff0*/  SEL R53, R76, R55, P0 ;  /* 0x000000374c357207 */ /* 0x002fe40000000000 */
[----:B------:R-:W-:Y:S01]  /*16000*/  SEL R55, R55, R76, P0 ;  /* 0x0000004c37377207 */ /* 0x000fe20000000000 */
[----:B------:R-:W-:Y:S01]  /*16010*/  STSM.16.M88.4 [R51], R28 ;  /* 0x0000001c33007844 */ /* 0x000fe20000000200 */
[----:B0-----:R-:W-:Y:S02]  /*16020*/  SEL R41, R88, R43, P0 ;  /* 0x0000002b58297207 */ /* 0x001fe40000000000 */
[----:B------:R-:W-:Y:S01]  /*16030*/  SEL R43, R43, R88, P0 ;  /* 0x000000582b2b7207 */ /* 0x000fe20000000000 */
[----:B------:R0:W-:Y:S01]  /*16040*/  STSM.16.M88.4 [R18], R52 ;  /* 0x0000003412007844 */ /* 0x0001e20000000200 */
[----:B------:R-:W-:-:S03]  /*16050*/  ISETP.NE.U32.AND P0, PT, R8, RZ, PT ;  /* 0x000000ff0800720c */ /* 0x000fc60003f05070 */
[----:B------:R1:W-:Y:S01]  /*16060*/  STSM.16.M88.4 [R49], R32 ;  /* 0x0000002031007844 */ /* 0x0003e20000000200 */
[----:B------:R-:W-:Y:S01]  /*16070*/  ISETP.NE.AND.EX P0, PT, R9, RZ, PT, P0 ;  /* 0x000000ff0900720c */ /* 0x000fe20003f05300 */
[----:B------:R-:W2:Y:S02]  /*16080*/  LDC R50, c[0x0][0xa88] ;  /* 0x0002a200ff327b82 */ /* 0x000ea40000000800 */
[----:B------:R1:W-:Y:S04]  /*16090*/  STSM.16.M88.4 [R47], R36 ;  /* 0x000000242f007844 */ /* 0x0003e80000000200 */
[----:B------:R1:W-:Y:S01]  /*160a0*/  STSM.16.M88.4 [R20], R40 ;  /* 0x0000002814007844 */ /* 0x0003e20000000200 */
[----:B0-----:R-:W-:Y:S01]  /*160b0*/  IMAD.MOV.U32 R18, RZ, RZ, RZ ;  /* 0x000000ffff127224 */ /* 0x001fe200078e00ff */
[----:B------:R-:W-:Y:S08]  /*160c0*/  BAR.SYNC.DEFER_BLOCKING 0x1, 0x100 ;  /* 0x0044000000007b1d */ /* 0x000ff00000010000 */
[----:B------:R-:W0:Y:S01]  /*160d0*/  @P0 LDC.64 R8, c[0x0][0xbe0] ;  /* 0x0002f800ff080b82 */ /* 0x000e220000000a00 */
[----:B------:R1:W5:Y:S01]  /*160e0*/  @P3 LDG.E R18, desc[UR44][R10.64] ;  /* 0x0000002c0a123981 */ /* 0x000362000c1e1900 */
[----:B------:R-:W-:-:S04]  /*160f0*/  IMAD R5, R212, 0x40, R23 ;  /* 0x00000040d4057824 */ /* 0x000fc800078e0217 */
[----:B------:R-:W-:-:S04]  /*16100*/  IMAD.WIDE R6, R5, 0x2, R6 ;  /* 0x0000000205067825 */ /* 0x000fc800078e0206 */
[----:B0-----:R-:W-:-:S05]  /*16110*/  @P0 IMAD.WIDE R8, R216, 0x4, R8 ;  /* 0x00000004d8080825 */ /* 0x001fca00078e0208 */
[----:B--2---:R1:W5:Y:S01]  /*16120*/  @P0 LDG.E R50, desc[UR44][R8.64] ;  /* 0x0000002c08320981 */ /* 0x004362000c1e1900 */
[----:B------:R-:W-:Y:S05]  /*16130*/  @P0 BRA `(.L_x_1006) ;  /* 0x0000000000100947 */ /* 0x000fea0003800000 */
[----:B------:R-:W-:Y:S05]  /*16140*/  @!P3 BRA `(.L_x_1006) ;  /* 0x00000000000cb947 */ /* 0x000fea0003800000 */
[----:B------:R-:W2:Y:S04]  /*16150*/  LDG.E R5, desc[UR44][R10.64] ;  /* 0x0000002c0a057981 */ /* 0x000ea8000c1e1900 */
[----:B-----5:R-:W2:Y:S02]  /*16160*/  LDG.E R50, desc[UR44][R10.64+0x4] ;  /* 0x0000042c0a327981 */ /* 0x020ea4000c1e1900 */
[----:B--2---:R-:W-:-:S07]  /*16170*/  IMAD.IADD R50, R50, 0x1, -R5 ;  /* 0x0000000132327824 */ /* 0x004fce00078e0a05 */
.L_x_1006:
[----:B------:R-:W-:Y:S01]  /*16180*/  SHF.R.S32.HI R51, RZ, 0x1f, R215 ;  /* 0x0000001fff337819 */ /* 0x000fe200000114d7 */
[----:B------:R-:W-:Y:S01]  /*16190*/  ULDC.64 UR4, c[0x0][0xb70] ;  /* 0x0002dc0000047ab9 */ /* 0x000fe20000000a00 */
[----:B-----5:R-:W-:Y:S01]  /*161a0*/  SHF.R.S32.HI R19, RZ, 0x1f, R18 ;  /* 0x0000001fff137819 */ /* 0x020fe20000011412 */
[----:B------:R-:W-:Y:S01]  /*161b0*/  IMAD R15, R217, 0x80, R220 ;  /* 0x00000080d90f7824 */ /* 0x000fe200078e02dc */
[----:B------:R-:W-:Y:S01]  /*161c0*/  SHF.R.S32.HI R52, RZ, 0x1f, R216 ;  /* 0x0000001fff347819 */ /* 0x000fe200000114d8 */
[----:B-1----:R-:W-:Y:S01]  /*161d0*/  IMAD R8, R51, UR4, RZ ;  /* 0x0000000433087c24 */ /* 0x002fe2000f8e02ff */
[----:B------:R-:W-:Y:S02]  /*161e0*/  SEL R53, R216, RZ, !P3 ;  /* 0x000000ffd8357207 */ /* 0x000fe40005800000 */
[----:B------:R-:W-:Y:S01]  /*161f0*/  SEL R52, R52, RZ, !P3 ;  /* 0x000000ff34347207 */ /* 0x000fe20005800000 */
[C---:B------:R-:W-:Y:S01]  /*16200*/  IMAD R5, R215.reuse, UR5, R8 ;  /* 0x00000005d7057c24 */ /* 0x040fe2000f8e0208 */
[C---:B------:R-:W-:Y:S01]  /*16210*/  IADD3 R25, P2, R6.reuse, 0x2000, RZ ;  /* 0x0000200006197810 */ /* 0x040fe20007f5e0ff */
[----:B------:R-:W-:Y:S01]  /*16220*/  IMAD.WIDE.U32 R8, R215, UR4, R18 ;  /* 0x00000004d7087c25 */ /* 0x000fe2000f8e0012 */
[----:B------:R-:W-:Y:S01]  /*16230*/  ULDC.64 UR4, c[0x0][0xb78] ;  /* 0x0002de0000047ab9 */ /* 0x000fe20000000a00 */
[----:B------:R-:W-:-:S02]  /*16240*/  IADD3 R11, P6, R6, 0x3000, RZ ;  /* 0x00003000060b7810 */ /* 0x000fc40007fde0ff */
[----:B------:R-:W-:Y:S01]  /*16250*/  IMAD.IADD R9, R9, 0x1, R5 ;  /* 0x0000000109097824 */ /* 0x000fe200078e0205 */
[----:B------:R-:W-:Y:S01]  /*16260*/  IADD3 R33, P1, R6, 0x1000, RZ ;  /* 0x0000100006217810 */ /* 0x000fe20007f3e0ff */
[----:B------:R-:W-:Y:S01]  /*16270*/  IMAD R5, R52, UR4, RZ ;  /* 0x0000000434057c24 */ /* 0x000fe2000f8e02ff */
[----:B------:R-:W-:Y:S01]  /*16280*/  LOP3.LUT R24, R25, 0x380, RZ, 0xc0, !PT ;  /* 0x0000038019187812 */ /* 0x000fe200078ec0ff */
[----:B------:R-:W-:Y:S01]  /*16290*/  IMAD.WIDE.U32 R8, R53, UR4, R8 ;  /* 0x0000000435087c25 */ /* 0x000fe2000f8e0008 */
[----:B------:R-:W-:Y:S02]  /*162a0*/  LOP3.LUT R10, R11, 0x380, RZ, 0xc0, !PT ;  /* 0x000003800b0a7812 */ /* 0x000fe400078ec0ff */
[----:B------:R-:W-:Y:S01]  /*162b0*/  LOP3.LUT R32, R33, 0x380, RZ, 0xc0, !PT ;  /* 0x0000038021207812 */ /* 0x000fe200078ec0ff */
[----:B------:R-:W-:Y:S01]  /*162c0*/  IMAD R13, R53, UR5, R5 ;  /* 0x00000005350d7c24 */ /* 0x000fe2000f8e0205 */
[----:B------:R-:W-:Y:S01]  /*162d0*/  SHF.R.S32.HI R5, RZ, 0x1f, R15 ;  /* 0x0000001fff057819 */ /* 0x000fe2000001140f */
[----:B------:R-:W-:Y:S01]  /*162e0*/  ULDC.64 UR4, c[0x0][0xb40] ;  /* 0x0002d00000047ab9 */ /* 0x000fe20000000a00 */
[----:B------:R-:W-:-:S02]  /*162f0*/  IADD3 R12, P0, R15, R8, RZ ;  /* 0x000000080f0c7210 */ /* 0x000fc40007f1e0ff */
[----:B------:R-:W-:Y:S02]  /*16300*/  SHF.R.U64 R24, R24, 0x3, RZ ;  /* 0x0000000318187819 */ /* 0x000fe400000012ff */
[----:B------:R-:W-:Y:S01]  /*16310*/  IADD3.X R5, R5, R9, R13, P0, !PT ;  /* 0x0000000905057210 */ /* 0x000fe200007fe40d */
[----:B------:R-:W-:Y:S01]  /*16320*/  IMAD.X R9, RZ, RZ, R7, P6 ;  /* 0x000000ffff097224 */ /* 0x000fe200030e0607 */
[----:B------:R-:W-:Y:S02]  /*16330*/  LEA R48, P0, R12, UR4, 0x2 ;  /* 0x000000040c307c11 */ /* 0x000fe4000f8010ff */
[----:B------:R-:W-:Y:S02]  /*16340*/  SHF.R.U64 R10, R10, 0x3, RZ ;  /* 0x000000030a0a7819 */ /* 0x000fe400000012ff */
[----:B------:R-:W-:Y:S02]  /*16350*/  SHF.R.U64 R32, R32, 0x3, RZ ;  /* 0x0000000320207819 */ /* 0x000fe400000012ff */
[----:B------:R-:W-:Y:S01]  /*16360*/  LEA.HI.X R49, R12, UR5, R5, 0x2, P0 ;  /* 0x000000050c317c11 */ /* 0x000fe200080f1405 */
[----:B------:R-:W-:Y:S01]  /*16370*/  VIADD R5, R15, 0x8 ;  /* 0x000000080f057836 */ /* 0x000fe20000000000 */
[----:B------:R-:W-:Y:S01]  /*16380*/  LOP3.LUT R24, R24, R25, RZ, 0x3c, !PT ;  /* 0x0000001918187212 */ /* 0x000fe200078e3cff */
[----:B------:R-:W-:Y:S01]  /*16390*/  IMAD.X R25, RZ, RZ, R7, P2 ;  /* 0x000000ffff197224 */ /* 0x000fe200010e0607 */
[----:B------:R-:W-:Y:S01]  /*163a0*/  LOP3.LUT P0, RZ, R219, 0x3, RZ, 0xc0, !PT ;  /* 0x00000003dbff7812 */ /* 0x000fe2000780c0ff */
[----:B------:R-:W-:Y:S01]  /*163b0*/  ULDC.64 UR4, c[0x0][0xaa0] ;  /* 0x0002a80000047ab9 */ /* 0x000fe20000000a00 */
[----:B------:R-:W-:-:S02]  /*163c0*/  IADD3 R45, P5, R6, 0x4000, RZ ;  /* 0x00004000062d7810 */ /* 0x000fc40007fbe0ff */
[----:B------:R-:W-:Y:S02]  /*163d0*/  LOP3.LUT R8, R10, R11, RZ, 0x3c, !PT ;  /* 0x0000000b0a087212 */ /* 0x000fe400078e3cff */
[C---:B------:R-:W-:Y:S02]  /*163e0*/  IADD3 R37, P4, R6.reuse, 0x5000, RZ ;  /* 0x0000500006257810 */ /* 0x040fe40007f9e0ff */
[----:B------:R-:W-:Y:S02]  /*163f0*/  IADD3 R29, P3, R6, 0x6000, RZ ;  /* 0x00006000061d7810 */ /* 0x000fe40007f7e0ff */
[----:B------:R-:W-:Y:S01]  /*16400*/  LOP3.LUT R32, R32, R33, RZ, 0x3c, !PT ;  /* 0x0000002120207212 */ /* 0x000fe200078e3cff */
[----:B------:R-:W-:Y:S01]  /*16410*/  IMAD.X R33, RZ, RZ, R7, P1 ;  /* 0x000000ffff217224 */ /* 0x000fe200008e0607 */
[----:B------:R-:W-:Y:S02]  /*16420*/  IADD3 R10, P2, R6, 0x7000, RZ ;  /* 0x00007000060a7810 */ /* 0x000fe40007f5e0ff */
[----:B------:R-:W-:-:S02]  /*16430*/  ISETP.GE.OR P1, PT, R15, R50, P0 ;  /* 0x000000320f00720c */ /* 0x000fc40000726670 */
[----:B------:R-:W-:Y:S01]  /*16440*/  LOP3.LUT R44, R45, 0x380, RZ, 0xc0, !PT ;  /* 0x000003802d2c7812 */ /* 0x000fe200078ec0ff */
[----:B------:R-:W-:Y:S01]  /*16450*/  IMAD.X R13, RZ, RZ, R7, P2 ;  /* 0x000000ffff0d7224 */ /* 0x000fe200010e0607 */
[----:B------:R-:W-:Y:S02]  /*16460*/  LOP3.LUT R36, R37, 0x380, RZ, 0xc0, !PT ;  /* 0x0000038025247812 */ /* 0x000fe400078ec0ff */
[----:B------:R-:W-:Y:S02]  /*16470*/  LOP3.LUT R28, R29, 0x380, RZ, 0xc0, !PT ;  /* 0x000003801d1c7812 */ /* 0x000fe400078ec0ff */
[----:B------:R-:W-:Y:S02]  /*16480*/  ISETP.GE.OR P0, PT, R5, R50, P0 ;  /* 0x000000320500720c */ /* 0x000fe40000706670 */
[----:B------:R-:W-:Y:S02]  /*16490*/  LOP3.LUT R5, R10, 0x380, RZ, 0xc0, !PT ;  /* 0x000003800a057812 */ /* 0x000fe400078ec0ff */
[----:B------:R-:W-:Y:S01]  /*164a0*/  LOP3.LUT R11, R6, 0x380, RZ, 0xc0, !PT ;  /* 0x00000380060b7812 */ /* 0x000fe200078ec0ff */
[----:B------:R0:W-:Y:S01]  /*164b0*/  @!P1 STG.E desc[UR44][R48.64], R3 ;  /* 0x0000000330009986 */ /* 0x0001e2000c10192c */
[----:B------:R-:W-:-:S02]  /*164c0*/  SHF.R.U64 R44, R44, 0x3, RZ ;  /* 0x000000032c2c7819 */ /* 0x000fc400000012ff */
[----:B------:R-:W-:Y:S02]  /*164d0*/  SHF.R.U64 R36, R36, 0x3, RZ ;  /* 0x0000000324247819 */ /* 0x000fe400000012ff */
[----:B------:R-:W-:Y:S02]  /*164e0*/  SHF.R.U64 R28, R28, 0x3, RZ ;  /* 0x000000031c1c7819 */ /* 0x000fe400000012ff */
[----:B------:R-:W-:Y:S01]  /*164f0*/  SHF.R.U64 R5, R5, 0x3, RZ ;  /* 0x0000000305057819 */ /* 0x000fe200000012ff */
[----:B------:R1:W-:Y:S01]  /*16500*/  @!P0 STG.E desc[UR44][R48.64+0x20], R0 ;  /* 0x0000200030008986 */ /* 0x0003e2000c10192c */
[----:B------:R-:W-:Y:S02]  /*16510*/  SHF.R.U64 R11, R11, 0x3, RZ ;  /* 0x000000030b0b7819 */ /* 0x000fe400000012ff */
[----:B------:R-:W-:Y:S01]  /*16520*/  LOP3.LUT R44, R44, R45, RZ, 0x3c, !PT ;  /* 0x0000002d2c2c7212 */ /* 0x000fe200078e3cff */
[--C-:B------:R-:W-:Y:S01]  /*16530*/  IMAD.X R45, RZ, RZ, R7.reuse, P5 ;  /* 0x000000ffff2d7224 */ /* 0x100fe200028e0607 */
[----:B------:R-:W-:Y:S01]  /*16540*/  LOP3.LUT R36, R36, R37, RZ, 0x3c, !PT ;  /* 0x0000002524247212 */ /* 0x000fe200078e3cff */
[--C-:B------:R-:W-:Y:S01]  /*16550*/  IMAD.X R37, RZ, RZ, R7.reuse, P4 ;  /* 0x000000ffff257224 */ /* 0x100fe200020e0607 */
[----:B------:R-:W-:Y:S01]  /*16560*/  LOP3.LUT R28, R28, R29, RZ, 0x3c, !PT ;  /* 0x0000001d1c1c7212 */ /* 0x000fe200078e3cff */
[----:B------:R-:W-:Y:S01]  /*16570*/  IMAD.X R29, RZ, RZ, R7, P3 ;  /* 0x000000ffff1d7224 */ /* 0x000fe200018e0607 */
[----:B------:R-:W-:Y:S01]  /*16580*/  LOP3.LUT R12, R5, R10, RZ, 0x3c, !PT ;  /* 0x0000000a050c7212 */ /* 0x000fe200078e3cff */
[----:B------:R-:W5:Y:S01]  /*16590*/  LD.E.128 R32, desc[UR44][R32.64] ;  /* 0x0000002c20207980 */ /* 0x000f62000c101d00 */
[----:B------:R-:W-:-:S03]  /*165a0*/  LOP3.LUT R6, R11, R6, RZ, 0x3c, !PT ;  /* 0x000000060b067212 */ /* 0x000fc600078e3cff */
[----:B------:R-:W5:Y:S01]  /*165b0*/  LD.E.128 R24, desc[UR44][R24.64] ;  /* 0x0000002c18187980 */ /* 0x000f62000c101d00 */
[----:B------:R-:W-:-:S03]  /*165c0*/  SHF.R.S32.HI R21, RZ, 0x1f, R23 ;  /* 0x0000001fff157819 */ /* 0x000fc60000011417 */
[----:B------:R2:W5:Y:S04]  /*165d0*/  LD.E.128 R40, desc[UR44][R6.64] ;  /* 0x0000002c06287980 */ /* 0x000568000c101d00 */
[----:B------:R-:W5:Y:S04]  /*165e0*/  LD.E.128 R8, desc[UR44][R8.64] ;  /* 0x0000002c08087980 */ /* 0x000f68000c101d00 */
[----:B------:R-:W5:Y:S04]  /*165f0*/  LD.E.128 R44, desc[UR44][R44.64] ;  /* 0x0000002c2c2c7980 */ /* 0x000f68000c101d00 */
[----:B------:R-:W5:Y:S04]  /*16600*/  LD.E.128 R36, desc[UR44][R36.64] ;  /* 0x0000002c24247980 */ /* 0x000f68000c101d00 */
[----:B------:R-:W5:Y:S04]  /*16610*/  LD.E.128 R28, desc[UR44][R28.64] ;  /* 0x0000002c1c1c7980 */ /* 0x000f68000c101d00 */
[----:B------:R-:W5:Y:S01]  /*16620*/  LD.E.128 R12, desc[UR44][R12.64] ;  /* 0x0000002c0c0c7980 */ /* 0x000f62000c101d00 */
[----:B0-----:R-:W-:Y:S01]  /*16630*/  IMAD R3, R19, UR4, RZ ;  /* 0x0000000413037c24 */ /* 0x001fe2000f8e02ff */
[----:B------:R-:W-:Y:S01]  /*16640*/  @!PT LDS RZ, [RZ] ;  /* 0x00000000fffff984 */ /* 0x000fe20000000800 */
[----:B------:R-:W-:Y:S01]  /*16650*/  @!PT LDS RZ, [RZ] ;  /* 0x00000000fffff984 */ /* 0x000fe20000000800 */
[----:B------:R-:W-:Y:S01]  /*16660*/  @!PT LDS RZ, [RZ] ;  /* 0x00000000fffff984 */ /* 0x000fe20000000800 */
[----:B------:R-:W-:Y:S01]  /*16670*/  @!PT LDS RZ, [RZ] ;  /* 0x00000000fffff984 */ /* 0x000fe20000000800 */
[----:B------:R0:W-:Y:S06]  /*16680*/  MEMBAR.ALL.CTA ;  /* 0x0000000000007992 */ /* 0x0001ec0000008000 */
[----:B0-----:R-:W0:Y:S01]  /*16690*/  FENCE.VIEW.ASYNC.S ;  /* 0x00000000000073c6 */ /* 0x001e220000000000 */
[----:B------:R-:W-:-:S02]  /*166a0*/  IMAD.MOV.U32 R20, RZ, RZ, R23 ;  /* 0x000000ffff147224 */ /* 0x000fc400078e0017 */
[C---:B------:R-:W-:Y:S02]  /*166b0*/  IMAD R3, R18.reuse, UR5, R3 ;  /* 0x0000000512037c24 */ /* 0x040fe4000f8e0203 */
[----:B--2---:R-:W-:Y:S01]  /*166c0*/  IMAD.WIDE.U32 R6, R18, UR4, R20 ;  /* 0x0000000412067c25 */ /* 0x004fe2000f8e0014 */
[----:B------:R-:W-:-:S03]  /*166d0*/  ULDC.64 UR4, c[0x0][0xae0] ;  /* 0x0002b80000047ab9 */ /* 0x000fc60000000a00 */
[----:B------:R-:W-:Y:S02]  /*166e0*/  IMAD R50, R217, -0x80, R50 ;  /* 0xffffff80d9327824 */ /* 0x000fe400078e0232 */
[----:B------:R-:W-:Y:S02]  /*166f0*/  IMAD.IADD R7, R7, 0x1, R3 ;  /* 0x0000000107077824 */ /* 0x000fe400078e0203 */
[----:B------:R-:W-:Y:S01]  /*16700*/  IMAD R18, R51, UR4, RZ ;  /* 0x0000000433127c24 */ /* 0x000fe2000f8e02ff */
[C---:B------:R-:W-:Y:S01]  /*16710*/  ISETP.GE.AND P2, PT, R212.reuse, R50, PT ;  /* 0x00000032d400720c */ /* 0x040fe20003f46270 */
[----:B-1----:R-:W-:Y:S02]  /*16720*/  VIADD R0, R212, 0x20 ;  /* 0x00000020d4007836 */ /* 0x002fe40000000000 */
[C---:B------:R-:W-:Y:S02]  /*16730*/  IMAD R19, R215.reuse, UR5, R18 ;  /* 0x00000005d7137c24 */ /* 0x040fe4000f8e0212 */
[----:B------:R-:W-:Y:S01]  /*16740*/  IMAD.WIDE.U32 R6, R215, UR4, R6 ;  /* 0x00000004d7067c25 */ /* 0x000fe2000f8e0006 */
[----:B------:R-:W-:-:S03]  /*16750*/  ULDC.64 UR4, c[0x0][0xae8] ;  /* 0x0002ba0000047ab9 */ /* 0x000fc60000000a00 */
[----:B------:R-:W-:Y:S01]  /*16760*/  VIADD R4, R4, 0x28820 ;  /* 0x0002882004047836 */ /* 0x000fe20000000000 */
[-C--:B------:R-:W-:Y:S01]  /*16770*/  ISETP.GE.AND P4, PT, R0, R50.reuse, PT ;  /* 0x000000320000720c */ /* 0x080fe20003f86270 */
[----:B------:R-:W-:Y:S02]  /*16780*/  VIADD R3, R212, 0x40 ;  /* 0x00000040d4037836 */ /* 0x000fe40000000000 */
[----:B------:R-:W-:Y:S01]  /*16790*/  IMAD.IADD R7, R7, 0x1, R19 ;  /* 0x0000000107077824 */ /* 0x000fe200078e0213 */
[----:B------:R-:W-:Y:S01]  /*167a0*/  PRMT R4, RZ, 0x654, R4 ;  /* 0x00000654ff047816 */ /* 0x000fe20000000004 */
[----:B------:R-:W-:Y:S01]  /*167b0*/  IMAD R0, R52, UR4, RZ ;  /* 0x0000000434007c24 */ /* 0x000fe2000f8e02ff */
[-C--:B------:R-:W-:Y:S01]  /*167c0*/  ISETP.GE.AND P0, PT, R3, R50.reuse, PT ;  /* 0x000000320300720c */ /* 0x080fe20003f06270 */
[----:B------:R-:W-:Y:S01]  /*167d0*/  VIADD R5, R212, 0x60 ;  /* 0x00000060d4057836 */ /* 0x000fe20000000000 */
[----:B------:R-:W-:Y:S01]  /*167e0*/  SHF.R.S32.HI R213, RZ, 0x1f, R212 ;  /* 0x0000001fffd57819 */ /* 0x000fe200000114d4 */
[C---:B------:R-:W-:Y:S01]  /*167f0*/  IMAD R3, R53.reuse, UR5, R0 ;  /* 0x0000000535037c24 */ /* 0x040fe2000f8e0200 */
[----:B0-----:R0:W-:Y:S01]  /*16800*/  SYNCS.ARRIVE.TRANS64.RED.A1T0 RZ, [R4+URZ], RZ ;  /* 0x000000ff04ff79a7 */ /* 0x0011e2000810043f */
[----:B------:R-:W-:Y:S01]  /*16810*/  IMAD.WIDE.U32 R18, R53, UR4, R6 ;  /* 0x0000000435127c25 */ /* 0x000fe2000f8e0006 */
[----:B------:R-:W-:Y:S01]  /*16820*/  BSSY B1, `(.L_x_1007) ;  /* 0x0000015000017945 */ /* 0x000fe20003800000 */
[----:B------:R-:W-:-:S02]  /*16830*/  ISETP.GE.AND P1, PT, R5, R50, PT ;  /* 0x000000320500720c */ /* 0x000fc40003f26270 */
[----:B------:R-:W-:-:S04]  /*16840*/  IMAD.WIDE R6, R217, 0x80, R212 ;  /* 0x00000080d9067825 */ /* 0x000fc800078e02d4 */
[----:B------:R-:W-:Y:S01]  /*16850*/  IMAD.IADD R49, R19, 0x1, R3 ;  /* 0x0000000113317824 */ /* 0x000fe200078e0203 */
[----:B0-----:R-:W-:Y:S06]  /*16860*/  @P2 BRA `(.L_x_1008) ;  /* 0x0000000000402947 */ /* 0x001fec0003800000 */
[----:B------:R-:W-:Y:S01]  /*16870*/  ULDC.64 UR4, c[0x0][0xad8] ;  /* 0x0002b60000047ab9 */ /* 0x000fe20000000a00 */
[----:B------:R-:W-:Y:S01]  /*16880*/  IMAD.MOV.U32 R4, RZ, RZ, R18 ;  /* 0x000000ffff047224 */ /* 0x000fe200078e0012 */
[----:B------:R-:W-:Y:S01]  /*16890*/  ULDC.64 UR6, c[0x0][0xa80] ;  /* 0x0002a00000067ab9 */ /* 0x000fe20000000a00 */
[----:B------:R-:W-:Y:S02]  /*168a0*/  IMAD.MOV.U32 R5, RZ, RZ, R49 ;  /* 0x000000ffff057224 */ /* 0x000fe400078e0031 */
        /* <DEDUP_REMOVED lines=12> */
.L_x_1008:
[----:B------:R-:W-:Y:S05]  /*16970*/  BSYNC B1 ;  /* 0x0000000000017941 */ /* 0x000fea0003800000 */
.L_x_1007:
[----:B------:R-:W-:Y:S04]  /*16980*/  BSSY B1, `(.L_x_1009) ;  /* 0x0000014000017945 */ /* 0x000fe80003800000 */
[----:B------:R-:W-:Y:S05]  /*16990*/  @P4 BRA `(.L_x_1010) ;  /* 0x0000000000484947 */ /* 0x000fea0003800000 */
[----:B------:R-:W-:Y:S01]  /*169a0*/  IADD3 R3, P2, R6, 0x20, RZ ;  /* 0x0000002006037810 */ /* 0x000fe20007f5e0ff */
[----:B------:R-:W-:Y:S01]  /*169b0*/  ULDC.64 UR4, c[0x0][0xad8] ;  /* 0x0002b60000047ab9 */ /* 0x000fe20000000a00 */
[----:B------:R-:W-:Y:S01]  /*169c0*/  IMAD.MOV.U32 R4, RZ, RZ, R18 ;  /* 0x000000ffff047224 */ /* 0x000fe200078e0012 */
[----:B------:R-:W-:Y:S01]  /*169d0*/  ULDC.64 UR6, c[0x0][0xa80] ;  /* 0x0002a00000067ab9 */ /* 0x000fe20000000a00 */
[----:B------:R-:W-:Y:S02]  /*169e0*/  IMAD.MOV.U32 R5, RZ, RZ, R49 ;  /* 0x000000ffff057224 */ /* 0x000fe400078e0031 */
[----:B------:R-:W-:Y:S02]  /*169f0*/  IMAD.X R0, RZ, RZ, R7, P2 ;  /* 0x000000ffff007224 */ /* 0x000fe400010e0607 */
[----:B0-----:R-:W-:Y:S02]  /*16a00*/  VIADD R20, R23, 0x40 ;  /* 0x0000004017147836 */ /* 0x001fe40000000000 */
[----:B------:R-:W-:-:S02]  /*16a10*/  IMAD R0, R0, UR4, RZ ;  /* 0x0000000400007c24 */ /* 0x000fc4000f8e02ff */
[----:B------:R-:W-:Y:S01]  /*16a20*/  IMAD.WIDE.U32 R4, R3, UR4, R4 ;  /* 0x0000000403047c25 */ /* 0x000fe2000f8e0004 */
[----:B------:R-:W-:Y:S02]  /*16a30*/  ULDC UR4, c[0x0][0xa8c] ;  /* 0x0002a30000047ab9 */ /* 0x000fe40000000800 */
        /* <DEDUP_REMOVED lines=8> */
.L_x_1010:
[----:B------:R-:W-:Y:S05]  /*16ac0*/  BSYNC B1 ;  /* 0x0000000000017941 */ /* 0x000fea0003800000 */
.L_x_1009:
        /* <DEDUP_REMOVED lines=8> */
[----:B01----:R-:W-:Y:S02]  /*16b50*/  VIADD R20, R23, 0x40 ;  /* 0x0000004017147836 */ /* 0x003fe40000000000 */
        /* <DEDUP_REMOVED lines=11> */
.L_x_1012:
[----:B------:R-:W-:Y:S05]  /*16c10*/  BSYNC B1 ;  /* 0x0000000000017941 */ /* 0x000fea0003800000 */
.L_x_1011:
[----:B------:R-:W-:Y:S05]  /*16c20*/  @P1 BRA `(.L_x_1013) ;  /* 0x0000000800cc1947 */ /* 0x000fea0003800000 */
[----:B------:R-:W-:Y:S01]  /*16c30*/  IADD3 R3, P0, R6, 0x60, RZ ;  /* 0x0000006006037810 */ /* 0x000fe20007f1e0ff */
[----:B------:R-:W-:Y:S01]  /*16c40*/  ULDC.64 UR6, c[0x0][0xad8] ;  /* 0x0002b60000067ab9 */ /* 0x000fe20000000a00 */
[----:B------:R-:W-:Y:S01]  /*16c50*/  IMAD.MOV.U32 R4, RZ, RZ, R18 ;  /* 0x000000ffff047224 */ /* 0x000fe200078e0012 */
[----:B------:R-:W-:Y:S01]  /*16c60*/  ULDC UR4, c[0x0][0xa8c] ;  /* 0x0002a30000047ab9 */ /* 0x000fe20000000800 */
[----:B------:R-:W-:Y:S01]  /*16c70*/  IMAD.MOV.U32 R5, RZ, RZ, R49 ;  /* 0x000000ffff057224 */ /* 0x000fe200078e0031 */
        /* <DEDUP_REMOVED lines=11> */
[----:B-----5:R3:W-:Y:S10]  /*16d30*/  @!P1 STG.E.128 desc[UR44][R6.64], R8 ;  /* 0x0000000806009986 */ /* 0x0207f4000c101d2c */
[----:B------:R-:W-:Y:S05]  /*16d40*/  @P0 BRA `(.L_x_1013) ;  /* 0x0000000800840947 */ /* 0x000fea0003800000 */
[----:B------:R4:W-:Y:S01]  /*16d50*/  STG.E.128 desc[UR44][R6.64+0x80], R12 ;  /* 0x0000800c06007986 */ /* 0x0009e2000c101d2c */
[----:B------:R-:W-:Y:S05]  /*16d60*/  BRA `(.L_x_1013) ;  /* 0x00000008007c7947 */ /* 0x000fea0003800000 */
.L_x_1005:
[----:B------:R-:W2:Y:S01]  /*16d70*/  LDC.64 R6, c[0x0][0xbd8] ;  /* 0x0002f600ff067b82 */ /* 0x000ea20000000a00 */
[----:B------:R-:W-:-:S07]  /*16d80*/  IMAD.MOV.U32 R3, RZ, RZ, RZ ;  /* 0x000000ffff037224 */ /* 0x000fce00078e00ff */
[----:B0-----:R-:W0:Y:S01]  /*16d90*/  LDC.64 R4, c[0x0][0xbd8] ;  /* 0x0002f600ff047b82 */ /* 0x001e220000000a00 */
[----:B--2---:R-:W-:-:S04]  /*16da0*/  ISETP.NE.U32.AND P0, PT, R6, RZ, PT ;  /* 0x000000ff0600720c */ /* 0x004fc80003f05070 */
[----:B------:R-:W-:-:S03]  /*16db0*/  ISETP.NE.AND.EX P0, PT, R7, RZ, PT, P0 ;  /* 0x000000ff0700720c */ /* 0x000fc60003f05300 */
[----:B------:R-:W2:Y:S01]  /*16dc0*/  LDC.64 R6, c[0x0][0xbe0] ;  /* 0x0002f800ff067b82 */ /* 0x000ea20000000a00 */
[----:B0-----:R-:W-:-:S07]  /*16dd0*/  IMAD.WIDE R4, R216, 0x4, R4 ;  /* 0x00000004d8047825 */ /* 0x001fce00078e0204 */
[----:B------:R-:W0:Y:S02]  /*16de0*/  LDC R0, c[0x0][0xa88] ;  /* 0x0002a200ff007b82 */ /* 0x000e240000000800 */
[----:B------:R3:W5:Y:S01]  /*16df0*/  @P0 LDG.E R3, desc[UR44][R4.64] ;  /* 0x0000002c04030981 */ /* 0x000762000c1e1900 */
[----:B--2---:R-:W-:-:S04]  /*16e00*/  ISETP.NE.U32.AND P1, PT, R6, RZ, PT ;  /* 0x000000ff0600720c */ /* 0x004fc80003f25070 */
[----:B------:R-:W-:-:S13]  /*16e10*/  ISETP.NE.AND.EX P1, PT, R7, RZ, PT, P1 ;  /* 0x000000ff0700720c */ /* 0x000fda0003f25310 */
[----:B------:R-:W2:Y:S02]  /*16e20*/  @P1 LDC.64 R6, c[0x0][0xbe0] ;  /* 0x0002f800ff061b82 */ /* 0x000ea40000000a00 */
[----:B--2---:R-:W-:-:S05]  /*16e30*/  @P1 IMAD.WIDE R6, R216, 0x4, R6 ;  /* 0x00000004d8061825 */ /* 0x004fca00078e0206 */
[----:B0-----:R3:W5:Y:S01]  /*16e40*/  @P1 LDG.E R0, desc[UR44][R6.64] ;  /* 0x0000002c06001981 */ /* 0x001762000c1e1900 */
[----:B------:R-:W-:Y:S01]  /*16e50*/  ISETP.GT.AND P2, PT, R223, 0x7f, PT ;  /* 0x0000007fdf00780c */ /* 0x000fe20003f44270 */
[----:B------:R-:W-:-:S12]  /*16e60*/  @P1 BRA `(.L_x_1014) ;  /* 0x0000000000101947 */ /* 0x000fd80003800000 */
[----:B------:R-:W-:Y:S05]  /*16e70*/  @!P0 BRA `(.L_x_1014) ;  /* 0x00000000000c8947 */ /* 0x000fea0003800000 */
[----:B---3--:R-:W2:Y:S04]  /*16e80*/  LDG.E R7, desc[UR44][R4.64] ;  /* 0x0000002c04077981 */ /* 0x008ea8000c1e1900 */
[----:B-----5:R-:W2:Y:S02]  /*16e90*/  LDG.E R0, desc[UR44][R4.64+0x4] ;  /* 0x0000042c04007981 */ /* 0x020ea4000c1e1900 */
[----:B--2---:R-:W-:-:S07]  /*16ea0*/  IMAD.IADD R0, R0, 0x1, -R7 ;  /* 0x0000000100007824 */ /* 0x004fce00078e0a07 */
.L_x_1014:
[----:B---3--:R-:W-:Y:S01]  /*16eb0*/  SHF.R.S32.HI R4, RZ, 0x1f, R216 ;  /* 0x0000001fff047819 */ /* 0x008fe200000114d8 */
[----:B------:R-:W-:Y:S01]  /*16ec0*/  BSSY B1, `(.L_x_1015) ;  /* 0x000001d000017945 */ /* 0x000fe20003800000 */
[----:B------:R-:W-:Y:S02]  /*16ed0*/  SHF.R.S32.HI R9, RZ, 0x1f, R215 ;  /* 0x0000001fff097819 */ /* 0x000fe400000114d7 */
[----:B------:R-:W-:Y:S02]  /*16ee0*/  SHF.R.S32.HI R12, RZ, 0x1f, R23 ;  /* 0x0000001fff0c7819 */ /* 0x000fe40000011417 */
[----:B------:R-:W-:Y:S02]  /*16ef0*/  SEL R11, R216, RZ, !P0 ;  /* 0x000000ffd80b7207 */ /* 0x000fe40004000000 */
[----:B------:R-:W-:Y:S02]  /*16f00*/  SEL R10, R4, RZ, !P0 ;  /* 0x000000ff040a7207 */ /* 0x000fe40004000000 */
[----:B-----5:R-:W-:Y:S01]  /*16f10*/  SHF.R.S32.HI R8, RZ, 0x1f, R3 ;  /* 0x0000001fff087819 */ /* 0x020fe20000011403 */
[----:B------:R-:W-:Y:S06]  /*16f20*/  @P2 BRA `(.L_x_1016) ;  /* 0x0000000000582947 */ /* 0x000fec0003800000 */
[----:B------:R-:W0:Y:S02]  /*16f30*/  S2R R5, SR_TID.X ;  /* 0x0000000000057919 */ /* 0x000e240000002100 */
[----:B0-----:R-:W-:-:S04]  /*16f40*/  IMAD R4, R217, 0x80, R5 ;  /* 0x00000080d9047824 */ /* 0x001fc800078e0205 */
[----:B------:R-:W-:-:S05]  /*16f50*/  VIADD R5, R4, 0xffffff80 ;  /* 0xffffff8004057836 */ /* 0x000fca0000000000 */
[----:B------:R-:W-:-:S13]  /*16f60*/  ISETP.GE.AND P0, PT, R5, R0, PT ;  /* 0x000000000500720c */ /* 0x000fda0003f06270 */
[----:B------:R-:W-:Y:S05]  /*16f70*/  @P0 BRA `(.L_x_1016) ;  /* 0x0000000000440947 */ /* 0x000fea0003800000 */
[----:B------:R-:W-:Y:S01]  /*16f80*/  IADD3 R4, P0, R5, R3, RZ ;  /* 0x0000000305047210 */ /* 0x000fe20007f1e0ff */
        /* <DEDUP_REMOVED lines=13> */
[----:B------:R-:W-:Y:S01]  /*17060*/  LEA.HI.X R7, R4, UR5, R5, 0x2, P0 ;  /* 0x0000000504077c11 */ /* 0x000fe200080f1405 */
[----:B------:R-:W-:-:S05]  /*17070*/  IMAD.MOV.U32 R5, RZ, RZ, -0x800000 ;  /* 0xff800000ff057424 */ /* 0x000fca00078e00ff */
[----:B------:R0:W-:Y:S03]  /*17080*/  STG.E desc[UR44][R6.64], R5 ;  /* 0x0000000506007986 */ /* 0x0001e6000c10192c */
.L_x_1016:
[----:B------:R-:W-:Y:S05]  /*17090*/  BSYNC B1 ;  /* 0x0000000000017941 */ /* 0x000fea0003800000 */
.L_x_1015:
[----:B------:R-:W-:Y:S01]  /*170a0*/  ULDC.64 UR4, c[0x0][0xaa0] ;  /* 0x0002a80000047ab9 */ /* 0x000fe20000000a00 */
[----:B------:R-:W-:Y:S01]  /*170b0*/  IMAD.MOV.U32 R4, RZ, RZ, R23 ;  /* 0x000000ffff047224 */ /* 0x000fe200078e0017 */
[----:B------:R-:W-:Y:S01]  /*170c0*/  BSSY B1, `(.L_x_1017) ;  /* 0x000002c000017945 */ /* 0x000fe20003800000 */
[----:B0-----:R-:W-:Y:S02]  /*170d0*/  IMAD.MOV.U32 R5, RZ, RZ, R12 ;  /* 0x000000ffff057224 */ /* 0x001fe400078e000c */
[----:B------:R-:W-:Y:S02]  /*170e0*/  IMAD R6, R8, UR4, RZ ;  /* 0x0000000408067c24 */ /* 0x000fe4000f8e02ff */
[----:B------:R-:W-:-:S04]  /*170f0*/  IMAD.WIDE.U32 R4, R3, UR4, R4 ;  /* 0x0000000403047c25 */ /* 0x000fc8000f8e0004 */
[----:B------:R-:W-:Y:S01]  /*17100*/  IMAD R3, R3, UR5, R6 ;  /* 0x0000000503037c24 */ /* 0x000fe2000f8e0206 */
[----:B------:R-:W-:Y:S01]  /*17110*/  ULDC.64 UR4, c[0x0][0xae0] ;  /* 0x0002b80000047ab9 */ /* 0x000fe20000000a00 */
[----:B------:R-:W-:Y:S02]  /*17120*/  IMAD R7, R217, -0x80, R0 ;  /* 0xffffff80d9077824 */ /* 0x000fe400078e0200 */
[----:B------:R-:W-:Y:S02]  /*17130*/  IMAD.IADD R5, R5, 0x1, R3 ;  /* 0x0000000105057824 */ /* 0x000fe400078e0203 */
[----:B------:R-:W-:Y:S01]  /*17140*/  IMAD R6, R9, UR4, RZ ;  /* 0x0000000409067c24 */ /* 0x000fe2000f8e02ff */
[C---:B------:R-:W-:Y:S01]  /*17150*/  ISETP.GE.AND P2, PT, R212.reuse, R7, PT ;  /* 0x00000007d400720c */ /* 0x040fe20003f46270 */
[----:B------:R-:W-:Y:S01]  /*17160*/  VIADD R0, R212, 0x40 ;  /* 0x00000040d4007836 */ /* 0x000fe20000000000 */
[----:B------:R-:W-:Y:S01]  /*17170*/  SHF.R.S32.HI R9, RZ, 0x1f, R212 ;  /* 0x0000001fff097819 */ /* 0x000fe200000114d4 */
[----:B------:R-:W-:-:S02]  /*17180*/  IMAD R3, R215, UR5, R6 ;  /* 0x00000005d7037c24 */ /* 0x000fc4000f8e0206 */
[----:B------:R-:W-:Y:S01]  /*17190*/  IMAD.WIDE.U32 R4, R215, UR4, R4 ;  /* 0x00000004d7047c25 */ /* 0x000fe2000f8e0004 */
[----:B------:R-:W-:Y:S01]  /*171a0*/  ULDC.64 UR4, c[0x0][0xae8] ;  /* 0x0002ba0000047ab9 */ /* 0x000fe20000000a00 */
[-C--:B------:R-:W-:Y:S02]  /*171b0*/  ISETP.GE.AND P1, PT, R0, R7.reuse, PT ;  /* 0x000000070000720c */ /* 0x080fe40003f26270 */
[C---:B------:R-:W-:Y:S02]  /*171c0*/  VIADD R8, R212.reuse, 0x20 ;  /* 0x00000020d4087836 */ /* 0x040fe40000000000 */
[----:B------:R-:W-:Y:S02]  /*171d0*/  VIADD R6, R212, 0x60 ;  /* 0x00000060d4067836 */ /* 0x000fe40000000000 */
[----:B------:R-:W-:Y:S01]  /*171e0*/  IMAD.IADD R5, R5, 0x1, R3 ;  /* 0x0000000105057824 */ /* 0x000fe200078e0203 */
[-C--:B------:R-:W-:Y:S01]  /*171f0*/  ISETP.GE.AND P3, PT, R8, R7.reuse, PT ;  /* 0x000000070800720c */ /* 0x080fe20003f66270 */
[----:B------:R-:W-:Y:S01]  /*17200*/  IMAD R0, R10, UR4, RZ ;  /* 0x000000040a007c24 */ /* 0x000fe2000f8e02ff */
[----:B------:R-:W-:Y:S01]  /*17210*/  ISETP.GE.AND P0, PT, R6, R7, PT ;  /* 0x000000070600720c */ /* 0x000fe20003f06270 */
[----:B------:R-:W-:-:S04]  /*17220*/  IMAD.WIDE.U32 R6, R11, UR4, R4 ;  /* 0x000000040b067c25 */ /* 0x000fc8000f8e0004 */
[----:B------:R-:W-:Y:S02]  /*17230*/  IMAD R3, R11, UR5, R0 ;  /* 0x000000050b037c24 */ /* 0x000fe4000f8e0200 */
[----:B------:R-:W-:Y:S02]  /*17240*/  IMAD.MOV.U32 R8, RZ, RZ, R212 ;  /* 0x000000ffff087224 */ /* 0x000fe400078e00d4 */
[----:B------:R-:W-:Y:S02]  /*17250*/  IMAD.IADD R11, R7, 0x1, R3 ;  /* 0x00000001070b7824 */ /* 0x000fe400078e0203 */
[----:B------:R-:W-:Y:S01]  /*17260*/  IMAD.WIDE R8, R217, 0x80, R8 ;  /* 0x00000080d9087825 */ /* 0x000fe200078e0208 */
[----:B------:R-:W-:Y:S06]  /*17270*/  @P2 BRA `(.L_x_1018) ;  /* 0x0000000000402947 */ /* 0x000fec0003800000 */
        /* <DEDUP_REMOVED lines=16> */
.L_x_1018:
[----:B------:R-:W-:Y:S05]  /*17380*/  BSYNC B1 ;  /* 0x0000000000017941 */ /* 0x000fea0003800000 */
.L_x_1017:
        /* <DEDUP_REMOVED lines=10> */
[----:B------:R-:W-:Y:S01]  /*17430*/  IMAD.WIDE.U32 R4, R3, UR4, R4 ;  /* 0x0000000403047c25 */ /* 0x000fe2000f8e0004 */
[----:B------:R-:W-:Y:S02]  /*17440*/  ULDC UR4, c[0x0][0xa8c] ;  /* 0x0002a30000047ab9 */ /* 0x000fe40000000800 */
[----:B------:R-:W-:Y:S01]  /*17450*/  ISETP.GE.AND P3, PT, R23, UR4, PT ;  /* 0x0000000417007c0c */ /* 0x000fe2000bf66270 */
[----:B------:R-:W-:Y:S01]  /*17460*/  IMAD R3, R3, UR5, R0 ;  /* 0x0000000503037c24 */ /* 0x000fe2000f8e0200 */
[----:B------:R-:W-:Y:S02]  /*17470*/  ISETP.GE.AND P4, PT, R10, UR4, PT ;  /* 0x000000040a007c0c */ /* 0x000fe4000bf86270 */
[----:B0-----:R-:W-:Y:S01]  /*17480*/  LEA R12, P2, R4, UR6, 0x1 ;  /* 0x00000006040c7c11 */ /* 0x001fe2000f8408ff */
[----:B------:R-:W-:-:S05]  /*17490*/  IMAD.IADD R3, R5, 0x1, R3 ;  /* 0x0000000105037824 */ /* 0x000fca00078e0203 */
[----:B------:R-:W-:-:S05]  /*174a0*/  LEA.HI.X R13, R4, UR7, R3, 0x1, P2 ;  /* 0x00000007040d7c11 */ /* 0x000fca00090f0c03 */
[----:B------:R2:W-:Y:S04]  /*174b0*/  @!P3 STG.E.128 desc[UR44][R12.64], RZ ;  /* 0x000000ff0c00b986 */ /* 0x0005e8000c101d2c */
[----:B------:R2:W-:Y:S02]  /*174c0*/  @!P4 STG.E.128 desc[UR44][R12.64+0x80], RZ ;  /* 0x000080ff0c00c986 */ /* 0x0005e4000c101d2c */
.L_x_1020:
[----:B------:R-:W-:Y:S05]  /*174d0*/  BSYNC B1 ;  /* 0x0000000000017941 */ /* 0x000fea0003800000 */
.L_x_1019:
        /* <DEDUP_REMOVED lines=15> */
[----:B0-2---:R-:W-:Y:S01]  /*175d0*/  LEA R12, P1, R4, UR6, 0x1 ;  /* 0x00000006040c7c11 */ /* 0x005fe2000f8208ff */
[----:B------:R-:W-:-:S05]  /*175e0*/  IMAD.IADD R3, R5, 0x1, R3 ;  /* 0x0000000105037824 */ /* 0x000fca00078e0203 */
[----:B------:R-:W-:-:S05]  /*175f0*/  LEA.HI.X R13, R4, UR7, R3, 0x1, P1 ;  /* 0x00000007040d7c11 */ /* 0x000fca00088f0c03 */
[----:B------:R3:W-:Y:S04]  /*17600*/  @!P2 STG.E.128 desc[UR44][R12.64], RZ ;  /* 0x000000ff0c00a986 */ /* 0x0007e8000c101d2c */
[----:B------:R3:W-:Y:S02]  /*17610*/  @!P3 STG.E.128 desc[UR44][R12.64+0x80], RZ ;  /* 0x000080ff0c00b986 */ /* 0x0007e4000c101d2c */
.L_x_1022:
[----:B------:R-:W-:Y:S05]  /*17620*/  BSYNC B1 ;  /* 0x0000000000017941 */ /* 0x000fea0003800000 */
.L_x_1021:
        /* <DEDUP_REMOVED lines=19> */
.L_x_1013:
[----:B------:R-:W-:Y:S05]  /*17760*/  BSYNC B0 ;  /* 0x0000000000007941 */ /* 0x000fea0003800000 */
.L_x_1004:
[----:B------:R-:W-:Y:S02]  /*17770*/  ULDC UR4, c[0x0][0xc14] ;  /* 0x0003050000047ab9 */ /* 0x000fe40000000800 */
[----:B-1----:R-:W-:-:S13]  /*17780*/  ISETP.GE.AND P0, PT, R211, UR4, PT ;  /* 0x00000004d3007c0c */ /* 0x002fda000bf06270 */
[----:B------:R-:W-:Y:S05]  /*17790*/  @!P0 BRA `(.L_x_1023) ;  /* 0xfffffe9400748947 */ /* 0x000fea000383ffff */
[----:B------:R-:W-:Y:S05]  /*177a0*/  EXIT ;  /* 0x000000000000794d */ /* 0x000fea0003800000 */
.L_x_918:
[----:B------:R-:W-:-:S08]  /*177b0*/  NOP ;  /* 0x0000000000007918 */ /* 0x000fd00000000000 */
[----:B--2---:R-:W0:-:S00]  /*177c0*/  USETMAXREG.DEALLOC.CTAPOOL 0x18 ;  /* 0x00000018000079c8 */ /* 0x004e0000080e0500 */
[----:B0-----:R-:W-:Y:S01]  /*177d0*/  LOP3.LUT R0, R0, 0x3, RZ, 0xc0, !PT ;  /* 0x0000000300007812 */ /* 0x001fe200078ec0ff */
[----:B------:R-:W-:Y:S01]  /*177e0*/  IMAD.MOV.U32 R6, RZ, RZ, RZ ;  /* 0x000000ffff067224 */ /* 0x000fe200078e00ff */
[----:B------:R-:W-:-:S04]  /*177f0*/  LOP3.LUT R16, R16, 0xfffffffd, RZ, 0xc0, !PT ;  /* 0xfffffffd10107812 */ /* 0x000fc800078ec0ff */
[----:B------:R-:W0:Y:S02]  /*17800*/  SHFL.IDX PT, R0, R0, RZ, 0x1f ;  /* 0x00001fff00007589 */ /* 0x000e2400000e0000 */
[----:B0-----:R-:W-:-:S13]  /*17810*/  ISETP.NE.AND P0, PT, R0, RZ, PT ;  /* 0x000000ff0000720c */ /* 0x001fda0003f05270 */
[----:B------:R-:W-:Y:S01]  /*17820*/  @P0 LOP3.LUT R16, R16, 0x2, RZ, 0xfc, !PT ;  /* 0x0000000210100812 */ /* 0x000fe200078efcff */
[----:B------:R-:W-:Y:S06]  /*17830*/  @!P0 BRA `(.L_x_1024) ;  /* 0x00000000002c8947 */ /* 0x000fec0003800000 */
[----:B------:R-:W0:Y:S08]  /*17840*/  S2UR UR5, SR_CgaCtaId ;  /* 0x00000000000579c3 */ /* 0x000e300000008800 */
[----:B------:R-:W-:Y:S06]  /*17850*/  BAR.SYNC.DEFER_BLOCKING 0x5, 0x180 ;  /* 0x0146000000007b1d */ /* 0x000fec0000010000 */
[----:B------:R-:W-:-:S02]  /*17860*/  UMOV UR4, 0x400 ;  /* 0x0000040000047882 */ /* 0x000fc40000000000 */
[----:B0-----:R-:W-:-:S09]  /*17870*/  ULEA UR4, UR5, UR4, 0x18 ;  /* 0x0000000405047291 */ /* 0x001fd2000f8ec03f */
[----:B------:R-:W0:Y:S04]  /*17880*/  LDS.128 R4, [UR4+0x288d0] ;  /* 0x0288d004ff047984 */ /* 0x000e280008000c00 */
[----:B0-----:R0:W-:Y:S01]  /*17890*/  STL.64 [R1], R4 ;  /* 0x0000000401007387 */ /* 0x0011e20000100a00 */
[----:B------:R-:W-:-:S03]  /*178a0*/  IMAD.MOV.U32 R0, RZ, RZ, R6 ;  /* 0x000000ffff007224 */ /* 0x000fc600078e0006 */
[----:B------:R0:W-:Y:S02]  /*178b0*/  STL [R1+0xc], R7 ;  /* 0x00000c0701007387 */ /* 0x0001e40000100800 */
[----:B------:R-:W-:Y:S01]  /*178c0*/  R2UR UR38, R0 ;  /* 0x00000000002672ca */ /* 0x000fe200000e0000 */
[----:B------:R-:W-:Y:S06]  /*178d0*/  BAR.ARV 0x4, 0x180 ;  /* 0x0106000000007b1d */ /* 0x000fec0000002000 */
[----:B------:R-:W-:Y:S08]  /*178e0*/  BRA `(.L_x_1025) ;  /* 0x0000000800a47947 */ /* 0x000ff00003800000 */
.L_x_1024:
[----:B------:R-:W0:Y:S01]  /*178f0*/  S2R R0, SR_TID.X ;  /* 0x0000000000007919 */ /* 0x000e220000002100 */
        /* <DEDUP_REMOVED lines=9> */
[----:B------:R-:W-:Y:S01]  /*17990*/  IMAD.MOV.U32 R11, RZ, RZ, RZ ;  /* 0x000000ffff0b7224 */ /* 0x000fe200078e00ff */
        /* <DEDUP_REMOVED lines=9> */
[----:B------:R-:W-:Y:S02]  /*17a30*/  IMAD.IADD R4, R5, 0x1, R4 ;  /* 0x0000000105047824 */ /* 0x000fe400078e0204 */
[----:B------:R-:W-:-:S03]  /*17a40*/  IMAD.MOV.U32 R5, RZ, RZ, RZ ;  /* 0x000000ffff057224 */ /* 0x000fc600078e00ff */
        /* <DEDUP_REMOVED lines=11> */
[----:B-1----:R-:W-:-:S04]  /*17b00*/  IMAD R7, R3, R8, RZ ;  /* 0x0000000803077224 */ /* 0x002fc800078e02ff */
[----:B------:R-:W-:Y:S01]  /*17b10*/  IMAD.MOV.U32 R12, RZ, RZ, R7 ;  /* 0x000000ffff0c7224 */ /* 0x000fe200078e0007 */
[----:B0-----:R-:W-:-:S13]  /*17b20*/  ISETP.GT.AND P6, PT, R7, R4, PT ;  /* 0x000000040700720c */ /* 0x001fda0003fc4270 */
[----:B------:R-:W-:Y:S05]  /*17b30*/  @P6 BRA `(.L_x_1026) ;  /* 0x0000000000986947 */ /* 0x000fea0003800000 */
[----:B------:R-:W0:Y:S01]  /*17b40*/  LDC R9, c[0x0][0xc14] ;  /* 0x00030500ff097b82 */ /* 0x000e220000000800 */
[----:B------:R-:W-:Y:S01]  /*17b50*/  IMAD.MOV.U32 R7, RZ, RZ, R12 ;  /* 0x000000ffff077224 */ /* 0x000fe200078e000c */
[----:B------:R-:W-:Y:S01]  /*17b60*/  ULDC UR4, c[0x0][0xc14] ;  /* 0x0003050000047ab9 */ /* 0x000fe20000000800 */
[----:B------:R-:W-:-:S07]  /*17b70*/  IMAD.MOV.U32 R11, RZ, RZ, RZ ;  /* 0x000000ffff0b7224 */ /* 0x000fce00078e00ff */
.L_x_1030:
[----:B------:R-:W-:Y:S01]  /*17b80*/  VIADD R11, R11, 0x1f ;  /* 0x0000001f0b0b7836 */ /* 0x000fe20000000000 */
[----:B0-----:R0:W-:Y:S04]  /*17b90*/  STL [R1+0xc], R9 ;  /* 0x00000c0901007387 */ /* 0x0011e80000100800 */
[----:B------:R-:W-:-:S13]  /*17ba0*/  ISETP.GE.AND P6, PT, R11, UR4, PT ;  /* 0x000000040b007c0c */ /* 0x000fda000bfc6270 */
[----:B------:R-:W-:Y:S05]  /*17bb0*/  @P6 BRA `(.L_x_1027) ;  /* 0x0000000400b86947 */ /* 0x000fea0003800000 */
[----:B------:R-:W-:Y:S01]  /*17bc0*/  IMAD.IADD R13, R0, 0x1, R11 ;  /* 0x00000001000d7824 */ /* 0x000fe200078e020b */
[----:B------:R-:W-:Y:S01]  /*17bd0*/  BSSY B0, `(.L_x_1028) ;  /* 0x0000007000007945 */ /* 0x000fe20003800000 */
[----:B------:R-:W-:-:S03]  /*17be0*/  IMAD.MOV.U32 R6, RZ, RZ, RZ ;  /* 0x000000ffff067224 */ /* 0x000fc600078e00ff */
[----:B------:R-:W-:-:S13]  /*17bf0*/  ISETP.GE.OR P6, PT, R13, UR4, !P0 ;  /* 0x000000040d007c0c */ /* 0x000fda000c7c6670 */
[----:B------:R-:W-:Y:S05]  /*17c00*/  @P6 BRA `(.L_x_1029) ;  /* 0x00000000000c6947 */ /* 0x000fea0003800000 */
[----:B------:R-:W1:Y:S02]  /*17c10*/  LDC.64 R2, c[0x0][0xc58] ;  /* 0x00031600ff027b82 */ /* 0x000e640000000a00 */
[----:B-1----:R-:W-:-:S05]  /*17c20*/  IMAD.WIDE R2, R13, 0x4, R2 ;  /* 0x000000040d027825 */ /* 0x002fca00078e0202 */
[----:B------:R1:W5:Y:S02]  /*17c30*/  LDG.E R6, desc[UR44][R2.64] ;  /* 0x0000002c02067981 */ /* 0x000364000c1e1900 */
.L_x_1029:
[----:B------:R-:W-:Y:S05]  /*17c40*/  BSYNC B0 ;  /* 0x0000000000007941 */ /* 0x000fea0003800000 */
.L_x_1028:
[----:B-1---5:R-:W1:Y:S02]  /*17c50*/  SHFL.UP PT, R2, R6, 0x1, RZ ;  /* 0x0420000006027989 */ /* 0x022e6400000e00ff */
[----:B-1----:R-:W-:-:S05]  /*17c60*/  SEL R3, R2, RZ, P1 ;  /* 0x000000ff02037207 */ /* 0x002fca0000800000 */
[----:B------:R-:W-:-:S05]  /*17c70*/  IMAD.IADD R3, R6, 0x1, R3 ;  /* 0x0000000106037824 */ /* 0x000fca00078e0203 */
[----:B------:R-:W1:Y:S02]  /*17c80*/  SHFL.UP PT, R2, R3, 0x2, RZ ;  /* 0x0440000003027989 */ /* 0x000e6400000e00ff */
        /* <DEDUP_REMOVED lines=9> */
[----:B-1----:R-:W-:Y:S02]  /*17d20*/  SEL R15, R8, RZ, P5 ;  /* 0x000000ff080f7207 */ /* 0x002fe40002800000 */
[----:B------:R-:W1:Y:S03]  /*17d30*/  LDC R8, c[0x0][0xc10] ;  /* 0x00030400ff087b82 */ /* 0x000e660000000800 */
[----:B------:R-:W-:-:S05]  /*17d40*/  IMAD.IADD R10, R10, 0x1, R15 ;  /* 0x000000010a0a7824 */ /* 0x000fca00078e020f */
[----:B------:R-:W1:Y:S02]  /*17d50*/  SHFL.IDX PT, R3, R10, 0x1f, 0x1f ;  /* 0x03e01f000a037f89 */ /* 0x000e6400000e0000 */
[----:B-1----:R-:W-:-:S04]  /*17d60*/  IMAD R12, R3, R8, RZ ;  /* 0x00000008030c7224 */ /* 0x002fc800078e02ff */
[----:B------:R-:W-:-:S05]  /*17d70*/  IMAD.IADD R7, R12, 0x1, R7 ;  /* 0x000000010c077824 */ /* 0x000fca00078e0207 */
[----:B------:R-:W-:-:S13]  /*17d80*/  ISETP.GT.AND P6, PT, R7, R4, PT ;  /* 0x000000040700720c */ /* 0x000fda0003fc4270 */
[----:B------:R-:W-:Y:S05]  /*17d90*/  @!P6 BRA `(.L_x_1030) ;  /* 0xfffffffc0078e947 */ /* 0x000fea000383ffff */
.L_x_1026:
[----:B0-----:R-:W-:-:S04]  /*17da0*/  IMAD.IADD R9, R7, 0x1, -R12 ;  /* 0x0000000107097824 */ /* 0x001fc800078e0a0c */
[----:B------:R-:W-:-:S05]  /*17db0*/  IMAD R3, R10, R8, R9 ;  /* 0x000000080a037224 */ /* 0x000fca00078e0209 */
[----:B------:R-:W-:Y:S02]  /*17dc0*/  ISETP.GT.AND P0, PT, R3, R4, PT ;  /* 0x000000040300720c */ /* 0x000fe40003f04270 */
[----:B------:R-:W0:Y:S11]  /*17dd0*/  LDC.64 R2, c[0x0][0xc68] ;  /* 0x00031a00ff027b82 */ /* 0x000e360000000a00 */
[----:B------:R-:W-:-:S04]  /*17de0*/  VOTE.ANY R12, PT, !P0 ;  /* 0x00000000000c7806 */ /* 0x000fc800040e0100 */
[----:B------:R-:W1:Y:S02]  /*17df0*/  POPC R7, R12 ;  /* 0x0000000c00077309 */ /* 0x000e640000000000 */
[----:B-1----:R-:W-:-:S04]  /*17e00*/  IMAD.IADD R11, R7, 0x1, R11 ;  /* 0x00000001070b7824 */ /* 0x002fc800078e020b */
[----:B0-----:R-:W-:Y:S01]  /*17e10*/  IMAD.WIDE R2, R11, 0x4, R2 ;  /* 0x000000040b027825 */ /* 0x001fe200078e0202 */
[----:B------:R-:W0:Y:S04]  /*17e20*/  SHFL.IDX PT, R6, R6, R7, 0x1f ;  /* 0x00001f0706067589 */ /* 0x000e2800000e0000 */
[----:B------:R-:W0:Y:S04]  /*17e30*/  LDG.E R13, desc[UR44][R2.64] ;  /* 0x0000002c020d7981 */ /* 0x000e28000c1e1900 */
[----:B------:R0:W-:Y:S01]  /*17e40*/  STL [R1+0xc], R11 ;  /* 0x00000c0b01007387 */ /* 0x0001e20000100800 */
[----:B------:R-:W-:Y:S01]  /*17e50*/  ISETP.NE.AND P0, PT, R12, RZ, PT ;  /* 0x000000ff0c00720c */ /* 0x000fe20003f05270 */
[----:B0-----:R-:W-:-:S05]  /*17e60*/  IMAD R11, R6, R13, RZ ;  /* 0x0000000d060b7224 */ /* 0x001fca00078e02ff */
[----:B------:R-:W-:-:S04]  /*17e70*/  IABS R14, R11 ;  /* 0x0000000b000e7213 */ /* 0x000fc80000000000 */
[----:B------:R-:W0:Y:S08]  /*17e80*/  I2F.RP R15, R14 ;  /* 0x0000000e000f7306 */ /* 0x000e300000209400 */
[----:B0-----:R-:W0:Y:S02]  /*17e90*/  MUFU.RCP R15, R15 ;  /* 0x0000000f000f7308 */ /* 0x001e240000001000 */
[----:B0-----:R-:W-:-:S06]  /*17ea0*/  VIADD R17, R15, 0xffffffe ;  /* 0x0ffffffe0f117836 */ /* 0x001fcc0000000000 */
[----:B------:R0:W1:Y:S01]  /*17eb0*/  F2I.FTZ.U32.TRUNC.NTZ R3, R17 ;  /* 0x0000001100037305 */ /* 0x000062000021f000 */
[----:B------:R-:W-:Y:S05]  /*17ec0*/  @!P0 BRA `(.L_x_1031) ;  /* 0x0000000000088947 */ /* 0x000fea0003800000 */
[----:B------:R-:W-:-:S06]  /*17ed0*/  VIADD R5, R7, 0xffffffff ;  /* 0xffffffff07057836 */ /* 0x000fcc0000000000 */
[----:B------:R2:W3:Y:S02]  /*17ee0*/  SHFL.IDX PT, R5, R10, R5, 0x1f ;  /* 0x00001f050a057589 */ /* 0x0004e400000e0000 */
.L_x_1031:
[----:B-1----:R-:W-:Y:S02]  /*17ef0*/  IMAD.MOV R7, RZ, RZ, -R3 ;  /* 0x000000ffff077224 */ /* 0x002fe400078e0a03 */
[----:B---3--:R-:W-:Y:S02]  /*17f00*/  IMAD R9, R5, R8, R9 ;  /* 0x0000000805097224 */ /* 0x008fe400078e0209 */
[----:B------:R-:W-:Y:S02]  /*17f10*/  IMAD R5, R7, R14, RZ ;  /* 0x0000000e07057224 */ /* 0x000fe400078e02ff */
[----:B------:R-:W-:Y:S01]  /*17f20*/  IMAD.MOV.U32 R2, RZ, RZ, RZ ;  /* 0x000000ffff027224 */ /* 0x000fe200078e00ff */
[----:B------:R1:W-:Y:S03]  /*17f30*/  STL [R1], R9 ;  /* 0x0000000901007387 */ /* 0x0003e60000100800 */
[----:B------:R-:W-:Y:S01]  /*17f40*/  IMAD.HI.U32 R3, R3, R5, R2 ;  /* 0x0000000503037227 */ /* 0x000fe200078e0002 */
[----:B------:R-:W-:-:S03]  /*17f50*/  IABS R5, R11 ;  /* 0x0000000b00057213 */ /* 0x000fc60000000000 */
[----:B------:R-:W-:Y:S02]  /*17f60*/  IMAD.IADD R2, R4, 0x1, -R9 ;  /* 0x0000000104027824 */ /* 0x000fe400078e0a09 */
[----:B------:R-:W-:-:S03]  /*17f70*/  IMAD.MOV R5, RZ, RZ, -R5 ;  /* 0x000000ffff057224 */ /* 0x000fc600078e0a05 */
[----:B------:R-:W-:-:S05]  /*17f80*/  IABS R4, R2 ;  /* 0x0000000200047213 */ /* 0x000fca0000000000 */
[----:B--2---:R-:W-:-:S04]  /*17f90*/  IMAD.HI.U32 R10, R3, R4, RZ ;  /* 0x00000004030a7227 */ /* 0x004fc800078e00ff */
        /* <DEDUP_REMOVED lines=10> */
[----:B------:R-:W-:-:S05]  /*18040*/  @!P1 LOP3.LUT R10, RZ, R11, RZ, 0x33, !PT ;  /* 0x0000000bff0a9212 */ /* 0x000fca00078e33ff */
[----:B------:R-:W-:Y:S02]  /*18050*/  IMAD R4, R13, R10, RZ ;  /* 0x0000000a0d047224 */ /* 0x000fe400078e02ff */
[----:B------:R-:W-:Y:S02]  /*18060*/  IMAD.MOV R10, RZ, RZ, -R10 ;  /* 0x000000ffff0a7224 */ /* 0x000fe400078e0a0a */
[----:B------:R-:W-:Y:S02]  /*18070*/  IMAD.MOV R3, RZ, RZ, -R4 ;  /* 0x000000ffff037224 */ /* 0x000fe400078e0a04 */
[----:B------:R-:W-:-:S03]  /*18080*/  IMAD R11, R11, R10, R2 ;  /* 0x0000000a0b0b7224 */ /* 0x000fc600078e0202 */
[----:B------:R-:W-:-:S04]  /*18090*/  VIADDMNMX R8, R3, R8, R13, PT ;  /* 0x0000000803087246 */ /* 0x000fc8000380010d */
[----:B------:R-:W-:-:S04]  /*180a0*/  IABS R5, R8 ;  /* 0x0000000800057213 */ /* 0x000fc80000000000 */
[----:B------:R-:W2:Y:S08]  /*180b0*/  I2F.RP R7, R5 ;  /* 0x0000000500077306 */ /* 0x000eb00000209400 */
[----:B--2---:R-:W2:Y:S02]  /*180c0*/  MUFU.RCP R7, R7 ;  /* 0x0000000700077308 */ /* 0x004ea40000001000 */
[----:B--2---:R-:W-:Y:S01]  /*180d0*/  VIADD R3, R7, 0xffffffe ;  /* 0x0ffffffe07037836 */ /* 0x004fe20000000000 */
[----:B------:R-:W-:-:S05]  /*180e0*/  IABS R7, R11 ;  /* 0x0000000b00077213 */ /* 0x000fca0000000000 */
[----:B------:R-:W2:Y:S02]  /*180f0*/  F2I.FTZ.U32.TRUNC.NTZ R3, R3 ;  /* 0x0000000300037305 */ /* 0x000ea4000021f000 */
[----:B--2---:R-:W-:-:S04]  /*18100*/  IMAD.MOV R2, RZ, RZ, -R3 ;  /* 0x000000ffff027224 */ /* 0x004fc800078e0a03 */
[----:B-1----:R-:W-:Y:S02]  /*18110*/  IMAD R9, R2, R5, RZ ;  /* 0x0000000502097224 */ /* 0x002fe400078e02ff */
[----:B------:R-:W-:-:S04]  /*18120*/  IMAD.MOV.U32 R2, RZ, RZ, RZ ;  /* 0x000000ffff027224 */ /* 0x000fc800078e00ff */
[----:B------:R-:W-:Y:S01]  /*18130*/  IMAD.HI.U32 R2, R3, R9, R2 ;  /* 0x0000000903027227 */ /* 0x000fe200078e0002 */
[-C--:B------:R-:W-:Y:S02]  /*18140*/  IABS R9, R8.reuse ;  /* 0x0000000800097213 */ /* 0x080fe40000000000 */
[C---:B------:R-:W-:Y:S01]  /*18150*/  LOP3.LUT R3, R11.reuse, R8, RZ, 0x3c, !PT ;  /* 0x000000080b037212 */ /* 0x040fe200078e3cff */
[----:B------:R-:W-:Y:S02]  /*18160*/  IMAD.IADD R11, R11, 0x1, R4 ;  /* 0x000000010b0b7824 */ /* 0x000fe400078e0204 */
[----:B------:R-:W-:Y:S01]  /*18170*/  IMAD.MOV R10, RZ, RZ, -R9 ;  /* 0x000000ffff0a7224 */ /* 0x000fe200078e0a09 */
[----:B------:R-:W-:Y:S01]  /*18180*/  ISETP.GE.AND P2, PT, R3, RZ, PT ;  /* 0x000000ff0300720c */ /* 0x000fe20003f46270 */
[----:B------:R-:W-:-:S04]  /*18190*/  IMAD.HI.U32 R2, R2, R7, RZ ;  /* 0x0000000702027227 */ /* 0x000fc800078e00ff */
[----:B------:R-:W-:-:S05]  /*181a0*/  IMAD R10, R2, R10, R7 ;  /* 0x0000000a020a7224 */ /* 0x000fca00078e0207 */
[----:B------:R-:W-:-:S13]  /*181b0*/  ISETP.GT.U32.AND P1, PT, R5, R10, PT ;  /* 0x0000000a0500720c */ /* 0x000fda0003f24070 */
[----:B------:R-:W-:Y:S02]  /*181c0*/  @!P1 IMAD.IADD R10, R10, 0x1, -R5 ;  /* 0x000000010a0a9824 */ /* 0x000fe400078e0a05 */
[----:B------:R-:W-:Y:S01]  /*181d0*/  @!P1 VIADD R2, R2, 0x1 ;  /* 0x0000000102029836 */ /* 0x000fe20000000000 */
[----:B------:R-:W-:Y:S02]  /*181e0*/  ISETP.NE.AND P1, PT, R8, RZ, PT ;  /* 0x000000ff0800720c */ /* 0x000fe40003f25270 */
[----:B------:R-:W-:-:S13]  /*181f0*/  ISETP.GE.U32.AND P0, PT, R10, R5, PT ;  /* 0x000000050a00720c */ /* 0x000fda0003f06070 */
[----:B------:R-:W-:-:S04]  /*18200*/  @P0 VIADD R2, R2, 0x1 ;  /* 0x0000000102020836 */ /* 0x000fc80000000000 */
[----:B------:R-:W-:Y:S01]  /*18210*/  @!P2 IMAD.MOV R2, RZ, RZ, -R2 ;  /* 0x000000ffff02a224 */ /* 0x000fe200078e0a02 */
[----:B------:R-:W-:Y:S01]  /*18220*/  @!P1 LOP3.LUT R2, RZ, R8, RZ, 0x33, !PT ;  /* 0x00000008ff029212 */ /* 0x000fe200078e33ff */
[----:B------:R-:W-:-:S03]  /*18230*/  IMAD.MOV R8, RZ, RZ, -R8 ;  /* 0x000000ffff087224 */ /* 0x000fc600078e0a08 */
[----:B------:R-:W-:Y:S01]  /*18240*/  LOP3.LUT R3, RZ, R2, RZ, 0x33, !PT ;  /* 0x00000002ff037212 */ /* 0x000fe200078e33ff */
[----:B------:R-:W-:-:S04]  /*18250*/  IMAD R11, R2, R8, R11 ;  /* 0x00000008020b7224 */ /* 0x000fc800078e020b */
[----:B------:R-:W-:Y:S01]  /*18260*/  IMAD.IADD R2, R6, 0x1, R3 ;  /* 0x0000000106027824 */ /* 0x000fe200078e0203 */
[----:B------:R-:W-:-:S04]  /*18270*/  R2UR UR38, R11 ;  /* 0x000000000b2672ca */ /* 0x000fc800000e0000 */
[----:B------:R2:W-:Y:S01]  /*18280*/  STL [R1+0x4], R2 ;  /* 0x0000040201007387 */ /* 0x0005e20000100800 */
[----:B------:R-:W-:Y:S10]  /*18290*/  BRA `(.L_x_1032) ;  /* 0x00000000000c7947 */ /* 0x000ff40003800000 */
.L_x_1027:
[----:B------:R1:W-:Y:S01]  /*182a0*/  STL [R1], R4 ;  /* 0x0000000401007387 */ /* 0x0003e20000100800 */
[----:B------:R-:W-:-:S03]  /*182b0*/  UMOV UR38, URZ ;  /* 0x0000003f00267c82 */ /* 0x000fc60008000000 */
[----:B------:R1:W-:Y:S02]  /*182c0*/  STL [R1+0x4], RZ ;  /* 0x000004ff01007387 */ /* 0x0003e40000100800 */
.L_x_1032:
[----:B-1----:R-:W3:Y:S04]  /*182d0*/  LDL R4, [R1] ;  /* 0x0000000001047983 */ /* 0x002ee80000100800 */
[----:B------:R-:W3:Y:S04]  /*182e0*/  LDL R5, [R1+0x4] ;  /* 0x0000040001057983 */ /* 0x000ee80000100800 */
[----:B------:R-:W3:Y:S01]  /*182f0*/  LDL R7, [R1+0xc] ;  /* 0x00000c0001077983 */ /* 0x000ee20000100800 */
[----:B------:R-:W-:Y:S01]  /*18300*/  ISETP.NE.AND P0, PT, R0, RZ, PT ;  /* 0x000000ff0000720c */ /* 0x000fe20003f05270 */
[----:B--2---:R-:W-:-:S12]  /*18310*/  IMAD.U32 R2, RZ, RZ, UR38 ;  /* 0x00000026ff027e24 */ /* 0x004fd8000f8e00ff */
[----:B------:R-:W1:Y:S01]  /*18320*/  @!P0 S2R R3, SR_CgaCtaId ;  /* 0x0000000000038919 */ /* 0x000e620000008800 */
[----:B------:R-:W-:Y:S01]  /*18330*/  @!P0 MOV R0, 0x400 ;  /* 0x0000040000008802 */ /* 0x000fe20000000f00 */
[----:B------:R-:W-:-:S03]  /*18340*/  @!P0 IMAD.MOV.U32 R6, RZ, RZ, R2 ;  /* 0x000000ffff068224 */ /* 0x000fc600078e0002 */
[----:B-1----:R-:W-:-:S05]  /*18350*/  @!P0 LEA R0, R3, R0, 0x18 ;  /* 0x0000000003008211 */ /* 0x002fca00078ec0ff */
[----:B---3--:R1:W-:Y:S01]  /*18360*/  @!P0 STS.128 [R0+0x288d0], R4 ;  /* 0x0288d00400008388 */ /* 0x0083e20000000c00 */
[----:B------:R-:W-:Y:S06]  /*18370*/  BAR.ARV 0x5, 0x180 ;  /* 0x0146000000007b1d */ /* 0x000fec0000002000 */
.L_x_1025:
[----:B-1----:R-:W2:Y:S01]  /*18380*/  LDL R0, [R1+0xc] ;  /* 0x00000c0001007983 */ /* 0x002ea20000100800 */
        /* <DEDUP_REMOVED lines=8> */
[----:B-1----:R-:W0:Y:S01]  /*18410*/  S2R R0, SR_TID.X ;  /* 0x0000000000007919 */ /* 0x002e220000002100 */
[----:B------:R-:W1:Y:S01]  /*18420*/  S2R R8, SR_TID.X ;  /* 0x0000000000087919 */ /* 0x000e620000002100 */
[----:B0-----:R-:W-:Y:S01]  /*18430*/  LOP3.LUT R2, R0, 0x7f, RZ, 0xc0, !PT ;  /* 0x0000007f00027812 */ /* 0x001fe200078ec0ff */
[C---:B-1----:R-:W-:Y:S02]  /*18440*/  IMAD.SHL.U32 R0, R8.reuse, 0x80, RZ ;  /* 0x0000008008007824 */ /* 0x042fe400078e00ff */
        /* <DEDUP_REMOVED lines=18> */
[----:B0-----:R-:W-:Y:S02]  /*18570*/  IMAD.MOV.U32 R2, RZ, RZ, 0x20 ;  /* 0x00000020ff027424 */ /* 0x001fe400078e00ff */
[----:B-1----:R-:W-:-:S05]  /*18580*/  IMAD.MOV.U32 R0, RZ, RZ, 0x40 ;  /* 0x00000040ff007424 */ /* 0x002fca00078e00ff */
[----:B------:R-:W-:Y:S02]  /*18590*/  SEL R4, R0, 0xffffffc0, !P0 ;  /* 0xffffffc000047807 */ /* 0x000fe40004000000 */
[----:B------:R-:W-:Y:S01]  /*185a0*/  SEL R0, R2, 0xffffffe0, !P0 ;  /* 0xffffffe002007807 */ /* 0x000fe20004000000 */
[----:B------:R-:W-:Y:S01]  /*185b0*/  IMAD.MOV.U32 R0, RZ, RZ, 0x1 ;  /* 0x00000001ff007424 */ /* 0x000fe200078e00ff */
[----:B------:R-:W-:Y:S01]  /*185c0*/  ULDC UR41, c[0x0][0xc] ;  /* 0x0000030000297ab9 */ /* 0x000fe20000000800 */
[----:B------:R-:W-:Y:S01]  /*185d0*/  ULDC.64 UR42, c[0x0][0x198] ;  /* 0x00006600002a7ab9 */ /* 0x000fe20000000a00 */
[C---:B--2---:R-:W-:Y:S02]  /*185e0*/  LOP3.LUT R3, R7.reuse, 0x1, RZ, 0xfc, !PT ;  /* 0x0000000107037812 */ /* 0x044fe400078efcff */
[----:B------:R-:W-:-:S03]  /*185f0*/  LOP3.LUT R2, R7, 0x2, RZ, 0xfc, !PT ;  /* 0x0000000207027812 */ /* 0x000fc600078efcff */
[----:B------:R0:W-:Y:S04]  /*18600*/  STL [R1+0x34], R3 ;  /* 0x0000340301007387 */ /* 0x0001e80000100800 */
[----:B------:R0:W-:Y:S04]  /*18610*/  STL [R1+0x28], R2 ;  /* 0x0000280201007387 */ /* 0x0001e80000100800 */
[----:B------:R0:W-:Y:S04]  /*18620*/  STL [R1+0x30], RZ ;  /* 0x000030ff01007387 */ /* 0x0001e80000100800 */
[----:B------:R0:W-:Y:S04]  /*18630*/  STL [R1+0x14], R0 ;  /* 0x0000140001007387 */ /* 0x0001e80000100800 */
[----:B------:R0:W-:Y:S02]  /*18640*/  STL [R1+0x10], RZ ;  /* 0x000010ff01007387 */ /* 0x0001e40000100800 */
.L_x_1099:
[----:B------:R-:W2:Y:S01]  /*18650*/  LDL R12, [R1+0xc] ;  /* 0x00000c00010c7983 */ /* 0x000ea20000100800 */
[----:B0-----:R-:W0:Y:S01]  /*18660*/  LDC.64 R2, c[0x0][0xa28] ;  /* 0x00028a00ff027b82 */ /* 0x001e220000000a00 */
[----:B------:R-:W-:Y:S01]  /*18670*/  CS2R R8, SRZ ;  /* 0x0000000000087805 */ /* 0x000fe2000001ff00 */
[----:B------:R-:W-:Y:S01]  /*18680*/  ULDC.64 UR4, c[0x0][0xa00] ;  /* 0x0002800000047ab9 */ /* 0x000fe20000000a00 */
[----:B------:R-:W-:-:S05]  /*18690*/  ULDC.64 UR6, c[0x0][0xa08] ;  /* 0x0002820000067ab9 */ /* 0x000fca0000000a00 */
[----:B-1-3--:R-:W1:Y:S08]  /*186a0*/  LDC.64 R6, c[0x0][0xa00] ;  /* 0x00028000ff067b82 */ /* 0x00ae700000000a00 */
[----:B------:R-:W3:Y:S01]  /*186b0*/  LDC.64 R10, c[0x0][0xa08] ;  /* 0x00028200ff0a7b82 */ /* 0x000ee20000000a00 */
[----:B0-----:R-:W-:-:S04]  /*186c0*/  ISETP.NE.U32.AND P0, PT, R2, RZ, PT ;  /* 0x000000ff0200720c */ /* 0x001fc80003f05070 */
[----:B------:R-:W-:-:S03]  /*186d0*/  ISETP.NE.AND.EX P0, PT, R3, RZ, PT, P0 ;  /* 0x000000ff0300720c */ /* 0x000fc60003f05300 */
[----:B------:R-:W0:Y:S10]  /*186e0*/  LDC.64 R2, c[0x0][0xa18] ;  /* 0x00028600ff027b82 */ /* 0x000e340000000a00 */
[----:B------:R-:W2:Y:S01]  /*186f0*/  @P0 LDC.64 R4, c[0x0][0xa28] ;  /* 0x00028a00ff040b82 */ /* 0x000ea20000000a00 */
[----:B------:R-:W-:-:S02]  /*18700*/  ISETP.NE.U32.AND P2, PT, RZ, UR6, PT ;  /* 0x00000006ff007c0c */ /* 0x000fc4000bf45070 */
[----:B0-----:R-:W-:Y:S01]  /*18710*/  ISETP.NE.U32.AND P1, PT, R2, RZ, PT ;  /* 0x000000ff0200720c */ /* 0x001fe20003f25070 */
[----:B------:R-:W-:Y:S02]  /*18720*/  IMAD.MOV.U32 R19, RZ, RZ, RZ ;  /* 0x000000ffff137224 */ /* 0x000fe400078e00ff */
[----:B--2---:R-:W-:-:S05]  /*18730*/  @P0 IMAD.WIDE R4, R12, 0x4, R4 ;  /* 0x000000040c040825 */ /* 0x004fca00078e0204 */
[----:B------:R3:W5:Y:S01]  /*18740*/  @P0 LDG.E R8, desc[UR44][R4.64] ;  /* 0x0000002c04080981 */ /* 0x000762000c1e1900 */
[----:B------:R-:W-:Y:S01]  /*18750*/  ISETP.NE.AND.EX P0, PT, R3, RZ, PT, P1 ;  /* 0x000000ff0300720c */ /* 0x000fe20003f05310 */
[C---:B-1----:R-:W-:Y:S01]  /*18760*/  IMAD.WIDE R6, R12.reuse, 0x4, R6 ;  /* 0x000000040c067825 */ /* 0x042fe200078e0206 */
[----:B------:R-:W-:Y:S01]  /*18770*/  ISETP.NE.U32.AND P1, PT, RZ, UR4, PT ;  /* 0x00000004ff007c0c */ /* 0x000fe2000bf25070 */
[----:B------:R-:W0:Y:S03]  /*18780*/  LDC R0, c[0x0][0x288] ;  /* 0x0000a200ff007b82 */ /* 0x000e260000000800 */
[----:B------:R-:W-:Y:S02]  /*18790*/  ISETP.NE.AND.EX P3, PT, RZ, UR5, PT, P1 ;  /* 0x00000005ff007c0c */ /* 0x000fe4000bf65310 */
[----:B------:R-:W-:Y:S01]  /*187a0*/  ISETP.NE.AND.EX P1, PT, RZ, UR7, PT, P2 ;  /* 0x00000007ff007c0c */ /* 0x000fe2000bf25320 */
[----:B---3--:R-:W-:-:S04]  /*187b0*/  IMAD.WIDE R4, R12, 0x4, R10 ;  /* 0x000000040c047825 */ /* 0x008fc800078e020a */
[----:B------:R-:W1:Y:S06]  /*187c0*/  @P0 LDC.64 R2, c[0x0][0xa18] ;  /* 0x00028600ff020b82 */ /* 0x000e6c0000000a00 */
[----:B------:R-:W5:Y:S04]  /*187d0*/  @P3 LDG.E R19, desc[UR44][R6.64] ;  /* 0x0000002c06133981 */ /* 0x000f68000c1e1900 */
[----:B------:R-:W5:Y:S01]  /*187e0*/  @P1 LDG.E R9, desc[UR44][R4.64] ;  /* 0x0000002c04091981 */ /* 0x000f62000c1e1900 */
[----:B-1----:R-:W-:-:S05]  /*187f0*/  @P0 IMAD.WIDE R2, R12, 0x4, R2 ;  /* 0x000000040c020825 */ /* 0x002fca00078e0202 */
[----:B0-----:R0:W5:Y:S02]  /*18800*/  @P0 LDG.E R0, desc[UR44][R2.64] ;  /* 0x0000002c02000981 */ /* 0x001164000c1e1900 */
[----:B0-----:R-:W0:Y:S02]  /*18810*/  LDC.64 R2, c[0x0][0x3f8] ;  /* 0x0000fe00ff027b82 */ /* 0x001e240000000a00 */
[----:B0-----:R-:W-:-:S06]  /*18820*/  ISETP.NE.U32.AND P2, PT, R2, RZ, PT ;  /* 0x000000ff0200720c */ /* 0x001fcc0003f45070 */
[----:B------:R-:W0:Y:S01]  /*18830*/  LDC R2, c[0x0][0x404] ;  /* 0x00010100ff027b82 */ /* 0x000e220000000800 */
[----:B------:R-:W-:-:S07]  /*18840*/  ISETP.NE.AND.EX P2, PT, R3, RZ, PT, P2 ;  /* 0x000000ff0300720c */ /* 0x000fce0003f45320 */
[----:B------:R-:W1:Y:S01]  /*18850*/  LDC R3, c[0x0][0x2e0] ;  /* 0x0000b800ff037b82 */ /* 0x000e620000000800 */
[----:B------:R-:W-:Y:S05]  /*18860*/  @P0 BRA `(.L_x_1034) ;  /* 0x0000000000100947 */ /* 0x000fea0003800000 */
[----:B------:R-:W-:Y:S05]  /*18870*/  @!P3 BRA `(.L_x_1034) ;  /* 0x00000000000cb947 */ /* 0x000fea0003800000 */
[----:B-----5:R-:W2:Y:S04]  /*18880*/  LDG.E R0, desc[UR44][R6.64] ;  /* 0x0000002c06007981 */ /* 0x020ea8000c1e1900 */
[----:B------:R-:W2:Y:S02]  /*18890*/  LDG.E R6, desc[UR44][R6.64+0x4] ;  /* 0x0000042c06067981 */ /* 0x000ea4000c1e1900 */
[----:B--2---:R-:W-:-:S07]  /*188a0*/  IMAD.IADD R0, R6, 0x1, -R0 ;  /* 0x0000000106007824 */ /* 0x004fce00078e0a00 */
.L_x_1034:
[----:B0-----:R-:W-:Y:S01]  /*188b0*/  SEL R2, R2, 0x1, P2 ;  /* 0x0000000102027807 */ /* 0x001fe20001000000 */
[----:B------:R-:W-:Y:S02]  /*188c0*/  ULDC.64 UR4, c[0x0][0xa20] ;  /* 0x0002880000047ab9 */ /* 0x000fe40000000a00 */
[----:B------:R-:W-:Y:S02]  /*188d0*/  ISETP.NE.U32.AND P0, PT, RZ, UR4, PT ;  /* 0x00000004ff007c0c */ /* 0x000fe4000bf05070 */
[----:B-1----:R-:W-:Y:S02]  /*188e0*/  IMAD R2, R2, R3, RZ ;  /* 0x0000000302027224 */ /* 0x002fe400078e02ff */
[----:B-----5:R-:W-:Y:S01]  /*188f0*/  IMAD.IADD R3, R9, 0x1, R8 ;  /* 0x0000000109037824 */ /* 0x020fe200078e0208 */
[----:B------:R-:W-:-:S04]  /*18900*/  ISETP.NE.AND.EX P0, PT, RZ, UR5, PT, P0 ;  /* 0x00000005ff007c0c */ /* 0x000fc8000bf05300 */
[----:B------:R0:W-:Y:S09]  /*18910*/  STL [R1+0x1c], R3 ;  /* 0x00001c0301007387 */ /* 0x0001f20000100800 */
[----:B------:R-:W-:Y:S05]  /*18920*/  @!P0 BRA `(.L_x_1035) ;  /* 0x0000000000108947 */ /* 0x000fea0003800000 */
[----:B0-----:R-:W0:Y:S02]  /*18930*/  LDC.64 R2, c[0x0][0xa20] ;  /* 0x00028800ff027b82 */ /* 0x001e240000000a00 */
[----:B0-----:R-:W-:-:S06]  /*18940*/  IMAD.WIDE R2, R12, 0x4, R2 ;  /* 0x000000040c027825 */ /* 0x001fcc00078e0202 */
[----:B------:R1:W5:Y:S01]  /*18950*/  LDG.E R2, desc[UR44][R2.64] ;  /* 0x0000002c02027981 */ /* 0x000362000c1e1900 */
[----:B------:R-:W-:Y:S05]  /*18960*/  BRA `(.L_x_1036) ;  /* 0x0000000000107947 */ /* 0x000fea0003800000 */
.L_x_1035:
[----:B------:R-:W-:Y:S05]  /*18970*/  @!P1 BRA `(.L_x_1036) ;  /* 0x00000000000c9947 */ /* 0x000fea0003800000 */
[----:B------:R-:W2:Y:S04]  /*18980*/  LDG.E R2, desc[UR44][R4.64] ;  /* 0x0000002c04027981 */ /* 0x000ea8000c1e1900 */
[----:B------:R-:W2:Y:S02]  /*18990*/  LDG.E R4, desc[UR44][R4.64+0x4] ;  /* 0x0000042c04047981 */ /* 0x000ea4000c1e1900 */
[----:B--2---:R-:W-:-:S07]  /*189a0*/  IMAD.IADD R2, R4, 0x1, -R2 ;  /* 0x0000000104027824 */ /* 0x004fce00078e0a02 */
.L_x_1036:
[----:B------:R-:W2:Y:S01]  /*189b0*/  LDL R9, [R1+0x4] ;  /* 0x0000040001097983 */ /* 0x000ea20000100800 */
[----:B-----5:R-:W-:Y:S02]  /*189c0*/  IMAD.IADD R8, R2, 0x1, -R8 ;  /* 0x0000000102087824 */ /* 0x020fe400078e0a08 */
[----:B01----:R-:W0:Y:S02]  /*189d0*/  LDC.64 R2, c[0x0][0x9e0] ;  /* 0x00027800ff027b82 */ /* 0x003e240000000a00 */
[----:B0-----:R-:W-:Y:S02]  /*189e0*/  ISETP.GE.AND P1, PT, R3, 0x1, PT ;  /* 0x000000010300780c */ /* 0x001fe40003f26270 */
[----:B--2---:R-:W-:-:S04]  /*189f0*/  LEA R6, R9, 0x80, 0x7 ;  /* 0x0000008009067811 */ /* 0x004fc800078e38ff */
[----:B------:R-:W-:-:S05]  /*18a00*/  IADD3 R6, R8, R6, -R0 ;  /* 0x0000000608067210 */ /* 0x000fca0007ffe800 */
[----:B------:R-:W-:Y:S02]  /*18a10*/  IMAD.IADD R2, R6, 0x1, R2 ;  /* 0x0000000106027824 */ /* 0x000fe400078e0202 */
[----:B------:R-:W-:Y:S05]  /*18a20*/  @!P1 BRA `(.L_x_1037) ;  /* 0x0000000000409947 */ /* 0x000fea0003800000 */
        /* <DEDUP_REMOVED lines=10> */
.L_x_1038:
[----:B------:R-:W-:-:S13]  /*18ad0*/  ISETP.NE.AND P0, PT, R3, 0x1, PT ;  /* 0x000000010300780c */ /* 0x000fda0003f05270 */
[----:B------:R-:W0:Y:S02]  /*18ae0*/  @P0 LDC.64 R4, c[0x0][0x9e8] ;  /* 0x00027a00ff040b82 */ /* 0x000e240000000a00 */
[----:B0-----:R-:W-:-:S05]  /*18af0*/  @P0 IMAD.HI.U32 R4, R7, R4, RZ ;  /* 0x0000000407040227 */ /* 0x001fca00078e00ff */
[----:B------:R-:W-:-:S07]  /*18b00*/  @P0 SHF.R.U32.HI R7, RZ, R5, R4 ;  /* 0x00000005ff070219 */ /* 0x000fce0000011604 */
.L_x_1039:
[----:B------:R-:W-:-:S05]  /*18b10*/  IMAD R7, R7, R3, R3 ;  /* 0x0000000307077224 */ /* 0x000fca00078e0203 */
[----:B------:R-:W-:-:S07]  /*18b20*/  VIMNMX R2, R2, R7, PT ;  /* 0x0000000702027248 */ /* 0x000fce0003fe0100 */
.L_x_1037:
[----:B------:R-:W-:Y:S01]  /*18b30*/  VIADD R2, R2, 0xbf ;  /* 0x000000bf02027836 */ /* 0x000fe20000000000 */
[----:B------:R-:W-:Y:S01]  /*18b40*/  ULDC UR4, c[0x0][0x9dc] ;  /* 0x0002770000047ab9 */ /* 0x000fe20000000800 */
[----:B------:R-:W-:Y:S02]  /*18b50*/  IMAD R0, R9, 0x80, -R0 ;  /* 0x0000008009007824 */ /* 0x000fe400078e0a00 */
[----:B------:R-:W-:-:S04]  /*18b60*/  IMAD.HI R5, R2, 0x2aaaaaab, RZ ;  /* 0x2aaaaaab02057827 */ /* 0x000fc800078e02ff */
[C---:B------:R-:W-:Y:S02]  /*18b70*/  VIADD R4, R8.reuse, 0xbf ;  /* 0x000000bf08047836 */ /* 0x040fe40000000000 */
[----:B------:R-:W-:Y:S01]  /*18b80*/  IMAD.IADD R2, R8, 0x1, R0 ;  /* 0x0000000108027824 */ /* 0x000fe200078e0200 */
[----:B------:R-:W-:Y:S01]  /*18b90*/  SHF.R.U32.HI R0, RZ, 0x1f, R5 ;  /* 0x0000001fff007819 */ /* 0x000fe20000011605 */
[----:B------:R-:W-:-:S03]  /*18ba0*/  IMAD.HI R4, R4, 0x2aaaaaab, RZ ;  /* 0x2aaaaaab04047827 */ /* 0x000fc600078e02ff */
[----:B------:R-:W-:Y:S02]  /*18bb0*/  LEA.HI.SX32 R0, R5, R0, 0x1b ;  /* 0x0000000005007211 */ /* 0x000fe400078fdaff */
[----:B------:R-:W-:-:S04]  /*18bc0*/  SHF.R.U32.HI R5, RZ, 0x1f, R4 ;  /* 0x0000001fff057819 */ /* 0x000fc80000011604 */
[----:B------:R-:W-:-:S04]  /*18bd0*/  LEA.HI.SX32 R5, R4, R5, 0x1b ;  /* 0x0000000504057211 */ /* 0x000fc800078fdaff */
[----:B------:R-:W-:Y:S01]  /*18be0*/  VIMNMX R17, R5, R0, PT ;  /* 0x0000000005117248 */ /* 0x000fe20003fe0100 */
[----:B------:R-:W-:Y:S01]  /*18bf0*/  VIADD R0, R2, -UR4 ;  /* 0x8000000402007c36 */ /* 0x000fe20008000000 */
        /* <DEDUP_REMOVED lines=10> */
.L_x_1041:
[----:B------:R-:W-:-:S13]  /*18ca0*/  ISETP.NE.AND P0, PT, R3, 0x1, PT ;  /* 0x000000010300780c */ /* 0x000fda0003f05270 */
[----:B------:R-:W0:Y:S02]  /*18cb0*/  @P0 LDC.64 R4, c[0x0][0x9e8] ;  /* 0x00027a00ff040b82 */ /* 0x000e240000000a00 */
[----:B0-----:R-:W-:-:S05]  /*18cc0*/  @P0 IMAD.HI.U32 R4, R2, R4, RZ ;  /* 0x0000000402040227 */ /* 0x001fca00078e00ff */
[----:B------:R-:W-:-:S07]  /*18cd0*/  @P0 SHF.R.U32.HI R2, RZ, R5, R4 ;  /* 0x00000005ff020219 */ /* 0x000fce0000011604 */
.L_x_1042:
[----:B------:R-:W-:-:S05]  /*18ce0*/  IMAD R2, R2, R3, RZ ;  /* 0x0000000302027224 */ /* 0x000fca00078e02ff */
[----:B------:R-:W-:-:S07]  /*18cf0*/  VIMNMX R0, R0, R2, !PT ;  /* 0x0000000200007248 */ /* 0x000fce0007fe0100 */
.L_x_1040:
[----:B------:R-:W-:Y:S01]  /*18d00*/  IMAD.HI R0, R0, 0x2aaaaaab, RZ ;  /* 0x2aaaaaab00007827 */ /* 0x000fe200078e02ff */
[----:B------:R-:W-:Y:S04]  /*18d10*/  BSSY B6, `(.L_x_1043) ;  /* 0x0000296000067945 */ /* 0x000fe80003800000 */
[----:B------:R-:W-:-:S04]  /*18d20*/  SHF.R.U32.HI R2, RZ, 0x1f, R0 ;  /* 0x0000001fff027819 */ /* 0x000fc80000011600 */
[----:B------:R-:W-:-:S04]  /*18d30*/  LEA.HI.SX32 R2, R0, R2, 0x1b ;  /* 0x0000000200027211 */ /* 0x000fc800078fdaff */
[----:B------:R-:W-:-:S04]  /*18d40*/  VIMNMX R3, RZ, R2, !PT ;  /* 0x00000002ff037248 */ /* 0x000fc80007fe0100 */
[----:B------:R-:W-:Y:S01]  /*18d50*/  ISETP.GT.AND P0, PT, R17, R3, PT ;  /* 0x000000031100720c */ /* 0x000fe20003f04270 */
[----:B------:R0:W-:-:S12]  /*18d60*/  STL [R1+0x18], R3 ;  /* 0x0000180301007387 */ /* 0x0001d80000100800 */
[----:B0-----:R-:W-:Y:S05]  /*18d70*/  @P0 BRA `(.L_x_1044) ;  /* 0x0000000000480947 */ /* 0x001fea0003800000 */
        /* <DEDUP_REMOVED lines=18> */
.L_x_1044:
        /* <DEDUP_REMOVED lines=23> */
.L_x_1046:
        /* <DEDUP_REMOVED lines=22> */
.L_x_1047:
        /* <DEDUP_REMOVED lines=20> */
.L_x_1048:
[----:B------:R-:W-:-:S13]  /*192b0*/  LOP3.LUT P6, RZ, R18, 0x3ff, RZ, 0xc0, !PT ;  /* 0x000003ff12ff7812 */ /* 0x000fda00078cc0ff */
        /* <DEDUP_REMOVED lines=17> */
.L_x_1049:
[----:B------:R-:W2:Y:S01]  /*193d0*/  LDL.LU R6, [R1+0x4] ;  /* 0x0000040001067983 */ /* 0x000ea20000300800 */
[----:B------:R-:W0:Y:S08]  /*193e0*/  LDC.64 R2, c[0x0][0x9f8] ;  /* 0x00027e00ff027b82 */ /* 0x000e300000000a00 */
[----:B------:R-:W1:Y:S01]  /*193f0*/  LDC R0, c[0x0][0x428] ;  /* 0x00010a00ff007b82 */ /* 0x000e620000000800 */
[----:B------:R-:W3:Y:S01]  /*19400*/  LDL R5, [R1+0xc] ;  /* 0x00000c0001057983 */ /* 0x000ee20000100800 */
[----:B------:R-:W4:Y:S01]  /*19410*/  S2R R4, SR_TID.X ;  /* 0x0000000000047919 */ /* 0x000f220000002100 */
[----:B------:R-:W-:Y:S01]  /*19420*/  IMAD.U32 R7, RZ, RZ, UR38 ;  /* 0x00000026ff077e24 */ /* 0x000fe2000f8e00ff */
[----:B------:R-:W-:Y:S01]  /*19430*/  ULDC.64 UR4, c[0x0][0xa00] ;  /* 0x0002800000047ab9 */ /* 0x000fe20000000a00 */
[----:B------:R-:W-:Y:S01]  /*19440*/  ULDC.64 UR6, c[0x0][0xa08] ;  /* 0x0002820000067ab9 */ /* 0x000fe20000000a00 */
[----:B0-----:R-:W-:-:S04]  /*19450*/  ISETP.NE.U32.AND P0, PT, R2, RZ, PT ;  /* 0x000000ff0200720c */ /* 0x001fc80003f05070 */
[----:B------:R-:W-:-:S13]  /*19460*/  ISETP.NE.AND.EX P0, PT, R3, RZ, PT, P0 ;  /* 0x000000ff0300720c */ /* 0x000fda0003f05300 */
[----:B------:R-:W0:Y:S01]  /*19470*/  @P0 LDC.64 R2, c[0x0][0x9f8] ;  /* 0x00027e00ff020b82 */ /* 0x000e220000000a00 */
[----:B---3--:R-:W-:Y:S02]  /*19480*/  IMAD.MOV.U32 R21, RZ, RZ, R5 ;  /* 0x000000ffff157224 */ /* 0x008fe400078e0005 */
[----:B0-----:R-:W-:-:S05]  /*19490*/  @P0 IMAD.WIDE R2, R5, 0x4, R2 ;  /* 0x0000000405020825 */ /* 0x001fca00078e0202 */
[----:B------:R0:W3:Y:S01]  /*194a0*/  @P0 LDG.E R21, desc[UR44][R2.64] ;  /* 0x0000002c02150981 */ /* 0x0000e2000c1e1900 */
[----:B-1----:R-:W-:Y:S01]  /*194b0*/  ISETP.NE.AND P0, PT, R0, 0x1, PT ;  /* 0x000000010000780c */ /* 0x002fe20003f05270 */
[----:B--2---:R-:W-:Y:S01]  /*194c0*/  IMAD R8, R6, 0x80, R19 ;  /* 0x0000008006087824 */ /* 0x004fe200078e0213 */
[----:B----4-:R-:W-:Y:S01]  /*194d0*/  LOP3.LUT R18, R4, 0x7f, RZ, 0xc0, !PT ;  /* 0x0000007f04127812 */ /* 0x010fe200078ec0ff */
[----:B------:R-:W-:Y:S01]  /*194e0*/  UMOV UR36, URZ ;  /* 0x0000003f00247c82 */ /* 0x000fe20008000000 */
[----:B------:R-:W-:Y:S02]  /*194f0*/  SHF.R.U32.HI R4, RZ, 0x5, R4 ;  /* 0x00000005ff047819 */ /* 0x000fe40000011604 */
[----:B------:R-:W-:Y:S02]  /*19500*/  ISETP.NE.AND P1, PT, R18, RZ, PT ;  /* 0x000000ff1200720c */ /* 0x000fe40003f25270 */
[----:B------:R-:W-:Y:S02]  /*19510*/  R2UR UR37, R8 ;  /* 0x00000000082572ca */ /* 0x000fe400000e0000 */
[----:B------:R-:W-:-:S03]  /*19520*/  LOP3.LUT R4, R4, 0x3, RZ, 0xc0, !PT ;  /* 0x0000000304047812 */ /* 0x000fc600078ec0ff */
[----:B------:R-:W1:Y:S06]  /*19530*/  @P0 LDC R0, c[0x0][0x42c] ;  /* 0x00010b00ff000b82 */ /* 0x000e6c0000000800 */
[----:B------:R-:W-:Y:S02]  /*19540*/  VOTEU.ALL UP1, P1 ;  /* 0x00000000003f7886 */ /* 0x000fe40000820000 */
[----:B0-----:R-:W0:Y:S01]  /*19550*/  @P0 LDC R2, c[0x0][0x430] ;  /* 0x00010c00ff020b82 */ /* 0x001e220000000800 */
[----:B-1----:R-:W-:-:S05]  /*19560*/  @P0 IMAD.HI.U32 R0, R0, UR38, RZ ;  /* 0x0000002600000c27 */ /* 0x002fca000f8e00ff */
[----:B0-----:R-:W-:Y:S02]  /*19570*/  @P0 SHF.R.U32.HI R7, RZ, R2, R0 ;  /* 0x00000002ff070219 */ /* 0x001fe40000011600 */
[----:B------:R-:W0:Y:S01]  /*19580*/  LDC.64 R2, c[0x0][0x3f8] ;  /* 0x0000fe00ff027b82 */ /* 0x000e220000000a00 */
[----:B------:R-:W-:Y:S01]  /*19590*/  ISETP.NE.U32.AND P0, PT, RZ, UR4, PT ;  /* 0x00000004ff007c0c */ /* 0x000fe2000bf05070 */
[----:B------:R-:W-:Y:S01]  /*195a0*/  @!UP1 UIADD3 UR4, UP0, UR42, 0x270, URZ ;  /* 0x000002702a049890 */ /* 0x000fe2000ff1e03f */
[----:B------:R1:W-:Y:S02]  /*195b0*/  STL [R1+0x8], R7 ;  /* 0x0000080701007387 */ /* 0x0003e40000100800 */
[----:B------:R-:W-:Y:S01]  /*195c0*/  ISETP.NE.AND.EX P0, PT, RZ, UR5, PT, P0 ;  /* 0x00000005ff007c0c */ /* 0x000fe2000bf05300 */
[----:B------:R-:W-:-:S03]  /*195d0*/  @!UP1 UIADD3.X UR5, URZ, UR43, URZ, UP0, !UPT ;  /* 0x0000002b3f059290 */ /* 0x000fc600087fe43f */
[----:B------:R-:W-:-:S04]  /*195e0*/  SEL R9, R5, RZ, !P0 ;  /* 0x000000ff05097207 */ /* 0x000fc80004000000 */
[----:B------:R-:W-:Y:S02]  /*195f0*/  R2UR UR39, R9 ;  /* 0x00000000092772ca */ /* 0x000fe400000e0000 */
[----:B0-----:R-:W-:Y:S01]  /*19600*/  LOP3.LUT P0, RZ, R2, UR6, RZ, 0xfc, !PT ;  /* 0x0000000602ff7c12 */ /* 0x001fe2000f80fcff */
[----:B------:R-:W-:-:S10]  /*19610*/  UMOV UR6, 0xffffffff ;  /* 0xffffffff00067882 */ /* 0x000fd40000000000 */
[----:B------:R1:W-:Y:S01]  /*19620*/  @!UP1 UTMAPF.L2.4D [UR36], [UR4] ;  /* 0x00000024040095b8 */ /* 0x0003e20008018000 */
[----:B------:R-:W-:Y:S02]  /*19630*/  LOP3.LUT P0, RZ, R3, UR7, RZ, 0xfc, P0 ;  /* 0x0000000703ff7c12 */ /* 0x000fe4000800fcff */
[----:B---3--:R-:W-:Y:S02]  /*19640*/  SHF.R.S32.HI R19, RZ, 0x1f, R21 ;  /* 0x0000001fff137819 */ /* 0x008fe40000011415 */
[----:B------:R-:W-:-:S03]  /*19650*/  SEL R0, R21, RZ, !P0 ;  /* 0x000000ff15007207 */ /* 0x000fc60004000000 */
[----:B------:R1:W-:Y:S01]  /*19660*/  STL [R1+0x4], R19 ;  /* 0x0000041301007387 */ /* 0x0003e20000100800 */
[----:B------:R-:W-:Y:S05]  /*19670*/  BRA.DIV UR6, `(.L_x_1050) ;  /* 0x0000003606007947 */ /* 0x000fea000b800000 */
[----:B------:R0:W2:Y:S02]  /*19680*/  SHFL.IDX PT, R14, R4, RZ, 0x1f ;  /* 0x00001fff040e7589 */ /* 0x0000a400000e0000 */
.L_x_1118:
[----:B--2---:R-:W-:Y:S02]  /*19690*/  ISETP.NE.AND P0, PT, R14, RZ, PT ;  /* 0x000000ff0e00720c */ /* 0x004fe40003f05270 */
[----:B------:R-:W-:-:S11]  /*196a0*/  PLOP3.LUT P6, PT, PT, PT, PT, 0x8, 0x0 ;  /* 0x000000000000781c */ /* 0x000fd60003fce170 */
[----:B------:R-:W-:Y:S05]  /*196b0*/  @P0 BRA `(.L_x_1051) ;  /* 0x0000000400980947 */ /* 0x000fea0003800000 */
[----:B-1----:R-:W-:Y:S01]  /*196c0*/  UMOV UR4, 0xffffffff ;  /* 0xffffffff00047882 */ /* 0x002fe20000000000 */
[----:B0-----:R-:W-:Y:S02]  /*196d0*/  VIADD R4, R17, 0xffffffff ;  /* 0xffffffff11047836 */ /* 0x001fe40000000000 */
[----:B------:R-:W-:Y:S05]  /*196e0*/  BRA.DIV UR4, `(.L_x_1052) ;  /* 0x0000003604047947 */ /* 0x000fea000b800000 */
[----:B------:R-:W-:-:S13]  /*196f0*/  ELECT P6, URZ, PT ;  /* 0x00000000003f782f */ /* 0x000fda00038c0000 */
.L_x_1121:
[----:B------:R-:W-:Y:S05]  /*19700*/  @!P6 BRA `(.L_x_1053) ;  /* 0x000000040040e947 */ /* 0x000fea0003800000 */
[----:B------:R-:W-:-:S04]  /*19710*/  ISETP.NE.U32.AND P0, PT, R2, RZ, PT ;  /* 0x000000ff0200720c */ /* 0x000fc80003f05070 */
[----:B------:R-:W-:-:S13]  /*19720*/  ISETP.NE.AND.EX P0, PT, R3, RZ, PT, P0 ;  /* 0x000000ff0300720c */ /* 0x000fda0003f05300 */
[----:B------:R-:W-:Y:S05]  /*19730*/  @!P0 BRA `(.L_x_1054) ;  /* 0x0000000000488947 */ /* 0x000fea0003800000 */
[----:B------:R-:W0:Y:S01]  /*19740*/  LDC R10, c[0x0][0x41c] ;  /* 0x00010700ff0a7b82 */ /* 0x000e220000000800 */
[----:B------:R-:W-:Y:S01]  /*19750*/  IMAD.MOV.U32 R0, RZ, RZ, R4 ;  /* 0x000000ffff007224 */ /* 0x000fe200078e0004 */
[----:B------:R-:W-:Y:S01]  /*19760*/  ULDC.64 UR4, c[0x0][0x408] ;  /* 0x0001020000047ab9 */ /* 0x000fe20000000a00 */
[----:B0-----:R-:W-:-:S13]  /*19770*/  ISETP.NE.AND P0, PT, R10, 0x1, PT ;  /* 0x000000010a00780c */ /* 0x001fda0003f05270 */
[----:B------:R-:W0:Y:S02]  /*19780*/  @P0 LDC.64 R6, c[0x0][0x420] ;  /* 0x00010800ff060b82 */ /* 0x000e240000000a00 */
[----:B0-----:R-:W-:-:S05]  /*19790*/  @P0 IMAD.HI.U32 R6, R4, R6, RZ ;  /* 0x0000000604060227 */ /* 0x001fca00078e00ff */
[----:B------:R-:W-:-:S04]  /*197a0*/  @P0 SHF.R.U32.HI R0, RZ, R7, R6 ;  /* 0x00000007ff000219 */ /* 0x000fc80000011606 */
[--C-:B------:R-:W-:Y:S01]  /*197b0*/  SHF.R.S32.HI R7, RZ, 0x1f, R0.reuse ;  /* 0x0000001fff077819 */ /* 0x100fe20000011400 */
[--C-:B------:R-:W-:Y:S02]  /*197c0*/  IMAD.MOV R5, RZ, RZ, -R0.reuse ;  /* 0x000000ffff057224 */ /* 0x100fe400078e0a00 */
[----:B------:R-:W-:Y:S02]  /*197d0*/  IMAD.MOV.U32 R6, RZ, RZ, R0 ;  /* 0x000000ffff067224 */ /* 0x000fe400078e0000 */
        /* <DEDUP_REMOVED lines=8> */
.L_x_1054:
[----:B0-----:R-:W2:Y:S04]  /*19860*/  LDL R3, [R1+0x10] ;  /* 0x0000100001037983 */ /* 0x001ea80000100800 */
[----:B------:R-:W3:Y:S01]  /*19870*/  LDL R2, [R1+0x14] ;  /* 0x0000140001027983 */ /* 0x000ee20000100800 */
[----:B------:R-:W-:Y:S02]  /*19880*/  ISETP.NE.AND P0, PT, R18, RZ, PT ;  /* 0x000000ff1200720c */ /* 0x000fe40003f05270 */
[----:B--2---:R-:W-:Y:S02]  /*19890*/  LEA R5, R3, UR40, 0x3 ;  /* 0x0000002803057c11 */ /* 0x004fe4000f8e18ff */
[----:B---3--:R-:W-:-:S04]  /*198a0*/  SHF.L.U32 R3, R2, 0x1f, RZ ;  /* 0x0000001f02037819 */ /* 0x008fc800000006ff */
[----:B------:R-:W0:Y:S02]  /*198b0*/  SYNCS.PHASECHK.TRANS64.TRYWAIT P2, [R5+URZ+0x28880], R3 ;  /* 0x02888003050075a7 */ /* 0x000e24000804017f */
[----:B0-----:R-:W-:Y:S05]  /*198c0*/  @!P2 BRA `(.L_x_1055) ;  /* 0x0000003000aca947 */ /* 0x001fea0003800000 */
.L_x_1122:
        /* <DEDUP_REMOVED lines=8> */
.L_x_1056:
        /* <DEDUP_REMOVED lines=21> */
.L_x_1123:
        /* <DEDUP_REMOVED lines=8> */
.L_x_1058:
        /* <DEDUP_REMOVED lines=15> */
.L_x_1053:
        /* <DEDUP_REMOVED lines=17> */
.L_x_1051:
[----:B------:R-:W2:Y:S01]  /*19d20*/  LDL.LU R3, [R1+0x30] ;  /* 0x0000300001037983 */ /* 0x000ea20000300800 */
[----:B------:R-:W-:Y:S01]  /*19d30*/  BSSY B0, `(.L_x_1059) ;  /* 0x0000009000007945 */ /* 0x000fe20003800000 */
[----:B--2---:R-:W-:-:S05]  /*19d40*/  VIADD R3, R3, 0x1 ;  /* 0x0000000103037836 */ /* 0x004fca0000000000 */
[----:B------:R-:W-:Y:S01]  /*19d50*/  LEA.HI R2, R3, R3, RZ, 0x1 ;  /* 0x0000000303027211 */ /* 0x000fe200078f08ff */
[----:B------:R2:W-:Y:S03]  /*19d60*/  STL [R1+0x30], R3 ;  /* 0x0000300301007387 */ /* 0x0005e60000100800 */
[----:B------:R-:W-:-:S05]  /*19d70*/  LOP3.LUT R2, R2, 0xfffffffe, RZ, 0xc0, !PT ;  /* 0xfffffffe02027812 */ /* 0x000fca00078ec0ff */
[----:B------:R-:W-:-:S05]  /*19d80*/  IMAD.IADD R2, R3, 0x1, -R2 ;  /* 0x0000000103027824 */ /* 0x000fca00078e0a02 */
[----:B------:R-:W-:-:S04]  /*19d90*/  SHF.L.U32 R2, R2, 0x1f, RZ ;  /* 0x0000001f02027819 */ /* 0x000fc800000006ff */
[----:B------:R-:W3:Y:S02]  /*19da0*/  SYNCS.PHASECHK.TRANS64.TRYWAIT P0, [UR40+0x28820], R2 ;  /* 0x02882002ff0075a7 */ /* 0x000ee40008000168 */
[----:B--23--:R-:W-:Y:S05]  /*19db0*/  @!P0 BRA `(.L_x_1060) ;  /* 0x0000002c00988947 */ /* 0x00cfea0003800000 */
.L_x_1124:
[----:B-1----:R-:W-:Y:S05]  /*19dc0*/  BSYNC B0 ;  /* 0x0000000000007941 */ /* 0x002fea0003800000 */
.L_x_1059:
[----:B--2---:R-:W2:Y:S01]  /*19dd0*/  LDL R3, [R1+0x18] ;  /* 0x0000180001037983 */ /* 0x004ea20000100800 */
[----:B------:R-:W-:-:S05]  /*19de0*/  VIADD R17, R17, 0xfffffffe ;  /* 0xfffffffe11117836 */ /* 0x000fca0000000000 */
[----:B--2---:R-:W-:-:S13]  /*19df0*/  ISETP.GE.AND P0, PT, R17, R3, PT ;  /* 0x000000031100720c */ /* 0x004fda0003f06270 */
[----:B------:R-:W-:Y:S05]  /*19e00*/  @!P0 BRA `(.L_x_1061) ;  /* 0x0000000c00c88947 */ /* 0x000fea0003800000 */
[----:B------:R1:W5:Y:S01]  /*19e10*/  LDL.LU R6, [R1+0x10] ;  /* 0x0000100001067983 */ /* 0x0003620000300800 */
[----:B------:R-:W-:-:S03]  /*19e20*/  IMAD.MOV.U32 R19, RZ, RZ, R17 ;  /* 0x000000ffff137224 */ /* 0x000fc600078e0011 */
[----:B------:R1:W5:Y:S04]  /*19e30*/  LDL.LU R7, [R1+0x14] ;  /* 0x0000140001077983 */ /* 0x0003680000300800 */
.L_x_1081:
[----:B-----5:R-:W-:Y:S01]  /*19e40*/  VIADD R3, R6, 0x1 ;  /* 0x0000000106037836 */ /* 0x020fe20000000000 */
[----:B------:R-:W-:Y:S05]  /*19e50*/  YIELD ;  /* 0x0000000000007946 */ /* 0x000fea0003800000 */
[----:B------:R-:W-:Y:S01]  /*19e60*/  ISETP.NE.AND P0, PT, R3, 0x2, PT ;  /* 0x000000020300780c */ /* 0x000fe20003f05270 */
[----:B------:R-:W-:Y:S03]  /*19e70*/  BSSY B0, `(.L_x_1062) ;  /* 0x000006d000007945 */ /* 0x000fe60003800000 */
[----:B------:R-:W-:-:S02]  /*19e80*/  SEL R2, RZ, 0x1, P0 ;  /* 0x00000001ff027807 */ /* 0x000fc40000000000 */
[----:B--2---:R-:W-:Y:S02]  /*19e90*/  SEL R10, R3, RZ, P0 ;  /* 0x000000ff030a7207 */ /* 0x004fe40000000000 */
        /* <DEDUP_REMOVED lines=10> */
[----:B0-----:R-:W0:Y:S01]  /*19f40*/  LDC R4, c[0x0][0x41c] ;  /* 0x00010700ff047b82 */ /* 0x001e220000000800 */
[----:B------:R-:W-:Y:S01]  /*19f50*/  ULDC.64 UR6, c[0x0][0x408] ;  /* 0x0001020000067ab9 */ /* 0x000fe20000000a00 */
[----:B0-----:R-:W-:-:S13]  /*19f60*/  ISETP.NE.AND P0, PT, R4, 0x1, PT ;  /* 0x000000010400780c */ /* 0x001fda0003f05270 */
[----:B------:R-:W0:Y:S02]  /*19f70*/  @P0 LDC.64 R2, c[0x0][0x420] ;  /* 0x00010800ff020b82 */ /* 0x000e240000000a00 */
[----:B0-----:R-:W-:-:S04]  /*19f80*/  @P0 IMAD.HI.U32 R0, R19, R2, RZ ;  /* 0x0000000213000227 */ /* 0x001fc800078e00ff */
[----:B------:R-:W-:Y:S01]  /*19f90*/  IMAD.MOV.U32 R2, RZ, RZ, R19 ;  /* 0x000000ffff027224 */ /* 0x000fe200078e0013 */
[----:B------:R-:W-:-:S04]  /*19fa0*/  @P0 SHF.R.U32.HI R2, RZ, R3, R0 ;  /* 0x00000003ff020219 */ /* 0x000fc80000011600 */
[--C-:B------:R-:W-:Y:S01]  /*19fb0*/  SHF.R.S32.HI R3, RZ, 0x1f, R2.reuse ;  /* 0x0000001fff037819 */ /* 0x100fe20000011402 */
[--C-:B------:R-:W-:Y:S02]  /*19fc0*/  IMAD.MOV R8, RZ, RZ, -R2.reuse ;  /* 0x000000ffff087224 */ /* 0x100fe400078e0a02 */
[----:B------:R-:W-:-:S04]  /*19fd0*/  IMAD.WIDE.U32 R2, R21, UR6, R2 ;  /* 0x0000000615027c25 */ /* 0x000fc8000f8e0002 */
[----:B------:R-:W-:Y:S01]  /*19fe0*/  IMAD R8, R4, R8, R19 ;  /* 0x0000000804087224 */ /* 0x000fe200078e0213 */
[----:B------:R-:W-:Y:S01]  /*19ff0*/  LEA R4, P0, R2, UR4, 0x2 ;  /* 0x0000000402047c11 */ /* 0x000fe2000f8010ff */
[----:B---3--:R-:W-:-:S04]  /*1a000*/  IMAD R0, R5, UR6, RZ ;  /* 0x0000000605007c24 */ /* 0x008fc8000f8e02ff */
[----:B------:R-:W-:-:S04]  /*1a010*/  IMAD R0, R21, UR7, R0 ;  /* 0x0000000715007c24 */ /* 0x000fc8000f8e0200 */
[----:B------:R-:W-:-:S05]  /*1a020*/  IMAD.IADD R0, R0, 0x1, R3 ;  /* 0x0000000100007824 */ /* 0x000fca00078e0203 */
[----:B------:R-:W-:-:S05]  /*1a030*/  LEA.HI.X R5, R2, UR5, R0, 0x2, P0 ;  /* 0x0000000502057c11 */ /* 0x000fca00080f1400 */
[----:B------:R3:W5:Y:S02]  /*1a040*/  LDG.E R0, desc[UR44][R4.64] ;  /* 0x0000002c04007981 */ /* 0x000764000c1e1900 */
.L_x_1064:
[----:B0--3--:R-:W-:Y:S01]  /*1a050*/  LEA R4, R10, UR40, 0x3 ;  /* 0x000000280a047c11 */ /* 0x009fe2000f8e18ff */
[----:B------:R-:W0:Y:S01]  /*1a060*/  S2R R2, SR_TID.X ;  /* 0x0000000000027919 */ /* 0x000e220000002100 */
[----:B------:R-:W-:Y:S01]  /*1a070*/  SHF.L.U32 R3, R9, 0x1f, RZ ;  /* 0x0000001f09037819 */ /* 0x000fe200000006ff */
[----:B------:R-:W-:Y:S03]  /*1a080*/  BSSY B1, `(.L_x_1065) ;  /* 0x0000005000017945 */ /* 0x000fe60003800000 */
[----:B------:R-:W3:Y:S01]  /*1a090*/  SYNCS.PHASECHK.TRANS64.TRYWAIT P0, [R4+URZ+0x28880], R3 ;  /* 0x02888003040075a7 */ /* 0x000ee2000800017f */
[----:B0-----:R-:W-:-:S04]  /*1a0a0*/  LOP3.LUT R2, R2, 0x7f, RZ, 0xc0, !PT ;  /* 0x0000007f02027812 */ /* 0x001fc800078ec0ff */
[----:B------:R-:W-:Y:S01]  /*1a0b0*/  ISETP.NE.AND P2, PT, R2, RZ, PT ;  /* 0x000000ff0200720c */ /* 0x000fe20003f45270 */
[----:B---3--:R-:W-:-:S12]  /*1a0c0*/  @!P0 BRA `(.L_x_1066) ;  /* 0x0000002800ec8947 */ /* 0x008fd80003800000 */
.L_x_1125:
[----:B------:R-:W-:Y:S05]  /*1a0d0*/  BSYNC B1 ;  /* 0x0000000000017941 */ /* 0x000fea0003800000 */
.L_x_1065:
        /* <DEDUP_REMOVED lines=9> */
.L_x_1068:
[----:B------:R-:W-:Y:S05]  /*1a170*/  BSYNC B1 ;  /* 0x0000000000017941 */ /* 0x000fea0003800000 */
.L_x_1067:
        /* <DEDUP_REMOVED lines=16> */
.L_x_1069:
        /* <DEDUP_REMOVED lines=12> */
.L_x_1126:
[----:B------:R-:W-:Y:S05]  /*1a340*/  BSYNC B1 ;  /* 0x0000000000017941 */ /* 0x000fea0003800000 */
.L_x_1070:
[----:B------:R-:W-:Y:S01]  /*1a350*/  BSSY B1, `(.L_x_1072) ;  /* 0x000000b000017945 */ /* 0x000fe20003800000 */
[----:B------:R-:W-:Y:S02]  /*1a360*/  IMAD.MOV.U32 R8, RZ, RZ, 0x0 ;  /* 0x00000000ff087424 */ /* 0x000fe400078e00ff */
[----:B------:R-:W-:Y:S01]  /*1a370*/  IMAD.MOV.U32 R9, RZ, RZ, 0x14f00000 ;  /* 0x14f00000ff097424 */ /* 0x000fe200078e00ff */
[----:B------:R-:W-:Y:S06]  /*1a380*/  @P2 BRA `(.L_x_1073) ;  /* 0x00000000001c2947 */ /* 0x000fec0003800000 */
[----:B------:R-:W3:Y:S01]  /*1a390*/  S2R R11, SR_TID.X ;  /* 0x00000000000b7919 */ /* 0x000ee20000002100 */
[----:B0-2---:R-:W-:-:S04]  /*1a3a0*/  IMAD.MOV.U32 R3, RZ, RZ, 0x6000 ;  /* 0x00006000ff037424 */ /* 0x005fc800078e00ff */
[----:B------:R4:W-:Y:S01]  /*1a3b0*/  SYNCS.ARRIVE.TRANS64 RZ, [R4+URZ+0x28830], R3 ;  /* 0x0288300304ff79a7 */ /* 0x0009e2000800003f */
[----:B---3--:R-:W-:-:S04]  /*1a3c0*/  LOP3.LUT R11, R11, 0x1f, RZ, 0xc0, !PT ;  /* 0x0000001f0b0b7812 */ /* 0x008fc800078ec0ff */
[----:B------:R-:W-:-:S13]  /*1a3d0*/  ISETP.NE.AND P0, PT, R11, RZ, PT ;  /* 0x000000ff0b00720c */ /* 0x000fda0003f05270 */
[----:B----4-:R-:W-:Y:S05]  /*1a3e0*/  @!P0 BRA `(.L_x_1073) ;  /* 0x0000000000048947 */ /* 0x010fea0003800000 */
[----:B------:R-:W-:Y:S01]  /*1a3f0*/  BPT.TRAP 0x1 ;  /* 0x000000040000795c */ /* 0x000fe20000300000 */
.L_x_1073:
[----:B------:R-:W-:Y:S05]  /*1a400*/  BSYNC B1 ;  /* 0x0000000000017941 */ /* 0x000fea0003800000 */
.L_x_1072:
[----:B0-2---:R-:W2:Y:S01]  /*1a410*/  LDL R3, [R1+0x8] ;  /* 0x0000080001037983 */ /* 0x005ea20000100800 */
        /* <DEDUP_REMOVED lines=9> */
.L_x_1074:
        /* <DEDUP_REMOVED lines=9> */
.L_x_1063:
[----:B------:R-:W-:Y:S05]  /*1a540*/  BSYNC B0 ;  /* 0x0000000000007941 */ /* 0x000fea0003800000 */
.L_x_1062:
[----:B------:R-:W3:Y:S02]  /*1a550*/  LDL R3, [R1+0x34] ;  /* 0x0000340001037983 */ /* 0x000ee40000100800 */
[----:B---3--:R-:W-:-:S13]  /*1a560*/  ISETP.NE.AND P0, PT, R3, 0x3, PT ;  /* 0x000000030300780c */ /* 0x008fda0003f05270 */
[----:B------:R-:W-:Y:S05]  /*1a570*/  @!P0 BRA `(.L_x_1075) ;  /* 0x0000000000048947 */ /* 0x000fea0003800000 */
[----:B------:R-:W-:Y:S01]  /*1a580*/  BPT.TRAP 0x1 ;  /* 0x000000040000795c */ /* 0x000fe20000300000 */
.L_x_1075:
        /* <DEDUP_REMOVED lines=8> */
.L_x_1127:
[----:B------:R-:W-:Y:S05]  /*1a610*/  BSYNC B0 ;  /* 0x0000000000007941 */ /* 0x000fea0003800000 */
.L_x_1076:
[----:B------:R-:W-:Y:S05]  /*1a620*/  @!P0 BRA `(.L_x_1078) ;  /* 0x0000000000048947 */ /* 0x000fea0003800000 */
[----:B------:R-:W-:Y:S01]  /*1a630*/  BPT.TRAP 0x1 ;  /* 0x000000040000795c */ /* 0x000fe20000300000 */
.L_x_1078:
[----:B------:R-:W-:Y:S01]  /*1a640*/  SHF.L.U32 R3, R7, 0x1f, RZ ;  /* 0x0000001f07037819 */ /* 0x000fe200000006ff */
[----:B---3--:R-:W-:-:S03]  /*1a650*/  IMAD R2, R6, 0x6000, RZ ;  /* 0x0000600006027824 */ /* 0x008fc600078e02ff */
[----:B------:R-:W3:Y:S02]  /*1a660*/  SYNCS.PHASECHK.TRANS64.TRYWAIT P2, [R20+URZ+0x28860], R3 ;  /* 0x02886003140075a7 */ /* 0x000ee4000804017f */
[----:B---3--:R-:W-:Y:S05]  /*1a670*/  @!P2 BRA `(.L_x_1079) ;  /* 0x0000002400bca947 */ /* 0x008fea0003800000 */
.L_x_1128:
[----:B0-----:R-:W3:Y:S04]  /*1a680*/  LDL R4, [R1+0x24] ;  /* 0x0000240001047983 */ /* 0x001ee80000100800 */
[----:B------:R-:W4:Y:S01]  /*1a690*/  LDL R12, [R1+0x20] ;  /* 0x00002000010c7983 */ /* 0x000f220000100800 */
[----:B------:R-:W-:Y:S05]  /*1a6a0*/  WARPSYNC.ALL ;  /* 0x0000000000007948 */ /* 0x000fea0003800000 */
[----:B------:R-:W0:Y:S01]  /*1a6b0*/  S2R R8, SR_TID.X ;  /* 0x0000000000087919 */ /* 0x000e220000002100 */
[----:B--2---:R-:W-:-:S02]  /*1a6c0*/  IMAD.MOV.U32 R10, RZ, RZ, 0x40 ;  /* 0x00000040ff0a7424 */ /* 0x004fc400078e00ff */
[----:B------:R-:W-:Y:S01]  /*1a6d0*/  IMAD.MOV.U32 R17, RZ, RZ, 0x20 ;  /* 0x00000020ff117424 */ /* 0x000fe200078e00ff */
[----:B------:R-:W2:Y:S01]  /*1a6e0*/  S2R R14, SR_TID.X ;  /* 0x00000000000e7919 */ /* 0x000ea20000002100 */
[----:B0-----:R-:W-:-:S04]  /*1a6f0*/  LOP3.LUT P2, RZ, R8, 0x4, RZ, 0xc0, !PT ;  /* 0x0000000408ff7812 */ /* 0x001fc8000784c0ff */
[----:B------:R-:W-:Y:S02]  /*1a700*/  SEL R10, R10, 0xffffffc0, !P2 ;  /* 0xffffffc00a0a7807 */ /* 0x000fe40005000000 */
[----:B--2---:R-:W-:-:S04]  /*1a710*/  LOP3.LUT P2, RZ, R14, 0x4, RZ, 0xc0, !PT ;  /* 0x000000040eff7812 */ /* 0x004fc8000784c0ff */
[----:B------:R-:W-:Y:S02]  /*1a720*/  SEL R17, R17, 0xffffffe0, !P2 ;  /* 0xffffffe011117807 */ /* 0x000fe40005000000 */
[C---:B---3--:R-:W-:Y:S02]  /*1a730*/  LOP3.LUT R3, R2.reuse, R4, RZ, 0xfc, !PT ;  /* 0x0000000402037212 */ /* 0x048fe400078efcff */
[----:B----4-:R-:W-:-:S03]  /*1a740*/  IADD3 R2, R2, UR40, R12 ;  /* 0x0000002802027c10 */ /* 0x010fc6000fffe00c */
[----:B------:R-:W0:Y:S01]  /*1a750*/  LDSM.16.MT88.4 R4, [R3+UR40+0xc400] ;  /* 0x00c400280304783b */ /* 0x000e220008004200 */
[----:B------:R-:W-:Y:S01]  /*1a760*/  VIADD R18, R3, UR40 ;  /* 0x0000002803127c36 */ /* 0x000fe20008000000 */
[----:B------:R-:W-:-:S03]  /*1a770*/  IADD3 R17, R17, 0x400, R2 ;  /* 0x0000040011117810 */ /* 0x000fc60007ffe002 */
        /* <DEDUP_REMOVED lines=18> */
[----:B------:R-:W-:Y:S01]  /*1a8a0*/  STSM.16.M88.4 [R17], R12 ;  /* 0x0000000c11007844 */ /* 0x000fe20000000200 */
        /* <DEDUP_REMOVED lines=61> */
.L_x_1080:
[----:B------:R-:W3:Y:S01]  /*1ac80*/  LDL R2, [R1+0x18] ;  /* 0x0000180001027983 */ /* 0x000ee20000100800 */
[----:B0-----:R0:W-:Y:S03]  /*1ac90*/  SYNCS.ARRIVE.TRANS64.A1T0 RZ, [R20+URZ+0x28850], RZ ;  /* 0x028850ff14ff79a7 */ /* 0x0011e6000810003f */
[----:B------:R4:W5:Y:S04]  /*1aca0*/  LDL R6, [R1+0x10] ;  /* 0x0000100001067983 */ /* 0x0009680000100800 */
[----:B------:R4:W5:Y:S01]  /*1acb0*/  LDL R7, [R1+0x14] ;  /* 0x0000140001077983 */ /* 0x0009620000100800 */
[----:B0-----:R-:W-:-:S05]  /*1acc0*/  @!P1 VIADD R20, R20, 0x28880 ;  /* 0x0002888014149836 */ /* 0x001fca0000000000 */
[----:B------:R-:W-:Y:S01]  /*1acd0*/  @!P1 PRMT R20, RZ, 0x654, R20 ;  /* 0x00000654ff149816 */ /* 0x000fe20000000014 */
[----:B------:R-:W-:Y:S06]  /*1ace0*/  BAR.SYNC.DEFER_BLOCKING 0x2, 0x80 ;  /* 0x0082000000007b1d */ /* 0x000fec0000010000 */
[----:B------:R4:W-:Y:S01]  /*1acf0*/  @!P1 SYNCS.ARRIVE.TRANS64.RED.A1T0 RZ, [R20+URZ], RZ ;  /* 0x000000ff14ff99a7 */ /* 0x0009e2000810043f */
[C---:B---3--:R-:W-:Y:S01]  /*1ad00*/  ISETP.GT.AND P0, PT, R19.reuse, R2, PT ;  /* 0x000000021300720c */ /* 0x048fe20003f04270 */
[----:B------:R-:W-:-:S12]  /*1ad10*/  VIADD R19, R19, 0xffffffff ;  /* 0xffffffff13137836 */ /* 0x000fd80000000000 */
[----:B----4-:R-:W-:Y:S05]  /*1ad20*/  @P0 BRA `(.L_x_1081) ;  /* 0xfffffff000440947 */ /* 0x010fea000383ffff */
.L_x_1061:
[----:B------:R-:W3:Y:S01]  /*1ad30*/  LDL R2, [R1+0x34] ;  /* 0x0000340001027983 */ /* 0x000ee20000100800 */
[----:B------:R-:W-:Y:S01]  /*1ad40*/  BSSY B0, `(.L_x_1082) ;  /* 0x0000010000007945 */ /* 0x000fe20003800000 */
[----:B---3--:R-:W-:-:S03]  /*1ad50*/  ISETP.NE.AND P2, PT, R2, 0x3, PT ;  /* 0x000000030200780c */ /* 0x008fc60003f45270 */
[----:B------:R-:W-:Y:S10]  /*1ad60*/  @P1 BRA `(.L_x_1083) ;  /* 0x0000000000341947 */ /* 0x000ff40003800000 */
[----:B------:R-:W3:Y:S01]  /*1ad70*/  S2R R5, SR_LANEID ;  /* 0x0000000000057919 */ /* 0x000ee20000000000 */
[----:B------:R-:W-:Y:S01]  /*1ad80*/  VOTEU.ANY UR4, UPT, PT ;  /* 0x0000000000047886 */ /* 0x000fe200038e0100 */
[----:B------:R-:W4:Y:S01]  /*1ad90*/  LDC.64 R2, c[0x0][0xc38] ;  /* 0x00030e00ff027b82 */ /* 0x000f220000000a00 */
[----:B------:R-:W3:Y:S02]  /*1ada0*/  FLO.U32 R0, UR4 ;  /* 0x0000000400007d00 */ /* 0x000ee400080e0000 */
[----:B---3--:R-:W-:-:S06]  /*1adb0*/  ISETP.EQ.U32.AND P0, PT, R0, R5, PT ;  /* 0x000000050000720c */ /* 0x008fcc0003f02070 */
[----:B------:R-:W4:Y:S07]  /*1adc0*/  POPC R5, UR4 ;  /* 0x0000000400057d09 */ /* 0x000f2e0008000000 */
[----:B----4-:R-:W3:Y:S01]  /*1add0*/  @P0 ATOMG.E.ADD.STRONG.GPU PT, R3, desc[UR44][R2.64], R5 ;  /* 0x00000005020309a8 */ /* 0x010ee200081ee1ec */
[----:B0-----:R-:W0:Y:S02]  /*1ade0*/  S2R R4, SR_LTMASK ;  /* 0x0000000000047919 */ /* 0x001e240000003900 */
[----:B0-----:R-:W-:-:S04]  /*1adf0*/  LOP3.LUT R4, R4, UR4, RZ, 0xc0, !PT ;  /* 0x0000000404047c12 */ /* 0x001fc8000f8ec0ff */
[----:B-----5:R-:W0:Y:S01]  /*1ae00*/  POPC R7, R4 ;  /* 0x0000000400077309 */ /* 0x020e220000000000 */
[----:B---3--:R-:W0:Y:S02]  /*1ae10*/  SHFL.IDX PT, R0, R3, R0, 0x1f ;  /* 0x00001f0003007589 */ /* 0x008e2400000e0000 */
[----:B0-----:R-:W-:-:S05]  /*1ae20*/  IADD3 R0, R0, UR41, R7 ;  /* 0x0000002900007c10 */ /* 0x001fca000fffe007 */
[----:B------:R3:W-:Y:S02]  /*1ae30*/  STL [R1], R0 ;  /* 0x0000000001007387 */ /* 0x0007e40000100800 */
.L_x_1083:
[----:B------:R-:W-:Y:S05]  /*1ae40*/  BSYNC B0 ;  /* 0x0000000000007941 */ /* 0x000fea0003800000 */
.L_x_1082:
[----:B------:R-:W-:Y:S05]  /*1ae50*/  @!P2 BRA `(.L_x_1084) ;  /* 0x000000000004a947 */ /* 0x000fea0003800000 */
[----:B------:R-:W-:Y:S01]  /*1ae60*/  BPT.TRAP 0x1 ;  /* 0x000000040000795c */ /* 0x000fe20000300000 */
.L_x_1084:
[----:B------:R-:W4:Y:S04]  /*1ae70*/  LDL R3, [R1+0x14] ;  /* 0x0000140001037983 */ /* 0x000f280000100800 */
[----:B------:R-:W2:Y:S04]  /*1ae80*/  LDL R2, [R1+0x10] ;  /* 0x0000100001027983 */ /* 0x000ea80000100800 */
[----:B---3--:R-:W3:Y:S01]  /*1ae90*/  LDL R0, [R1+0x28] ;  /* 0x0000280001007983 */ /* 0x008ee20000100800 */
[----:B------:R-:W-:Y:S01]  /*1aea0*/  BSSY B0, `(.L_x_1085) ;  /* 0x0000007000007945 */ /* 0x000fe20003800000 */
[----:B----4-:R-:W-:-:S04]  /*1aeb0*/  LOP3.LUT R3, R3, 0x1, RZ, 0x3c, !PT ;  /* 0x0000000103037812 */ /* 0x010fc800078e3cff */
[----:B------:R-:W-:Y:S02]  /*1aec0*/  SHF.L.U32 R3, R3, 0x1f, RZ ;  /* 0x0000001f03037819 */ /* 0x000fe400000006ff */
[----:B--2---:R-:W-:Y:S02]  /*1aed0*/  LEA R18, R2, UR40, 0x3 ;  /* 0x0000002802127c11 */ /* 0x004fe4000f8e18ff */
[----:B---3--:R-:W-:Y:S02]  /*1aee0*/  ISETP.NE.AND P2, PT, R0, 0x3, PT ;  /* 0x000000030000780c */ /* 0x008fe40003f45270 */
[----:B------:R-:W2:Y:S02]  /*1aef0*/  SYNCS.PHASECHK.TRANS64.TRYWAIT P0, [R18+URZ+0x28870], R3 ;  /* 0x02887003120075a7 */ /* 0x000ea4000800017f */
[----:B--2---:R-:W-:Y:S09]  /*1af00*/  @!P0 BRA `(.L_x_1086) ;  /* 0x0000001c00ac8947 */ /* 0x004ff20003800000 */
.L_x_1129:
[----:B------:R-:W-:Y:S05]  /*1af10*/  BSYNC B0 ;  /* 0x0000000000007941 */ /* 0x000fea0003800000 */
.L_x_1085:
[----:B------:R-:W-:Y:S05]  /*1af20*/  @!P2 BRA `(.L_x_1087) ;  /* 0x000000000004a947 */ /* 0x000fea0003800000 */
[----:B------:R-:W-:Y:S01]  /*1af30*/  BPT.TRAP 0x1 ;  /* 0x000000040000795c */ /* 0x000fe20000300000 */
.L_x_1087:
[----:B------:R-:W2:Y:S02]  /*1af40*/  LDL R0, [R1+0x14] ;  /* 0x0000140001007983 */ /* 0x000ea40000100800 */
[----:B--2---:R-:W-:-:S04]  /*1af50*/  SHF.L.U32 R3, R0, 0x1f, RZ ;  /* 0x0000001f00037819 */ /* 0x004fc800000006ff */
[----:B------:R-:W2:Y:S02]  /*1af60*/  SYNCS.PHASECHK.TRANS64.TRYWAIT P0, [R18+URZ+0x28860], R3 ;  /* 0x02886003120075a7 */ /* 0x000ea4000800017f */
[----:B--2---:R-:W-:Y:S05]  /*1af70*/  @!P0 BRA `(.L_x_1088) ;  /* 0x0000001c00a48947 */ /* 0x004fea0003800000 */
.L_x_1130:
[----:B------:R-:W3:Y:S04]  /*1af80*/  LDL R19, [R1+0x10] ;  /* 0x0000100001137983 */ /* 0x000ee80000100800 */
[----:B------:R-:W4:Y:S04]  /*1af90*/  LDL R2, [R1+0x24] ;  /* 0x0000240001027983 */ /* 0x000f280000100800 */
[----:B------:R-:W4:Y:S01]  /*1afa0*/  LDL R12, [R1+0x20] ;  /* 0x00002000010c7983 */ /* 0x000f220000100800 */
[----:B------:R-:W0:Y:S01]  /*1afb0*/  S2R R8, SR_TID.X ;  /* 0x0000000000087919 */ /* 0x000e220000002100 */
[----:B------:R-:W-:Y:S05]  /*1afc0*/  WARPSYNC.ALL ;  /* 0x0000000000007948 */ /* 0x000fea0003800000 */
[----:B------:R-:W-:Y:S01]  /*1afd0*/  IMAD.MOV.U32 R10, RZ, RZ, 0x40 ;  /* 0x00000040ff0a7424 */ /* 0x000fe200078e00ff */
[----:B0-----:R-:W-:-:S04]  /*1afe0*/  LOP3.LUT P0, RZ, R8, 0x4, RZ, 0xc0, !PT ;  /* 0x0000000408ff7812 */ /* 0x001fc8000780c0ff */
[----:B------:R-:W-:Y:S01]  /*1aff0*/  SEL R10, R10, 0xffffffc0, !P0 ;  /* 0xffffffc00a0a7807 */ /* 0x000fe20004000000 */
[----:B------:R-:W0:Y:S02]  /*1b000*/  S2R R14, SR_TID.X ;  /* 0x00000000000e7919 */ /* 0x000e240000002100 */
[----:B0-----:R-:W-:Y:S01]  /*1b010*/  LOP3.LUT P0, RZ, R14, 0x4, RZ, 0xc0, !PT ;  /* 0x000000040eff7812 */ /* 0x001fe2000780c0ff */
[----:B--2---:R-:W-:-:S05]  /*1b020*/  IMAD.MOV.U32 R3, RZ, RZ, 0x20 ;  /* 0x00000020ff037424 */ /* 0x004fca00078e00ff */
[----:B------:R-:W-:Y:S01]  /*1b030*/  SEL R3, R3, 0xffffffe0, !P0 ;  /* 0xffffffe003037807 */ /* 0x000fe20004000000 */
[----:B---3--:R-:W-:-:S05]  /*1b040*/  IMAD R0, R19, 0x6000, RZ ;  /* 0x0000600013007824 */ /* 0x008fca00078e02ff */
[----:B----4-:R-:W-:-:S05]  /*1b050*/  LOP3.LUT R2, R0, R2, RZ, 0xfc, !PT ;  /* 0x0000000200027212 */ /* 0x010fca00078efcff */
[----:B-----5:R-:W0:Y:S01]  /*1b060*/  LDSM.16.MT88.4 R4, [R2+UR40+0xc400] ;  /* 0x00c400280204783b */ /* 0x020e220008004200 */
[----:B------:R-:W-:-:S04]  /*1b070*/  VIADD R17, R2, UR40 ;  /* 0x0000002802117c36 */ /* 0x000fc80008000000 */
[----:B------:R-:W-:Y:S01]  /*1b080*/  IMAD.IADD R17, R10, 0x1, R17 ;  /* 0x000000010a117824 */ /* 0x000fe200078e0211 */
[C-C-:B0-----:R-:W-:Y:S02]  /*1b090*/  PRMT R8, R4.reuse, 0x6420, R5.reuse ;  /* 0x0000642004087816 */ /* 0x141fe40000000005 */
[----:B------:R-:W-:Y:S02]  /*1b0a0*/  PRMT R9, R4, 0x7531, R5 ;  /* 0x0000753104097816 */ /* 0x000fe40000000005 */
[C-C-:B------:R-:W-:Y:S02]  /*1b0b0*/  PRMT R10, R6.reuse, 0x6420, R7.reuse ;  /* 0x00006420060a7816 */ /* 0x140fe40000000007 */
[----:B------:R-:W-:Y:S02]  /*1b0c0*/  PRMT R11, R6, 0x7531, R7 ;  /* 0x00007531060b7816 */ /* 0x000fe40000000007 */
[----:B------:R-:W0:Y:S01]  /*1b0d0*/  LDSM.16.MT88.4 R4, [R17+0xc400] ;  /* 0x00c400001104783b */ /* 0x000e220000004200 */
[----:B------:R-:W-:-:S05]  /*1b0e0*/  IADD3 R0, R0, UR40, R12 ;  /* 0x0000002800007c10 */ /* 0x000fca000fffe00c */
[----:B------:R0:W-:Y:S02]  /*1b0f0*/  STSM.16.M88.4 [R0+0x400], R8 ;  /* 0x0004000800007844 */ /* 0x0001e40000000200 */
[C-C-:B0-----:R-:W-:Y:S02]  /*1b100*/  PRMT R8, R4.reuse, 0x6420, R5.reuse ;  /* 0x0000642004087816 */ /* 0x141fe40000000005 */
        /* <DEDUP_REMOVED lines=9> */
[----:B------:R-:W0:Y:S01]  /*1b1a0*/  LDSM.16.MT88.4 R4, [R17+0xd400] ;  /* 0x00d400001104783b */ /* 0x000e220000004200 */
[----:B------:R-:W-:-:S05]  /*1b1b0*/  IADD3 R3, R3, 0x400, R0 ;  /* 0x0000040003037810 */ /* 0x000fca0007ffe000 */
[----:B------:R-:W-:Y:S01]  /*1b1c0*/  STSM.16.M88.4 [R3], R12 ;  /* 0x0000000c03007844 */ /* 0x000fe20000000200 */
        /* <DEDUP_REMOVED lines=61> */
.L_x_1089:
[----:B--2---:R-:W2:Y:S01]  /*1b5a0*/  LDL.LU R3, [R1+0x14] ;  /* 0x0000140001037983 */ /* 0x004ea20000300800 */
[----:B0-----:R-:W-:Y:S01]  /*1b5b0*/  SYNCS.ARRIVE.TRANS64.A1T0 RZ, [R18+URZ+0x28850], RZ ;  /* 0x028850ff12ff79a7 */ /* 0x001fe2000810003f */
[----:B------:R-:W-:-:S05]  /*1b5c0*/  @!P1 VIADD R0, R18, 0x28880 ;  /* 0x0002888012009836 */ /* 0x000fca0000000000 */
[----:B------:R-:W-:Y:S01]  /*1b5d0*/  @!P1 PRMT R0, RZ, 0x654, R0 ;  /* 0x00000654ff009816 */ /* 0x000fe20000000000 */
[----:B------:R-:W-:Y:S06]  /*1b5e0*/  BAR.SYNC.DEFER_BLOCKING 0x2, 0x80 ;  /* 0x0082000000007b1d */ /* 0x000fec0000010000 */
[----:B------:R0:W-:Y:S02]  /*1b5f0*/  @!P1 SYNCS.ARRIVE.TRANS64.RED.A1T0 RZ, [R0+URZ], RZ ;  /* 0x000000ff00ff99a7 */ /* 0x0001e4000810043f */
[----:B0-----:R-:W-:-:S05]  /*1b600*/  VIADD R0, R19, 0x1 ;  /* 0x0000000113007836 */ /* 0x001fca0000000000 */
[----:B------:R-:W-:-:S04]  /*1b610*/  ISETP.NE.AND P0, PT, R0, 0x2, PT ;  /* 0x000000020000780c */ /* 0x000fc80003f05270 */
[----:B------:R-:W-:Y:S02]  /*1b620*/  SEL R2, RZ, 0x1, P0 ;  /* 0x00000001ff027807 */ /* 0x000fe40000000000 */
[----:B------:R-:W-:-:S05]  /*1b630*/  SEL R0, R0, RZ, P0 ;  /* 0x000000ff00007207 */ /* 0x000fca0000000000 */
[----:B------:R0:W-:Y:S01]  /*1b640*/  STL [R1+0x10], R0 ;  /* 0x0000100001007387 */ /* 0x0001e20000100800 */
[----:B--2---:R-:W-:-:S05]  /*1b650*/  LOP3.LUT R3, R3, R2, RZ, 0x3c, !PT ;  /* 0x0000000203037212 */ /* 0x004fca00078e3cff */
[----:B------:R0:W-:Y:S02]  /*1b660*/  STL [R1+0x14], R3 ;  /* 0x0000140301007387 */ /* 0x0001e40000100800 */
.L_x_1045:
[----:B------:R-:W-:Y:S05]  /*1b670*/  BSYNC B6 ;  /* 0x0000000000067941 */ /* 0x000fea0003800000 */
.L_x_1043:
[----:B------:R-:W-:-:S13]  /*1b680*/  LOP3.LUT P0, RZ, R16, 0x2, RZ, 0xc0, !PT ;  /* 0x0000000210ff7812 */ /* 0x000fda000780c0ff */
[----:B------:R-:W-:Y:S05]  /*1b690*/  @!P0 BRA `(.L_x_1090) ;  /* 0x00000000002c8947 */ /* 0x000fea0003800000 */
[----:B------:R-:W3:Y:S08]  /*1b6a0*/  S2UR UR5, SR_CgaCtaId ;  /* 0x00000000000579c3 */ /* 0x000ef00000008800 */
[----:B------:R-:W-:Y:S06]  /*1b6b0*/  BAR.SYNC.DEFER_BLOCKING 0x5, 0x180 ;  /* 0x0146000000007b1d */ /* 0x000fec0000010000 */
[----:B------:R-:W-:-:S02]  /*1b6c0*/  UMOV UR4, 0x400 ;  /* 0x0000040000047882 */ /* 0x000fc40000000000 */
[----:B---3--:R-:W-:-:S09]  /*1b6d0*/  ULEA UR4, UR5, UR4, 0x18 ;  /* 0x0000000405047291 */ /* 0x008fd2000f8ec03f */
[----:B------:R-:W3:Y:S04]  /*1b6e0*/  LDS.128 R4, [UR4+0x288d0] ;  /* 0x0288d004ff047984 */ /* 0x000ee80008000c00 */
[----:B---3--:R3:W-:Y:S01]  /*1b6f0*/  STL.64 [R1], R4 ;  /* 0x0000000401007387 */ /* 0x0087e20000100a00 */
[----:B0-2---:R-:W-:-:S03]  /*1b700*/  IMAD.MOV.U32 R0, RZ, RZ, R6 ;  /* 0x000000ffff007224 */ /* 0x005fc600078e0006 */
[----:B------:R3:W-:Y:S02]  /*1b710*/  STL [R1+0xc], R7 ;  /* 0x00000c0701007387 */ /* 0x0007e40000100800 */
[----:B------:R-:W-:Y:S01]  /*1b720*/  R2UR UR38, R0 ;  /* 0x00000000002672ca */ /* 0x000fe200000e0000 */
[----:B------:R-:W-:Y:S06]  /*1b730*/  BAR.ARV 0x4, 0x180 ;  /* 0x0106000000007b1d */ /* 0x000fec0000002000 */
[----:B------:R-:W-:Y:S08]  /*1b740*/  BRA `(.L_x_1091) ;  /* 0x0000000800d87947 */ /* 0x000ff00003800000 */
.L_x_1090:
[----:B------:R-:W3:Y:S01]  /*1b750*/  LDL.LU R2, [R1] ;  /* 0x0000000001027983 */ /* 0x000ee20000300800 */
[----:B------:R-:W-:Y:S01]  /*1b760*/  ULDC UR4, c[0x0][0xc14] ;  /* 0x0003050000047ab9 */ /* 0x000fe20000000800 */
[----:B0-----:R-:W0:Y:S01]  /*1b770*/  S2R R3, SR_TID.X ;  /* 0x0000000000037919 */ /* 0x001e220000002100 */
[----:B------:R-:W-:Y:S01]  /*1b780*/  IMAD.MOV.U32 R4, RZ, RZ, RZ ;  /* 0x000000ffff047224 */ /* 0x000fe200078e00ff */
[----:B------:R-:W4:Y:S01]  /*1b790*/  LDC R10, c[0x0][0xc10] ;  /* 0x00030400ff0a7b82 */ /* 0x000f220000000800 */
[----:B--2---:R-:W2:Y:S01]  /*1b7a0*/  LDL R0, [R1+0xc] ;  /* 0x00000c0001007983 */ /* 0x004ea20000100800 */
[----:B0-----:R-:W-:-:S04]  /*1b7b0*/  LOP3.LUT R9, R3, 0x1f, RZ, 0xc0, !PT ;  /* 0x0000001f03097812 */ /* 0x001fc800078ec0ff */
[----:B------:R-:W-:Y:S01]  /*1b7c0*/  ISETP.NE.AND P0, PT, R9, 0x1f, PT ;  /* 0x0000001f0900780c */ /* 0x000fe20003f05270 */
[----:B---3--:R-:W-:Y:S02]  /*1b7d0*/  IMAD.MOV.U32 R8, RZ, RZ, R2 ;  /* 0x000000ffff087224 */ /* 0x008fe400078e0002 */
[----:B--2---:R-:W-:-:S05]  /*1b7e0*/  IMAD.IADD R5, R0, 0x1, R9 ;  /* 0x0000000100057824 */ /* 0x004fca00078e0209 */
[----:B------:R-:W-:Y:S01]  /*1b7f0*/  ISETP.GE.OR P1, PT, R5, UR4, !P0 ;  /* 0x0000000405007c0c */ /* 0x000fe2000c726670 */
[----:B------:R-:W-:-:S12]  /*1b800*/  ULDC UR4, c[0x0][0xc14] ;  /* 0x0003050000047ab9 */ /* 0x000fd80000000800 */
[----:B------:R-:W0:Y:S02]  /*1b810*/  @!P1 LDC.64 R2, c[0x0][0xc58] ;  /* 0x00031600ff029b82 */ /* 0x000e240000000a00 */
[----:B0-----:R-:W-:-:S05]  /*1b820*/  @!P1 IMAD.WIDE R2, R5, 0x4, R2 ;  /* 0x0000000405029825 */ /* 0x001fca00078e0202 */
[----:B------:R-:W2:Y:S01]  /*1b830*/  @!P1 LDG.E R4, desc[UR44][R2.64] ;  /* 0x0000002c02049981 */ /* 0x000ea2000c1e1900 */
[C---:B------:R-:W-:Y:S02]  /*1b840*/  ISETP.NE.AND P1, PT, R9.reuse, RZ, PT ;  /* 0x000000ff0900720c */ /* 0x040fe40003f25270 */
        /* <DEDUP_REMOVED lines=11> */
[----:B0-----:R-:W-:Y:S02]  /*1b900*/  SEL R3, R6, RZ, P3 ;  /* 0x000000ff06037207 */ /* 0x001fe40001800000 */
[----:B------:R-:W-:Y:S03]  /*1b910*/  SHFL.IDX PT, R6, R8, 0x1, 0x1f ;  /* 0x00201f0008067f89 */ /* 0x000fe600000e0000 */
[----:B------:R-:W-:Y:S02]  /*1b920*/  IMAD.IADD R3, R0, 0x1, R3 ;  /* 0x0000000100037824 */ /* 0x000fe400078e0203 */
[----:B------:R-:W-:Y:S04]  /*1b930*/  SHFL.IDX PT, R0, R8, RZ, 0x1f ;  /* 0x00001fff08007589 */ /* 0x000fe800000e0000 */
[----:B------:R-:W0:Y:S02]  /*1b940*/  SHFL.UP PT, R2, R3, 0x8, RZ ;  /* 0x0500000003027989 */ /* 0x000e2400000e00ff */
[----:B0-----:R-:W-:-:S05]  /*1b950*/  SEL R2, R2, RZ, P4 ;  /* 0x000000ff02027207 */ /* 0x001fca0002000000 */
[----:B------:R-:W-:-:S05]  /*1b960*/  IMAD.IADD R7, R3, 0x1, R2 ;  /* 0x0000000103077824 */ /* 0x000fca00078e0202 */
[----:B------:R-:W0:Y:S02]  /*1b970*/  SHFL.UP PT, R2, R7, 0x10, RZ ;  /* 0x0600000007027989 */ /* 0x000e2400000e00ff */
[----:B0-----:R-:W-:-:S05]  /*1b980*/  SEL R2, R2, RZ, P5 ;  /* 0x000000ff02027207 */ /* 0x001fca0002800000 */
[----:B------:R-:W-:-:S05]  /*1b990*/  IMAD.IADD R5, R7, 0x1, R2 ;  /* 0x0000000107057824 */ /* 0x000fca00078e0202 */
[----:B------:R-:W4:Y:S02]  /*1b9a0*/  SHFL.IDX PT, R2, R5, 0x1f, 0x1f ;  /* 0x03e01f0005027f89 */ /* 0x000f2400000e0000 */
[----:B----4-:R-:W-:-:S04]  /*1b9b0*/  IMAD R2, R2, R10, RZ ;  /* 0x0000000a02027224 */ /* 0x010fc800078e02ff */
[----:B------:R-:W-:-:S05]  /*1b9c0*/  IMAD.IADD R6, R6, 0x1, R2 ;  /* 0x0000000106067824 */ /* 0x000fca00078e0202 */
[----:B------:R-:W-:-:S13]  /*1b9d0*/  ISETP.GT.AND P6, PT, R6, R0, PT ;  /* 0x000000000600720c */ /* 0x000fda0003fc4270 */
[----:B------:R-:W-:Y:S05]  /*1b9e0*/  @P6 BRA `(.L_x_1092) ;  /* 0x0000000000946947 */ /* 0x000fea0003800000 */
.L_x_1096:
[----:B------:R-:W2:Y:S02]  /*1b9f0*/  LDL.LU R2, [R1+0xc] ;  /* 0x00000c0001027983 */ /* 0x000ea40000300800 */
[----:B--2---:R-:W-:-:S05]  /*1ba00*/  VIADD R2, R2, 0x1f ;  /* 0x0000001f02027836 */ /* 0x004fca0000000000 */
[----:B------:R-:W-:-:S13]  /*1ba10*/  ISETP.GE.AND P6, PT, R2, UR4, PT ;  /* 0x0000000402007c0c */ /* 0x000fda000bfc6270 */
[----:B------:R-:W-:Y:S05]  /*1ba20*/  @P6 BRA `(.L_x_1093) ;  /* 0x0000000400cc6947 */ /* 0x000fea0003800000 */
[----:B------:R-:W0:Y:S01]  /*1ba30*/  S2R R3, SR_TID.X ;  /* 0x0000000000037919 */ /* 0x000e220000002100 */
[----:B------:R-:W-:Y:S01]  /*1ba40*/  BSSY B0, `(.L_x_1094) ;  /* 0x000000a000007945 */ /* 0x000fe20003800000 */
[----:B------:R-:W-:Y:S01]  /*1ba50*/  IMAD.MOV.U32 R4, RZ, RZ, RZ ;  /* 0x000000ffff047224 */ /* 0x000fe200078e00ff */
[----:B------:R2:W-:Y:S01]  /*1ba60*/  STL [R1+0xc], R2 ;  /* 0x00000c0201007387 */ /* 0x0005e20000100800 */
[----:B0-----:R-:W-:-:S05]  /*1ba70*/  LOP3.LUT R3, R3, 0x1f, RZ, 0xc0, !PT ;  /* 0x0000001f03037812 */ /* 0x001fca00078ec0ff */
[----:B------:R-:W-:-:S05]  /*1ba80*/  IMAD.IADD R5, R2, 0x1, R3 ;  /* 0x0000000102057824 */ /* 0x000fca00078e0203 */
[----:B------:R-:W-:-:S13]  /*1ba90*/  ISETP.GE.OR P6, PT, R5, UR4, !P0 ;  /* 0x0000000405007c0c */ /* 0x000fda000c7c6670 */
[----:B--2---:R-:W-:Y:S05]  /*1baa0*/  @P6 BRA `(.L_x_1095) ;  /* 0x00000000000c6947 */ /* 0x004fea0003800000 */
[----:B------:R-:W0:Y:S02]  /*1bab0*/  LDC.64 R2, c[0x0][0xc58] ;  /* 0x00031600ff027b82 */ /* 0x000e240000000a00 */
[----:B0-----:R-:W-:-:S05]  /*1bac0*/  IMAD.WIDE R2, R5, 0x4, R2 ;  /* 0x0000000405027825 */ /* 0x001fca00078e0202 */
[----:B------:R0:W5:Y:S02]  /*1bad0*/  LDG.E R4, desc[UR44][R2.64] ;  /* 0x0000002c02047981 */ /* 0x000164000c1e1900 */
.L_x_1095:
[----:B------:R-:W-:Y:S05]  /*1bae0*/  BSYNC B0 ;  /* 0x0000000000007941 */ /* 0x000fea0003800000 */
.L_x_1094:
[----:B0----5:R-:W0:Y:S01]  /*1baf0*/  SHFL.UP PT, R2, R4, 0x1, RZ ;  /* 0x0420000004027989 */ /* 0x021e2200000e00ff */
[----:B------:R-:W2:Y:S01]  /*1bb00*/  LDC R10, c[0x0][0xc10] ;  /* 0x00030400ff0a7b82 */ /* 0x000ea20000000800 */
        /* <DEDUP_REMOVED lines=14> */
[----:B------:R-:W2:Y:S02]  /*1bbf0*/  SHFL.IDX PT, R3, R5, 0x1f, 0x1f ;  /* 0x03e01f0005037f89 */ /* 0x000ea400000e0000 */
[----:B--2---:R-:W-:-:S04]  /*1bc00*/  IMAD R2, R3, R10, RZ ;  /* 0x0000000a03027224 */ /* 0x004fc800078e02ff */
[----:B------:R-:W-:-:S05]  /*1bc10*/  IMAD.IADD R6, R2, 0x1, R6 ;  /* 0x0000000102067824 */ /* 0x000fca00078e0206 */
[----:B------:R-:W-:-:S13]  /*1bc20*/  ISETP.GT.AND P6, PT, R6, R0, PT ;  /* 0x000000000600720c */ /* 0x000fda0003fc4270 */
[----:B------:R-:W-:Y:S05]  /*1bc30*/  @!P6 BRA `(.L_x_1096) ;  /* 0xfffffffc006ce947 */ /* 0x000fea000383ffff */
.L_x_1092:
[----:B------:R-:W2:Y:S01]  /*1bc40*/  LDL.LU R7, [R1+0xc] ;  /* 0x00000c0001077983 */ /* 0x000ea20000300800 */
[----:B------:R-:W-:-:S04]  /*1bc50*/  IMAD.IADD R6, R6, 0x1, -R2 ;  /* 0x0000000106067824 */ /* 0x000fc800078e0a02 */
[----:B------:R-:W-:-:S05]  /*1bc60*/  IMAD R3, R5, R10, R6 ;  /* 0x0000000a05037224 */ /* 0x000fca00078e0206 */
[----:B------:R-:W-:Y:S02]  /*1bc70*/  ISETP.GT.AND P0, PT, R3, R0, PT ;  /* 0x000000000300720c */ /* 0x000fe40003f04270 */
[----:B------:R-:W0:Y:S11]  /*1bc80*/  LDC.64 R2, c[0x0][0xc68] ;  /* 0x00031a00ff027b82 */ /* 0x000e360000000a00 */
[----:B------:R-:W-:-:S04]  /*1bc90*/  VOTE.ANY R9, PT, !P0 ;  /* 0x0000000000097806 */ /* 0x000fc800040e0100 */
[----:B------:R-:W3:Y:S01]  /*1bca0*/  POPC R8, R9 ;  /* 0x0000000900087309 */ /* 0x000ee20000000000 */
[----:B------:R-:W-:Y:S01]  /*1bcb0*/  ISETP.NE.AND P0, PT, R9, RZ, PT ;  /* 0x000000ff0900720c */ /* 0x000fe20003f05270 */
[----:B---3--:R-:W3:Y:S01]  /*1bcc0*/  SHFL.IDX PT, R4, R4, R8, 0x1f ;  /* 0x00001f0804047589 */ /* 0x008ee200000e0000 */
[----:B--2---:R-:W-:-:S04]  /*1bcd0*/  IMAD.IADD R7, R8, 0x1, R7 ;  /* 0x0000000108077824 */ /* 0x004fc800078e0207 */
[----:B0-----:R-:W-:Y:S01]  /*1bce0*/  IMAD.WIDE R2, R7, 0x4, R2 ;  /* 0x0000000407027825 */ /* 0x001fe200078e0202 */
[----:B------:R0:W-:Y:S04]  /*1bcf0*/  STL [R1+0xc], R7 ;  /* 0x00000c0701007387 */ /* 0x0001e80000100800 */
[----:B0-----:R0:W5:Y:S02]  /*1bd00*/  LDG.E R7, desc[UR44][R2.64] ;  /* 0x0000002c02077981 */ /* 0x001164000c1e1900 */
[----:B0-----:R-:W-:Y:S01]  /*1bd10*/  IMAD.MOV.U32 R2, RZ, RZ, RZ ;  /* 0x000000ffff027224 */ /* 0x001fe200078e00ff */
[----:B---3--:R-:W-:Y:S06]  /*1bd20*/  @!P0 BRA `(.L_x_1097) ;  /* 0x0000000000088947 */ /* 0x008fec0003800000 */
[----:B------:R-:W-:-:S06]  /*1bd30*/  VIADD R2, R8, 0xffffffff ;  /* 0xffffffff08027836 */ /* 0x000fcc0000000000 */
[----:B------:R0:W2:Y:S02]  /*1bd40*/  SHFL.IDX PT, R2, R5, R2, 0x1f ;  /* 0x00001f0205027589 */ /* 0x0000a400000e0000 */
.L_x_1097:
[----:B0----5:R-:W-:Y:S02]  /*1bd50*/  IMAD R5, R4, R7, RZ ;  /* 0x0000000704057224 */ /* 0x021fe400078e02ff */
[----:B--2---:R-:W-:-:S03]  /*1bd60*/  IMAD R9, R2, R10, R6 ;  /* 0x0000000a02097224 */ /* 0x004fc600078e0206 */
[----:B------:R-:W-:Y:S01]  /*1bd70*/  IABS R8, R5 ;  /* 0x0000000500087213 */ /* 0x000fe20000000000 */
[----:B------:R-:W-:Y:S01]  /*1bd80*/  IMAD.IADD R0, R0, 0x1, -R9 ;  /* 0x0000000100007824 */ /* 0x000fe200078e0a09 */
[----:B------:R0:W-:Y:S02]  /*1bd90*/  STL [R1], R9 ;  /* 0x0000000901007387 */ /* 0x0001e40000100800 */
[----:B------:R-:W2:Y:S08]  /*1bda0*/  I2F.RP R3, R8 ;  /* 0x0000000800037306 */ /* 0x000eb00000209400 */
[----:B--2---:R-:W2:Y:S02]  /*1bdb0*/  MUFU.RCP R3, R3 ;  /* 0x0000000300037308 */ /* 0x004ea40000001000 */
[----:B--2---:R-:W-:-:S06]  /*1bdc0*/  VIADD R3, R3, 0xffffffe ;  /* 0x0ffffffe03037836 */ /* 0x004fcc0000000000 */
[----:B------:R-:W2:Y:S02]  /*1bdd0*/  F2I.FTZ.U32.TRUNC.NTZ R3, R3 ;  /* 0x0000000300037305 */ /* 0x000ea4000021f000 */
[----:B--2---:R-:W-:-:S04]  /*1bde0*/  IMAD.MOV R2, RZ, RZ, -R3 ;  /* 0x000000ffff027224 */ /* 0x004fc800078e0a03 */
        /* <DEDUP_REMOVED lines=34> */
[----:B------:R-:W-:-:S04]  /*1c010*/  IMAD.HI.U32 R2, R2, R3, RZ ;  /* 0x0000000302027227 */ /* 0x000fc800078e00ff */
[----:B------:R-:W-:-:S04]  /*1c020*/  IMAD.MOV R5, RZ, RZ, -R5 ;  /* 0x000000ffff057224 */ /* 0x000fc800078e0a05 */
[----:B------:R-:W-:-:S05]  /*1c030*/  IMAD R3, R2, R5, R3 ;  /* 0x0000000502037224 */ /* 0x000fca00078e0203 */
[----:B------:R-:W-:-:S13]  /*1c040*/  ISETP.GT.U32.AND P1, PT, R8, R3, PT ;  /* 0x000000030800720c */ /* 0x000fda0003f24070 */
[----:B------:R-:W-:Y:S02]  /*1c050*/  @!P1 IMAD.IADD R3, R3, 0x1, -R8 ;  /* 0x0000000103039824 */ /* 0x000fe400078e0a08 */
[----:B------:R-:W-:Y:S01]  /*1c060*/  @!P1 VIADD R2, R2, 0x1 ;  /* 0x0000000102029836 */ /* 0x000fe20000000000 */
[----:B------:R-:W-:Y:S02]  /*1c070*/  ISETP.NE.AND P1, PT, R7, RZ, PT ;  /* 0x000000ff0700720c */ /* 0x000fe40003f25270 */
[----:B------:R-:W-:Y:S02]  /*1c080*/  ISETP.GE.U32.AND P0, PT, R3, R8, PT ;  /* 0x000000080300720c */ /* 0x000fe40003f06070 */
[----:B------:R-:W-:-:S04]  /*1c090*/  LOP3.LUT R3, R0, R7, RZ, 0x3c, !PT ;  /* 0x0000000700037212 */ /* 0x000fc800078e3cff */
[----:B------:R-:W-:Y:S01]  /*1c0a0*/  ISETP.GE.AND P2, PT, R3, RZ, PT ;  /* 0x000000ff0300720c */ /* 0x000fe20003f46270 */
[----:B------:R-:W-:-:S06]  /*1c0b0*/  IMAD.IADD R3, R0, 0x1, R6 ;  /* 0x0000000100037824 */ /* 0x000fcc00078e0206 */
[----:B------:R-:W-:-:S06]  /*1c0c0*/  @P0 VIADD R2, R2, 0x1 ;  /* 0x0000000102020836 */ /* 0x000fcc0000000000 */
[----:B------:R-:W-:Y:S01]  /*1c0d0*/  @!P2 IMAD.MOV R2, RZ, RZ, -R2 ;  /* 0x000000ffff02a224 */ /* 0x000fe200078e0a02 */
[----:B------:R-:W-:Y:S01]  /*1c0e0*/  @!P1 LOP3.LUT R2, RZ, R7, RZ, 0x33, !PT ;  /* 0x00000007ff029212 */ /* 0x000fe200078e33ff */
[----:B------:R-:W-:-:S04]  /*1c0f0*/  IMAD.MOV R7, RZ, RZ, -R7 ;  /* 0x000000ffff077224 */ /* 0x000fc800078e0a07 */
[----:B------:R-:W-:-:S05]  /*1c100*/  IMAD R3, R2, R7, R3 ;  /* 0x0000000702037224 */ /* 0x000fca00078e0203 */
[----:B------:R-:W-:Y:S02]  /*1c110*/  R2UR UR38, R3 ;  /* 0x00000000032672ca */ /* 0x000fe400000e0000 */
[----:B------:R-:W-:-:S05]  /*1c120*/  LOP3.LUT R3, RZ, R2, RZ, 0x33, !PT ;  /* 0x00000002ff037212 */ /* 0x000fca00078e33ff */
[----:B------:R-:W-:-:S05]  /*1c130*/  IMAD.IADD R0, R4, 0x1, R3 ;  /* 0x0000000104007824 */ /* 0x000fca00078e0203 */
[----:B------:R0:W-:Y:S01]  /*1c140*/  STL [R1+0x4], R0 ;  /* 0x0000040001007387 */ /* 0x0001e20000100800 */
[----:B------:R-:W-:Y:S05]  /*1c150*/  BRA `(.L_x_1098) ;  /* 0x0000000000147947 */ /* 0x000fea0003800000 */
.L_x_1093:
[----:B------:R-:W0:Y:S01]  /*1c160*/  LDC R2, c[0x0][0xc14] ;  /* 0x00030500ff027b82 */ /* 0x000e220000000800 */
[----:B------:R2:W-:Y:S01]  /*1c170*/  STL [R1], R0 ;  /* 0x0000000001007387 */ /* 0x0005e20000100800 */
[----:B------:R-:W-:-:S03]  /*1c180*/  UMOV UR38, URZ ;  /* 0x0000003f00267c82 */ /* 0x000fc60008000000 */
[----:B0-----:R2:W-:Y:S04]  /*1c190*/  STL [R1+0xc], R2 ;  /* 0x00000c0201007387 */ /* 0x0015e80000100800 */
[----:B------:R2:W-:Y:S02]  /*1c1a0*/  STL [R1+0x4], RZ ;  /* 0x000004ff01007387 */ /* 0x0005e40000100800 */
.L_x_1098:
[----:B------:R-:W3:Y:S04]  /*1c1b0*/  LDL R3, [R1+0x4] ;  /* 0x0000040001037983 */ /* 0x000ee80000100800 */
[----:B--2---:R-:W2:Y:S04]  /*1c1c0*/  LDL R2, [R1+0xc] ;  /* 0x00000c0001027983 */ /* 0x004ea80000100800 */
[----:B------:R-:W4:Y:S01]  /*1c1d0*/  LDL R4, [R1] ;  /* 0x0000000001047983 */ /* 0x000f220000100800 */
[----:B0-----:R-:W0:Y:S02]  /*1c1e0*/  S2R R0, SR_TID.X ;  /* 0x0000000000007919 */ /* 0x001e240000002100 */
[----:B0-----:R-:W-:Y:S01]  /*1c1f0*/  LOP3.LUT R0, R0, 0x1f, RZ, 0xc0, !PT ;  /* 0x0000001f00007812 */ /* 0x001fe200078ec0ff */
[----:B------:R-:W-:Y:S03]  /*1c200*/  BAR.SYNC.DEFER_BLOCKING 0x4, 0x180 ;  /* 0x0106000000007b1d */ /* 0x000fe60000010000 */
[----:B------:R-:W-:-:S13]  /*1c210*/  ISETP.NE.AND P0, PT, R0, RZ, PT ;  /* 0x000000ff0000720c */ /* 0x000fda0003f05270 */
[----:B------:R-:W-:Y:S01]  /*1c220*/  @!P0 MOV R0, 0x400 ;  /* 0x0000040000008802 */ /* 0x000fe20000000f00 */
[----:B---3--:R-:W-:Y:S02]  /*1c230*/  IMAD.MOV.U32 R5, RZ, RZ, R3 ;  /* 0x000000ffff057224 */ /* 0x008fe400078e0003 */
[----:B------:R-:W0:Y:S01]  /*1c240*/  @!P0 S2R R3, SR_CgaCtaId ;  /* 0x0000000000038919 */ /* 0x000e220000008800 */
[----:B--2---:R-:W-:Y:S02]  /*1c250*/  IMAD.MOV.U32 R7, RZ, RZ, R2 ;  /* 0x000000ffff077224 */ /* 0x004fe400078e0002 */
[----:B------:R-:W-:-:S04]  /*1c260*/  IMAD.U32 R2, RZ, RZ, UR38 ;  /* 0x00000026ff027e24 */ /* 0x000fc8000f8e00ff */
[----:B------:R-:W-:Y:S01]  /*1c270*/  @!P0 IMAD.MOV.U32 R6, RZ, RZ, R2 ;  /* 0x000000ffff068224 */ /* 0x000fe200078e0002 */
[----:B0-----:R-:W-:-:S05]  /*1c280*/  @!P0 LEA R0, R3, R0, 0x18 ;  /* 0x0000000003008211 */ /* 0x001fca00078ec0ff */
[----:B----4-:R0:W-:Y:S01]  /*1c290*/  @!P0 STS.128 [R0+0x288d0], R4 ;  /* 0x0288d00400008388 */ /* 0x0101e20000000c00 */
[----:B------:R-:W-:Y:S06]  /*1c2a0*/  BAR.ARV 0x5, 0x180 ;  /* 0x0146000000007b1d */ /* 0x000fec0000002000 */
.L_x_1091:
[----:B0-----:R-:W2:Y:S01]  /*1c2b0*/  LDL R0, [R1+0xc] ;  /* 0x00000c0001007983 */ /* 0x001ea20000100800 */
[----:B------:R-:W-:Y:S02]  /*1c2c0*/  ULDC UR4, c[0x0][0xc14] ;  /* 0x0003050000047ab9 */ /* 0x000fe40000000800 */
[----:B--2---:R-:W-:-:S13]  /*1c2d0*/  ISETP.GE.AND P0, PT, R0, UR4, PT ;  /* 0x0000000400007c0c */ /* 0x004fda000bf06270 */
[----:B------:R-:W-:Y:S05]  /*1c2e0*/  @!P0 BRA `(.L_x_1099) ;  /* 0xffffffc000d88947 */ /* 0x000fea000383ffff */
.L_x_1033:
[----:B-1----:R-:W2:Y:S01]  /*1c2f0*/  LDL.LU R0, [R1+0x30] ;  /* 0x0000300001007983 */ /* 0x002ea20000300800 */
[----:B------:R-:W-:Y:S01]  /*1c300*/  BSSY B0, `(.L_x_1100) ;  /* 0x000000b000007945 */ /* 0x000fe20003800000 */
[----:B0--3--:R-:W0:Y:S01]  /*1c310*/  S2R R5, SR_CgaCtaId ;  /* 0x0000000000057919 */ /* 0x009e220000008800 */
        /* <DEDUP_REMOVED lines=9> */
.L_x_1131:
[----:B------:R-:W-:Y:S05]  /*1c3b0*/  BSYNC B0 ;  /* 0x0000000000007941 */ /* 0x000fea0003800000 */
.L_x_1100:
[----:B------:R-:W-:-:S03]  /*1c3c0*/  UMOV UR4, 0xffffffff ;  /* 0xffffffff00047882 */ /* 0x000fc60000000000 */
[----:B------:R-:W-:Y:S05]  /*1c3d0*/  BRA.DIV UR4, `(.L_x_1102) ;  /* 0x0000000a04b47947 */ /* 0x000fea000b800000 */
[----:B------:R-:W1:Y:S02]  /*1c3e0*/  S2R R2, SR_TID.X ;  /* 0x0000000000027919 */ /* 0x000e640000002100 */
[----:B-1----:R-:W-:-:S04]  /*1c3f0*/  SHF.R.U32.HI R2, RZ, 0x5, R2 ;  /* 0x00000005ff027819 */ /* 0x002fc80000011602 */
[----:B------:R-:W-:-:S05]  /*1c400*/  LOP3.LUT R2, R2, 0x3, RZ, 0xc0, !PT ;  /* 0x0000000302027812 */ /* 0x000fca00078ec0ff */
[----:B------:R1:W2:Y:S02]  /*1c410*/  SHFL.IDX PT, R14, R2, RZ, 0x1f ;  /* 0x00001fff020e7589 */ /* 0x0002a400000e0000 */
.L_x_1134:
[----:B--2---:R-:W-:Y:S01]  /*1c420*/  ISETP.NE.AND P0, PT, R14, RZ, PT ;  /* 0x000000ff0e00720c */ /* 0x004fe20003f05270 */
[----:B------:R-:W-:-:S12]  /*1c430*/  BSSY B0, `(.L_x_1103) ;  /* 0x000002e000007945 */ /* 0x000fd80003800000 */
[----:B------:R-:W-:Y:S05]  /*1c440*/  @P0 BRA `(.L_x_1104) ;  /* 0x0000000000b00947 */ /* 0x000fea0003800000 */
[----:B------:R-:W-:-:S03]  /*1c450*/  UMOV UR4, 0xffffffff ;  /* 0xffffffff00047882 */ /* 0x000fc60000000000 */
[----:B------:R-:W-:Y:S05]  /*1c460*/  BRA.DIV UR4, `(.L_x_1105) ;  /* 0x0000000a04c47947 */ /* 0x000fea000b800000 */
[----:B------:R-:W-:-:S13]  /*1c470*/  ELECT P6, URZ, PT ;  /* 0x00000000003f782f */ /* 0x000fda00038c0000 */
.L_x_1137:
[----:B------:R-:W-:Y:S05]  /*1c480*/  @!P6 BRA `(.L_x_1104) ;  /* 0x0000000000a0e947 */ /* 0x000fea0003800000 */
[----:B-1----:R-:W2:Y:S02]  /*1c490*/  LDL.LU R2, [R1+0x2c] ;  /* 0x00002c0001027983 */ /* 0x002ea40000300800 */
[----:B--2---:R-:W-:-:S04]  /*1c4a0*/  LOP3.LUT R2, R2, 0x2, RZ, 0xfc, !PT ;  /* 0x0000000202027812 */ /* 0x004fc800078efcff */
[----:B------:R-:W-:-:S13]  /*1c4b0*/  ISETP.NE.AND P0, PT, R2, 0x3, PT ;  /* 0x000000030200780c */ /* 0x000fda0003f05270 */
[----:B------:R-:W-:Y:S05]  /*1c4c0*/  @!P0 BRA `(.L_x_1106) ;  /* 0x0000000000048947 */ /* 0x000fea0003800000 */
[----:B------:R-:W-:Y:S01]  /*1c4d0*/  BPT.TRAP 0x1 ;  /* 0x000000040000795c */ /* 0x000fe20000300000 */
.L_x_1106:
[----:B0-----:R-:W2:Y:S04]  /*1c4e0*/  LDL R3, [R1+0x10] ;  /* 0x0000100001037983 */ /* 0x001ea80000100800 */
[----:B------:R-:W3:Y:S01]  /*1c4f0*/  LDL.LU R7, [R1+0x14] ;  /* 0x0000140001077983 */ /* 0x000ee20000300800 */
[----:B------:R-:W-:-:S04]  /*1c500*/  VIADD R2, R0, 0x28840 ;  /* 0x0002884000027836 */ /* 0x000fc80000000000 */
        /* <DEDUP_REMOVED lines=11> */
.L_x_1138:
[----:B------:R-:W1:Y:S02]  /*1c5c0*/  SYNCS.PHASECHK.TRANS64.TRYWAIT P1, [R7+URZ], R2 ;  /* 0x00000002070075a7 */ /* 0x000e64000802017f */
[----:B-1----:R-:W-:Y:S05]  /*1c5d0*/  @!P1 BRA `(.L_x_1108) ;  /* 0x00000008009c9947 */ /* 0x002fea0003800000 */
.L_x_1139:
[----:B------:R-:W-:Y:S05]  /*1c5e0*/  @!P0 BRA `(.L_x_1109) ;  /* 0x0000000000048947 */ /* 0x000fea0003800000 */
[----:B------:R-:W-:Y:S01]  /*1c5f0*/  BPT.TRAP 0x1 ;  /* 0x000000040000795c */ /* 0x000fe20000300000 */
.L_x_1109:
[----:B------:R-:W2:Y:S02]  /*1c600*/  LDL.LU R4, [R1+0x10] ;  /* 0x0000100001047983 */ /* 0x000ea40000300800 */
[----:B--2---:R-:W-:-:S04]  /*1c610*/  IMAD R4, R4, 0x8, R0 ;  /* 0x0000000804047824 */ /* 0x004fc800078e0200 */
[----:B------:R-:W2:Y:S02]  /*1c620*/  SYNCS.PHASECHK.TRANS64.TRYWAIT P1, [R4+URZ+0x28860], R5 ;  /* 0x02886005040075a7 */ /* 0x000ea4000802017f */
[----:B--2---:R-:W-:Y:S05]  /*1c630*/  @!P1 BRA `(.L_x_1110) ;  /* 0x0000000800989947 */ /* 0x004fea0003800000 */
.L_x_1140:
[----:B------:R-:W-:Y:S05]  /*1c640*/  @!P0 BRA `(.L_x_1111) ;  /* 0x0000000000048947 */ /* 0x000fea0003800000 */
[----:B------:R-:W-:Y:S01]  /*1c650*/  BPT.TRAP 0x1 ;  /* 0x000000040000795c */ /* 0x000fe20000300000 */
.L_x_1111:
[----:B------:R-:W-:-:S04]  /*1c660*/  IMAD R3, R3, 0x8, R0 ;  /* 0x0000000803037824 */ /* 0x000fc800078e0200 */
[----:B------:R-:W3:Y:S02]  /*1c670*/  SYNCS.PHASECHK.TRANS64.TRYWAIT P1, [R3+URZ+0x28860], R2 ;  /* 0x02886002030075a7 */ /* 0x000ee4000802017f */
[----:B---3--:R-:W-:Y:S05]  /*1c680*/  @!P1 BRA `(.L_x_1112) ;  /* 0x0000000800989947 */ /* 0x008fea0003800000 */
.L_x_1141:
[----:B------:R-:W-:Y:S05]  /*1c690*/  @!P0 BRA `(.L_x_1113) ;  /* 0x0000000000048947 */ /* 0x000fea0003800000 */
[----:B------:R-:W-:Y:S01]  /*1c6a0*/  BPT.TRAP 0x1 ;  /* 0x000000040000795c */ /* 0x000fe20000300000 */
.L_x_1113:
[----:B------:R-:W4:Y:S02]  /*1c6b0*/  SYNCS.PHASECHK.TRANS64.TRYWAIT P0, [R4+URZ+0x28880], R5 ;  /* 0x02888005040075a7 */ /* 0x000f24000800017f */
[----:B----4-:R-:W-:Y:S05]  /*1c6c0*/  @!P0 BRA `(.L_x_1114) ;  /* 0x00000008009c8947 */ /* 0x010fea0003800000 */
.L_x_1115:
[----:B------:R0:W0:Y:S02]  /*1c6d0*/  SYNCS.PHASECHK.TRANS64.TRYWAIT P0, [R3+URZ+0x28880], R2 ;  /* 0x02888002030075a7 */ /* 0x000024000800017f */
[----:B0-----:R-:W-:Y:S05]  /*1c6e0*/  @!P0 NANOSLEEP.SYNCS 0x989680 ;  /* 0x009896800000895d */ /* 0x001fea0003900000 */
[----:B------:R-:W0:Y:S02]  /*1c6f0*/  @!P0 SYNCS.PHASECHK.TRANS64 P0, [R3+URZ+0x28880], R2 ;  /* 0x02888002030085a7 */ /* 0x000e24000800007f */
[----:B0-----:R-:W-:Y:S05]  /*1c700*/  @!P0 BRA `(.L_x_1115) ;  /* 0xfffffffc00f08947 */ /* 0x001fea000383ffff */
.L_x_1104:
[----:B------:R-:W-:Y:S05]  /*1c710*/  BSYNC B0 ;  /* 0x0000000000007941 */ /* 0x000fea0003800000 */
.L_x_1103:
[----:B------:R-:W-:Y:S05]  /*1c720*/  EXIT ;  /* 0x000000000000794d */ /* 0x000fea0003800000 */
.L_x_931:
[----:B0-----:R-:W-:-:S04]  /*1c730*/  IMAD.U32 R3, RZ, RZ, UR39 ;  /* 0x00000027ff037e24 */ /* 0x001fc8000f8e00ff */
[----:B------:R0:W1:Y:S03]  /*1c740*/  SYNCS.PHASECHK.TRANS64.TRYWAIT P1, [R3+URZ+0x28800], R4 ;  /* 0x02880004030075a7 */ /* 0x000066000802017f */
[----:B-1----:R-:W-:Y:S05]  /*1c750*/  @!P1 NANOSLEEP.SYNCS 0x989680 ;  /* 0x009896800000995d */ /* 0x002fea0003900000 */
[----:B------:R-:W1:Y:S02]  /*1c760*/  @!P1 SYNCS.PHASECHK.TRANS64 P1, [R3+URZ+0x28800], R4 ;  /* 0x02880004030095a7 */ /* 0x000e64000802007f */
[----:B-1----:R-:W-:Y:S05]  /*1c770*/  @!P1 BRA `(.L_x_931) ;  /* 0xfffffffc00ec9947 */ /* 0x002fea000383ffff */
[----:B------:R-:W-:Y:S05]  /*1c780*/  BRA `(.L_x_1116) ;  /* 0xfffffe5400147947 */ /* 0x000fea000383ffff */
.L_x_935:
[----:B-1----:R1:W2:Y:S02]  /*1c790*/  SYNCS.PHASECHK.TRANS64.TRYWAIT P1, [R4+URZ+0x28830], R3 ;  /* 0x02883003040075a7 */ /* 0x0022a4000802017f */
[----:B--2---:R-:W-:Y:S05]  /*1c7a0*/  @!P1 NANOSLEEP.SYNCS 0x989680 ;  /* 0x009896800000995d */ /* 0x004fea0003900000 */
[----:B------:R-:W2:Y:S02]  /*1c7b0*/  @!P1 SYNCS.PHASECHK.TRANS64 P1, [R4+URZ+0x28830], R3 ;  /* 0x02883003040095a7 */ /* 0x000ea4000802007f */
[----:B--2---:R-:W-:Y:S05]  /*1c7c0*/  @!P1 BRA `(.L_x_935) ;  /* 0xfffffffc00f09947 */ /* 0x004fea000383ffff */
[----:B------:R-:W-:Y:S05]  /*1c7d0*/  BRA `(.L_x_934) ;  /* 0xfffffe5400407947 */ /* 0x000fea000383ffff */
.L_x_951:
[----:B-1----:R-:W-:-:S04]  /*1c7e0*/  IMAD.U32 R21, RZ, RZ, UR10 ;  /* 0x0000000aff157e24 */ /* 0x002fc8000f8e00ff */
[----:B------:R1:W2:Y:S03]  /*1c7f0*/  SYNCS.PHASECHK.TRANS64.TRYWAIT P1, [R21+URZ+0x28830], R12 ;  /* 0x0288300c150075a7 */ /* 0x0002a6000802017f */
[----:B--2---:R-:W-:Y:S05]  /*1c800*/  @!P1 NANOSLEEP.SYNCS 0x989680 ;  /* 0x009896800000995d */ /* 0x004fea0003900000 */
[----:B------:R-:W2:Y:S02]  /*1c810*/  @!P1 SYNCS.PHASECHK.TRANS64 P1, [R21+URZ+0x28830], R12 ;  /* 0x0288300c150095a7 */ /* 0x000ea4000802007f */
[----:B--2---:R-:W-:Y:S05]  /*1c820*/  @!P1 BRA `(.L_x_951) ;  /* 0xfffffffc00ec9947 */ /* 0x004fea000383ffff */
[----:B------:R-:W-:Y:S05]  /*1c830*/  BRA `(.L_x_948) ;  /* 0xfffffea000987947 */ /* 0x000fea000383ffff */
.L_x_955:
[----:B-1----:R-:W-:-:S04]  /*1c840*/  IMAD.U32 R21, RZ, RZ, UR10 ;  /* 0x0000000aff157e24 */ /* 0x002fc8000f8e00ff */
[----:B------:R1:W2:Y:S03]  /*1c850*/  SYNCS.PHASECHK.TRANS64.TRYWAIT P1, [R21+URZ+0x28850], R12 ;  /* 0x0288500c150075a7 */ /* 0x0002a6000802017f */
[----:B--2---:R-:W-:Y:S05]  /*1c860*/  @!P1 NANOSLEEP.SYNCS 0x989680 ;  /* 0x009896800000995d */ /* 0x004fea0003900000 */
[----:B------:R-:W2:Y:S02]  /*1c870*/  @!P1 SYNCS.PHASECHK.TRANS64 P1, [R21+URZ+0x28850], R12 ;  /* 0x0288500c150095a7 */ /* 0x000ea4000802007f */
[----:B--2---:R-:W-:Y:S05]  /*1c880*/  @!P1 BRA `(.L_x_955) ;  /* 0xfffffffc00ec9947 */ /* 0x004fea000383ffff */
[----:B------:R-:W-:Y:S05]  /*1c890*/  BRA `(.L_x_952) ;  /* 0xfffffea400187947 */ /* 0x000fea000383ffff */
.L_x_973:
[----:B-1----:R-:W-:-:S04]  /*1c8a0*/  IMAD.U32 R9, RZ, RZ, UR10 ;  /* 0x0000000aff097e24 */ /* 0x002fc8000f8e00ff */
[----:B------:R1:W2:Y:S03]  /*1c8b0*/  SYNCS.PHASECHK.TRANS64.TRYWAIT P1, [R9+URZ+0x28830], R8 ;  /* 0x02883008090075a7 */ /* 0x0002a6000802017f */
[----:B--2---:R-:W-:Y:S05]  /*1c8c0*/  @!P1 NANOSLEEP.SYNCS 0x989680 ;  /* 0x009896800000995d */ /* 0x004fea0003900000 */
[----:B------:R-:W2:Y:S02]  /*1c8d0*/  @!P1 SYNCS.PHASECHK.TRANS64 P1, [R9+URZ+0x28830], R8 ;  /* 0x02883008090095a7 */ /* 0x000ea4000802007f */
[----:B--2---:R-:W-:Y:S05]  /*1c8e0*/  @!P1 BRA `(.L_x_973) ;  /* 0xfffffffc00ec9947 */ /* 0x004fea000383ffff */
[----:B------:R-:W-:Y:S05]  /*1c8f0*/  BRA `(.L_x_970) ;  /* 0xfffffef8000c7947 */ /* 0x000fea000383ffff */
.L_x_977:
[----:B-1----:R-:W-:-:S04]  /*1c900*/  IMAD.U32 R9, RZ, RZ, UR10 ;  /* 0x0000000aff097e24 */ /* 0x002fc8000f8e00ff */
[----:B------:R1:W2:Y:S03]  /*1c910*/  SYNCS.PHASECHK.TRANS64.TRYWAIT P1, [R9+URZ+0x28850], R8 ;  /* 0x02885008090075a7 */ /* 0x0002a6000802017f */
[----:B--2---:R-:W-:Y:S05]  /*1c920*/  @!P1 NANOSLEEP.SYNCS 0x989680 ;  /* 0x009896800000995d */ /* 0x004fea0003900000 */
[----:B------:R-:W2:Y:S02]  /*1c930*/  @!P1 SYNCS.PHASECHK.TRANS64 P1, [R9+URZ+0x28850], R8 ;  /* 0x02885008090095a7 */ /* 0x000ea4000802007f */
[----:B--2---:R-:W-:Y:S05]  /*1c940*/  @!P1 BRA `(.L_x_977) ;  /* 0xfffffffc00ec9947 */ /* 0x004fea000383ffff */
[----:B------:R-:W-:Y:S05]  /*1c950*/  BRA `(.L_x_974) ;  /* 0xfffffef8008c7947 */ /* 0x000fea000383ffff */
.L_x_984:
[----:B-1----:R-:W-:-:S04]  /*1c960*/  IMAD.U32 R9, RZ, RZ, UR7 ;  /* 0x00000007ff097e24 */ /* 0x002fc8000f8e00ff */
[----:B------:R1:W2:Y:S03]  /*1c970*/  SYNCS.PHASECHK.TRANS64.TRYWAIT P1, [R9+URZ+0x28830], R8 ;  /* 0x02883008090075a7 */ /* 0x0002a6000802017f */
[----:B--2---:R-:W-:Y:S05]  /*1c980*/  @!P1 NANOSLEEP.SYNCS 0x989680 ;  /* 0x009896800000995d */ /* 0x004fea0003900000 */
[----:B------:R-:W2:Y:S02]  /*1c990*/  @!P1 SYNCS.PHASECHK.TRANS64 P1, [R9+URZ+0x28830], R8 ;  /* 0x02883008090095a7 */ /* 0x000ea4000802007f */
[----:B--2---:R-:W-:Y:S05]  /*1c9a0*/  @!P1 BRA `(.L_x_984) ;  /* 0xfffffffc00ec9947 */ /* 0x004fea000383ffff */
[----:B------:R-:W-:Y:S05]  /*1c9b0*/  BRA `(.L_x_981) ;  /* 0xffffff2800d87947 */ /* 0x000fea000383ffff */
.L_x_988:
[----:B-1----:R-:W-:-:S04]  /*1c9c0*/  IMAD.U32 R9, RZ, RZ, UR10 ;  /* 0x0000000aff097e24 */ /* 0x002fc8000f8e00ff */
[----:B------:R1:W2:Y:S03]  /*1c9d0*/  SYNCS.PHASECHK.TRANS64.TRYWAIT P1, [R9+URZ+0x28850], R8 ;  /* 0x02885008090075a7 */ /* 0x0002a6000802017f */
[----:B--2---:R-:W-:Y:S05]  /*1c9e0*/  @!P1 NANOSLEEP.SYNCS 0x989680 ;  /* 0x009896800000995d */ /* 0x004fea0003900000 */
[----:B------:R-:W2:Y:S02]  /*1c9f0*/  @!P1 SYNCS.PHASECHK.TRANS64 P1, [R9+URZ+0x28850], R8 ;  /* 0x02885008090095a7 */ /* 0x000ea4000802007f */
[----:B--2---:R-:W-:Y:S05]  /*1ca00*/  @!P1 BRA `(.L_x_988) ;  /* 0xfffffffc00ec9947 */ /* 0x004fea000383ffff */
[----:B------:R-:W-:Y:S05]  /*1ca10*/  BRA `(.L_x_985) ;  /* 0xffffff2c00647947 */ /* 0x000fea000383ffff */
.L_x_1002:
[----:B-1----:R-:W-:-:S04]  /*1ca20*/  IMAD.U32 R3, RZ, RZ, UR5 ;  /* 0x00000005ff037e24 */ /* 0x002fc8000f8e00ff */
[----:B------:R1:W2:Y:S03]  /*1ca30*/  SYNCS.PHASECHK.TRANS64.TRYWAIT P1, [R3+URZ+0x28850], R0 ;  /* 0x02885000030075a7 */ /* 0x0002a6000802017f */
[----:B--2---:R-:W-:Y:S05]  /*1ca40*/  @!P1 NANOSLEEP.SYNCS 0x989680 ;  /* 0x009896800000995d */ /* 0x004fea0003900000 */
[----:B------:R-:W2:Y:S02]  /*1ca50*/  @!P1 SYNCS.PHASECHK.TRANS64 P1, [R3+URZ+0x28850], R0 ;  /* 0x02885000030095a7 */ /* 0x000ea4000802007f */
[----:B--2---:R-:W-:Y:S05]  /*1ca60*/  @!P1 BRA `(.L_x_1002) ;  /* 0xfffffffc00ec9947 */ /* 0x004fea000383ffff */
[----:B------:R-:W-:Y:S05]  /*1ca70*/  BRA `(.L_x_1001) ;  /* 0xffffff7c00b07947 */ /* 0x000fea000383ffff */
.L_x_1050:
[----:B------:R-:W-:Y:S02]  /*1ca80*/  IMAD.MOV.U32 R13, RZ, RZ, R4 ;  /* 0x000000ffff0d7224 */ /* 0x000fe400078e0004 */
[----:B------:R-:W-:Y:S02]  /*1ca90*/  IMAD.MOV.U32 R12, RZ, RZ, RZ ;  /* 0x000000ffff0c7224 */ /* 0x000fe400078e00ff */
[----:B------:R-:W-:Y:S02]  /*1caa0*/  IMAD.MOV.U32 R11, RZ, RZ, 0x1f ;  /* 0x0000001fff0b7424 */ /* 0x000fe400078e00ff */
[----:B------:R-:W-:-:S07]  /*1cab0*/  IMAD.MOV.U32 R15, RZ, RZ, -0x1 ;  /* 0xffffffffff0f7424 */ /* 0x000fce00078e00ff */
[----:B-1----:R-:W-:Y:S05]  /*1cac0*/  WARPSYNC.COLLECTIVE R15, `(.L_x_1117) ;  /* 0x000000000f087348 */ /* 0x002fea0003c00000 */
[----:B------:R0:W2:Y:S02]  /*1cad0*/  SHFL.IDX P6, R14, R13, R12, R11 ;  /* 0x0000000c0d0e7389 */ /* 0x0000a400000c000b */
[----:B012---:R-:W-:Y:S01]  /*1cae0*/  ENDCOLLECTIVE ;  /* 0x000000000000791b */ /* 0x007fe20003800000 */
.L_x_1117:
[----:B------:R-:W-:Y:S05]  /*1caf0*/  BRA `(.L_x_1118) ;  /* 0xffffffc800e47947 */ /* 0x000fea000383ffff */
.L_x_1052:
[----:B------:R-:W-:Y:S01]  /*1cb00*/  BSSY B0, `(.L_x_1119) ;  /* 0x0000006000007945 */ /* 0x000fe20003800000 */
[----:B------:R-:W-:-:S07]  /*1cb10*/  IMAD.MOV.U32 R15, RZ, RZ, -0x1 ;  /* 0xffffffffff0f7424 */ /* 0x000fce00078e00ff */
[----:B------:R-:W-:Y:S05]  /*1cb20*/  WARPSYNC.COLLECTIVE R15, `(.L_x_1120) ;  /* 0x000000000f0c7348 */ /* 0x000fea0003c00000 */
[----:B------:R-:W-:Y:S02]  /*1cb30*/  ELECT P6, UR62, PT ;  /* 0x00000000003e782f */ /* 0x000fe400038c0000 */
[----:B------:R-:W-:Y:S01]  /*1cb40*/  MOV R14, UR62 ;  /* 0x0000003e000e7c02 */ /* 0x000fe20008000f00 */
[----:B------:R-:W-:Y:S10]  /*1cb50*/  ENDCOLLECTIVE ;  /* 0x000000000000791b */ /* 0x000ff40003800000 */
.L_x_1120:
[----:B------:R-:W-:Y:S05]  /*1cb60*/  BSYNC B0 ;  /* 0x0000000000007941 */ /* 0x000fea0003800000 */
.L_x_1119:
[----:B------:R-:W-:Y:S05]  /*1cb70*/  BRA `(.L_x_1121) ;  /* 0xffffffc800e07947 */ /* 0x000fea000383ffff */
.L_x_1055:
[----:B0-----:R0:W1:Y:S02]  /*1cb80*/  SYNCS.PHASECHK.TRANS64.TRYWAIT P2, [R5+URZ+0x28880], R3 ;  /* 0x02888003050075a7 */ /* 0x001064000804017f */
[----:B-1----:R-:W-:Y:S05]  /*1cb90*/  @!P2 NANOSLEEP.SYNCS 0x989680 ;  /* 0x009896800000a95d */ /* 0x002fea0003900000 */
[----:B------:R-:W1:Y:S02]  /*1cba0*/  @!P2 SYNCS.PHASECHK.TRANS64 P2, [R5+URZ+0x28880], R3 ;  /* 0x028880030500a5a7 */ /* 0x000e64000804007f */
[----:B-1----:R-:W-:Y:S05]  /*1cbb0*/  @!P2 BRA `(.L_x_1055) ;  /* 0xfffffffc00f0a947 */ /* 0x002fea000383ffff */
[----:B------:R-:W-:Y:S05]  /*1cbc0*/  BRA `(.L_x_1122) ;  /* 0xffffffcc00407947 */ /* 0x000fea000383ffff */
.L_x_1057:
[----:B-1----:R1:W2:Y:S02]  /*1cbd0*/  SYNCS.PHASECHK.TRANS64.TRYWAIT P2, [R5+URZ+0x28840], R3 ;  /* 0x02884003050075a7 */ /* 0x0022a4000804017f */
[----:B--2---:R-:W-:Y:S05]  /*1cbe0*/  @!P2 NANOSLEEP.SYNCS 0x989680 ;  /* 0x009896800000a95d */ /* 0x004fea0003900000 */
[----:B------:R-:W2:Y:S02]  /*1cbf0*/  @!P2 SYNCS.PHASECHK.TRANS64 P2, [R5+URZ+0x28840], R3 ;  /* 0x028840030500a5a7 */ /* 0x000ea4000804007f */
[----:B--2---:R-:W-:Y:S05]  /*1cc00*/  @!P2 BRA `(.L_x_1057) ;  /* 0xfffffffc00f0a947 */ /* 0x004fea000383ffff */
[----:B------:R-:W-:Y:S05]  /*1cc10*/  BRA `(.L_x_1123) ;  /* 0xffffffcc00a07947 */ /* 0x000fea000383ffff */
.L_x_1060:
[----:B--2---:R-:W-:-:S04]  /*1cc20*/  IMAD.U32 R3, RZ, RZ, UR40 ;  /* 0x00000028ff037e24 */ /* 0x004fc8000f8e00ff */
[----:B------:R2:W3:Y:S03]  /*1cc30*/  SYNCS.PHASECHK.TRANS64.TRYWAIT P0, [R3+URZ+0x28820], R2 ;  /* 0x02882002030075a7 */ /* 0x0004e6000800017f */
[----:B---3--:R-:W-:Y:S05]  /*1cc40*/  @!P0 NANOSLEEP.SYNCS 0x989680 ;  /* 0x009896800000895d */ /* 0x008fea0003900000 */
[----:B------:R-:W3:Y:S02]  /*1cc50*/  @!P0 SYNCS.PHASECHK.TRANS64 P0, [R3+URZ+0x28820], R2 ;  /* 0x02882002030085a7 */ /* 0x000ee4000800007f */
[----:B---3--:R-:W-:Y:S05]  /*1cc60*/  @!P0 BRA `(.L_x_1060) ;  /* 0xfffffffc00ec8947 */ /* 0x008fea000383ffff */
[----:B------:R-:W-:Y:S05]  /*1cc70*/  BRA `(.L_x_1124) ;  /* 0xffffffd000507947 */ /* 0x000fea000383ffff */
.L_x_1066:
[----:B0-----:R0:W3:Y:S02]  /*1cc80*/  SYNCS.PHASECHK.TRANS64.TRYWAIT P0, [R4+URZ+0x28880], R3 ;  /* 0x02888003040075a7 */ /* 0x0010e4000800017f */
[----:B---3--:R-:W-:Y:S05]  /*1cc90*/  @!P0 NANOSLEEP.SYNCS 0x989680 ;  /* 0x009896800000895d */ /* 0x008fea0003900000 */
[----:B------:R-:W3:Y:S02]  /*1cca0*/  @!P0 SYNCS.PHASECHK.TRANS64 P0, [R4+URZ+0x28880], R3 ;  /* 0x02888003040085a7 */ /* 0x000ee4000800007f */
[----:B---3--:R-:W-:Y:S05]  /*1ccb0*/  @!P0 BRA `(.L_x_1066) ;  /* 0xfffffffc00f08947 */ /* 0x008fea000383ffff */
[----:B------:R-:W-:Y:S05]  /*1ccc0*/  BRA `(.L_x_1125) ;  /* 0xffffffd400007947 */ /* 0x000fea000383ffff */
.L_x_1071:
[----:B--2---:R2:W3:Y:S02]  /*1ccd0*/  SYNCS.PHASECHK.TRANS64.TRYWAIT P0, [R4+URZ+0x28840], R3 ;  /* 0x02884003040075a7 */ /* 0x0044e4000800017f */
[----:B---3--:R-:W-:Y:S05]  /*1cce0*/  @!P0 NANOSLEEP.SYNCS 0x989680 ;  /* 0x009896800000895d */ /* 0x008fea0003900000 */
[----:B------:R-:W3:Y:S02]  /*1ccf0*/  @!P0 SYNCS.PHASECHK.TRANS64 P0, [R4+URZ+0x28840], R3 ;  /* 0x02884003040085a7 */ /* 0x000ee4000800007f */
[----:B---3--:R-:W-:Y:S05]  /*1cd00*/  @!P0 BRA `(.L_x_1071) ;  /* 0xfffffffc00f08947 */ /* 0x008fea000383ffff */
[----:B------:R-:W-:Y:S05]  /*1cd10*/  BRA `(.L_x_1126) ;  /* 0xffffffd400887947 */ /* 0x000fea000383ffff */
.L_x_1077:
[----:B---3--:R3:W4:Y:S02]  /*1cd20*/  SYNCS.PHASECHK.TRANS64.TRYWAIT P2, [R20+URZ+0x28870], R2 ;  /* 0x02887002140075a7 */ /* 0x008724000804017f */
[----:B----4-:R-:W-:Y:S05]  /*1cd30*/  @!P2 NANOSLEEP.SYNCS 0x989680 ;  /* 0x009896800000a95d */ /* 0x010fea0003900000 */
[----:B------:R-:W4:Y:S02]  /*1cd40*/  @!P2 SYNCS.PHASECHK.TRANS64 P2, [R20+URZ+0x28870], R2 ;  /* 0x028870021400a5a7 */ /* 0x000f24000804007f */
[----:B----4-:R-:W-:Y:S05]  /*1cd50*/  @!P2 BRA `(.L_x_1077) ;  /* 0xfffffffc00f0a947 */ /* 0x010fea000383ffff */
[----:B------:R-:W-:Y:S05]  /*1cd60*/  BRA `(.L_x_1127) ;  /* 0xffffffd800287947 */ /* 0x000fea000383ffff */
.L_x_1079:
[----:B---3--:R3:W4:Y:S02]  /*1cd70*/  SYNCS.PHASECHK.TRANS64.TRYWAIT P2, [R20+URZ+0x28860], R3 ;  /* 0x02886003140075a7 */ /* 0x008724000804017f */
[----:B----4-:R-:W-:Y:S05]  /*1cd80*/  @!P2 NANOSLEEP.SYNCS 0x989680 ;  /* 0x009896800000a95d */ /* 0x010fea0003900000 */
[----:B------:R-:W4:Y:S02]  /*1cd90*/  @!P2 SYNCS.PHASECHK.TRANS64 P2, [R20+URZ+0x28860], R3 ;  /* 0x028860031400a5a7 */ /* 0x000f24000804007f */
[----:B----4-:R-:W-:Y:S05]  /*1cda0*/  @!P2 BRA `(.L_x_1079) ;  /* 0xfffffffc00f0a947 */ /* 0x010fea000383ffff */
[----:B------:R-:W-:Y:S05]  /*1cdb0*/  BRA `(.L_x_1128) ;  /* 0xffffffd800307947 */ /* 0x000fea000383ffff */
.L_x_1086:
[----:B--2---:R2:W3:Y:S02]  /*1cdc0*/  SYNCS.PHASECHK.TRANS64.TRYWAIT P0, [R18+URZ+0x28870], R3 ;  /* 0x02887003120075a7 */ /* 0x0044e4000800017f */
[----:B---3--:R-:W-:Y:S05]  /*1cdd0*/  @!P0 NANOSLEEP.SYNCS 0x989680 ;  /* 0x009896800000895d */ /* 0x008fea0003900000 */
[----:B------:R-:W3:Y:S02]  /*1cde0*/  @!P0 SYNCS.PHASECHK.TRANS64 P0, [R18+URZ+0x28870], R3 ;  /* 0x02887003120085a7 */ /* 0x000ee4000800007f */
[----:B---3--:R-:W-:Y:S05]  /*1cdf0*/  @!P0 BRA `(.L_x_1086) ;  /* 0xfffffffc00f08947 */ /* 0x008fea000383ffff */
[----:B------:R-:W-:Y:S05]  /*1ce00*/  BRA `(.L_x_1129) ;  /* 0xffffffe000407947 */ /* 0x000fea000383ffff */
.L_x_1088:
[----:B--2---:R2:W3:Y:S02]  /*1ce10*/  SYNCS.PHASECHK.TRANS64.TRYWAIT P0, [R18+URZ+0x28860], R3 ;  /* 0x02886003120075a7 */ /* 0x0044e4000800017f */
[----:B---3--:R-:W-:Y:S05]  /*1ce20*/  @!P0 NANOSLEEP.SYNCS 0x989680 ;  /* 0x009896800000895d */ /* 0x008fea0003900000 */
[----:B------:R-:W3:Y:S02]  /*1ce30*/  @!P0 SYNCS.PHASECHK.TRANS64 P0, [R18+URZ+0x28860], R3 ;  /* 0x02886003120085a7 */ /* 0x000ee4000800007f */
[----:B---3--:R-:W-:Y:S05]  /*1ce40*/  @!P0 BRA `(.L_x_1088) ;  /* 0xfffffffc00f08947 */ /* 0x008fea000383ffff */
[----:B------:R-:W-:Y:S05]  /*1ce50*/  BRA `(.L_x_1130) ;  /* 0xffffffe000487947 */ /* 0x000fea000383ffff */
.L_x_1101:
[----:B0-----:R0:W1:Y:S02]  /*1ce60*/  SYNCS.PHASECHK.TRANS64.TRYWAIT P0, [R0+URZ+0x28820], R3 ;  /* 0x02882003000075a7 */ /* 0x001064000800017f */
[----:B-1----:R-:W-:Y:S05]  /*1ce70*/  @!P0 NANOSLEEP.SYNCS 0x989680 ;  /* 0x009896800000895d */ /* 0x002fea0003900000 */
[----:B------:R-:W1:Y:S02]  /*1ce80*/  @!P0 SYNCS.PHASECHK.TRANS64 P0, [R0+URZ+0x28820], R3 ;  /* 0x02882003000085a7 */ /* 0x000e64000800007f */
[----:B-1----:R-:W-:Y:S05]  /*1ce90*/  @!P0 BRA `(.L_x_1101) ;  /* 0xfffffffc00f08947 */ /* 0x002fea000383ffff */
[----:B------:R-:W-:Y:S05]  /*1cea0*/  BRA `(.L_x_1131) ;  /* 0xfffffff400407947 */ /* 0x000fea000383ffff */
.L_x_1102:
        /* <DEDUP_REMOVED lines=11> */
.L_x_1133:
[----:B------:R-:W-:Y:S05]  /*1cf60*/  BSYNC B0 ;  /* 0x0000000000007941 */ /* 0x000fea0003800000 */
.L_x_1132:
[----:B------:R-:W-:Y:S05]  /*1cf70*/  BRA `(.L_x_1134) ;  /* 0xfffffff400287947 */ /* 0x000fea000383ffff */
.L_x_1105:
[----:B------:R-:W-:Y:S01]  /*1cf80*/  BSSY B1, `(.L_x_1135) ;  /* 0x0000006000017945 */ /* 0x000fe20003800000 */
[----:B------:R-:W-:-:S07]  /*1cf90*/  IMAD.MOV.U32 R15, RZ, RZ, -0x1 ;  /* 0xffffffffff0f7424 */ /* 0x000fce00078e00ff */
[----:B01----:R-:W-:Y:S05]  /*1cfa0*/  WARPSYNC.COLLECTIVE R15, `(.L_x_1136) ;  /* 0x000000000f0c7348 */ /* 0x003fea0003c00000 */
[----:B------:R-:W-:Y:S02]  /*1cfb0*/  ELECT P6, UR62, PT ;  /* 0x00000000003e782f */ /* 0x000fe400038c0000 */
[----:B------:R-:W-:Y:S01]  /*1cfc0*/  MOV R14, UR62 ;  /* 0x0000003e000e7c02 */ /* 0x000fe20008000f00 */
[----:B01----:R-:W-:Y:S10]  /*1cfd0*/  ENDCOLLECTIVE ;  /* 0x000000000000791b */ /* 0x003ff40003800000 */
.L_x_1136:
[----:B------:R-:W-:Y:S05]  /*1cfe0*/  BSYNC B1 ;  /* 0x0000000000017941 */ /* 0x000fea0003800000 */
.L_x_1135:
[----:B------:R-:W-:Y:S05]  /*1cff0*/  BRA `(.L_x_1137) ;  /* 0xfffffff400207947 */ /* 0x000fea000383ffff */
.L_x_1107:
[----:B0-----:R0:W1:Y:S02]  /*1d000*/  SYNCS.PHASECHK.TRANS64.TRYWAIT P1, [R6+URZ], R5 ;  /* 0x00000005060075a7 */ /* 0x001064000802017f */
[----:B-1----:R-:W-:Y:S05]  /*1d010*/  @!P1 NANOSLEEP.SYNCS 0x989680 ;  /* 0x009896800000995d */ /* 0x002fea0003900000 */
[----:B------:R-:W1:Y:S02]  /*1d020*/  @!P1 SYNCS.PHASECHK.TRANS64 P1, [R6+URZ], R5 ;  /* 0x00000005060095a7 */ /* 0x000e64000802007f */
[----:B-1----:R-:W-:Y:S05]  /*1d030*/  @!P1 BRA `(.L_x_1107) ;  /* 0xfffffffc00f09947 */ /* 0x002fea000383ffff */
[----:B------:R-:W-:Y:S05]  /*1d040*/  BRA `(.L_x_1138) ;  /* 0xfffffff4005c7947 */ /* 0x000fea000383ffff */
.L_x_1108:
[----:B-1----:R1:W2:Y:S02]  /*1d050*/  SYNCS.PHASECHK.TRANS64.TRYWAIT P1, [R7+URZ], R2 ;  /* 0x00000002070075a7 */ /* 0x0022a4000802017f */
[----:B--2---:R-:W-:Y:S05]  /*1d060*/  @!P1 NANOSLEEP.SYNCS 0x989680 ;  /* 0x009896800000995d */ /* 0x004fea0003900000 */
[----:B------:R-:W2:Y:S02]  /*1d070*/  @!P1 SYNCS.PHASECHK.TRANS64 P1, [R7+URZ], R2 ;  /* 0x00000002070095a7 */ /* 0x000ea4000802007f */
[----:B--2---:R-:W-:Y:S05]  /*1d080*/  @!P1 BRA `(.L_x_1108) ;  /* 0xfffffffc00f09947 */ /* 0x004fea000383ffff */
[----:B------:R-:W-:Y:S05]  /*1d090*/  BRA `(.L_x_1139) ;  /* 0xfffffff400507947 */ /* 0x000fea000383ffff */
.L_x_1110:
[----:B--2---:R2:W3:Y:S02]  /*1d0a0*/  SYNCS.PHASECHK.TRANS64.TRYWAIT P1, [R4+URZ+0x28860], R5 ;  /* 0x02886005040075a7 */ /* 0x0044e4000802017f */
[----:B---3--:R-:W-:Y:S05]  /*1d0b0*/  @!P1 NANOSLEEP.SYNCS 0x989680 ;  /* 0x009896800000995d */ /* 0x008fea0003900000 */
[----:B------:R-:W3:Y:S02]  /*1d0c0*/  @!P1 SYNCS.PHASECHK.TRANS64 P1, [R4+URZ+0x28860], R5 ;  /* 0x02886005040095a7 */ /* 0x000ee4000802007f */
[----:B---3--:R-:W-:Y:S05]  /*1d0d0*/  @!P1 BRA `(.L_x_1110) ;  /* 0xfffffffc00f09947 */ /* 0x008fea000383ffff */
[----:B------:R-:W-:Y:S05]  /*1d0e0*/  BRA `(.L_x_1140) ;  /* 0xfffffff400547947 */ /* 0x000fea000383ffff */
.L_x_1112:
[----:B---3--:R3:W4:Y:S02]  /*1d0f0*/  SYNCS.PHASECHK.TRANS64.TRYWAIT P1, [R3+URZ+0x28860], R2 ;  /* 0x02886002030075a7 */ /* 0x008724000802017f */
[----:B----4-:R-:W-:Y:S05]  /*1d100*/  @!P1 NANOSLEEP.SYNCS 0x989680 ;  /* 0x009896800000995d */ /* 0x010fea0003900000 */
[----:B------:R-:W4:Y:S02]  /*1d110*/  @!P1 SYNCS.PHASECHK.TRANS64 P1, [R3+URZ+0x28860], R2 ;  /* 0x02886002030095a7 */ /* 0x000f24000802007f */
[----:B----4-:R-:W-:Y:S05]  /*1d120*/  @!P1 BRA `(.L_x_1112) ;  /* 0xfffffffc00f09947 */ /* 0x010fea000383ffff */
[----:B------:R-:W-:Y:S05]  /*1d130*/  BRA `(.L_x_1141) ;  /* 0xfffffff400547947 */ /* 0x000fea000383ffff */
.L_x_1114:
[----:B----4-:R4:W0:Y:S02]  /*1d140*/  SYNCS.PHASECHK.TRANS64.TRYWAIT P0, [R4+URZ+0x28880], R5 ;  /* 0x02888005040075a7 */ /* 0x010824000800017f */
[----:B0-----:R-:W-:Y:S05]  /*1d150*/  @!P0 NANOSLEEP.SYNCS 0x989680 ;  /* 0x009896800000895d */ /* 0x001fea0003900000 */
[----:B------:R-:W0:Y:S02]  /*1d160*/  @!P0 SYNCS.PHASECHK.TRANS64 P0, [R4+URZ+0x28880], R5 ;  /* 0x02888005040085a7 */ /* 0x000e24000800007f */
[----:B0-----:R-:W-:Y:S05]  /*1d170*/  @!P0 BRA `(.L_x_1114) ;  /* 0xfffffffc00f08947 */ /* 0x001fea000383ffff */
[----:B------:R-:W-:Y:S05]  /*1d180*/  BRA `(.L_x_1115) ;  /* 0xfffffff400507947 */ /* 0x000fea000383ffff */
.L_x_1142:
        /* <DEDUP_REMOVED lines=15> */
.L_x_2491:


//--------------------- .text._ZN7cutlass13device_kernelIN5flash11enable_sm90INS1_16FlashAttnFwdSm90INS1_25CollectiveMainloopFwdSm90ILi2EN4cute5tupleIJNS5_1CILi1EEES8_S8_EEENS6_IJNS7_ILi128EEENS7_ILi192EEESA_EEELi128ENS_12float_e4m3_tEfNS_4arch4Sm90ELb0ELb1ELb1ELb1ELb0ELb1ELb0ELb1ELb1ELb0ELb0ELb0EEENS1_21CollectiveEpilogueFwdINS6_IJSA_SA_SB_EEES9_NS_10bfloat16_tESF_Li256ELb1ELb0ELb0ELb1EEENS1_36VarlenDynamicPersistentTileSchedulerILi128ELi192ELi256ELi128ELb0ELb0ELb1ELb1ELb0ELb1EEEEEEEEEvNT_6ParamsE --------------------------
	.section	.text._ZN7cutlass13device_kernelIN5flash11enable_sm90INS1_16FlashAttnFwdSm90INS1_25CollectiveMainloopFwdSm90ILi2EN4cute5tupleIJNS5_1CILi1EEES8_S8_EEENS6_IJNS7_ILi128EEENS7_ILi192EEESA_EEELi128ENS_12float_e4m3_tEfNS_4arch4Sm90ELb0ELb1ELb1ELb1ELb0ELb1ELb0ELb1ELb1ELb0ELb0ELb0EEENS1_21CollectiveEpilogueFwdINS6_IJSA_SA_SB_EEES9_NS_10bfloat16_tESF_Li256ELb1ELb0ELb0ELb1EEENS1_36VarlenDynamicPersistentTileSchedulerILi128ELi192ELi256ELi128ELb0ELb0ELb1ELb1ELb0ELb1EEEEEEEEEvNT_6ParamsE,"ax",@progbits
	.align	128
.text._ZN7cutlass13device_kernelIN5flash11enable_sm90INS1_16FlashAttnFwdSm90INS1_25CollectiveMainloopFwdSm90ILi2EN4cute5tupleIJNS5_1CILi1EEES8_S8_EEENS6_IJNS7_ILi128EEENS7_ILi192EEESA_EEELi128ENS_12float_e4m3_tEfNS_4arch4Sm90ELb0ELb1ELb1ELb1ELb0ELb1ELb0ELb1ELb1ELb0ELb0ELb0EEENS1_21CollectiveEpilogueFwdINS6_IJSA_SA_SB_EEES9_NS_10bfloat16_tESF_Li256ELb1ELb0ELb0ELb1EEENS1_36VarlenDynamicPersistentTileSchedulerILi128ELi192ELi256ELi128ELb0ELb0ELb1ELb1ELb0ELb1EEEEEEEEEvNT_6ParamsE:
        .type           _ZN7cutlass13device_kernelIN5flash11enable_sm90INS1_16FlashAttnFwdSm90INS1_25CollectiveMainloopFwdSm90ILi2EN4cute5tupleIJNS5_1CILi1EEES8_S8_EEENS6_IJNS7_ILi128EEENS7_ILi192EEESA_EEELi128ENS_12float_e4m3_tEfNS_4arch4Sm90ELb0ELb1ELb1ELb1ELb0ELb1ELb0ELb1ELb1ELb0ELb0ELb0EEENS1_21CollectiveEpilogueFwdINS6_IJSA_SA_SB_EEES9_NS_10bfloat16_tESF_Li256ELb1ELb0ELb0ELb1EEENS1_36VarlenDynamicPersistentTileSchedulerILi128ELi192ELi256ELi128ELb0ELb0ELb1ELb1ELb0ELb1EEEEEEEEEvNT_6ParamsE,@function
        .size           _ZN7cutlass13device_kernelIN5flash11enable_sm90INS1_16FlashAttnFwdSm90INS1_25CollectiveMainloopFwdSm90ILi2EN4cute5tupleIJNS5_1CILi1EEES8_S8_EEENS6_IJNS7_ILi128EEENS7_ILi192EEESA_EEELi128ENS_12float_e4m3_tEfNS_4arch4Sm90ELb0ELb1ELb1ELb1ELb0ELb1ELb0ELb1ELb1ELb0ELb0ELb0EEENS1_21CollectiveEpilogueFwdINS6_IJSA_SA_SB_EEES9_NS_10bfloat16_tESF_Li256ELb1ELb0ELb0ELb1EEENS1_36VarlenDynamicPersistentTileSchedulerILi128ELi192ELi256ELi128ELb0ELb0ELb1ELb1ELb0ELb1EEEEEEEEEvNT_6ParamsE,(.L_x_2492 - _ZN7cutlass13device_kernelIN5flash11enable_sm90INS1_16FlashAttnFwdSm90INS1_25CollectiveMainloopFwdSm90ILi2EN4cute5tupleIJNS5_1CILi1EEES8_S8_EEENS6_IJNS7_ILi128EEENS7_ILi192EEESA_EEELi128ENS_12float_e4m3_tEfNS_4arch4Sm90ELb0ELb1ELb1ELb1ELb0ELb1ELb0ELb1ELb1ELb0ELb0ELb0EEENS1_21CollectiveEpilogueFwdINS6_IJSA_SA_SB_EEES9_NS_10bfloat16_tESF_Li256ELb1ELb0ELb0ELb1EEENS1_36VarlenDynamicPersistentTileSchedulerILi128ELi192ELi256ELi128ELb0ELb0ELb1ELb1ELb0ELb1EEEEEEEEEvNT_6ParamsE)
        .other          _ZN7cutlass13device_kernelIN5flash11enable_sm90INS1_16FlashAttnFwdSm90INS1_25CollectiveMainloopFwdSm90ILi2EN4cute5tupleIJNS5_1CILi1EEES8_S8_EEENS6_IJNS7_ILi128EEENS7_ILi192EEESA_EEELi128ENS_12float_e4m3_tEfNS_4arch4Sm90ELb0ELb1ELb1ELb1ELb0ELb1ELb0ELb1ELb1ELb0ELb0ELb0EEENS1_21CollectiveEpilogueFwdINS6_IJSA_SA_SB_EEES9_NS_10bfloat16_tESF_Li256ELb1ELb0ELb0ELb1EEENS1_36VarlenDynamicPersistentTileSchedulerILi128ELi192ELi256ELi128ELb0ELb0ELb1ELb1ELb0ELb1EEEEEEEEEvNT_6ParamsE,@"STO_CUDA_ENTRY STV_DEFAULT"
_ZN7cutlass13device_kernelIN5flash11enable_sm90INS1_16FlashAttnFwdSm90INS1_25CollectiveMainloopFwdSm90ILi2EN4cute5tupleIJNS5_1CILi1EEES8_S8_EEENS6_IJNS7_ILi128EEENS7_ILi192EEESA_EEELi128ENS_12float_e4m3_tEfNS_4arch4Sm90ELb0ELb1ELb1ELb1ELb0ELb1ELb0ELb1ELb1ELb0ELb0ELb0EEENS1_21CollectiveEpilogueFwdINS6_IJSA_SA_SB_EEES9_NS_10bfloat16_tESF_Li256ELb1ELb0ELb0ELb1EEENS1_36VarlenDynamicPersistentTileSchedulerILi128ELi192ELi256ELi128ELb0ELb0ELb1ELb1ELb0ELb1EEEEEEEEEvNT_6ParamsE:
        /* <DEDUP_REMOVED lines=27> */
.L_x_1144:
[----:B------:R-:W-:Y:S05]  /*01b0*/  BSYNC B0 ;  /* 0x0000000000007941 */ /* 0x000fea0003800000 */
.L_x_1143:
        /* <DEDUP_REMOVED lines=41> */
.L_x_1145:
        /* <DEDUP_REMOVED lines=22> */
.L_x_1146:
        /* <DEDUP_REMOVED lines=18> */
.L_x_1147:
        /* <DEDUP_REMOVED lines=22> */
.L_x_1148:
        /* <DEDUP_REMOVED lines=22> */
.L_x_1149:
[----:B------:R-:W-:Y:S01]  /*0990*/  PLOP3.LUT P0, PT, PT, PT, UP0, 0x80, 0x0 ;  /* 0x000000000000781c */ /* 0x000fe20003f0f008 */
[----:B------:R-:W-:Y:S01]  /*09a0*/  UMOV UR36, 0x1 ;  /* 0x0000000100247882 */ /* 0x000fe20000000000 */
[----:B------:R-:W-:Y:S01]  /*09b0*/  NOP ;  /* 0x0000000000007918 */ /* 0x000fe20000000000 */
[----:B------:R-:W-:Y:S01]  /*09c0*/  USEL UR36, UR36, 0x2, !UP0 ;  /* 0x0000000224247887 */ /* 0x000fe2000c000000 */
[----:B------:R-:W-:Y:S01]  /*09d0*/  BSSY B8, `(.L_x_1150) ;  /* 0x0002ba4000087945 */ /* 0x000fe20003800000 */
[----:B------:R-:W-:Y:S01]  /*09e0*/  ULDC.64 UR38, c[0x0][0x208] ;  /* 0x0000820000267ab9 */ /* 0x000fe20000000a00 */
[----:B012-4-:R-:W-:Y:S07]  /*09f0*/  BAR.SYNC.DEFER_BLOCKING 0x0 ;  /* 0x0000000000007b1d */ /* 0x017fee0000010000 */
[----:B------:R-:W-:Y:S05]  /*0a00*/  @!P0 BRA `(.L_x_1151) ;  /* 0x0000025000d08947 */ /* 0x000fea0003800000 */
.L_x_1152:
[----:B------:R-:W-:-:S08]  /*0a10*/  NOP ;  /* 0x0000000000007918 */ /* 0x000fd00000000000 */
[----:B------:R-:W0:Y:S02]  /*0a20*/  USETMAXREG.TRY_ALLOC.CTAPOOL UP0, 0xf0 ;  /* 0x000000f0000079c8 */ /* 0x000e240008000600 */
[----:B0-----:R-:W-:-:S13]  /*0a30*/  PLOP3.LUT P0, PT, PT, PT, UP0, 0x80, 0x0 ;  /* 0x000000000000781c */ /* 0x001fda0003f0f008 */
[----:B------:R-:W-:Y:S05]  /*0a40*/  @!P0 BRA `(.L_x_1152) ;  /* 0xfffffffc00f08947 */ /* 0x000fea000383ffff */
[----:B------:R-:W0:Y:S01]  /*0a50*/  S2R R0, SR_TID.X ;  /* 0x0000000000007919 */ /* 0x000e220000002100 */
[----:B------:R-:W1:Y:S01]  /*0a60*/  S2UR UR40, SR_CgaCtaId ;  /* 0x00000000002879c3 */ /* 0x000e620000008800 */
[----:B------:R-:W-:Y:S01]  /*0a70*/  UMOV UR4, 0x400 ;  /* 0x0000040000047882 */ /* 0x000fe20000000000 */
[----:B------:R-:W-:-:S06]  /*0a80*/  LOP3.LUT R17, R17, 0xffffdfff, RZ, 0xc0, !PT ;  /* 0xffffdfff11117812 */ /* 0x000fcc00078ec0ff */
[----:B------:R-:W-:Y:S06]  /*0a90*/  BAR.ARV 0x8, 0x120 ;  /* 0x0204800000007b1d */ /* 0x000fec0000002000 */
[----:B-1----:R-:W-:-:S06]  /*0aa0*/  ULEA UR4, UR40, UR4, 0x18 ;  /* 0x0000000428047291 */ /* 0x002fcc000f8ec03f */
[----:B------:R-:W-:Y:S01]  /*0ab0*/  IMAD.U32 R18, RZ, RZ, UR4 ;  /* 0x00000004ff127e24 */ /* 0x000fe2000f8e00ff */
[----:B0-----:R-:W-:Y:S01]  /*0ac0*/  SHF.R.U32.HI R0, RZ, 0x7, R0 ;  /* 0x00000007ff007819 */ /* 0x001fe20000011600 */
[----:B------:R-:W-:-:S03]  /*0ad0*/  ULDC UR4, c[0x0][0xc14] ;  /* 0x0003050000047ab9 */ /* 0x000fc60000000800 */
[----:B------:R-:W-:-:S13]  /*0ae0*/  ISETP.NE.AND P0, PT, R0, 0x1, PT ;  /* 0x000000010000780c */ /* 0x000fda0003f05270 */
[----:B------:R-:W-:Y:S01]  /*0af0*/  @P0 LOP3.LUT R17, R17, 0x2000, RZ, 0xfc, !PT ;  /* 0x0000200011110812 */ /* 0x000fe200078efcff */
[----:B------:R-:W-:Y:S08]  /*0b00*/  @!P0 BAR.ARV 0x9, 0x100 ;  /* 0x0244000000008b1d */ /* 0x000ff00000002000 */
[----:B------:R-:W-:Y:S06]  /*0b10*/  BAR.SYNC.DEFER_BLOCKING 0x5, 0x180 ;  /* 0x0146000000007b1d */ /* 0x000fec0000010000 */
[----:B------:R-:W0:Y:S02]  /*0b20*/  LDS.128 R216, [R18+0x288d0] ;  /* 0x0288d00012d87984 */ /* 0x000e240000000c00 */
[----:B------:R-:W-:Y:S06]  /*0b30*/  BAR.ARV 0x4, 0x180 ;  /* 0x0106000000007b1d */ /* 0x000fec0000002000 */
[----:B0-----:R-:W-:-:S13]  /*0b40*/  ISETP.GE.AND P0, PT, R219, UR4, PT ;  /* 0x00000004db007c0c */ /* 0x001fda000bf06270 */
[----:B------:R-:W-:Y:S05]  /*0b50*/  @P0 BRA `(.L_x_1153) ;  /* 0x000002b8002c0947 */ /* 0x000fea0003800000 */
[----:B------:R-:W0:Y:S01]  /*0b60*/  S2R R0, SR_TID.X ;  /* 0x0000000000007919 */ /* 0x000e220000002100 */
[----:B------:R-:W-:Y:S01]  /*0b70*/  IMAD.MOV.U32 R19, RZ, RZ, RZ ;  /* 0x000000ffff137224 */ /* 0x000fe200078e00ff */
[----:B------:R-:W-:Y:S01]  /*0b80*/  ULOP3.LUT UR41, UR36, 0x1, URZ, 0xfc, !UPT ;  /* 0x0000000124297892 */ /* 0x000fe2000f8efc3f */
[----:B------:R-:W-:Y:S01]  /*0b90*/  IMAD.MOV.U32 R214, RZ, RZ, RZ ;  /* 0x000000ffffd67224 */ /* 0x000fe200078e00ff */
[----:B------:R-:W-:Y:S01]  /*0ba0*/  UMOV UR37, URZ ;  /* 0x0000003f00257c82 */ /* 0x000fe20008000000 */
[----:B------:R-:W-:Y:S02]  /*0bb0*/  IMAD.MOV.U32 R210, RZ, RZ, RZ ;  /* 0x000000ffffd27224 */ /* 0x000fe400078e00ff */
[----:B------:R-:W-:Y:S02]  /*0bc0*/  IMAD.MOV.U32 R208, RZ, RZ, RZ ;  /* 0x000000ffffd07224 */ /* 0x000fe400078e00ff */
[----:B0-----:R-:W-:-:S05]  /*0bd0*/  VIADD R0, R0, 0xffffff80 ;  /* 0xffffff8000007836 */ /* 0x001fca0000000000 */
[----:B------:R-:W-:-:S04]  /*0be0*/  SHF.R.S32.HI R3, RZ, 0x1f, R0 ;  /* 0x0000001fff037819 */ /* 0x000fc80000011400 */
[CC--:B------:R-:W-:Y:S02]  /*0bf0*/  LEA.HI R4, R3.reuse, R0.reuse, RZ, 0x2 ;  /* 0x0000000003047211 */ /* 0x0c0fe400078f10ff */
[----:B------:R-:W-:Y:S02]  /*0c00*/  LEA.HI R2, R3, R0, RZ, 0x7 ;  /* 0x0000000003027211 */ /* 0x000fe400078f38ff */
[----:B------:R-:W-:Y:S02]  /*0c10*/  SHF.R.S32.HI R209, RZ, 0x2, R4 ;  /* 0x00000002ffd17819 */ /* 0x000fe40000011404 */
[----:B------:R-:W-:-:S03]  /*0c20*/  LOP3.LUT R5, R2, 0xffffff80, RZ, 0xc0, !PT ;  /* 0xffffff8002057812 */ /* 0x000fc600078ec0ff */
[----:B------:R-:W-:Y:S02]  /*0c30*/  VIADD R231, R209, 0x40 ;  /* 0x00000040d1e77836 */ /* 0x000fe40000000000 */
[----:B------:R-:W-:Y:S01]  /*0c40*/  IMAD.IADD R215, R0, 0x1, -R5 ;  /* 0x0000000100d77824 */ /* 0x000fe200078e0a05 */
[----:B------:R-:W-:Y:S01]  /*0c50*/  LOP3.LUT R5, R4, 0xfffffffc, RZ, 0xc0, !PT ;  /* 0xfffffffc04057812 */ /* 0x000fe200078ec0ff */
[----:B------:R-:W-:Y:S01]  /*0c60*/  IMAD.SHL.U32 R6, R231, 0x80, RZ ;  /* 0x00000080e7067824 */ /* 0x000fe200078e00ff */
[----:B------:R-:W-:Y:S01]  /*0c70*/  SHF.R.S32.HI R8, RZ, 0x1f, R231 ;  /* 0x0000001fff087819 */ /* 0x000fe200000114e7 */
[----:B------:R-:W-:Y:S01]  /*0c80*/  VIADD R235, R209, 0x80 ;  /* 0x00000080d1eb7836 */ /* 0x000fe20000000000 */
[----:B------:R-:W-:Y:S01]  /*0c90*/  SHF.R.S32.HI R2, RZ, 0x1f, R215 ;  /* 0x0000001fff027819 */ /* 0x000fe200000114d7 */
[----:B------:R-:W-:Y:S01]  /*0ca0*/  IMAD.IADD R5, R0, 0x1, -R5 ;  /* 0x0000000100057824 */ /* 0x000fe200078e0a05 */
[----:B------:R-:W-:Y:S02]  /*0cb0*/  LEA.HI R8, R8, R231, RZ, 0x3 ;  /* 0x000000e708087211 */ /* 0x000fe400078f18ff */
[----:B------:R-:W-:Y:S01]  /*0cc0*/  LEA.HI R2, R2, R215, RZ, 0x2 ;  /* 0x000000d702027211 */ /* 0x000fe200078f10ff */
[----:B------:R-:W-:Y:S01]  /*0cd0*/  IMAD.SHL.U32 R22, R5, 0x10, RZ ;  /* 0x0000001005167824 */ /* 0x000fe200078e00ff */
[----:B------:R-:W-:Y:S01]  /*0ce0*/  LOP3.LUT R7, R6, 0x380, RZ, 0xc0, !PT ;  /* 0x0000038006077812 */ /* 0x000fe200078ec0ff */
[----:B------:R-:W-:Y:S01]  /*0cf0*/  IMAD.SHL.U32 R8, R8, 0x80, RZ ;  /* 0x0000008008087824 */ /* 0x000fe200078e00ff */
[----:B------:R-:W-:-:S02]  /*0d00*/  LOP3.LUT R6, R2, 0x7ffffffc, RZ, 0xc0, !PT ;  /* 0x7ffffffc02067812 */ /* 0x000fc400078ec0ff */
[----:B------:R-:W-:Y:S02]  /*0d10*/  LEA.HI R0, R3, R0, RZ, 0x5 ;  /* 0x0000000003007211 */ /* 0x000fe400078f28ff */
[----:B------:R-:W-:Y:S01]  /*0d20*/  SHF.R.U32.HI R2, RZ, 0x3, R7 ;  /* 0x00000003ff027819 */ /* 0x000fe20000011607 */
[----:B------:R-:W-:Y:S01]  /*0d30*/  IMAD.IADD R215, R215, 0x1, -R6 ;  /* 0x00000001d7d77824 */ /* 0x000fe200078e0a06 */
[----:B------:R-:W-:Y:S01]  /*0d40*/  LOP3.LUT R7, R7, 0x70, R22, 0xf8, !PT ;  /* 0x0000007007077812 */ /* 0x000fe200078ef816 */
[----:B------:R-:W-:Y:S01]  /*0d50*/  IMAD.SHL.U32 R0, R0, 0x20, RZ ;  /* 0x0000002000007824 */ /* 0x000fe200078e00ff */
[----:B------:R-:W-:Y:S02]  /*0d60*/  LOP3.LUT R223, R8, 0xfffffc00, RZ, 0xc0, !PT ;  /* 0xfffffc0008df7812 */ /* 0x000fe400078ec0ff */
[----:B------:R-:W-:Y:S02]  /*0d70*/  SHF.R.S32.HI R4, RZ, 0x1f, R4 ;  /* 0x0000001fff047819 */ /* 0x000fe40000011404 */
[----:B------:R-:W-:-:S02]  /*0d80*/  LOP3.LUT R7, R223, R7, R2, 0xf6, !PT ;  /* 0x00000007df077212 */ /* 0x000fc400078ef602 */
[----:B------:R-:W-:Y:S02]  /*0d90*/  LOP3.LUT R220, R0, 0xfffffc00, RZ, 0xc0, !PT ;  /* 0xfffffc0000dc7812 */ /* 0x000fe400078ec0ff */
[----:B------:R-:W-:Y:S01]  /*0da0*/  SHF.R.S32.HI R2, RZ, 0x1f, R235 ;  /* 0x0000001fff027819 */ /* 0x000fe200000114eb */
[----:B------:R-:W-:Y:S01]  /*0db0*/  IMAD.IADD R0, R18, 0x1, R7 ;  /* 0x0000000112007824 */ /* 0x000fe200078e0207 */
[----:B------:R-:W-:Y:S02]  /*0dc0*/  LEA.HI R4, R4, R209, RZ, 0x3 ;  /* 0x000000d104047211 */ /* 0x000fe400078f18ff */
[----:B------:R-:W-:Y:S02]  /*0dd0*/  LEA.HI R2, R2, R235, RZ, 0x3 ;  /* 0x000000eb02027211 */ /* 0x000fe400078f18ff */
[----:B------:R0:W-:Y:S01]  /*0de0*/  STL [R1+0x4], R0 ;  /* 0x0000040001007387 */ /* 0x0001e20000100800 */
[----:B------:R-:W-:Y:S02]  /*0df0*/  LOP3.LUT R4, R4, 0xfffffff8, RZ, 0xc0, !PT ;  /* 0xfffffff804047812 */ /* 0x000fe400078ec0ff */
[----:B------:R-:W-:Y:S01]  /*0e00*/  IMAD.SHL.U32 R2, R2, 0x80, RZ ;  /* 0x0000008002027824 */ /* 0x000fe200078e00ff */
[----:B------:R-:W-:-:S02]  /*0e10*/  SHF.R.S32.HI R23, RZ, 0x1f, R22 ;  /* 0x0000001fff177819 */ /* 0x000fc40000011416 */
[----:B------:R-:W-:Y:S02]  /*0e20*/  IMAD.IADD R211, R209, 0x1, -R4 ;  /* 0x00000001d1d37824 */ /* 0x000fe400078e0a04 */
[----:B------:R-:W-:-:S07]  /*0e30*/  LOP3.LUT R228, R2, 0xfffffc00, RZ, 0xc0, !PT ;  /* 0xfffffc0002e47812 */ /* 0x000fce00078ec0ff */
.L_x_1388:
[----:B------:R-:W-:Y:S05]  /*0e40*/  YIELD ;  /* 0x0000000000007946 */ /* 0x000fea0003800000 */
[----:B------:R-:W-:Y:S01]  /*0e50*/  ULDC.64 UR4, c[0x0][0xa28] ;  /* 0x00028a0000047ab9 */ /* 0x000fe20000000a00 */
[----:B0--3-5:R-:W1:Y:S01]  /*0e60*/  LDC.64 R4, c[0x0][0xa08] ;  /* 0x00028200ff047b82 */ /* 0x029e620000000a00 */
[----:B------:R-:W-:Y:S01]  /*0e70*/  ISETP.NE.U32.AND P1, PT, RZ, UR4, PT ;  /* 0x00000004ff007c0c */ /* 0x000fe2000bf25070 */
[----:B--2---:R-:W-:Y:S02]  /*0e80*/  IMAD.MOV.U32 R11, RZ, RZ, RZ ;  /* 0x000000ffff0b7224 */ /* 0x004fe400078e00ff */
[----:B----4-:R-:W-:Y:S01]  /*0e90*/  IMAD.MOV.U32 R25, RZ, RZ, RZ ;  /* 0x000000ffff197224 */ /* 0x010fe200078e00ff */
[----:B------:R-:W-:Y:S01]  /*0ea0*/  ISETP.NE.AND.EX P1, PT, RZ, UR5, PT, P1 ;  /* 0x00000005ff007c0c */ /* 0x000fe2000bf25310 */
[----:B------:R-:W-:-:S02]  /*0eb0*/  ULDC.64 UR4, c[0x0][0xa18] ;  /* 0x0002860000047ab9 */ /* 0x000fc40000000a00 */
[----:B------:R-:W-:-:S04]  /*0ec0*/  ISETP.NE.U32.AND P2, PT, RZ, UR4, PT ;  /* 0x00000004ff007c0c */ /* 0x000fc8000bf45070 */
[----:B------:R-:W-:Y:S01]  /*0ed0*/  ISETP.NE.AND.EX P2, PT, RZ, UR5, PT, P2 ;  /* 0x00000005ff007c0c */ /* 0x000fe2000bf45320 */
[----:B------:R-:W-:Y:S02]  /*0ee0*/  ULDC.64 UR4, c[0x0][0xa08] ;  /* 0x0002820000047ab9 */ /* 0x000fe40000000a00 */
[----:B------:R-:W-:-:S03]  /*0ef0*/  ISETP.NE.U32.AND P0, PT, RZ, UR4, PT ;  /* 0x00000004ff007c0c */ /* 0x000fc6000bf05070 */
[----:B------:R-:W2:Y:S01]  /*0f00*/  @P1 LDC.64 R2, c[0x0][0xa28] ;  /* 0x00028a00ff021b82 */ /* 0x000ea20000000a00 */
[----:B------:R-:W-:Y:S01]  /*0f10*/  ISETP.NE.AND.EX P0, PT, RZ, UR5, PT, P0 ;  /* 0x00000005ff007c0c */ /* 0x000fe2000bf05300 */
[----:B-1----:R-:W-:-:S06]  /*0f20*/  IMAD.WIDE R8, R219, 0x4, R4 ;  /* 0x00000004db087825 */ /* 0x002fcc00078e0204 */
[----:B------:R-:W1:Y:S01]  /*0f30*/  @P2 LDC.64 R6, c[0x0][0xa18] ;  /* 0x00028600ff062b82 */ /* 0x000e620000000a00 */
[----:B------:R-:W-:Y:S02]  /*0f40*/  ULDC UR4, c[0x0][0x288] ;  /* 0x0000a20000047ab9 */ /* 0x000fe40000000800 */
[----:B------:R-:W-:Y:S01]  /*0f50*/  IMAD.U32 R213, RZ, RZ, UR4 ;  /* 0x00000004ffd57e24 */ /* 0x000fe2000f8e00ff */
[----:B------:R-:W-:Y:S02]  /*0f60*/  ULDC.64 UR4, c[0x0][0x3f8] ;  /* 0x0000fe0000047ab9 */ /* 0x000fe40000000a00 */
[----:B------:R3:W5:Y:S01]  /*0f70*/  @P0 LDG.E R25, desc[UR38][R8.64] ;  /* 0x0000002608190981 */ /* 0x000762000c1e1900 */
[----:B--2---:R-:W-:-:S05]  /*0f80*/  @P1 IMAD.WIDE R2, R219, 0x4, R2 ;  /* 0x00000004db021825 */ /* 0x004fca00078e0202 */
[----:B------:R3:W5:Y:S01]  /*0f90*/  @P1 LDG.E R11, desc[UR38][R2.64] ;  /* 0x00000026020b1981 */ /* 0x000762000c1e1900 */
[----:B-1----:R-:W-:-:S05]  /*0fa0*/  @P2 IMAD.WIDE R4, R219, 0x4, R6 ;  /* 0x00000004db042825 */ /* 0x002fca00078e0206 */
[----:B------:R3:W5:Y:S01]  /*0fb0*/  @P2 LDG.E R213, desc[UR38][R4.64] ;  /* 0x0000002604d52981 */ /* 0x000762000c1e1900 */
[----:B------:R-:W-:-:S03]  /*0fc0*/  UISETP.NE.U32.AND UP0, UPT, UR4, URZ, UPT ;  /* 0x0000003f0400728c */ /* 0x000fc6000bf05070 */
[----:B------:R-:W-:Y:S01]  /*0fd0*/  ULDC UR4, c[0x0][0x404] ;  /* 0x0001010000047ab9 */ /* 0x000fe20000000800 */
[----:B------:R-:W-:-:S03]  /*0fe0*/  UISETP.NE.AND.EX UP0, UPT, UR5, URZ, UPT, UP0 ;  /* 0x0000003f0500728c */ /* 0x000fc6000bf05300 */
[----:B------:R-:W-:Y:S01]  /*0ff0*/  ULDC UR5, c[0x0][0x2e0] ;  /* 0x0000b80000057ab9 */ /* 0x000fe20000000800 */
[----:B------:R-:W-:-:S04]  /*1000*/  USEL UR4, UR4, 0x1, UP0 ;  /* 0x0000000104047887 */ /* 0x000fc80008000000 */
[----:B------:R-:W-:-:S03]  /*1010*/  UIMAD UR4, UR4, UR5, URZ ;  /* 0x00000005040472a4 */ /* 0x000fc6000f8e023f */
[----:B------:R-:W-:Y:S02]  /*1020*/  ULDC UR5, c[0x0][0x338] ;  /* 0x0000ce0000057ab9 */ /* 0x000fe40000000800 */
[----:B------:R-:W-:Y:S02]  /*1030*/  IMAD.U32 R74, RZ, RZ, UR5 ;  /* 0x00000005ff4a7e24 */ /* 0x000fe4000f8e00ff */
[----:B------:R-:W-:Y:S01]  /*1040*/  IMAD.U32 R24, RZ, RZ, UR4 ;  /* 0x00000004ff187e24 */ /* 0x000fe2000f8e00ff */
[----:B---3--:R-:W-:Y:S06]  /*1050*/  @P2 BRA `(.L_x_1154) ;  /* 0x0000000000242947 */ /* 0x008fec0003800000 */
[----:B------:R-:W-:Y:S02]  /*1060*/  ULDC.64 UR4, c[0x0][0xa00] ;  /* 0x0002800000047ab9 */ /* 0x000fe40000000a00 */
[----:B------:R-:W-:-:S04]  /*1070*/  ISETP.NE.U32.AND P1, PT, RZ, UR4, PT ;  /* 0x00000004ff007c0c */ /* 0x000fc8000bf25070 */
[----:B------:R-:W-:-:S13]  /*1080*/  ISETP.NE.AND.EX P1, PT, RZ, UR5, PT, P1 ;  /* 0x00000005ff007c0c */ /* 0x000fda000bf25310 */
[----:B------:R-:W-:Y:S05]  /*1090*/  @!P1 BRA `(.L_x_1154) ;  /* 0x0000000000149947 */ /* 0x000fea0003800000 */
[----:B------:R-:W1:Y:S02]  /*10a0*/  LDC.64 R2, c[0x0][0xa00] ;  /* 0x00028000ff027b82 */ /* 0x000e640000000a00 */
[----:B-1----:R-:W-:-:S05]  /*10b0*/  IMAD.WIDE R2, R219, 0x4, R2 ;  /* 0x00000004db027825 */ /* 0x002fca00078e0202 */
[----:B-----5:R-:W2:Y:S04]  /*10c0*/  LDG.E R213, desc[UR38][R2.64] ;  /* 0x0000002602d57981 */ /* 0x020ea8000c1e1900 */
[----:B0-----:R-:W2:Y:S02]  /*10d0*/  LDG.E R0, desc[UR38][R2.64+0x4] ;  /* 0x0000042602007981 */ /* 0x001ea4000c1e1900 */
[----:B--2---:R-:W-:-:S07]  /*10e0*/  IMAD.IADD R213, R0, 0x1, -R213 ;  /* 0x0000000100d57824 */ /* 0x004fce00078e0ad5 */
.L_x_1154:
[----:B------:R-:W-:Y:S01]  /*10f0*/  ULDC.64 UR4, c[0x0][0xa20] ;  /* 0x0002880000047ab9 */ /* 0x000fe20000000a00 */
[----:B------:R-:W-:Y:S01]  /*1100*/  IMAD.MOV.U32 R236, RZ, RZ, R217 ;  /* 0x000000ffffec7224 */ /* 0x000fe200078e00d9 */
[----:B------:R-:W-:Y:S01]  /*1110*/  ISETP.NE.U32.AND P1, PT, RZ, UR4, PT ;  /* 0x00000004ff007c0c */ /* 0x000fe2000bf25070 */
[----:B------:R-:W-:Y:S02]  /*1120*/  IMAD.MOV.U32 R230, RZ, RZ, R218 ;  /* 0x000000ffffe67224 */ /* 0x000fe400078e00da */
[----:B------:R-:W-:Y:S01]  /*1130*/  IMAD.MOV.U32 R234, RZ, RZ, R219 ;  /* 0x000000ffffea7224 */ /* 0x000fe200078e00db */
[----:B------:R-:W-:-:S13]  /*1140*/  ISETP.NE.AND.EX P1, PT, RZ, UR5, PT, P1 ;  /* 0x00000005ff007c0c */ /* 0x000fda000bf25310 */
[----:B------:R-:W-:Y:S05]  /*1150*/  @!P1 BRA `(.L_x_1155) ;  /* 0x0000000000109947 */ /* 0x000fea0003800000 */
[----:B------:R-:W1:Y:S02]  /*1160*/  LDC.64 R2, c[0x0][0xa20] ;  /* 0x00028800ff027b82 */ /* 0x000e640000000a00 */
[----:B-1----:R-:W-:-:S05]  /*1170*/  IMAD.WIDE R2, R219, 0x4, R2 ;  /* 0x00000004db027825 */ /* 0x002fca00078e0202 */
[----:B------:R1:W5:Y:S01]  /*1180*/  LDG.E R24, desc[UR38][R2.64] ;  /* 0x0000002602187981 */ /* 0x000362000c1e1900 */
[----:B------:R-:W-:Y:S05]  /*1190*/  BRA `(.L_x_1156) ;  /* 0x0000000000107947 */ /* 0x000fea0003800000 */
.L_x_1155:
[----:B------:R-:W-:Y:S05]  /*11a0*/  @!P0 BRA `(.L_x_1156) ;  /* 0x00000000000c8947 */ /* 0x000fea0003800000 */
[----:B------:R-:W2:Y:S04]  /*11b0*/  LDG.E R3, desc[UR38][R8.64] ;  /* 0x0000002608037981 */ /* 0x000ea8000c1e1900 */
[----:B------:R-:W2:Y:S02]  /*11c0*/  LDG.E R24, desc[UR38][R8.64+0x4] ;  /* 0x0000042608187981 */ /* 0x000ea4000c1e1900 */
[----:B--2---:R-:W-:-:S07]  /*11d0*/  IMAD.IADD R24, R24, 0x1, -R3 ;  /* 0x0000000118187824 */ /* 0x004fce00078e0a03 */
.L_x_1156:
[----:B------:R-:W-:Y:S01]  /*11e0*/  ULDC.64 UR4, c[0x0][0xa10] ;  /* 0x0002840000047ab9 */ /* 0x000fe20000000a00 */
[----:B------:R-:W2:Y:S01]  /*11f0*/  LDC.64 R8, c[0x0][0x9e0] ;  /* 0x00027800ff087b82 */ /* 0x000ea20000000a00 */
[----:B------:R-:W-:-:S04]  /*1200*/  ISETP.NE.U32.AND P0, PT, RZ, UR4, PT ;  /* 0x00000004ff007c0c */ /* 0x000fc8000bf05070 */
[----:B------:R-:W-:Y:S01]  /*1210*/  ISETP.NE.AND.EX P0, PT, RZ, UR5, PT, P0 ;  /* 0x00000005ff007c0c */ /* 0x000fe2000bf05300 */
[----:B------:R-:W-:Y:S02]  /*1220*/  ULDC.64 UR4, c[0x0][0xa30] ;  /* 0x00028c0000047ab9 */ /* 0x000fe40000000a00 */
[----:B------:R-:W-:-:S04]  /*1230*/  ISETP.NE.U32.AND P1, PT, RZ, UR4, PT ;  /* 0x00000004ff007c0c */ /* 0x000fc8000bf25070 */
[----:B------:R-:W-:-:S06]  /*1240*/  ISETP.NE.AND.EX P1, PT, RZ, UR5, PT, P1 ;  /* 0x00000005ff007c0c */ /* 0x000fcc000bf25310 */
[----:B-1----:R-:W1:Y:S08]  /*1250*/  @P0 LDC.64 R2, c[0x0][0xa10] ;  /* 0x00028400ff020b82 */ /* 0x002e700000000a00 */
[----:B------:R-:W3:Y:S01]  /*1260*/  @P1 LDC.64 R4, c[0x0][0xa30] ;  /* 0x00028c00ff041b82 */ /* 0x000ee20000000a00 */
[----:B-1----:R-:W-:-:S05]  /*1270*/  @P0 IMAD.WIDE R2, R219, 0x4, R2 ;  /* 0x00000004db020825 */ /* 0x002fca00078e0202 */
[----:B0-----:R-:W4:Y:S04]  /*1280*/  @P0 LDG.E R0, desc[UR38][R2.64] ;  /* 0x0000002602000981 */ /* 0x001f28000c1e1900 */
[----:B------:R0:W4:Y:S01]  /*1290*/  @P0 LDG.E R7, desc[UR38][R2.64+0x4] ;  /* 0x0000042602070981 */ /* 0x000122000c1e1900 */
[----:B-----5:R-:W-:Y:S02]  /*12a0*/  IMAD.MOV.U32 R71, RZ, RZ, R24 ;  /* 0x000000ffff477224 */ /* 0x020fe400078e0018 */
[----:B------:R-:W-:Y:S02]  /*12b0*/  IMAD.IADD R6, R24, 0x1, -R11 ;  /* 0x0000000118067824 */ /* 0x000fe400078e0a0b */
[----:B---3--:R-:W-:-:S05]  /*12c0*/  @P1 IMAD.WIDE R4, R219, 0x4, R4 ;  /* 0x00000004db041825 */ /* 0x008fca00078e0204 */
[----:B------:R1:W5:Y:S01]  /*12d0*/  @P1 LDG.E R71, desc[UR38][R4.64] ;  /* 0x0000002604471981 */ /* 0x000362000c1e1900 */
[----:B--2---:R-:W-:Y:S02]  /*12e0*/  ISETP.GE.AND P1, PT, R9, 0x1, PT ;  /* 0x000000010900780c */ /* 0x004fe40003f26270 */
[----:B0-----:R-:W-:Y:S01]  /*12f0*/  LEA R2, R217, 0x80, 0x7 ;  /* 0x00000080d9027811 */ /* 0x001fe200078e38ff */
[----:B----4-:R-:W-:-:S04]  /*1300*/  @P0 IMAD.IADD R74, R7, 0x1, -R0 ;  /* 0x00000001074a0824 */ /* 0x010fc800078e0a00 */
[----:B------:R-:W-:-:S04]  /*1310*/  IMAD.IADD R212, R6, 0x1, R74 ;  /* 0x0000000106d47824 */ /* 0x000fc800078e024a */
[C---:B------:R-:W-:Y:S01]  /*1320*/  VIADD R0, R212.reuse, 0xbf ;  /* 0x000000bfd4007836 */ /* 0x040fe20000000000 */
[----:B------:R-:W-:-:S03]  /*1330*/  IADD3 R7, R212, R2, -R213 ;  /* 0x00000002d4077210 */ /* 0x000fc60007ffe8d5 */
[----:B------:R-:W-:-:S05]  /*1340*/  IMAD.HI R0, R0, 0x2aaaaaab, RZ ;  /* 0x2aaaaaab00007827 */ /* 0x000fca00078e02ff */
[----:B------:R-:W-:-:S04]  /*1350*/  SHF.R.U32.HI R3, RZ, 0x1f, R0 ;  /* 0x0000001fff037819 */ /* 0x000fc80000011600 */
[----:B------:R-:W-:Y:S01]  /*1360*/  LEA.HI.SX32 R70, R0, R3, 0x1b ;  /* 0x0000000300467211 */ /* 0x000fe200078fdaff */
[----:B------:R-:W-:Y:S01]  /*1370*/  IMAD.IADD R0, R7, 0x1, R8 ;  /* 0x0000000107007824 */ /* 0x000fe200078e0208 */
[----:B-1----:R-:W-:Y:S06]  /*1380*/  @!P1 BRA `(.L_x_1157) ;  /* 0x0000000000489947 */ /* 0x002fec0003800000 */
[C---:B------:R-:W-:Y:S01]  /*1390*/  ISETP.GT.AND P0, PT, R7.reuse, RZ, PT ;  /* 0x000000ff0700720c */ /* 0x040fe20003f04270 */
[----:B------:R-:W-:Y:S01]  /*13a0*/  BSSY B0, `(.L_x_1158) ;  /* 0x000000e000007945 */ /* 0x000fe20003800000 */
[----:B------:R-:W-:-:S11]  /*13b0*/  VIADD R2, R7, 0xffffffff ;  /* 0xffffffff07027836 */ /* 0x000fd60000000000 */
        /* <DEDUP_REMOVED lines=8> */
.L_x_1159:
[----:B------:R-:W-:-:S13]  /*1440*/  ISETP.NE.AND P0, PT, R9, 0x1, PT ;  /* 0x000000010900780c */ /* 0x000fda0003f05270 */
[----:B------:R-:W0:Y:S02]  /*1450*/  @P0 LDC.64 R4, c[0x0][0x9e8] ;  /* 0x00027a00ff040b82 */ /* 0x000e240000000a00 */
[----:B0-----:R-:W-:-:S05]  /*1460*/  @P0 IMAD.HI.U32 R4, R2, R4, RZ ;  /* 0x0000000402040227 */ /* 0x001fca00078e00ff */
[----:B------:R-:W-:-:S07]  /*1470*/  @P0 SHF.R.U32.HI R2, RZ, R5, R4 ;  /* 0x00000005ff020219 */ /* 0x000fce0000011604 */
.L_x_1160:
[----:B------:R-:W-:Y:S05]  /*1480*/  BSYNC B0 ;  /* 0x0000000000007941 */ /* 0x000fea0003800000 */
.L_x_1158:
[----:B------:R-:W-:-:S05]  /*1490*/  IMAD R3, R2, R9, R9 ;  /* 0x0000000902037224 */ /* 0x000fca00078e0209 */
[----:B------:R-:W-:-:S07]  /*14a0*/  VIMNMX R0, R0, R3, PT ;  /* 0x0000000300007248 */ /* 0x000fce0003fe0100 */
.L_x_1157:
[----:B------:R-:W-:Y:S01]  /*14b0*/  IMAD R3, R217, 0x80, -R213 ;  /* 0x00000080d9037824 */ /* 0x000fe200078e0ad5 */
[----:B------:R-:W-:-:S03]  /*14c0*/  ULDC UR4, c[0x0][0x9dc] ;  /* 0x0002770000047ab9 */ /* 0x000fc60000000800 */
[----:B------:R-:W-:-:S04]  /*14d0*/  IMAD.IADD R3, R212, 0x1, R3 ;  /* 0x00000001d4037824 */ /* 0x000fc800078e0203 */
[----:B------:R-:W-:Y:S01]  /*14e0*/  VIADD R2, R3, -UR4 ;  /* 0x8000000403027c36 */ /* 0x000fe20008000000 */
[----:B------:R-:W-:Y:S06]  /*14f0*/  @!P1 BRA `(.L_x_1161) ;  /* 0x0000000000449947 */ /* 0x000fec0003800000 */
[----:B------:R-:W-:Y:S01]  /*1500*/  ISETP.GT.AND P0, PT, R3, -0x1, PT ;  /* 0xffffffff0300780c */ /* 0x000fe20003f04270 */
[----:B------:R-:W-:-:S12]  /*1510*/  BSSY B0, `(.L_x_1162) ;  /* 0x000000d000007945 */ /* 0x000fd80003800000 */
        /* <DEDUP_REMOVED lines=8> */
.L_x_1163:
[----:B------:R-:W-:-:S13]  /*15a0*/  ISETP.NE.AND P0, PT, R9, 0x1, PT ;  /* 0x000000010900780c */ /* 0x000fda0003f05270 */
[----:B------:R-:W0:Y:S02]  /*15b0*/  @P0 LDC.64 R4, c[0x0][0x9e8] ;  /* 0x00027a00ff040b82 */ /* 0x000e240000000a00 */
[----:B0-----:R-:W-:-:S05]  /*15c0*/  @P0 IMAD.HI.U32 R4, R3, R4, RZ ;  /* 0x0000000403040227 */ /* 0x001fca00078e00ff */
[----:B------:R-:W-:-:S07]  /*15d0*/  @P0 SHF.R.U32.HI R3, RZ, R5, R4 ;  /* 0x00000005ff030219 */ /* 0x000fce0000011604 */
.L_x_1164:
[----:B------:R-:W-:Y:S05]  /*15e0*/  BSYNC B0 ;  /* 0x0000000000007941 */ /* 0x000fea0003800000 */
.L_x_1162:
[----:B------:R-:W-:-:S05]  /*15f0*/  IMAD R3, R3, R9, RZ ;  /* 0x0000000903037224 */ /* 0x000fca00078e02ff */
[----:B------:R-:W-:-:S07]  /*1600*/  VIMNMX R2, R2, R3, !PT ;  /* 0x0000000302027248 */ /* 0x000fce0007fe0100 */
.L_x_1161:
[----:B------:R-:W-:Y:S02]  /*1610*/  VIADD R0, R0, 0xbf ;  /* 0x000000bf00007836 */ /* 0x000fe40000000000 */
[----:B------:R-:W-:-:S04]  /*1620*/  IMAD.HI R2, R2, 0x2aaaaaab, RZ ;  /* 0x2aaaaaab02027827 */ /* 0x000fc800078e02ff */
[----:B------:R-:W-:Y:S01]  /*1630*/  IMAD.HI R0, R0, 0x2aaaaaab, RZ ;  /* 0x2aaaaaab00007827 */ /* 0x000fe200078e02ff */
[----:B------:R-:W-:-:S04]  /*1640*/  SHF.R.U32.HI R5, RZ, 0x1f, R2 ;  /* 0x0000001fff057819 */ /* 0x000fc80000011602 */
[----:B------:R-:W-:Y:S02]  /*1650*/  SHF.R.U32.HI R3, RZ, 0x1f, R0 ;  /* 0x0000001fff037819 */ /* 0x000fe40000011600 */
[----:B------:R-:W-:Y:S02]  /*1660*/  LEA.HI.SX32 R5, R2, R5, 0x1b ;  /* 0x0000000502057211 */ /* 0x000fe400078fdaff */
[----:B------:R-:W-:Y:S02]  /*1670*/  LEA.HI.SX32 R3, R0, R3, 0x1b ;  /* 0x0000000300037211 */ /* 0x000fe400078fdaff */
[----:B------:R-:W-:Y:S02]  /*1680*/  VIMNMX R5, RZ, R5, !PT ;  /* 0x00000005ff057248 */ /* 0x000fe40007fe0100 */
[----:B------:R-:W-:-:S03]  /*1690*/  VIMNMX R3, R70, R3, PT ;  /* 0x0000000346037248 */ /* 0x000fc60003fe0100 */
[--C-:B------:R-:W-:Y:S02]  /*16a0*/  IMAD R5, R5, 0xc0, -R6.reuse ;  /* 0x000000c005057824 */ /* 0x100fe400078e0a06 */
[----:B------:R-:W-:-:S03]  /*16b0*/  IMAD R3, R3, 0xc0, -R6 ;  /* 0x000000c003037824 */ /* 0x000fc600078e0a06 */
[----:B------:R-:W-:Y:S02]  /*16c0*/  VIMNMX R5, RZ, R5, !PT ;  /* 0x00000005ff057248 */ /* 0x000fe40007fe0100 */
[----:B------:R-:W-:-:S03]  /*16d0*/  VIMNMX R0, R3, R74, PT ;  /* 0x0000004a03007248 */ /* 0x000fc60003fe0100 */
[----:B------:R-:W-:Y:S01]  /*16e0*/  IMAD.WIDE.U32 R72, R5, -0x55555555, RZ ;  /* 0xaaaaaaab05487825 */ /* 0x000fe200078e00ff */
[----:B------:R-:W-:-:S04]  /*16f0*/  ISETP.GT.AND P0, PT, R0, R5, PT ;  /* 0x000000050000720c */ /* 0x000fc80003f04270 */
[----:B------:R-:W-:-:S05]  /*1700*/  SHF.R.U32.HI R72, RZ, 0x7, R73 ;  /* 0x00000007ff487819 */ /* 0x000fca0000011649 */
[----:B------:R-:W-:-:S04]  /*1710*/  IMAD.MOV.U32 R73, RZ, RZ, R72 ;  /* 0x000000ffff497224 */ /* 0x000fc800078e0048 */
[----:B------:R-:W-:-:S04]  /*1720*/  @P0 VIADD R0, R0, 0xbf ;  /* 0x000000bf00000836 */ /* 0x000fc80000000000 */
[----:B------:R-:W-:-:S05]  /*1730*/  @P0 IMAD.HI R0, R0, 0x2aaaaaab, RZ ;  /* 0x2aaaaaab00000827 */ /* 0x000fca00078e02ff */
[----:B------:R-:W-:-:S04]  /*1740*/  @P0 SHF.R.U32.HI R3, RZ, 0x1f, R0 ;  /* 0x0000001fff030819 */ /* 0x000fc80000011600 */
[----:B------:R-:W-:Y:S02]  /*1750*/  @P0 LEA.HI.SX32 R73, R0, R3, 0x1b ;  /* 0x0000000300490211 */ /* 0x000fe400078fdaff */
[----:B------:R-:W-:Y:S02]  /*1760*/  PLOP3.LUT P0, PT, PT, PT, PT, 0x80, 0x0 ;  /* 0x000000000000781c */ /* 0x000fe40003f0f070 */
[----:B------:R-:W-:-:S13]  /*1770*/  ISETP.GT.AND P1, PT, R73, R72, PT ;  /* 0x000000484900720c */ /* 0x000fda0003f24270 */
[----:B------:R-:W-:Y:S05]  /*1780*/  @!P1 BRA `(.L_x_1165) ;  /* 0x0000008000649947 */ /* 0x000fea0003800000 */
        /* <DEDUP_REMOVED lines=19> */
[----:B-1---5:R-:W-:Y:S05]  /*18c0*/  CALL.ABS.NOINC R2 ;  /* 0x0000000002007343 */ /* 0x022fea0003c00000 */
.L_x_1167:
[----:B------:R-:W-:Y:S05]  /*18d0*/  BSYNC B6 ;  /* 0x0000000000067941 */ /* 0x000fea0003800000 */
.L_x_1166:
        /* <DEDUP_REMOVED lines=20> */
.L_x_1169:
[----:B------:R-:W-:Y:S05]  /*1a20*/  BSYNC B6 ;  /* 0x0000000000067941 */ /* 0x000fea0003800000 */
.L_x_1168:
[----:B------:R-:W-:Y:S01]  /*1a30*/  ULDC.64 UR4, c[0x0][0x9f8] ;  /* 0x00027e0000047ab9 */ /* 0x000fe20000000a00 */
[----:B------:R-:W-:Y:S01]  /*1a40*/  IMAD.MOV.U32 R4, RZ, RZ, R219 ;  /* 0x000000ffff047224 */ /* 0x000fe200078e00db */
[----:B------:R-:W-:Y:S01]  /*1a50*/  ISETP.NE.U32.AND P0, PT, RZ, UR4, PT ;  /* 0x00000004ff007c0c */ /* 0x000fe2000bf05070 */
[----:B------:R-:W0:Y:S08]  /*1a60*/  LDC R0, c[0x0][0x428] ;  /* 0x00010a00ff007b82 */ /* 0x000e300000000800 */
[----:B------:R-:W1:Y:S01]  /*1a70*/  LDC.64 R68, c[0x0][0x2f0] ;  /* 0x0000bc00ff447b82 */ /* 0x000e620000000a00 */
[----:B------:R-:W-:Y:S01]  /*1a80*/  ISETP.NE.AND.EX P0, PT, RZ, UR5, PT, P0 ;  /* 0x00000005ff007c0c */ /* 0x000fe2000bf05300 */
[----:B------:R-:W2:Y:S01]  /*1a90*/  S2R R21, SR_TID.X ;  /* 0x0000000000157919 */ /* 0x000ea20000002100 */
[----:B------:R-:W-:Y:S01]  /*1aa0*/  IMAD.IADD R48, R25, 0x1, R24 ;  /* 0x0000000119307824 */ /* 0x000fe200078e0218 */
[----:B------:R-:W-:Y:S01]  /*1ab0*/  ULDC.64 UR6, c[0x0][0xa08] ;  /* 0x0002820000067ab9 */ /* 0x000fe20000000a00 */
[----:B------:R-:W-:-:S03]  /*1ac0*/  ULDC.64 UR4, c[0x0][0x2f8] ;  /* 0x0000be0000047ab9 */ /* 0x000fc60000000a00 */
[----:B------:R-:W3:Y:S08]  /*1ad0*/  LDC.64 R26, c[0x0][0x3d8] ;  /* 0x0000f600ff1a7b82 */ /* 0x000ef00000000a00 */
[----:B------:R-:W4:Y:S08]  /*1ae0*/  @P0 LDC.64 R2, c[0x0][0x9f8] ;  /* 0x00027e00ff020b82 */ /* 0x000f300000000a00 */
[----:B------:R-:W3:Y:S08]  /*1af0*/  LDC R29, c[0x0][0x3d4] ;  /* 0x0000f500ff1d7b82 */ /* 0x000ef00000000800 */
[----:B------:R-:W3:Y:S01]  /*1b00*/  LDC.64 R50, c[0x0][0x3e8] ;  /* 0x0000fa00ff327b82 */ /* 0x000ee20000000a00 */
[----:B----4-:R-:W-:-:S05]  /*1b10*/  @P0 IMAD.WIDE R2, R219, 0x4, R2 ;  /* 0x00000004db020825 */ /* 0x010fca00078e0202 */
[----:B------:R4:W3:Y:S01]  /*1b20*/  @P0 LDG.E R4, desc[UR38][R2.64] ;  /* 0x0000002602040981 */ /* 0x0008e2000c1e1900 */
[----:B0-----:R-:W-:Y:S01]  /*1b30*/  ISETP.NE.AND P0, PT, R0, 0x1, PT ;  /* 0x000000010000780c */ /* 0x001fe20003f05270 */
[----:B------:R-:W-:Y:S01]  /*1b40*/  IMAD.SHL.U32 R107, R211, 0x80, RZ ;  /* 0x00000080d36b7824 */ /* 0x000fe200078e00ff */
[----:B------:R-:W-:Y:S01]  /*1b50*/  SHF.R.S32.HI R12, RZ, 0x1f, R48 ;  /* 0x0000001fff0c7819 */ /* 0x000fe20000011430 */
[----:B-1----:R-:W-:Y:S01]  /*1b60*/  IMAD.SHL.U32 R44, R68, 0x40, RZ ;  /* 0x00000040442c7824 */ /* 0x002fe200078e00ff */
[----:B--2---:R-:W-:Y:S01]  /*1b70*/  SHF.R.U32.HI R20, RZ, 0x7, R21 ;  /* 0x00000007ff147819 */ /* 0x004fe20000011615 */
[----:B------:R-:W-:Y:S01]  /*1b80*/  IMAD.SHL.U32 R105, R231, 0x80, RZ ;  /* 0x00000080e7697824 */ /* 0x000fe200078e00ff */
[----:B------:R-:W-:Y:S01]  /*1b90*/  SHF.R.S32.HI R123, RZ, 0x1f, R209 ;  /* 0x0000001fff7b7819 */ /* 0x000fe200000114d1 */
[-C--:B------:R-:W-:Y:S01]  /*1ba0*/  IMAD R6, R12, R68.reuse, RZ ;  /* 0x000000440c067224 */ /* 0x080fe200078e02ff */
[----:B------:R-:W-:Y:S01]  /*1bb0*/  ISETP.NE.AND P6, PT, R20, 0x1, PT ;  /* 0x000000011400780c */ /* 0x000fe20003fc5270 */
[----:B----4-:R-:W-:Y:S01]  /*1bc0*/  IMAD.WIDE.U32 R2, R48, R68, RZ ;  /* 0x0000004430027225 */ /* 0x010fe200078e00ff */
[----:B---3--:R-:W-:-:S02]  /*1bd0*/  ISETP.GE.AND P1, PT, R22, R29, PT ;  /* 0x0000001d1600720c */ /* 0x008fc40003f26270 */
[----:B------:R-:W-:Y:S01]  /*1be0*/  SHF.L.U64.HI R45, R68, 0x6, R69 ;  /* 0x00000006442d7819 */ /* 0x000fe20000010245 */
[----:B------:R-:W0:Y:S01]  /*1bf0*/  @P0 LDC R5, c[0x0][0x42c] ;  /* 0x00010b00ff050b82 */ /* 0x000e220000000800 */
[----:B------:R-:W-:Y:S01]  /*1c00*/  SEL R11, R29, RZ, P1 ;  /* 0x000000ff1d0b7207 */ /* 0x000fe20000800000 */
[----:B------:R-:W-:Y:S01]  /*1c10*/  IMAD.SHL.U32 R104, R235, 0x80, RZ ;  /* 0x00000080eb687824 */ /* 0x000fe200078e00ff */
[----:B------:R-:W-:Y:S01]  /*1c20*/  LOP3.LUT R107, R107, 0x380, RZ, 0xc0, !PT ;  /* 0x000003806b6b7812 */ /* 0x000fe200078ec0ff */
[----:B------:R-:W-:Y:S01]  /*1c30*/  VIADD R106, R20, 0x8 ;  /* 0x00000008146a7836 */ /* 0x000fe20000000000 */
[----:B------:R-:W-:Y:S01]  /*1c40*/  LOP3.LUT R105, R105, 0x380, RZ, 0xc0, !PT ;  /* 0x0000038069697812 */ /* 0x000fe200078ec0ff */
[----:B------:R-:W-:Y:S01]  /*1c50*/  IMAD.IADD R11, R22, 0x1, R11 ;  /* 0x00000001160b7824 */ /* 0x000fe200078e020b */
[----:B------:R-:W-:Y:S01]  /*1c60*/  SHF.R.U32.HI R101, RZ, 0x3, R107 ;  /* 0x00000003ff657819 */ /* 0x000fe2000001166b */
[----:B------:R-:W1:Y:S01]  /*1c70*/  @P0 LDC R7, c[0x0][0x430] ;  /* 0x00010c00ff070b82 */ /* 0x000e620000000800 */
[----:B------:R-:W-:Y:S01]  /*1c80*/  IMAD.WIDE.U32 R46, R209, R68, R22 ;  /* 0x00000044d12e7225 */ /* 0x000fe200078e0016 */
[----:B------:R-:W-:-:S02]  /*1c90*/  LOP3.LUT R104, R104, 0x380, RZ, 0xc0, !PT ;  /* 0x0000038068687812 */ /* 0x000fc400078ec0ff */
[C-C-:B------:R-:W-:Y:S01]  /*1ca0*/  SHF.L.U64.HI R110, R50.reuse, 0x6, R51.reuse ;  /* 0x00000006326e7819 */ /* 0x140fe20000010233 */
[C---:B------:R-:W-:Y:S01]  /*1cb0*/  IMAD.SHL.U32 R113, R50.reuse, 0x40, RZ ;  /* 0x0000004032717824 */ /* 0x040fe200078e00ff */
[C---:B------:R-:W-:Y:S01]  /*1cc0*/  SHF.L.U64.HI R108, R50.reuse, 0x7, R51 ;  /* 0x00000007326c7819 */ /* 0x040fe20000010233 */
[----:B------:R-:W-:Y:S01]  /*1cd0*/  IMAD.SHL.U32 R111, R50, 0x80, RZ ;  /* 0x00000080326f7824 */ /* 0x000fe200078e00ff */
[----:B------:R-:W-:Y:S01]  /*1ce0*/  SHF.R.U32.HI R99, RZ, 0x3, R105 ;  /* 0x00000003ff637819 */ /* 0x000fe20000011669 */
[----:B------:R-:W-:Y:S01]  /*1cf0*/  VIADD R114, R22, 0x40 ;  /* 0x0000004016727836 */ /* 0x000fe20000000000 */
[----:B------:R-:W-:Y:S01]  /*1d00*/  SHF.R.U32.HI R97, RZ, 0x3, R104 ;  /* 0x00000003ff617819 */ /* 0x000fe20000011668 */
[C---:B------:R-:W-:Y:S01]  /*1d10*/  IMAD.WIDE.U32 R56, R26.reuse, 0xc0, RZ ;  /* 0x000000c01a387825 */ /* 0x040fe200078e00ff */
[C-C-:B------:R-:W-:Y:S02]  /*1d20*/  SHF.L.U64.HI R121, R26.reuse, 0x6, R27.reuse ;  /* 0x000000061a797819 */ /* 0x140fe4000001021b */
[C---:B------:R-:W-:Y:S01]  /*1d30*/  SHF.L.U64.HI R119, R26.reuse, 0x7, R27 ;  /* 0x000000071a777819 */ /* 0x040fe2000001021b */
[----:B------:R-:W-:Y:S01]  /*1d40*/  IMAD.SHL.U32 R117, R26, 0x40, RZ ;  /* 0x000000401a757824 */ /* 0x000fe200078e00ff */
[----:B------:R-:W-:Y:S01]  /*1d50*/  P2R R116, PR, RZ, 0x2 ;  /* 0x00000002ff747803 */ /* 0x000fe20000000000 */
[----:B0-----:R-:W-:Y:S01]  /*1d60*/  @P0 IMAD.HI.U32 R0, R218, R5, RZ ;  /* 0x00000005da000227 */ /* 0x001fe200078e00ff */
[----:B------:R-:W-:-:S02]  /*1d70*/  SHF.L.U64.HI R103, R68, 0x7, R69 ;  /* 0x0000000744677819 */ /* 0x000fc40000010245 */
[----:B------:R-:W-:Y:S01]  /*1d80*/  SHF.R.S32.HI R109, RZ, 0x1f, R235 ;  /* 0x0000001fff6d7819 */ /* 0x000fe200000114eb */
[----:B------:R-:W-:Y:S02]  /*1d90*/  IMAD.MOV.U32 R5, RZ, RZ, R218 ;  /* 0x000000ffff057224 */ /* 0x000fe400078e00da */
[----:B------:R-:W-:Y:S01]  /*1da0*/  IMAD.SHL.U32 R115, R26, 0x80, RZ ;  /* 0x000000801a737824 */ /* 0x000fe200078e00ff */
[----:B-1----:R-:W-:Y:S01]  /*1db0*/  @P0 SHF.R.U32.HI R5, RZ, R7, R0 ;  /* 0x00000007ff050219 */ /* 0x002fe20000011600 */
[----:B------:R-:W-:Y:S01]  /*1dc0*/  IMAD R7, R48, R69, R6 ;  /* 0x0000004530077224 */ /* 0x000fe200078e0206 */
[----:B------:R-:W-:Y:S01]  /*1dd0*/  ISETP.NE.U32.AND P0, PT, RZ, UR6, PT ;  /* 0x00000006ff007c0c */ /* 0x000fe2000bf05070 */
[----:B------:R-:W-:Y:S01]  /*1de0*/  IMAD.SHL.U32 R102, R29, 0x2, RZ ;  /* 0x000000021d667824 */ /* 0x000fe200078e00ff */
[----:B------:R-:W-:Y:S01]  /*1df0*/  SHF.R.S32.HI R8, RZ, 0x1f, R5 ;  /* 0x0000001fff087819 */ /* 0x000fe20000011405 */
[----:B------:R-:W-:Y:S01]  /*1e00*/  IMAD.IADD R3, R3, 0x1, R7 ;  /* 0x0000000103037824 */ /* 0x000fe200078e0207 */
[----:B------:R-:W-:-:S03]  /*1e10*/  ISETP.NE.AND.EX P0, PT, RZ, UR7, PT, P0 ;  /* 0x00000007ff007c0c */ /* 0x000fc6000bf05300 */
[----:B------:R-:W-:Y:S02]  /*1e20*/  IMAD R6, R8, UR4, RZ ;  /* 0x0000000408067c24 */ /* 0x000fe4000f8e02ff */
[----:B------:R-:W-:-:S04]  /*1e30*/  IMAD.WIDE.U32 R2, R5, UR4, R2 ;  /* 0x0000000405027c25 */ /* 0x000fc8000f8e0002 */
[----:B------:R-:W-:Y:S01]  /*1e40*/  IMAD R7, R5, UR5, R6 ;  /* 0x0000000505077c24 */ /* 0x000fe2000f8e0206 */
[----:B------:R-:W-:-:S03]  /*1e50*/  ULDC.64 UR4, c[0x0][0x300] ;  /* 0x0000c00000047ab9 */ /* 0x000fc60000000a00 */
[----:B------:R-:W-:Y:S01]  /*1e60*/  IMAD.IADD R3, R3, 0x1, R7 ;  /* 0x0000000103037824 */ /* 0x000fe200078e0207 */
[----:B------:R-:W-:Y:S02]  /*1e70*/  SHF.R.S32.HI R0, RZ, 0x1f, R4 ;  /* 0x0000001fff007819 */ /* 0x000fe40000011404 */
[----:B------:R-:W-:Y:S01]  /*1e80*/  SEL R63, R4, RZ, !P0 ;  /* 0x000000ff043f7207 */ /* 0x000fe20004000000 */
[----:B------:R-:W-:Y:S01]  /*1e90*/  VIADD R4, R21, 0xffffff80 ;  /* 0xffffff8015047836 */ /* 0x000fe20000000000 */
[----:B------:R-:W-:Y:S02]  /*1ea0*/  SEL R6, R0, RZ, !P0 ;  /* 0x000000ff00067207 */ /* 0x000fe40004000000 */
[----:B------:R-:W-:Y:S01]  /*1eb0*/  IADD3 R48, P0, R209, R48, RZ ;  /* 0x00000030d1307210 */ /* 0x000fe20007f1e0ff */
[----:B------:R-:W-:Y:S01]  /*1ec0*/  IMAD.WIDE.U32 R66, R63, UR4, R2 ;  /* 0x000000043f427c25 */ /* 0x000fe2000f8e0002 */
[----:B------:R-:W-:-:S03]  /*1ed0*/  SHF.R.S32.HI R9, RZ, 0x1f, R4 ;  /* 0x0000001fff097819 */ /* 0x000fc60000011404 */
[----:B------:R-:W-:Y:S01]  /*1ee0*/  IMAD R0, R6, UR4, RZ ;  /* 0x0000000406007c24 */ /* 0x000fe2000f8e02ff */
[----:B------:R-:W-:Y:S01]  /*1ef0*/  LEA.HI R9, R9, R4, RZ, 0x2 ;  /* 0x0000000409097211 */ /* 0x000fe200078f10ff */
[----:B------:R-:W-:Y:S01]  /*1f00*/  IMAD.X R49, R123, 0x1, R12, P0 ;  /* 0x000000017b317824 */ /* 0x000fe200000e060c */
[----:B------:R-:W-:Y:S01]  /*1f10*/  IADD3 R81, P3, R66, 0x40, RZ ;  /* 0x0000004042517810 */ /* 0x000fe20007f7e0ff */
[----:B------:R-:W-:Y:S01]  /*1f20*/  IMAD R15, R63, UR5, R0 ;  /* 0x000000053f0f7c24 */ /* 0x000fe2000f8e0200 */
[----:B------:R-:W-:Y:S01]  /*1f30*/  LOP3.LUT R9, R9, 0xfffffffc, RZ, 0xc0, !PT ;  /* 0xfffffffc09097812 */ /* 0x000fe200078ec0ff */
[----:B------:R-:W-:Y:S05]  /*1f40*/  @!P6 WARPSYNC.ALL ;  /* 0x000000000000e948 */ /* 0x000fea0003800000 */
[----:B------:R-:W-:Y:S01]  /*1f50*/  ULDC.64 UR4, c[0x0][0x320] ;  /* 0x0000c80000047ab9 */ /* 0x000fe20000000a00 */
[----:B------:R-:W-:-:S02]  /*1f60*/  IMAD.IADD R9, R4, 0x1, -R9 ;  /* 0x0000000104097824 */ /* 0x000fc400078e0a09 */
[----:B------:R-:W-:Y:S02]  /*1f70*/  IMAD R0, R8, UR4, RZ ;  /* 0x0000000408007c24 */ /* 0x000fe4000f8e02ff */
[----:B------:R-:W-:Y:S02]  /*1f80*/  IMAD.SHL.U32 R64, R9, 0x8, RZ ;  /* 0x0000000809407824 */ /* 0x000fe400078e00ff */
[C---:B------:R-:W-:Y:S02]  /*1f90*/  IMAD R7, R5.reuse, UR5, R0 ;  /* 0x0000000505077c24 */ /* 0x040fe4000f8e0200 */
[----:B------:R-:W-:Y:S01]  /*1fa0*/  IMAD.WIDE.U32 R2, R5, UR4, R22 ;  /* 0x0000000405027c25 */ /* 0x000fe2000f8e0016 */
[----:B------:R-:W-:Y:S01]  /*1fb0*/  ULDC.64 UR4, c[0x0][0x328] ;  /* 0x0000ca0000047ab9 */ /* 0x000fe20000000a00 */
[----:B------:R-:W-:Y:S02]  /*1fc0*/  SHF.R.S32.HI R65, RZ, 0x1f, R64 ;  /* 0x0000001fff417819 */ /* 0x000fe40000011440 */
[----:B------:R-:W-:-:S02]  /*1fd0*/  IMAD R4, R6, UR4, RZ ;  /* 0x0000000406047c24 */ /* 0x000fc4000f8e02ff */
[----:B------:R-:W-:Y:S02]  /*1fe0*/  IMAD.IADD R3, R3, 0x1, R7 ;  /* 0x0000000103037824 */ /* 0x000fe400078e0207 */
[----:B------:R-:W-:Y:S02]  /*1ff0*/  IMAD R0, R123, R26, RZ ;  /* 0x0000001a7b007224 */ /* 0x000fe400078e02ff */
[C---:B------:R-:W-:Y:S02]  /*2000*/  IMAD R25, R63.reuse, UR5, R4 ;  /* 0x000000053f197c24 */ /* 0x040fe4000f8e0204 */
[----:B------:R-:W-:Y:S01]  /*2010*/  IMAD.WIDE.U32 R62, R63, UR4, R2 ;  /* 0x000000043f3e7c25 */ /* 0x000fe2000f8e0002 */
[----:B------:R-:W-:Y:S01]  /*2020*/  ULDC UR4, c[0x0][0x2e4] ;  /* 0x0000b90000047ab9 */ /* 0x000fe20000000800 */
[----:B------:R-:W-:Y:S01]  /*2030*/  @!P6 BAR.SYNC.DEFER_BLOCKING 0x9, 0x100 ;  /* 0x024400000000eb1d */ /* 0x000fe20000010000 */
[----:B------:R-:W-:Y:S01]  /*2040*/  ISETP.GE.AND P1, PT, R114, UR4, PT ;  /* 0x0000000472007c0c */ /* 0x000fe2000bf26270 */
[----:B------:R-:W-:-:S02]  /*2050*/  IMAD R13, R209, R27, R0 ;  /* 0x0000001bd10d7224 */ /* 0x000fc400078e0200 */
[----:B------:R-:W-:-:S04]  /*2060*/  IMAD.WIDE.U32 R2, R209, R26, R64 ;  /* 0x0000001ad1027225 */ /* 0x000fc800078e0040 */
[----:B------:R-:W-:-:S04]  /*2070*/  IMAD.WIDE.U32 R6, R209, R26, R22 ;  /* 0x0000001ad1067225 */ /* 0x000fc800078e0016 */
[----:B------:R-:W-:Y:S02]  /*2080*/  IMAD.IADD R3, R3, 0x1, R13 ;  /* 0x0000000103037824 */ /* 0x000fe400078e020d */
[----:B------:R-:W-:Y:S02]  /*2090*/  IMAD R0, R123, R50, RZ ;  /* 0x000000327b007224 */ /* 0x000fe400078e02ff */
[----:B------:R-:W-:Y:S01]  /*20a0*/  IMAD.IADD R7, R13, 0x1, R7 ;  /* 0x000000010d077824 */ /* 0x000fe200078e0207 */
[----:B-----5:R-:W-:Y:S01]  /*20b0*/  SHF.R.S32.HI R13, RZ, 0x1f, R71 ;  /* 0x0000001fff0d7819 */ /* 0x020fe20000011447 */
[----:B------:R-:W-:-:S04]  /*20c0*/  IMAD.WIDE.U32 R58, R71, R26, R2 ;  /* 0x0000001a473a7225 */ /* 0x000fc800078e0002 */
[C---:B------:R-:W-:Y:S01]  /*20d0*/  IMAD R21, R209.reuse, R51, R0 ;  /* 0x00000033d1157224 */ /* 0x040fe200078e0200 */
[----:B------:R-:W-:Y:S01]  /*20e0*/  SHF.R.S32.HI R0, RZ, 0x1f, R11 ;  /* 0x0000001fff007819 */ /* 0x000fe2000001140b */
[----:B------:R-:W-:-:S03]  /*20f0*/  IMAD.WIDE.U32 R4, R209, R50, R64 ;  /* 0x00000032d1047225 */ /* 0x000fc600078e0040 */
[----:B------:R-:W-:Y:S01]  /*2100*/  LEA.HI R0, R0, R11, RZ, 0x4 ;  /* 0x0000000b00007211 */ /* 0x000fe200078f20ff */
[----:B------:R-:W-:Y:S02]  /*2110*/  IMAD R2, R123, R68, RZ ;  /* 0x000000447b027224 */ /* 0x000fe400078e02ff */
[----:B------:R-:W-:Y:S01]  /*2120*/  IMAD.WIDE.U32 R8, R209, R50, R22 ;  /* 0x00000032d1087225 */ /* 0x000fe200078e0016 */
[----:B------:R-:W-:Y:S02]  /*2130*/  LOP3.LUT R87, R0, 0xfffffff0, RZ, 0xc0, !PT ;  /* 0xfffffff000577812 */ /* 0x000fe400078ec0ff */
[----:B------:R-:W-:Y:S01]  /*2140*/  SHF.R.S32.HI R88, RZ, 0x4, R0 ;  /* 0x00000004ff587819 */ /* 0x000fe20000011400 */
[----:B------:R-:W-:Y:S01]  /*2150*/  IMAD.IADD R5, R5, 0x1, R21 ;  /* 0x0000000105057824 */ /* 0x000fe200078e0215 */
[----:B------:R-:W-:Y:S01]  /*2160*/  SHF.R.S32.HI R85, RZ, 0x1f, R87 ;  /* 0x0000001fff557819 */ /* 0x000fe20000011457 */
[----:B------:R-:W-:Y:S02]  /*2170*/  IMAD R91, R209, R69, R2 ;  /* 0x00000045d15b7224 */ /* 0x000fe400078e0202 */
[----:B------:R-:W-:-:S02]  /*2180*/  IMAD R10, R13, R26, RZ ;  /* 0x0000001a0d0a7224 */ /* 0x000fc400078e02ff */
[----:B------:R-:W-:-:S04]  /*2190*/  IMAD.WIDE.U32 R2, R209, R68, R44 ;  /* 0x00000044d1027225 */ /* 0x000fc800078e002c */
[----:B------:R-:W-:Y:S01]  /*21a0*/  IMAD.IADD R9, R21, 0x1, R9 ;  /* 0x0000000115097824 */ /* 0x000fe200078e0209 */
[----:B------:R-:W-:Y:S01]  /*21b0*/  IADD3 R93, P0, R44, R2, RZ ;  /* 0x000000022c5d7210 */ /* 0x000fe20007f1e0ff */
[----:B------:R-:W-:Y:S01]  /*21c0*/  IMAD.WIDE.U32 R52, R71, R50, R4 ;  /* 0x0000003247347225 */ /* 0x000fe200078e0004 */
[----:B------:R-:W-:-:S03]  /*21d0*/  LOP3.LUT R4, R107, 0x30, R22, 0xf8, !PT ;  /* 0x000000306b047812 */ /* 0x000fc600078ef816 */
[----:B------:R-:W-:Y:S02]  /*21e0*/  IMAD R11, R71, R27, R10 ;  /* 0x0000001b470b7224 */ /* 0x000fe400078e020a */
[----:B------:R-:W-:Y:S02]  /*21f0*/  IMAD R5, R69, 0xc0, RZ ;  /* 0x000000c045057824 */ /* 0x000fe400078e02ff */
[----:B------:R-:W-:-:S04]  /*2200*/  IMAD.WIDE.U32 R20, R68, 0xc0, RZ ;  /* 0x000000c044147825 */ /* 0x000fc800078e00ff */
[----:B------:R-:W-:Y:S02]  /*2210*/  IMAD R10, R13, R50, RZ ;  /* 0x000000320d0a7224 */ /* 0x000fe400078e02ff */
[----:B------:R-:W-:Y:S02]  /*2220*/  IMAD.IADD R95, R91, 0x1, R3 ;  /* 0x000000015b5f7824 */ /* 0x000fe400078e0203 */
[----:B------:R-:W-:Y:S01]  /*2230*/  IMAD.WIDE.U32 R60, R71, R26, R6 ;  /* 0x0000001a473c7225 */ /* 0x000fe200078e0006 */
[----:B------:R-:W-:-:S03]  /*2240*/  LOP3.LUT R6, R105, 0x70, R0, 0xf8, !PT ;  /* 0x0000007069067812 */ /* 0x000fc600078ef800 */
[----:B------:R-:W-:Y:S01]  /*2250*/  IMAD.IADD R100, R21, 0x1, R5 ;  /* 0x0000000115647824 */ /* 0x000fe200078e0205 */
[----:B------:R-:W-:Y:S01]  /*2260*/  LOP3.LUT R5, R4, R101, RZ, 0x3c, !PT ;  /* 0x0000006504057212 */ /* 0x000fe200078e3cff */
[----:B------:R-:W-:Y:S01]  /*2270*/  IMAD R75, R71, R51, R10 ;  /* 0x00000033474b7224 */ /* 0x000fe200078e020a */
[----:B------:R-:W-:Y:S01]  /*2280*/  LOP3.LUT R4, R107, 0x70, R0, 0xf8, !PT ;  /* 0x000000706b047812 */ /* 0x000fe200078ef800 */
[----:B------:R-:W-:Y:S01]  /*2290*/  IMAD R7, R51, 0xc0, RZ ;  /* 0x000000c033077824 */ /* 0x000fe200078e02ff */
[----:B------:R-:W-:Y:S01]  /*22a0*/  LOP3.LUT R6, R6, R99, RZ, 0x3c, !PT ;  /* 0x0000006306067212 */ /* 0x000fe200078e3cff */
[----:B------:R-:W-:Y:S01]  /*22b0*/  IMAD.WIDE.U32 R54, R71, R50, R8 ;  /* 0x0000003247367225 */ /* 0x000fe200078e0008 */
[----:B------:R-:W-:-:S03]  /*22c0*/  LOP3.LUT R8, R104, 0x70, R0, 0xf8, !PT ;  /* 0x0000007068087812 */ /* 0x000fc600078ef800 */
[----:B------:R-:W-:-:S04]  /*22d0*/  IMAD.WIDE.U32 R50, R50, 0xc0, RZ ;  /* 0x000000c032327825 */ /* 0x000fc800078e00ff */
[----:B------:R-:W-:Y:S01]  /*22e0*/  IMAD.X R89, R95, 0x1, R45, P0 ;  /* 0x000000015f597824 */ /* 0x000fe200000e062d */
[----:B------:R-:W-:Y:S01]  /*22f0*/  IADD3 R83, P0, R66, R46, RZ ;  /* 0x0000002e42537210 */ /* 0x000fe20007f1e0ff */
[----:B------:R-:W-:Y:S02]  /*2300*/  IMAD.IADD R91, R47, 0x1, R91 ;  /* 0x000000012f5b7824 */ /* 0x000fe400078e025b */
[----:B------:R-:W-:Y:S01]  /*2310*/  IMAD.IADD R84, R67, 0x1, R15 ;  /* 0x0000000143547824 */ /* 0x000fe200078e020f */
[----:B------:R-:W-:Y:S01]  /*2320*/  IADD3 R79, P2, R83, 0x40, RZ ;  /* 0x00000040534f7810 */ /* 0x000fe20007f5e0ff */
[----:B------:R-:W-:Y:S01]  /*2330*/  IMAD.IADD R96, R51, 0x1, R7 ;  /* 0x0000000133607824 */ /* 0x000fe200078e0207 */
[----:B------:R-:W-:Y:S01]  /*2340*/  LOP3.LUT R7, R8, R97, RZ, 0x3c, !PT ;  /* 0x0000006108077212 */ /* 0x000fe200078e3cff */
[----:B------:R-:W-:Y:S01]  /*2350*/  IMAD.IADD R94, R220, 0x1, R5 ;  /* 0x00000001dc5e7824 */ /* 0x000fe200078e0205 */
[----:B------:R-:W-:Y:S01]  /*2360*/  LOP3.LUT R5, R4, R101, RZ, 0x3c, !PT ;  /* 0x0000006504057212 */ /* 0x000fe200078e3cff */
[----:B------:R-:W-:-:S02]  /*2370*/  IMAD R27, R27, 0xc0, RZ ;  /* 0x000000c01b1b7824 */ /* 0x000fc400078e02ff */
[----:B------:R-:W-:Y:S01]  /*2380*/  IMAD.X R80, R91, 0x1, R84, P0 ;  /* 0x000000015b507824 */ /* 0x000fe200000e0654 */
[----:B------:R-:W-:Y:S01]  /*2390*/  ISETP.GE.AND P0, PT, R22, UR4, PT ;  /* 0x0000000416007c0c */ /* 0x000fe2000bf06270 */
[----:B------:R-:W-:Y:S02]  /*23a0*/  IMAD.IADD R90, R75, 0x1, R55 ;  /* 0x000000014b5a7824 */ /* 0x000fe400078e0237 */
[----:B------:R-:W-:Y:S02]  /*23b0*/  IMAD.IADD R98, R57, 0x1, R27 ;  /* 0x0000000139627824 */ /* 0x000fe400078e021b */
[----:B------:R-:W-:Y:S02]  /*23c0*/  IMAD.IADD R92, R11, 0x1, R61 ;  /* 0x000000010b5c7824 */ /* 0x000fe400078e023d */
[----:B------:R-:W-:Y:S02]  /*23d0*/  IMAD.IADD R86, R220, 0x1, R5 ;  /* 0x00000001dc567824 */ /* 0x000fe400078e0205 */
[----:B------:R-:W-:-:S02]  /*23e0*/  IMAD.IADD R82, R223, 0x1, R6 ;  /* 0x00000001df527824 */ /* 0x000fc400078e0206 */
[----:B------:R-:W-:Y:S02]  /*23f0*/  IMAD.IADD R78, R228, 0x1, R7 ;  /* 0x00000001e44e7824 */ /* 0x000fe400078e0207 */
[----:B------:R-:W-:Y:S02]  /*2400*/  IMAD.X R77, RZ, RZ, R84, P3 ;  /* 0x000000ffff4d7224 */ /* 0x000fe400018e0654 */
[----:B------:R-:W-:Y:S02]  /*2410*/  IMAD.IADD R76, R59, 0x1, R11 ;  /* 0x000000013b4c7824 */ /* 0x000fe400078e020b */
[----:B------:R-:W-:Y:S02]  /*2420*/  IMAD.IADD R75, R53, 0x1, R75 ;  /* 0x00000001354b7824 */ /* 0x000fe400078e024b */
[----:B------:R-:W-:Y:S02]  /*2430*/  IMAD.X R0, RZ, RZ, R80, P2 ;  /* 0x000000ffff007224 */ /* 0x000fe400010e0650 */
[----:B------:R-:W-:-:S07]  /*2440*/  IMAD.IADD R69, R63, 0x1, R25 ;  /* 0x000000013f457824 */ /* 0x000fce00078e0219 */
.L_x_1235:
[----:B------:R-:W0:Y:S01]  /*2450*/  LDC R41, c[0x0][0x3d4] ;  /* 0x0000f500ff297b82 */ /* 0x000e220000000800 */
[----:B------:R-:W-:Y:S01]  /*2460*/  VIADD R73, R73, 0xffffffff ;  /* 0xffffffff49497836 */ /* 0x000fe20000000000 */
[----:B------:R-:W-:Y:S05]  /*2470*/  YIELD ;  /* 0x0000000000007946 */ /* 0x000fea0003800000 */
[----:B------:R-:W-:Y:S01]  /*2480*/  IMAD R129, R19, 0x6000, R94 ;  /* 0x0000600013817824 */ /* 0x000fe200078e025e */
[----:B------:R-:W-:Y:S01]  /*2490*/  ISETP.GT.AND P3, PT, R73, R72, PT ;  /* 0x000000484900720c */ /* 0x000fe20003f64270 */
[----:B------:R-:W-:Y:S02]  /*24a0*/  BSSY B0, `(.L_x_1170) ;  /* 0x00006ce000007945 */ /* 0x000fe40003800000 */
[----:B------:R-:W-:Y:S01]  /*24b0*/  IMAD.IADD R122, R18, 0x1, R129 ;  /* 0x00000001127a7824 */ /* 0x000fe200078e0281 */
[----:B------:R-:W-:-:S02]  /*24c0*/  P2R R118, PR, RZ, 0x8 ;  /* 0x00000008ff767803 */ /* 0x000fc40000000000 */
        /* <DEDUP_REMOVED lines=31> */
[----:B------:R-:W-:Y:S01]  /*26c0*/  CS2R R38, SRZ ;  /* 0x0000000000267805 */ /* 0x000fe2000001ff00 */
[----:B------:R-:W-:Y:S01]  /*26d0*/  VIADD R12, R64, 0x20 ;  /* 0x00000020400c7836 */ /* 0x000fe20000000000 */
        /* <DEDUP_REMOVED lines=12> */
.L_x_1174:
[----:B------:R-:W-:Y:S05]  /*27a0*/  BSYNC B1 ;  /* 0x0000000000017941 */ /* 0x000fea0003800000 */
.L_x_1173:
[----:B------:R-:W-:Y:S01]  /*27b0*/  ISETP.GE.AND P3, PT, R231, R120, PT ;  /* 0x00000078e700720c */ /* 0x000fe20003f66270 */
[----:B------:R-:W-:Y:S01]  /*27c0*/  BSSY B1, `(.L_x_1175) ;  /* 0x0000020000017945 */ /* 0x000fe20003800000 */
[----:B------:R-:W-:Y:S02]  /*27d0*/  CS2R R28, SRZ ;  /* 0x00000000001c7805 */ /* 0x000fe4000001ff00 */
[----:B------:R-:W-:Y:S02]  /*27e0*/  CS2R R26, SRZ ;  /* 0x00000000001a7805 */ /* 0x000fe4000001ff00 */
[----:B0-----:R-:W-:Y:S02]  /*27f0*/  CS2R R8, SRZ ;  /* 0x0000000000087805 */ /* 0x001fe4000001ff00 */
[----:B------:R-:W-:Y:S02]  /*2800*/  CS2R R14, SRZ ;  /* 0x00000000000e7805 */ /* 0x000fe4000001ff00 */
[----:B------:R-:W-:-:S02]  /*2810*/  CS2R R10, SRZ ;  /* 0x00000000000a7805 */ /* 0x000fc4000001ff00 */
        /* <DEDUP_REMOVED lines=17> */
[C---:B------:R-:W-:Y:S01]  /*2930*/  ISETP.GE.AND P4, PT, R64.reuse, R41, PT ;  /* 0x000000294000720c */ /* 0x040fe20003f86270 */
[----:B------:R-:W-:Y:S01]  /*2940*/  VIADD R112, R64, 0x20 ;  /* 0x0000002040707836 */ /* 0x000fe20000000000 */
[----:B------:R-:W-:Y:S02]  /*2950*/  CS2R R24, SRZ ;  /* 0x0000000000187805 */ /* 0x000fe4000001ff00 */
[----:B------:R-:W-:-:S09]  /*2960*/  CS2R R26, SRZ ;  /* 0x00000000001a7805 */ /* 0x000fd2000001ff00 */
[----:B------:R0:W5:Y:S04]  /*2970*/  @!P4 LDG.E.64 R28, desc[UR38][R42.64] ;  /* 0x000000262a1cc981 */ /* 0x000168000c1e1b00 */
[----:B------:R0:W5:Y:S01]  /*2980*/  @!P4 LDG.E.64 R30, desc[UR38][R126.64] ;  /* 0x000000267e1ec981 */ /* 0x000162000c1e1b00 */
[----:B------:R-:W-:-:S13]  /*2990*/  ISETP.GE.AND P4, PT, R112, R41, PT ;  /* 0x000000297000720c */ /* 0x000fda0003f86270 */
[----:B------:R0:W5:Y:S04]  /*29a0*/  @!P4 LDG.E.64 R24, desc[UR38][R42.64+0x20] ;  /* 0x000020262a18c981 */ /* 0x000168000c1e1b00 */
[----:B------:R0:W5:Y:S02]  /*29b0*/  @!P4 LDG.E.64 R26, desc[UR38][R126.64+0x20] ;  /* 0x000020267e1ac981 */ /* 0x000164000c1e1b00 */
.L_x_1176:
[----:B------:R-:W-:Y:S05]  /*29c0*/  BSYNC B1 ;  /* 0x0000000000017941 */ /* 0x000fea0003800000 */
.L_x_1175:
[----:B------:R-:W-:Y:S01]  /*29d0*/  ISETP.GE.AND P4, PT, R235, R120, PT ;  /* 0x00000078eb00720c */ /* 0x000fe20003f86270 */
[----:B------:R-:W-:-:S12]  /*29e0*/  BSSY B1, `(.L_x_1177) ;  /* 0x0000015000017945 */ /* 0x000fd80003800000 */
[----:B------:R-:W-:Y:S05]  /*29f0*/  @P4 BRA `(.L_x_1178) ;  /* 0x00000000004c4947 */ /* 0x000fea0003800000 */
[----:B------:R-:W-:Y:S01]  /*2a00*/  IADD3 R4, P5, P6, R58, R115, R4 ;  /* 0x000000733a047210 */ /* 0x000fe20007ebe004 */
[----:B------:R-:W-:-:S03]  /*2a10*/  ULDC.64 UR4, c[0x0][0x3c8] ;  /* 0x0000f20000047ab9 */ /* 0x000fc60000000a00 */
        /* <DEDUP_REMOVED lines=9> */
[----:B0-----:R-:W-:Y:S01]  /*2ab0*/  VIADD R42, R64, 0x20 ;  /* 0x00000020402a7836 */ /* 0x001fe20000000000 */
[----:B------:R-:W-:Y:S02]  /*2ac0*/  CS2R R8, SRZ ;  /* 0x0000000000087805 */ /* 0x000fe4000001ff00 */
[----:B------:R-:W-:-:S09]  /*2ad0*/  CS2R R10, SRZ ;  /* 0x00000000000a7805 */ /* 0x000fd2000001ff00 */
[----:B------:R1:W5:Y:S04]  /*2ae0*/  @!P5 LDG.E.64 R14, desc[UR38][R4.64] ;  /* 0x00000026040ed981 */ /* 0x000368000c1e1b00 */
[----:B------:R1:W5:Y:S01]  /*2af0*/  @!P5 LDG.E.64 R12, desc[UR38][R6.64] ;  /* 0x00000026060cd981 */ /* 0x000362000c1e1b00 */
[----:B------:R-:W-:-:S13]  /*2b00*/  ISETP.GE.AND P5, PT, R42, R41, PT ;  /* 0x000000292a00720c */ /* 0x000fda0003fa6270 */
[----:B------:R1:W5:Y:S04]  /*2b10*/  @!P5 LDG.E.64 R8, desc[UR38][R4.64+0x20] ;  /* 0x000020260408d981 */ /* 0x000368000c1e1b00 */
[----:B------:R1:W5:Y:S02]  /*2b20*/  @!P5 LDG.E.64 R10, desc[UR38][R6.64+0x20] ;  /* 0x00002026060ad981 */ /* 0x000364000c1e1b00 */
.L_x_1178:
[----:B------:R-:W-:Y:S05]  /*2b30*/  BSYNC B1 ;  /* 0x0000000000017941 */ /* 0x000fea0003800000 */
.L_x_1177:
[----:B------:R-:W-:Y:S01]  /*2b40*/  UISETP.NE.AND UP0, UPT, UR41, 0x3, UPT ;  /* 0x000000032900788c */ /* 0x000fe2000bf05270 */
[----:B------:R-:W-:Y:S02]  /*2b50*/  IMAD.MOV.U32 R136, RZ, RZ, R34 ;  /* 0x000000ffff887224 */ /* 0x000fe400078e0022 */
[----:B------:R-:W-:Y:S02]  /*2b60*/  IMAD.MOV.U32 R147, RZ, RZ, R38 ;  /* 0x000000ffff937224 */ /* 0x000fe400078e0026 */
[----:B-----5:R-:W-:Y:S01]  /*2b70*/  IMAD.MOV.U32 R128, RZ, RZ, R24 ;  /* 0x000000ffff807224 */ /* 0x020fe200078e0018 */
[----:B------:R-:W-:Y:S01]  /*2b80*/  PLOP3.LUT P5, PT, PT, PT, UP0, 0x80, 0x0 ;  /* 0x000000000000781c */ /* 0x000fe20003faf008 */
[----:B------:R-:W-:Y:S02]  /*2b90*/  IMAD.MOV.U32 R132, RZ, RZ, R28 ;  /* 0x000000ffff847224 */ /* 0x000fe400078e001c */
[----:B------:R-:W-:Y:S02]  /*2ba0*/  IMAD.MOV.U32 R130, RZ, RZ, R26 ;  /* 0x000000ffff827224 */ /* 0x000fe400078e001a */
[----:B------:R-:W-:-:S02]  /*2bb0*/  IMAD.MOV.U32 R134, RZ, RZ, R30 ;  /* 0x000000ffff867224 */ /* 0x000fc400078e001e */
[----:B0-----:R-:W-:Y:S02]  /*2bc0*/  IMAD.MOV.U32 R42, RZ, RZ, R8 ;  /* 0x000000ffff2a7224 */ /* 0x001fe400078e0008 */
[----:B------:R-:W-:Y:S02]  /*2bd0*/  IMAD.MOV.U32 R126, RZ, RZ, R14 ;  /* 0x000000ffff7e7224 */ /* 0x000fe400078e000e */
[----:B------:R-:W-:Y:S02]  /*2be0*/  IMAD.MOV.U32 R43, RZ, RZ, R10 ;  /* 0x000000ffff2b7224 */ /* 0x000fe400078e000a */
[----:B------:R-:W-:Y:S01]  /*2bf0*/  IMAD.MOV.U32 R127, RZ, RZ, R12 ;  /* 0x000000ffff7f7224 */ /* 0x000fe200078e000c */
[----:B------:R-:W-:Y:S06]  /*2c00*/  @!P5 BRA `(.L_x_1179) ;  /* 0x000000000004d947 */ /* 0x000fec0003800000 */
[----:B------:R-:W-:Y:S01]  /*2c10*/  BPT.TRAP 0x1 ;  /* 0x000000040000795c */ /* 0x000fe20000300000 */
.L_x_1179:
[----:B------:R-:W-:Y:S01]  /*2c20*/  IMAD R112, R19, 0x8, R18 ;  /* 0x0000000813707824 */ /* 0x000fe200078e0212 */
[----:B------:R-:W-:Y:S01]  /*2c30*/  SHF.L.U32 R133, R214, 0x1f, RZ ;  /* 0x0000001fd6857819 */ /* 0x000fe200000006ff */
[----:B------:R-:W-:Y:S03]  /*2c40*/  BSSY B1, `(.L_x_1180) ;  /* 0x0000003000017945 */ /* 0x000fe60003800000 */
[----:B------:R-:W0:Y:S02]  /*2c50*/  SYNCS.PHASECHK.TRANS64.TRYWAIT P6, [R112+URZ+0x28890], R133 ;  /* 0x02889085700075a7 */ /* 0x000e2400080c017f */
[----:B0-----:R-:W-:Y:S05]  /*2c60*/  @!P6 BRA `(.L_x_1181) ;  /* 0x0000029400f0e947 */ /* 0x001fea0003800000 */
.L_x_1526:
[----:B------:R-:W-:Y:S05]  /*2c70*/  BSYNC B1 ;  /* 0x0000000000017941 */ /* 0x000fea0003800000 */
.L_x_1180:
[----:B------:R-:W-:Y:S01]  /*2c80*/  BSSY B1, `(.L_x_1182) ;  /* 0x00000f1000017945 */ /* 0x000fe20003800000 */
[----:B------:R-:W-:-:S03]  /*2c90*/  IMAD R141, R19, 0x6000, R94 ;  /* 0x00006000138d7824 */ /* 0x000fc600078e025e */
[----:B------:R-:W-:Y:S05]  /*2ca0*/  @P2 BRA `(.L_x_1183) ;  /* 0x0000000c00b82947 */ /* 0x000fea0003800000 */
[----:B------:R-:W-:Y:S01]  /*2cb0*/  IADD3 R137, P2, R46, R124, RZ ;  /* 0x0000007c2e897210 */ /* 0x000fe20007f5e0ff */
[----:B------:R-:W-:Y:S04]  /*2cc0*/  BSSY B2, `(.L_x_1184) ;  /* 0x0000074000027945 */ /* 0x000fe80003800000 */
[----:B------:R-:W-:Y:S01]  /*2cd0*/  IMAD.X R135, R40, 0x1, R91, P2 ;  /* 0x0000000128877824 */ /* 0x000fe200010e065b */
[----:B------:R-:W-:Y:S07]  /*2ce0*/  @P0 BRA `(.L_x_1185) ;  /* 0x0000000400c40947 */ /* 0x000fee0003800000 */
[----:B-1----:R1:W2:Y:S01]  /*2cf0*/  LDS.128 R4, [R122+0x1c400] ;  /* 0x01c400007a047984 */ /* 0x0022a20000000c00 */
[----:B------:R-:W-:Y:S01]  /*2d00*/  ISETP.GE.AND P2, PT, R64, R41, PT ;  /* 0x000000294000720c */ /* 0x000fe20003f46270 */
[----:B------:R-:W-:-:S12]  /*2d10*/  BSSY B3, `(.L_x_1186) ;  /* 0x000006a000037945 */ /* 0x000fd80003800000 */
[----:B-1----:R-:W-:Y:S05]  /*2d20*/  @P2 BRA `(.L_x_1187) ;  /* 0x0000000400a02947 */ /* 0x002fea0003800000 */
[----:B------:R-:W-:Y:S01]  /*2d30*/  SHF.R.U32.HI R139, RZ, 0x8, R39 ;  /* 0x00000008ff8b7819 */ /* 0x000fe20000011627 */
[----:B--2---:R-:W-:Y:S01]  /*2d40*/  IMAD.MOV.U32 R38, RZ, RZ, R7 ;  /* 0x000000ffff267224 */ /* 0x004fe200078e0007 */
[----:B------:R-:W-:Y:S01]  /*2d50*/  SHF.R.U32.HI R36, RZ, 0x8, R37 ;  /* 0x00000008ff247819 */ /* 0x000fe20000011625 */
[----:B------:R-:W-:Y:S01]  /*2d60*/  IMAD.MOV.U32 R7, RZ, RZ, R4 ;  /* 0x000000ffff077224 */ /* 0x000fe200078e0004 */
[----:B------:R-:W-:Y:S02]  /*2d70*/  SHF.R.U32.HI R140, RZ, 0x10, R39 ;  /* 0x00000010ff8c7819 */ /* 0x000fe40000011627 */
[----:B------:R-:W-:Y:S01]  /*2d80*/  LOP3.LUT R138, R39, 0xff0000ff, RZ, 0xc0, !PT ;  /* 0xff0000ff278a7812 */ /* 0x000fe200078ec0ff */
[----:B------:R-:W-:Y:S01]  /*2d90*/  IMAD.SHL.U32 R39, R139, 0x100, RZ ;  /* 0x000001008b277824 */ /* 0x000fe200078e00ff */
[----:B------:R-:W-:Y:S01]  /*2da0*/  SHF.R.U32.HI R143, RZ, 0x10, R37 ;  /* 0x00000010ff8f7819 */ /* 0x000fe20000011625 */
[----:B------:R-:W-:Y:S01]  /*2db0*/  IMAD.SHL.U32 R36, R36, 0x100, RZ ;  /* 0x0000010024247824 */ /* 0x000fe200078e00ff */
[----:B------:R-:W-:-:S02]  /*2dc0*/  LOP3.LUT R37, R37, 0xff0000ff, RZ, 0xc0, !PT ;  /* 0xff0000ff25257812 */ /* 0x000fc400078ec0ff */
[----:B------:R-:W-:Y:S01]  /*2dd0*/  LOP3.LUT R142, R138, 0xff00, R39, 0xf8, !PT ;  /* 0x0000ff008a8e7812 */ /* 0x000fe200078ef827 */
[----:B------:R-:W-:Y:S01]  /*2de0*/  IMAD.U32 R39, R140, 0x10000, RZ ;  /* 0x000100008c277824 */ /* 0x000fe200078e00ff */
[----:B------:R-:W-:Y:S01]  /*2df0*/  LOP3.LUT R37, R37, 0xff00, R36, 0xf8, !PT ;  /* 0x0000ff0025257812 */ /* 0x000fe200078ef824 */
[----:B------:R-:W-:Y:S01]  /*2e00*/  IMAD.U32 R36, R143, 0x10000, RZ ;  /* 0x000100008f247824 */ /* 0x000fe200078e00ff */
[----:B------:R-:W-:Y:S02]  /*2e10*/  F2FP.F16.E4M3.UNPACK_B R4, R5 ;  /* 0x00000005ff04723e */ /* 0x000fe400020006ff */
[----:B------:R-:W-:Y:S02]  /*2e20*/  F2FP.F16.E4M3.UNPACK_B R138, R147.H1 ;  /* 0x00000093ff8a723e */ /* 0x000fe400030006ff */
[----:B------:R-:W-:Y:S02]  /*2e30*/  F2FP.F16.E4M3.UNPACK_B R5, R5.H1 ;  /* 0x00000005ff05723e */ /* 0x000fe400030006ff */
[----:B------:R-:W-:Y:S01]  /*2e40*/  LOP3.LUT R144, R142, 0xff0000, R39, 0xf8, !PT ;  /* 0x00ff00008e907812 */ /* 0x000fe200078ef827 */
[--C-:B------:R-:W-:Y:S01]  /*2e50*/  HADD2.F32 R142, -RZ, R138.reuse.H1_H1 ;  /* 0x3000008aff8e7230 */ /* 0x100fe20000004100 */
[----:B------:R-:W-:Y:S01]  /*2e60*/  LOP3.LUT R140, R37, 0xff0000, R36, 0xf8, !PT ;  /* 0x00ff0000258c7812 */ /* 0x000fe200078ef824 */
[----:B------:R-:W-:Y:S01]  /*2e70*/  HADD2.F32 R37, -RZ, R5.H1_H1 ;  /* 0x30000005ff257230 */ /* 0x000fe20000004100 */
[----:B------:R-:W-:Y:S01]  /*2e80*/  F2FP.F16.E4M3.UNPACK_B R39, R148.H1 ;  /* 0x00000094ff27723e */ /* 0x000fe200030006ff */
[----:B------:R-:W-:-:S02]  /*2e90*/  HADD2.F32 R143, -RZ, R138.H0_H0 ;  /* 0x2000008aff8f7230 */ /* 0x000fc40000004100 */
[--C-:B------:R-:W-:Y:S02]  /*2ea0*/  HADD2.F32 R36, -RZ, R4.reuse.H1_H1 ;  /* 0x30000004ff247230 */ /* 0x100fe40000004100 */
[-C--:B------:R-:W-:Y:S01]  /*2eb0*/  FMUL.FTZ R146, R37, R142.reuse ;  /* 0x0000008e25927220 */ /* 0x080fe20000410000 */
[----:B------:R-:W-:Y:S02]  /*2ec0*/  HADD2.F32 R5, -RZ, R5.H0_H0 ;  /* 0x20000005ff057230 */ /* 0x000fe40000004100 */
[--C-:B------:R-:W-:Y:S02]  /*2ed0*/  HADD2.F32 R138, -RZ, R39.reuse.H1_H1 ;  /* 0x30000027ff8a7230 */ /* 0x100fe40000004100 */
[----:B------:R-:W-:Y:S01]  /*2ee0*/  FMUL.FTZ R145, R36, R143 ;  /* 0x0000008f24917220 */ /* 0x000fe20000410000 */
[----:B------:R-:W-:Y:S02]  /*2ef0*/  HADD2.F32 R4, -RZ, R4.H0_H0 ;  /* 0x20000004ff047230 */ /* 0x000fe40000004100 */
[----:B------:R-:W-:Y:S01]  /*2f00*/  FMUL.FTZ R142, R5, R142 ;  /* 0x0000008e058e7220 */ /* 0x000fe20000410000 */
[----:B------:R-:W-:-:S02]  /*2f10*/  HADD2.F32 R139, -RZ, R39.H0_H0 ;  /* 0x20000027ff8b7230 */ /* 0x000fc40000004100 */
[-C--:B------:R-:W-:Y:S01]  /*2f20*/  FFMA.FTZ R149, R5, R138.reuse, -R146 ;  /* 0x0000008a05957223 */ /* 0x080fe20000010892 */
[----:B------:R-:W-:Y:S01]  /*2f30*/  F2FP.F16.E4M3.UNPACK_B R39, R147 ;  /* 0x00000093ff27723e */ /* 0x000fe200020006ff */
[----:B------:R-:W-:Y:S01]  /*2f40*/  FMUL.FTZ R143, R4, R143 ;  /* 0x0000008f048f7220 */ /* 0x000fe20000410000 */
[-C--:B------:R-:W-:Y:S01]  /*2f50*/  F2FP.F16.E4M3.UNPACK_B R5, R7.reuse.H1 ;  /* 0x00000007ff05723e */ /* 0x080fe200030006ff */
[----:B------:R-:W-:Y:S01]  /*2f60*/  FFMA.FTZ R150, R37, R138, R142 ;  /* 0x0000008a25967223 */ /* 0x000fe2000001008e */
[----:B------:R-:W-:Y:S01]  /*2f70*/  F2FP.F16.E4M3.UNPACK_B R7, R7 ;  /* 0x00000007ff07723e */ /* 0x000fe200020006ff */
[-C--:B------:R-:W-:Y:S01]  /*2f80*/  FFMA.FTZ R147, R36, R139.reuse, R143 ;  /* 0x0000008b24937223 */ /* 0x080fe2000001008f */
[--C-:B------:R-:W-:Y:S02]  /*2f90*/  HADD2.F32 R143, -RZ, R39.reuse.H1_H1 ;  /* 0x30000027ff8f7230 */ /* 0x100fe40000004100 */
[----:B------:R-:W-:Y:S01]  /*2fa0*/  FFMA.FTZ R4, R4, R139, -R145 ;  /* 0x0000008b04047223 */ /* 0x000fe20000010891 */
[----:B------:R-:W-:Y:S01]  /*2fb0*/  HADD2.F32 R142, -RZ, R39.H0_H0 ;  /* 0x20000027ff8e7230 */ /* 0x000fe20000004100 */
[----:B------:R-:W-:Y:S01]  /*2fc0*/  F2FP.F16.E4M3.UNPACK_B R39, R148 ;  /* 0x00000094ff27723e */ /* 0x000fe200020006ff */
[--C-:B------:R-:W-:Y:S01]  /*2fd0*/  HADD2.F32 R36, -RZ, R5.reuse.H0_H0 ;  /* 0x20000005ff247230 */ /* 0x100fe20000004100 */
[----:B------:R-:W-:Y:S01]  /*2fe0*/  F2FP.SATFINITE.E4M3.F32.PACK_AB_MERGE_C R152, R150, R149, RZ ;  /* 0x000000959698723e */ /* 0x000fe200048070ff */
[----:B------:R-:W-:-:S02]  /*2ff0*/  HADD2.F32 R37, -RZ, R5.H1_H1 ;  /* 0x30000005ff257230 */ /* 0x000fc40000004100 */
[--C-:B------:R-:W-:Y:S02]  /*3000*/  HADD2.F32 R5, -RZ, R7.reuse.H0_H0 ;  /* 0x20000007ff057230 */ /* 0x100fe40000004100 */
[CC--:B------:R-:W-:Y:S01]  /*3010*/  FMUL.FTZ R148, R36.reuse, R143.reuse ;  /* 0x0000008f24947220 */ /* 0x0c0fe20000410000 */
[----:B------:R-:W-:Y:S02]  /*3020*/  HADD2.F32 R7, -RZ, R7.H1_H1 ;  /* 0x30000007ff077230 */ /* 0x000fe40000004100 */
[--C-:B------:R-:W-:Y:S02]  /*3030*/  HADD2.F32 R139, -RZ, R39.reuse.H1_H1 ;  /* 0x30000027ff8b7230 */ /* 0x100fe40000004100 */
[----:B------:R-:W-:Y:S02]  /*3040*/  HADD2.F32 R138, -RZ, R39.H0_H0 ;  /* 0x20000027ff8a7230 */ /* 0x000fe40000004100 */
[----:B------:R-:W-:Y:S01]  /*3050*/  FMUL.FTZ R39, R37, R143 ;  /* 0x0000008f25277220 */ /* 0x000fe20000410000 */
[-C--:B------:R-:W-:Y:S01]  /*3060*/  FMUL.FTZ R146, R7, R142.reuse ;  /* 0x0000008e07927220 */ /* 0x080fe20000410000 */
[----:B------:R-:W-:Y:S01]  /*3070*/  FMUL.FTZ R142, R5, R142 ;  /* 0x0000008e058e7220 */ /* 0x000fe20000410000 */
[-C--:B------:R-:W-:Y:S01]  /*3080*/  FFMA.FTZ R148, R37, R139.reuse, R148 ;  /* 0x0000008b25947223 */ /* 0x080fe20000010094 */
[----:B------:R-:W-:Y:S01]  /*3090*/  FFMA.FTZ R39, R36, R139, -R39 ;  /* 0x0000008b24277223 */ /* 0x000fe20000010827 */
[----:B------:R-:W-:Y:S01]  /*30a0*/  F2FP.F16.E4M3.UNPACK_B R139, R144.H1 ;  /* 0x00000090ff8b723e */ /* 0x000fe200030006ff */
[----:B------:R-:W-:Y:S01]  /*30b0*/  FFMA.FTZ R145, R7, R138, R142 ;  /* 0x0000008a07917223 */ /* 0x000fe2000001008e */
[----:B------:R-:W-:Y:S01]  /*30c0*/  F2FP.F16.E4M3.UNPACK_B R7, R38.H1 ;  /* 0x00000026ff07723e */ /* 0x000fe200030006ff */
[----:B------:R-:W-:Y:S01]  /*30d0*/  FFMA.FTZ R146, R5, R138, -R146 ;  /* 0x0000008a05927223 */ /* 0x000fe20000010892 */
[----:B------:R-:W-:Y:S01]  /*30e0*/  F2FP.SATFINITE.E4M3.F32.PACK_AB_MERGE_C R151, R148, R39, RZ ;  /* 0x000000279497723e */ /* 0x000fe200048070ff */
[----:B------:R-:W-:Y:S01]  /*30f0*/  HADD2.F32 R143, -RZ, R139.H1_H1 ;  /* 0x3000008bff8f7230 */ /* 0x000fe20000004100 */
[----:B------:R-:W-:Y:S01]  /*3100*/  F2FP.F16.E4M3.UNPACK_B R39, R140.H1 ;  /* 0x0000008cff27723e */ /* 0x000fe200030006ff */
[--C-:B------:R-:W-:Y:S01]  /*3110*/  HADD2.F32 R37, -RZ, R7.reuse.H1_H1 ;  /* 0x30000007ff257230 */ /* 0x100fe20000004100 */
[----:B------:R-:W-:Y:S01]  /*3120*/  F2FP.F16.E4M3.UNPACK_B R5, R6.H1 ;  /* 0x00000006ff05723e */ /* 0x000fe200030006ff */
[----:B------:R-:W-:Y:S01]  /*3130*/  HADD2.F32 R36, -RZ, R7.H0_H0 ;  /* 0x20000007ff247230 */ /* 0x000fe20000004100 */
        /* <DEDUP_REMOVED lines=39> */
.L_x_1187:
[----:B------:R-:W-:Y:S05]  /*33b0*/  BSYNC B3 ;  /* 0x0000000000037941 */ /* 0x000fea0003800000 */
.L_x_1186:
[----:B------:R-:W-:Y:S02]  /*33c0*/  ULDC.64 UR4, c[0x0][0x2d8] ;  /* 0x0000b60000047ab9 */ /* 0x000fe40000000a00 */
[----:B------:R-:W-:-:S04]  /*33d0*/  IADD3 R36, P2, P6, R137, UR4, R66 ;  /* 0x0000000489247c10 */ /* 0x000fc8000fe5e042 */
[----:B------:R-:W-:-:S05]  /*33e0*/  IADD3.X R37, R135, UR5, R84, P2, P6 ;  /* 0x0000000587257c10 */ /* 0x000fca00097ec454 */
[----:B--2---:R2:W-:Y:S04]  /*33f0*/  STG.E.128 desc[UR38][R36.64], R4 ;  /* 0x0000000424007986 */ /* 0x0045e8000c101d26 */
.L_x_1185:
[----:B------:R-:W-:Y:S05]  /*3400*/  BSYNC B2 ;  /* 0x0000000000027941 */ /* 0x000fea0003800000 */
.L_x_1184:
[----:B------:R-:W-:Y:S05]  /*3410*/  @P1 BRA `(.L_x_1183) ;  /* 0x0000000400dc1947 */ /* 0x000fea0003800000 */
[----:B------:R-:W-:Y:S01]  /*3420*/  LOP3.LUT P2, RZ, R211, 0x4, RZ, 0xc0, !PT ;  /* 0x00000004d3ff7812 */ /* 0x000fe2000784c0ff */
[----:B-12---:R-:W-:Y:S01]  /*3430*/  VIADD R5, R141, 0x40 ;  /* 0x000000408d057836 */ /* 0x006fe20000000000 */
[----:B------:R-:W-:Y:S01]  /*3440*/  BSSY B2, `(.L_x_1188) ;  /* 0x0000070000027945 */ /* 0x000fe20003800000 */
[----:B------:R-:W-:-:S10]  /*3450*/  VIADD R36, R64, 0x20 ;  /* 0x0000002040247836 */ /* 0x000fd40000000000 */
        /* <DEDUP_REMOVED lines=8> */
[----:B------:R-:W-:Y:S01]  /*34e0*/  LOP3.LUT R36, R35, 0xff0000ff, RZ, 0xc0, !PT ;  /* 0xff0000ff23247812 */ /* 0x000fe200078ec0ff */
[----:B------:R-:W-:Y:S01]  /*34f0*/  IMAD.SHL.U32 R7, R138, 0x100, RZ ;  /* 0x000001008a077824 */ /* 0x000fe200078e00ff */
[----:B------:R-:W-:Y:S01]  /*3500*/  SHF.R.U32.HI R38, RZ, 0x10, R35 ;  /* 0x00000010ff267819 */ /* 0x000fe20000011623 */
[----:B------:R-:W-:Y:S01]  /*3510*/  IMAD.SHL.U32 R35, R37, 0x100, RZ ;  /* 0x0000010025237824 */ /* 0x000fe200078e00ff */
[----:B------:R-:W-:Y:S02]  /*3520*/  LOP3.LUT R32, R33, 0xff0000ff, RZ, 0xc0, !PT ;  /* 0xff0000ff21207812 */ /* 0x000fe400078ec0ff */
[----:B------:R-:W-:Y:S01]  /*3530*/  SHF.R.U32.HI R39, RZ, 0x10, R33 ;  /* 0x00000010ff277819 */ /* 0x000fe20000011621 */
[----:B------:R-:W-:Y:S01]  /*3540*/  IMAD.U32 R38, R38, 0x10000, RZ ;  /* 0x0001000026267824 */ /* 0x000fe200078e00ff */
[----:B------:R-:W-:Y:S01]  /*3550*/  LOP3.LUT R7, R32, 0xff00, R7, 0xf8, !PT ;  /* 0x0000ff0020077812 */ /* 0x000fe200078ef807 */
[----:B------:R-:W-:Y:S01]  /*3560*/  IMAD.MOV.U32 R33, RZ, RZ, R6 ;  /* 0x000000ffff217224 */ /* 0x000fe200078e0006 */
[----:B------:R-:W-:Y:S01]  /*3570*/  LOP3.LUT R35, R36, 0xff00, R35, 0xf8, !PT ;  /* 0x0000ff0024237812 */ /* 0x000fe200078ef823 */
[----:B------:R-:W-:Y:S01]  /*3580*/  IMAD.U32 R32, R39, 0x10000, RZ ;  /* 0x0001000027207824 */ /* 0x000fe200078e00ff */
[----:B------:R-:W-:-:S02]  /*3590*/  F2FP.F16.E4M3.UNPACK_B R36, R136.H1 ;  /* 0x00000088ff24723e */ /* 0x000fc400030006ff */
[----:B------:R-:W-:Y:S02]  /*35a0*/  F2FP.F16.E4M3.UNPACK_B R6, R5 ;  /* 0x00000005ff06723e */ /* 0x000fe400020006ff */
        /* <DEDUP_REMOVED lines=30> */
[----:B------:R-:W-:Y:S02]  /*3790*/  HADD2.F32 R136, -RZ, R136.H0_H0 ;  /* 0x20000088ff887230 */ /* 0x000fe40000004100 */
[----:B------:R-:W-:Y:S01]  /*37a0*/  FMUL.FTZ R39, R7, R35 ;  /* 0x0000002307277220 */ /* 0x000fe20000410000 */
[----:B------:R-:W-:-:S02]  /*37b0*/  HADD2.F32 R4, -RZ, R4.H1_H1 ;  /* 0x30000004ff047230 */ /* 0x000fc40000004100 */
[--C-:B------:R-:W-:Y:S02]  /*37c0*/  HADD2.F32 R32, -RZ, R131.reuse.H1_H1 ;  /* 0x30000083ff207230 */ /* 0x100fe40000004100 */
[-C--:B------:R-:W-:Y:S01]  /*37d0*/  FMUL.FTZ R35, R5, R136.reuse ;  /* 0x0000008805237220 */ /* 0x080fe20000410000 */
[----:B------:R-:W-:Y:S02]  /*37e0*/  HADD2.F32 R131, -RZ, R131.H0_H0 ;  /* 0x20000083ff837230 */ /* 0x000fe40000004100 */
[----:B------:R-:W-:Y:S01]  /*37f0*/  FMUL.FTZ R36, R4, R136 ;  /* 0x0000008804247220 */ /* 0x000fe20000410000 */
[-C--:B------:R-:W-:Y:S01]  /*3800*/  FFMA.FTZ R39, R6, R32.reuse, -R39 ;  /* 0x0000002006277223 */ /* 0x080fe20000010827 */
[----:B------:R-:W-:Y:S02]  /*3810*/  FFMA.FTZ R38, R7, R32, R38 ;  /* 0x0000002007267223 */ /* 0x000fe40000010026 */
[-C--:B------:R-:W-:Y:S01]  /*3820*/  FFMA.FTZ R136, R5, R131.reuse, -R36 ;  /* 0x0000008305887223 */ /* 0x080fe20000010824 */
        /* <DEDUP_REMOVED lines=49> */
.L_x_1189:
[----:B------:R-:W-:Y:S05]  /*3b40*/  BSYNC B2 ;  /* 0x0000000000027941 */ /* 0x000fea0003800000 */
.L_x_1188:
[----:B------:R-:W-:Y:S02]  /*3b50*/  ULDC.64 UR4, c[0x0][0x2d8] ;  /* 0x0000b60000047ab9 */ /* 0x000fe40000000a00 */
[----:B------:R-:W-:-:S04]  /*3b60*/  IADD3 R32, P2, P6, R81, UR4, R137 ;  /* 0x0000000451207c10 */ /* 0x000fc8000fe5e089 */
[----:B------:R-:W-:-:S05]  /*3b70*/  IADD3.X R33, R77, UR5, R135, P2, P6 ;  /* 0x000000054d217c10 */ /* 0x000fca00097ec487 */
[----:B-1----:R3:W-:Y:S04]  /*3b80*/  STG.E.128 desc[UR38][R32.64], R4 ;  /* 0x0000000420007986 */ /* 0x0027e8000c101d26 */
.L_x_1183:
[----:B------:R-:W-:Y:S05]  /*3b90*/  BSYNC B1 ;  /* 0x0000000000017941 */ /* 0x000fea0003800000 */
.L_x_1182:
[----:B------:R-:W-:Y:S04]  /*3ba0*/  BSSY B1, `(.L_x_1190) ;  /* 0x00000f1000017945 */ /* 0x000fe80003800000 */
        /* <DEDUP_REMOVED lines=9> */
[----:B------:R-:W-:Y:S01]  /*3c40*/  SHF.R.U32.HI R38, RZ, 0x8, R29 ;  /* 0x00000008ff267819 */ /* 0x000fe2000001161d */
[----:B--2---:R-:W-:Y:S01]  /*3c50*/  IMAD.MOV.U32 R30, RZ, RZ, R7 ;  /* 0x000000ffff1e7224 */ /* 0x004fe200078e0007 */
        /* <DEDUP_REMOVED lines=103> */
.L_x_1195:
[----:B------:R-:W-:Y:S05]  /*42d0*/  BSYNC B3 ;  /* 0x0000000000037941 */ /* 0x000fea0003800000 */
.L_x_1194:
[----:B------:R-:W-:Y:S02]  /*42e0*/  ULDC.64 UR4, c[0x0][0x2d8] ;  /* 0x0000b60000047ab9 */ /* 0x000fe40000000a00 */
[----:B------:R-:W-:-:S04]  /*42f0*/  IADD3 R28, P2, P3, R33, UR4, R66 ;  /* 0x00000004211c7c10 */ /* 0x000fc8000fb5e042 */
[----:B------:R-:W-:-:S05]  /*4300*/  IADD3.X R29, R32, UR5, R84, P2, P3 ;  /* 0x00000005201d7c10 */ /* 0x000fca00097e6454 */
[----:B--2---:R3:W-:Y:S04]  /*4310*/  STG.E.128 desc[UR38][R28.64], R4 ;  /* 0x000000041c007986 */ /* 0x0047e8000c101d26 */
.L_x_1193:
[----:B------:R-:W-:Y:S05]  /*4320*/  BSYNC B2 ;  /* 0x0000000000027941 */ /* 0x000fea0003800000 */
.L_x_1192:
[----:B------:R-:W-:Y:S05]  /*4330*/  @P1 BRA `(.L_x_1191) ;  /* 0x0000000400dc1947 */ /* 0x000fea0003800000 */
[----:B------:R-:W-:Y:S01]  /*4340*/  LOP3.LUT P2, RZ, R211, 0x4, RZ, 0xc0, !PT ;  /* 0x00000004d3ff7812 */ /* 0x000fe2000784c0ff */
[----:B-123--:R-:W-:Y:S01]  /*4350*/  VIADD R5, R141, 0x40 ;  /* 0x000000408d057836 */ /* 0x00efe20000000000 */
        /* <DEDUP_REMOVED lines=12> */
[----:B------:R-:W-:Y:S01]  /*4420*/  LOP3.LUT R29, R25, 0xff0000ff, RZ, 0xc0, !PT ;  /* 0xff0000ff191d7812 */ /* 0x000fe200078ec0ff */
[----:B------:R-:W-:Y:S01]  /*4430*/  IMAD.MOV.U32 R25, RZ, RZ, R6 ;  /* 0x000000ffff197224 */ /* 0x000fe200078e0006 */
[----:B------:R-:W-:Y:S01]  /*4440*/  SHF.R.U32.HI R31, RZ, 0x10, R27 ;  /* 0x00000010ff1f7819 */ /* 0x000fe2000001161b */
[----:B------:R-:W-:Y:S01]  /*4450*/  IMAD.SHL.U32 R6, R30, 0x100, RZ ;  /* 0x000001001e067824 */ /* 0x000fe200078e00ff */
[----:B------:R-:W-:-:S03]  /*4460*/  LOP3.LUT R28, R27, 0xff0000ff, RZ, 0xc0, !PT ;  /* 0xff0000ff1b1c7812 */ /* 0x000fc600078ec0ff */
[----:B------:R-:W-:Y:S01]  /*4470*/  IMAD.U32 R27, R31, 0x10000, RZ ;  /* 0x000100001f1b7824 */ /* 0x000fe200078e00ff */
        /* <DEDUP_REMOVED lines=13> */
[C---:B------:R-:W-:Y:S01]  /*4550*/  FMUL.FTZ R35, R7.reuse, R30 ;  /* 0x0000001e07237220 */ /* 0x040fe20000410000 */
        /* <DEDUP_REMOVED lines=80> */
.L_x_1197:
[----:B------:R-:W-:Y:S05]  /*4a60*/  BSYNC B2 ;  /* 0x0000000000027941 */ /* 0x000fea0003800000 */
.L_x_1196:
[----:B------:R-:W-:Y:S02]  /*4a70*/  ULDC.64 UR4, c[0x0][0x2d8] ;  /* 0x0000b60000047ab9 */ /* 0x000fe40000000a00 */
[----:B------:R-:W-:-:S04]  /*4a80*/  IADD3 R24, P2, P3, R81, UR4, R33 ;  /* 0x0000000451187c10 */ /* 0x000fc8000fb5e021 */
[----:B------:R-:W-:-:S05]  /*4a90*/  IADD3.X R25, R77, UR5, R32, P2, P3 ;  /* 0x000000054d197c10 */ /* 0x000fca00097e6420 */
[----:B-1----:R4:W-:Y:S04]  /*4aa0*/  STG.E.128 desc[UR38][R24.64], R4 ;  /* 0x0000000418007986 */ /* 0x0029e8000c101d26 */
.L_x_1191:
[----:B------:R-:W-:Y:S05]  /*4ab0*/  BSYNC B1 ;  /* 0x0000000000017941 */ /* 0x000fea0003800000 */
.L_x_1190:
        /* <DEDUP_REMOVED lines=12> */
[----:B------:R-:W-:Y:S02]  /*4b80*/  SHF.R.U32.HI R25, RZ, 0x10, R13 ;  /* 0x00000010ff197819 */ /* 0x000fe4000001160d */
[----:B------:R-:W-:Y:S01]  /*4b90*/  LOP3.LUT R24, R13, 0xff0000ff, RZ, 0xc0, !PT ;  /* 0xff0000ff0d187812 */ /* 0x000fe200078ec0ff */
[----:B------:R-:W-:Y:S01]  /*4ba0*/  IMAD.MOV.U32 R13, RZ, RZ, R6 ;  /* 0x000000ffff0d7224 */ /* 0x000fe200078e0006 */
[----:B------:R-:W-:Y:S01]  /*4bb0*/  SHF.R.U32.HI R27, RZ, 0x10, R15 ;  /* 0x00000010ff1b7819 */ /* 0x000fe2000001160f */
[----:B------:R-:W-:Y:S01]  /*4bc0*/  IMAD.SHL.U32 R6, R26, 0x100, RZ ;  /* 0x000001001a067824 */ /* 0x000fe200078e00ff */
[----:B------:R-:W-:Y:S01]  /*4bd0*/  LOP3.LUT R15, R15, 0xff0000ff, RZ, 0xc0, !PT ;  /* 0xff0000ff0f0f7812 */ /* 0x000fe200078ec0ff */
[----:B------:R-:W-:-:S03]  /*4be0*/  IMAD.SHL.U32 R7, R12, 0x100, RZ ;  /* 0x000001000c077824 */ /* 0x000fc600078e00ff */
[----:B------:R-:W-:Y:S01]  /*4bf0*/  LOP3.LUT R12, R15, 0xff00, R6, 0xf8, !PT ;  /* 0x0000ff000f0c7812 */ /* 0x000fe200078ef806 */
[----:B------:R-:W-:Y:S01]  /*4c00*/  IMAD.U32 R15, R25, 0x10000, RZ ;  /* 0x00010000190f7824 */ /* 0x000fe200078e00ff */
[----:B------:R-:W-:Y:S01]  /*4c10*/  LOP3.LUT R26, R24, 0xff00, R7, 0xf8, !PT ;  /* 0x0000ff00181a7812 */ /* 0x000fe200078ef807 */
[----:B------:R-:W-:Y:S01]  /*4c20*/  IMAD.U32 R7, R27, 0x10000, RZ ;  /* 0x000100001b077824 */ /* 0x000fe200078e00ff */
        /* <DEDUP_REMOVED lines=91> */
.L_x_1202:
[----:B------:R-:W-:Y:S05]  /*51e0*/  BSYNC B2 ;  /* 0x0000000000027941 */ /* 0x000fea0003800000 */
.L_x_1201:
[----:B------:R-:W-:Y:S02]  /*51f0*/  ULDC.64 UR4, c[0x0][0x2d8] ;  /* 0x0000b60000047ab9 */ /* 0x000fe40000000a00 */
[----:B------:R-:W-:-:S04]  /*5200*/  IADD3 R12, P2, P3, R124, UR4, R66 ;  /* 0x000000047c0c7c10 */ /* 0x000fc8000fb5e042 */
[----:B------:R-:W-:-:S05]  /*5210*/  IADD3.X R13, R40, UR5, R84, P2, P3 ;  /* 0x00000005280d7c10 */ /* 0x000fca00097e6454 */
[----:B--2---:R1:W-:Y:S04]  /*5220*/  STG.E.128 desc[UR38][R12.64], R4 ;  /* 0x000000040c007986 */ /* 0x0043e8000c101d26 */
.L_x_1200:
[----:B------:R-:W-:Y:S05]  /*5230*/  BSYNC B1 ;  /* 0x0000000000017941 */ /* 0x000fea0003800000 */
.L_x_1199:
[----:B------:R-:W-:Y:S05]  /*5240*/  @P1 BRA `(.L_x_1198) ;  /* 0x0000003c00cc1947 */ /* 0x000fea0003800000 */
[----:B------:R-:W-:Y:S01]  /*5250*/  LOP3.LUT P2, RZ, R211, 0x4, RZ, 0xc0, !PT ;  /* 0x00000004d3ff7812 */ /* 0x000fe2000784c0ff */
[----:B-1234-:R-:W-:Y:S01]  /*5260*/  VIADD R5, R141, 0x40 ;  /* 0x000000408d057836 */ /* 0x01efe20000000000 */
        /* <DEDUP_REMOVED lines=112> */
.L_x_1204:
[----:B------:R-:W-:Y:S05]  /*5970*/  BSYNC B1 ;  /* 0x0000000000017941 */ /* 0x000fea0003800000 */
.L_x_1203:
[----:B------:R-:W-:Y:S02]  /*5980*/  ULDC.64 UR4, c[0x0][0x2d8] ;  /* 0x0000b60000047ab9 */ /* 0x000fe40000000a00 */
[----:B------:R-:W-:-:S04]  /*5990*/  IADD3 R124, P2, P3, R81, UR4, R124 ;  /* 0x00000004517c7c10 */ /* 0x000fc8000fb5e07c */
[----:B------:R-:W-:-:S05]  /*59a0*/  IADD3.X R125, R77, UR5, R40, P2, P3 ;  /* 0x000000054d7d7c10 */ /* 0x000fca00097e6428 */
[----:B-1----:R1:W-:Y:S01]  /*59b0*/  STG.E.128 desc[UR38][R124.64], R4 ;  /* 0x000000047c007986 */ /* 0x0023e2000c101d26 */
[----:B------:R-:W-:Y:S05]  /*59c0*/  BRA `(.L_x_1198) ;  /* 0x0000003400ec7947 */ /* 0x000fea0003800000 */
.L_x_1172:
[----:B------:R-:W-:Y:S02]  /*59d0*/  ISETP.GE.AND P3, PT, R231, R120, PT ;  /* 0x00000078e700720c */ /* 0x000fe40003f66270 */
[----:B------:R-:W-:Y:S02]  /*59e0*/  CS2R R30, SRZ ;  /* 0x00000000001e7805 */ /* 0x000fe4000001ff00 */
[----:B------:R-:W-:Y:S02]  /*59f0*/  CS2R R28, SRZ ;  /* 0x00000000001c7805 */ /* 0x000fe4000001ff00 */
[----:B------:R-:W-:Y:S02]  /*5a00*/  CS2R R34, SRZ ;  /* 0x0000000000227805 */ /* 0x000fe4000001ff00 */
[----:B------:R-:W-:Y:S02]  /*5a10*/  ISETP.GE.OR P3, PT, R22, R41, P3 ;  /* 0x000000291600720c */ /* 0x000fe40001f66670 */
[----:B------:R-:W-:-:S11]  /*5a20*/  CS2R R32, SRZ ;  /* 0x0000000000207805 */ /* 0x000fd6000001ff00 */
[----:B------:R-:W-:Y:S01]  /*5a30*/  @!P3 IADD3 R39, P2, P4, R60, R4, R117 ;  /* 0x000000043c27b210 */ /* 0x000fe20007c5e075 */
[----:B------:R-:W0:Y:S03]  /*5a40*/  @!P3 LDC.64 R14, c[0x0][0x3c8] ;  /* 0x0000f200ff0ebb82 */ /* 0x000e260000000a00 */
[----:B------:R-:W-:Y:S02]  /*5a50*/  @!P3 IADD3.X R12, R92, R133, R121, P2, P4 ;  /* 0x000000855c0cb210 */ /* 0x000fe400017e8479 */
[----:B------:R-:W-:-:S04]  /*5a60*/  ISETP.GE.AND P4, PT, R209, R120, PT ;  /* 0x00000078d100720c */ /* 0x000fc80003f86270 */
[----:B------:R-:W-:-:S13]  /*5a70*/  ISETP.GE.OR P4, PT, R22, R41, P4 ;  /* 0x000000291600720c */ /* 0x000fda0002786670 */
[----:B------:R-:W1:Y:S08]  /*5a80*/  @!P4 LDC.64 R8, c[0x0][0x3c8] ;  /* 0x0000f200ff08cb82 */ /* 0x000e700000000a00 */
[----:B------:R-:W2:Y:S01]  /*5a90*/  @!P4 LDC.64 R10, c[0x0][0x3e0] ;  /* 0x0000f800ff0acb82 */ /* 0x000ea20000000a00 */
[----:B-1----:R-:W-:-:S04]  /*5aa0*/  @!P4 IADD3 R8, P2, P5, R60, R8, R4 ;  /* 0x000000083c08c210 */ /* 0x002fc80007d5e004 */
[----:B------:R-:W-:Y:S02]  /*5ab0*/  @!P4 IADD3.X R9, R92, R9, R133, P2, P5 ;  /* 0x000000095c09c210 */ /* 0x000fe400017ea485 */
[----:B--2---:R-:W-:Y:S02]  /*5ac0*/  @!P4 IADD3 R10, P2, P5, R54, R10, R6 ;  /* 0x0000000a360ac210 */ /* 0x004fe40007d5e006 */
[----:B------:R-:W-:Y:S02]  /*5ad0*/  CS2R R26, SRZ ;  /* 0x00000000001a7805 */ /* 0x000fe4000001ff00 */
[----:B------:R-:W-:Y:S01]  /*5ae0*/  CS2R R24, SRZ ;  /* 0x0000000000187805 */ /* 0x000fe2000001ff00 */
[----:B------:R-:W2:Y:S01]  /*5af0*/  @!P4 LDG.E.128 R28, desc[UR38][R8.64] ;  /* 0x00000026081cc981 */ /* 0x000ea2000c1e1d00 */
[----:B------:R-:W-:Y:S02]  /*5b00*/  @!P4 IADD3.X R11, R90, R11, R135, P2, P5 ;  /* 0x0000000b5a0bc210 */ /* 0x000fe400017ea487 */
[----:B------:R-:W-:-:S03]  /*5b10*/  ISETP.GE.AND P2, PT, R235, R120, PT ;  /* 0x00000078eb00720c */ /* 0x000fc60003f46270 */
[----:B------:R1:W3:Y:S01]  /*5b20*/  @!P4 LDG.E.128 R32, desc[UR38][R10.64] ;  /* 0x000000260a20c981 */ /* 0x0002e2000c1e1d00 */
[----:B------:R-:W-:-:S13]  /*5b30*/  ISETP.GE.OR P2, PT, R22, R41, P2 ;  /* 0x000000291600720c */ /* 0x000fda0001746670 */
[----:B------:R-:W-:Y:S01]  /*5b40*/  @!P2 IADD3 R37, P5, P6, R60, R115, R4 ;  /* 0x000000733c25a210 */ /* 0x000fe20007ebe004 */
[----:B------:R-:W4:Y:S03]  /*5b50*/  @!P2 LDC.64 R126, c[0x0][0x3c8] ;  /* 0x0000f200ff7eab82 */ /* 0x000f260000000a00 */
[----:B------:R-:W-:Y:S02]  /*5b60*/  @!P2 IADD3.X R112, R92, R119, R133, P5, P6 ;  /* 0x000000775c70a210 */ /* 0x000fe40002fec485 */
[----:B------:R-:W-:-:S04]  /*5b70*/  @!P3 IADD3 R43, P5, P6, R54, R6, R113 ;  /* 0x00000006362bb210 */ /* 0x000fc80007ebe071 */
[----:B------:R-:W-:Y:S02]  /*5b80*/  @!P3 IADD3.X R4, R90, R135, R110, P5, P6 ;  /* 0x000000875a04b210 */ /* 0x000fe40002fec46e */
[----:B------:R-:W-:-:S04]  /*5b90*/  @!P2 IADD3 R7, P5, P6, R54, R111, R6 ;  /* 0x0000006f3607a210 */ /* 0x000fc80007ebe006 */
[----:B------:R-:W-:Y:S02]  /*5ba0*/  @!P2 IADD3.X R6, R90, R108, R135, P5, P6 ;  /* 0x0000006c5a06a210 */ /* 0x000fe40002fec487 */
[----:B0-----:R-:W-:-:S05]  /*5bb0*/  @!P3 IADD3 R38, P5, R39, R14, RZ ;  /* 0x0000000e2726b210 */ /* 0x001fca0007fbe0ff */
[----:B------:R-:W-:Y:S02]  /*5bc0*/  @!P3 IMAD.X R39, R12, 0x1, R15, P5 ;  /* 0x000000010c27b824 */ /* 0x000fe400028e060f */
[----:B------:R-:W0:Y:S01]  /*5bd0*/  @!P3 LDC.64 R12, c[0x0][0x3e0] ;  /* 0x0000f800ff0cbb82 */ /* 0x000e220000000a00 */
[----:B------:R-:W-:Y:S02]  /*5be0*/  CS2R R14, SRZ ;  /* 0x00000000000e7805 */ /* 0x000fe4000001ff00 */
[----:B0-----:R-:W-:-:S05]  /*5bf0*/  @!P3 IADD3 R42, P5, R43, R12, RZ ;  /* 0x0000000c2b2ab210 */ /* 0x001fca0007fbe0ff */
[----:B------:R-:W-:Y:S02]  /*5c00*/  @!P3 IMAD.X R43, R4, 0x1, R13, P5 ;  /* 0x00000001042bb824 */ /* 0x000fe400028e060d */
[----:B------:R-:W0:Y:S01]  /*5c10*/  @!P2 LDC.64 R4, c[0x0][0x3e0] ;  /* 0x0000f800ff04ab82 */ /* 0x000e220000000a00 */
[----:B------:R-:W-:Y:S02]  /*5c20*/  CS2R R12, SRZ ;  /* 0x00000000000c7805 */ /* 0x000fe4000001ff00 */
[----:B------:R-:W5:Y:S04]  /*5c30*/  @!P3 LDG.E.128 R24, desc[UR38][R42.64] ;  /* 0x000000262a18b981 */ /* 0x000f68000c1e1d00 */
[----:B------:R-:W5:Y:S01]  /*5c40*/  @!P3 LDG.E.128 R12, desc[UR38][R38.64] ;  /* 0x00000026260cb981 */ /* 0x000f62000c1e1d00 */
[----:B----4-:R-:W-:-:S05]  /*5c50*/  @!P2 IADD3 R36, P3, R37, R126, RZ ;  /* 0x0000007e2524a210 */ /* 0x010fca0007f7e0ff */
[----:B------:R-:W-:Y:S01]  /*5c60*/  @!P2 IMAD.X R37, R112, 0x1, R127, P3 ;  /* 0x000000017025a824 */ /* 0x000fe200018e067f */
[----:B-1----:R-:W-:Y:S02]  /*5c70*/  CS2R R10, SRZ ;  /* 0x00000000000a7805 */ /* 0x002fe4000001ff00 */
[----:B------:R-:W-:Y:S02]  /*5c80*/  CS2R R8, SRZ ;  /* 0x0000000000087805 */ /* 0x000fe4000001ff00 */
[----:B0-----:R-:W-:-:S05]  /*5c90*/  @!P2 IADD3 R126, P3, R7, R4, RZ ;  /* 0x00000004077ea210 */ /* 0x001fca0007f7e0ff */
[----:B------:R-:W-:Y:S01]  /*5ca0*/  @!P2 IMAD.X R127, R6, 0x1, R5, P3 ;  /* 0x00000001067fa824 */ /* 0x000fe200018e0605 */
[----:B------:R-:W-:Y:S02]  /*5cb0*/  CS2R R6, SRZ ;  /* 0x0000000000067805 */ /* 0x000fe4000001ff00 */
[----:B------:R-:W-:Y:S02]  /*5cc0*/  CS2R R4, SRZ ;  /* 0x0000000000047805 */ /* 0x000fe4000001ff00 */
[----:B------:R-:W4:Y:S04]  /*5cd0*/  @!P2 LDG.E.128 R8, desc[UR38][R126.64] ;  /* 0x000000267e08a981 */ /* 0x000f28000c1e1d00 */
[----:B------:R-:W4:Y:S01]  /*5ce0*/  @!P2 LDG.E.128 R4, desc[UR38][R36.64] ;  /* 0x000000262404a981 */ /* 0x000f22000c1e1d00 */
[----:B------:R-:W-:-:S06]  /*5cf0*/  UISETP.NE.AND UP0, UPT, UR41, 0x3, UPT ;  /* 0x000000032900788c */ /* 0x000fcc000bf05270 */
[----:B------:R-:W-:Y:S02]  /*5d00*/  PLOP3.LUT P5, PT, PT, PT, UP0, 0x80, 0x0 ;  /* 0x000000000000781c */ /* 0x000fe40003faf008 */
[----:B------:R-:W-:Y:S01]  /*5d10*/  ISETP.GE.AND P2, PT, R22, R41, PT ;  /* 0x000000291600720c */ /* 0x000fe20003f46270 */
[----:B--2---:R-:W-:Y:S02]  /*5d20*/  IMAD.MOV.U32 R145, RZ, RZ, R30 ;  /* 0x000000ffff917224 */ /* 0x004fe400078e001e */
[----:B------:R-:W-:Y:S02]  /*5d30*/  IMAD.MOV.U32 R147, RZ, RZ, R28 ;  /* 0x000000ffff937224 */ /* 0x000fe400078e001c */
[----:B---3--:R-:W-:Y:S02]  /*5d40*/  IMAD.MOV.U32 R146, RZ, RZ, R34 ;  /* 0x000000ffff927224 */ /* 0x008fe400078e0022 */
[----:B------:R-:W-:Y:S02]  /*5d50*/  IMAD.MOV.U32 R148, RZ, RZ, R32 ;  /* 0x000000ffff947224 */ /* 0x000fe400078e0020 */
[----:B-----5:R-:W-:-:S02]  /*5d60*/  IMAD.MOV.U32 R140, RZ, RZ, R26 ;  /* 0x000000ffff8c7224 */ /* 0x020fc400078e001a */
[----:B------:R-:W-:Y:S02]  /*5d70*/  IMAD.MOV.U32 R141, RZ, RZ, R24 ;  /* 0x000000ffff8d7224 */ /* 0x000fe400078e0018 */
[----:B------:R-:W-:Y:S02]  /*5d80*/  IMAD.MOV.U32 R138, RZ, RZ, R14 ;  /* 0x000000ffff8a7224 */ /* 0x000fe400078e000e */
[----:B------:R-:W-:Y:S02]  /*5d90*/  IMAD.MOV.U32 R139, RZ, RZ, R12 ;  /* 0x000000ffff8b7224 */ /* 0x000fe400078e000c */
[----:B----4-:R-:W-:Y:S02]  /*5da0*/  IMAD.MOV.U32 R132, RZ, RZ, R10 ;  /* 0x000000ffff847224 */ /* 0x010fe400078e000a */
[----:B------:R-:W-:Y:S02]  /*5db0*/  IMAD.MOV.U32 R128, RZ, RZ, R8 ;  /* 0x000000ffff807224 */ /* 0x000fe400078e0008 */
[----:B------:R-:W-:-:S02]  /*5dc0*/  IMAD.MOV.U32 R134, RZ, RZ, R6 ;  /* 0x000000ffff867224 */ /* 0x000fc400078e0006 */
[----:B------:R-:W-:Y:S01]  /*5dd0*/  IMAD.MOV.U32 R136, RZ, RZ, R4 ;  /* 0x000000ffff887224 */ /* 0x000fe200078e0004 */
[----:B------:R-:W-:Y:S06]  /*5de0*/  @!P5 BRA `(.L_x_1205) ;  /* 0x000000000004d947 */ /* 0x000fec0003800000 */
[----:B------:R-:W-:Y:S01]  /*5df0*/  BPT.TRAP 0x1 ;  /* 0x000000040000795c */ /* 0x000fe20000300000 */
.L_x_1205:
[----:B------:R-:W-:Y:S01]  /*5e00*/  IMAD R112, R19, 0x8, R18 ;  /* 0x0000000813707824 */ /* 0x000fe200078e0212 */
[----:B------:R-:W-:Y:S01]  /*5e10*/  SHF.L.U32 R133, R214, 0x1f, RZ ;  /* 0x0000001fd6857819 */ /* 0x000fe200000006ff */
[----:B------:R-:W0:Y:S01]  /*5e20*/  LDC R135, c[0x0][0x2e4] ;  /* 0x0000b900ff877b82 */ /* 0x000e220000000800 */
[----:B------:R-:W-:Y:S01]  /*5e30*/  BSSY B1, `(.L_x_1206) ;  /* 0x0000006000017945 */ /* 0x000fe20003800000 */
[----:B------:R-:W-:Y:S01]  /*5e40*/  IMAD.MOV.U32 R125, RZ, RZ, R40 ;  /* 0x000000ffff7d7224 */ /* 0x000fe200078e0028 */
[----:B------:R-:W1:Y:S05]  /*5e50*/  SYNCS.PHASECHK.TRANS64.TRYWAIT P3, [R112+URZ+0x28890], R133 ;  /* 0x02889085700075a7 */ /* 0x000e6a000806017f */
[----:B------:R-:W2:Y:S01]  /*5e60*/  LDC.64 R126, c[0x0][0x2f0] ;  /* 0x0000bc00ff7e7b82 */ /* 0x000ea20000000a00 */
[----:B0-----:R-:W-:Y:S01]  /*5e70*/  IMAD.IADD R137, R135, 0x1, -R102 ;  /* 0x0000000187897824 */ /* 0x001fe200078e0a66 */
[----:B-1----:R-:W-:Y:S06]  /*5e80*/  @!P3 BRA `(.L_x_1207) ;  /* 0x00000264007cb947 */ /* 0x002fec0003800000 */
.L_x_1527:
[----:B------:R-:W-:Y:S05]  /*5e90*/  BSYNC B1 ;  /* 0x0000000000017941 */ /* 0x000fea0003800000 */
.L_x_1206:
[----:B------:R-:W-:Y:S01]  /*5ea0*/  ISETP.GE.OR P3, PT, R209, R120, P0 ;  /* 0x00000078d100720c */ /* 0x000fe20000766670 */
[----:B------:R-:W-:-:S12]  /*5eb0*/  BSSY B1, `(.L_x_1208) ;  /* 0x00000f1000017945 */ /* 0x000fd80003800000 */
[----:B------:R-:W-:Y:S05]  /*5ec0*/  @P3 BRA `(.L_x_1209) ;  /* 0x0000000c00bc3947 */ /* 0x000fea0003800000 */
[-C--:B--2---:R-:W-:Y:S01]  /*5ed0*/  IMAD R36, R123, R126.reuse, RZ ;  /* 0x0000007e7b247224 */ /* 0x084fe200078e02ff */
[----:B------:R-:W-:Y:S01]  /*5ee0*/  ISETP.NE.AND P6, PT, R116, RZ, PT ;  /* 0x000000ff7400720c */ /* 0x000fe20003fc5270 */
[C---:B------:R-:W-:Y:S01]  /*5ef0*/  IMAD.WIDE.U32 R130, R209.reuse, R126, R124 ;  /* 0x0000007ed1827225 */ /* 0x040fe200078e007c */
[----:B------:R-:W-:Y:S03]  /*5f00*/  BSSY B2, `(.L_x_1210) ;  /* 0x00000e0000027945 */ /* 0x000fe60003800000 */
[----:B------:R-:W-:Y:S01]  /*5f10*/  IMAD R143, R209, R127, R36 ;  /* 0x0000007fd18f7224 */ /* 0x000fe200078e0224 */
[----:B------:R-:W-:Y:S02]  /*5f20*/  SEL R36, R102, R137, !P6 ;  /* 0x0000008966247207 */ /* 0x000fe40007000000 */
[----:B------:R-:W-:Y:S01]  /*5f30*/  IADD3 R142, P3, P4, R66, R130, R87 ;  /* 0x00000082428e7210 */ /* 0x000fe20007c7e057 */
[----:B------:R-:W-:Y:S01]  /*5f40*/  IMAD.IADD R143, R143, 0x1, R131 ;  /* 0x000000018f8f7824 */ /* 0x000fe200078e0283 */
[----:B------:R-:W-:-:S04]  /*5f50*/  SHF.R.S32.HI R37, RZ, 0x1f, R36 ;  /* 0x0000001fff257819 */ /* 0x000fc80000011424 */
[----:B------:R-:W-:Y:S02]  /*5f60*/  LEA.HI R37, R37, R36, RZ, 0x5 ;  /* 0x0000002425257211 */ /* 0x000fe400078f28ff */
[----:B------:R-:W-:Y:S02]  /*5f70*/  IADD3.X R150, R84, R143, R85, P3, P4 ;  /* 0x0000008f54967210 */ /* 0x000fe40001fe8455 */
[----:B------:R-:W-:-:S05]  /*5f80*/  LEA.HI.SX32 R37, R37, R88, 0x1b ;  /* 0x0000005825257211 */ /* 0x000fca00078fdaff */
[----:B------:R-:W-:-:S05]  /*5f90*/  IMAD.SHL.U32 R144, R37, 0x10, RZ ;  /* 0x0000001025907824 */ /* 0x000fca00078e00ff */
[----:B------:R-:W-:-:S04]  /*5fa0*/  LOP3.LUT R36, R107, 0x70, R144, 0xf8, !PT ;  /* 0x000000706b247812 */ /* 0x000fc800078ef890 */
[----:B------:R-:W-:-:S05]  /*5fb0*/  LOP3.LUT R37, R36, R101, RZ, 0x3c, !PT ;  /* 0x0000006524257212 */ /* 0x000fca00078e3cff */
[----:B------:R-:W-:Y:S02]  /*5fc0*/  IMAD.IADD R36, R220, 0x1, R37 ;  /* 0x00000001dc247824 */ /* 0x000fe400078e0225 */
        /* <DEDUP_REMOVED lines=10> */
[----:B------:R-:W-:Y:S01]  /*6070*/  IMAD.SHL.U32 R29, R157, 0x100, RZ ;  /* 0x000001009d1d7824 */ /* 0x000fe200078e00ff */
[----:B------:R-:W-:Y:S02]  /*6080*/  SHF.R.U32.HI R154, RZ, 0x8, R31 ;  /* 0x00000008ff9a7819 */ /* 0x000fe4000001161f */
[----:B------:R-:W-:Y:S02]  /*6090*/  SHF.R.U32.HI R149, RZ, 0x8, R35 ;  /* 0x00000008ff957819 */ /* 0x000fe40000011623 */
[----:B------:R-:W-:-:S02]  /*60a0*/  LOP3.LUT R30, R31, 0xff0000ff, RZ, 0xc0, !PT ;  /* 0xff0000ff1f1e7812 */ /* 0x000fc400078ec0ff */
[----:B------:R-:W-:Y:S01]  /*60b0*/  SHF.R.U32.HI R153, RZ, 0x10, R31 ;  /* 0x00000010ff997819 */ /* 0x000fe2000001161f */
[----:B------:R-:W-:Y:S01]  /*60c0*/  IMAD.SHL.U32 R31, R154, 0x100, RZ ;  /* 0x000001009a1f7824 */ /* 0x000fe200078e00ff */
[----:B------:R-:W-:Y:S01]  /*60d0*/  LOP3.LUT R28, R28, 0xff00, R29, 0xf8, !PT ;  /* 0x0000ff001c1c7812 */ /* 0x000fe200078ef81d */
[----:B------:R-:W-:Y:S01]  /*60e0*/  IMAD.U32 R29, R156, 0x10000, RZ ;  /* 0x000100009c1d7824 */ /* 0x000fe200078e00ff */
[----:B------:R-:W-:Y:S02]  /*60f0*/  LOP3.LUT R34, R35, 0xff0000ff, RZ, 0xc0, !PT ;  /* 0xff0000ff23227812 */ /* 0x000fe400078ec0ff */
[----:B------:R-:W-:Y:S01]  /*6100*/  SHF.R.U32.HI R155, RZ, 0x10, R35 ;  /* 0x00000010ff9b7819 */ /* 0x000fe20000011623 */
[----:B------:R-:W-:Y:S01]  /*6110*/  IMAD.SHL.U32 R35, R149, 0x100, RZ ;  /* 0x0000010095237824 */ /* 0x000fe200078e00ff */
[----:B------:R-:W-:Y:S02]  /*6120*/  SHF.R.U32.HI R152, RZ, 0x8, R33 ;  /* 0x00000008ff987819 */ /* 0x000fe40000011621 */
[----:B------:R-:W-:Y:S01]  /*6130*/  LOP3.LUT R31, R30, 0xff00, R31, 0xf8, !PT ;  /* 0x0000ff001e1f7812 */ /* 0x000fe200078ef81f */
[----:B------:R-:W-:Y:S01]  /*6140*/  IMAD.U32 R155, R155, 0x10000, RZ ;  /* 0x000100009b9b7824 */ /* 0x000fe200078e00ff */
[----:B------:R-:W-:-:S02]  /*6150*/  LOP3.LUT R32, R33, 0xff0000ff, RZ, 0xc0, !PT ;  /* 0xff0000ff21207812 */ /* 0x000fc400078ec0ff */
[----:B------:R-:W-:Y:S01]  /*6160*/  SHF.R.U32.HI R151, RZ, 0x10, R33 ;  /* 0x00000010ff977819 */ /* 0x000fe20000011621 */
[----:B------:R-:W-:Y:S01]  /*6170*/  IMAD.SHL.U32 R33, R152, 0x100, RZ ;  /* 0x0000010098217824 */ /* 0x000fe200078e00ff */
[----:B------:R-:W-:Y:S01]  /*6180*/  LOP3.LUT R30, R28, 0xff0000, R29, 0xf8, !PT ;  /* 0x00ff00001c1e7812 */ /* 0x000fe200078ef81d */
[----:B------:R-:W-:Y:S01]  /*6190*/  IMAD.U32 R28, R153, 0x10000, RZ ;  /* 0x00010000991c7824 */ /* 0x000fe200078e00ff */
[----:B------:R-:W-:Y:S02]  /*61a0*/  LOP3.LUT R154, R34, 0xff00, R35, 0xf8, !PT ;  /* 0x0000ff00229a7812 */ /* 0x000fe400078ef823 */
[----:B------:R-:W-:Y:S02]  /*61b0*/  F2FP.F16.E4M3.UNPACK_B R153, R148.H1 ;  /* 0x00000094ff99723e */ /* 0x000fe400030006ff */
[----:B--2---:R-:W-:Y:S02]  /*61c0*/  F2FP.F16.E4M3.UNPACK_B R149, R40.H1 ;  /* 0x00000028ff95723e */ /* 0x004fe400030006ff */
[----:B-1----:R-:W-:Y:S01]  /*61d0*/  F2FP.F16.E4M3.UNPACK_B R34, R36.H1 ;  /* 0x00000024ff22723e */ /* 0x002fe200030006ff */
[----:B------:R-:W-:Y:S01]  /*61e0*/  HADD2.F32 R29, -RZ, R153.H0_H0 ;  /* 0x20000099ff1d7230 */ /* 0x000fe20000004100 */
[----:B------:R-:W-:Y:S01]  /*61f0*/  LOP3.LUT R152, R32, 0xff00, R33, 0xf8, !PT ;  /* 0x0000ff0020987812 */ /* 0x000fe200078ef821 */
[----:B------:R-:W-:Y:S01]  /*6200*/  HADD2.F32 R33, -RZ, R149.H0_H0 ;  /* 0x20000095ff217230 */ /* 0x000fe20000004100 */
[----:B------:R-:W-:Y:S01]  /*6210*/  F2FP.F16.E4M3.UNPACK_B R35, R147.H1 ;  /* 0x00000093ff23723e */ /* 0x000fe200030006ff */
[----:B------:R-:W-:Y:S01]  /*6220*/  HADD2.F32 R32, -RZ, R34.H0_H0 ;  /* 0x20000022ff207230 */ /* 0x000fe20000004100 */
[----:B------:R-:W-:Y:S01]  /*6230*/  LOP3.LUT R28, R31, 0xff0000, R28, 0xf8, !PT ;  /* 0x00ff00001f1c7812 */ /* 0x000fe200078ef81c */
[----:B------:R-:W-:-:S02]  /*6240*/  IMAD.U32 R31, R151, 0x10000, RZ ;  /* 0x00010000971f7824 */ /* 0x000fc400078e00ff */
[CC--:B------:R-:W-:Y:S01]  /*6250*/  FMUL.FTZ R157, R33.reuse, R29.reuse ;  /* 0x0000001d219d7220 */ /* 0x0c0fe20000410000 */
[----:B------:R-:W-:Y:S02]  /*6260*/  HADD2.F32 R151, -RZ, R35.H0_H0 ;  /* 0x20000023ff977230 */ /* 0x000fe40000004100 */
[----:B------:R-:W-:Y:S01]  /*6270*/  FMUL.FTZ R156, R32, R29 ;  /* 0x0000001d209c7220 */ /* 0x000fe20000410000 */
[----:B------:R-:W-:Y:S01]  /*6280*/  LOP3.LUT R29, R154, 0xff0000, R155, 0xf8, !PT ;  /* 0x00ff00009a1d7812 */ /* 0x000fe200078ef89b */
[----:B------:R-:W-:Y:S01]  /*6290*/  HADD2.F32 R154, -RZ, R153.H1_H1 ;  /* 0x30000099ff9a7230 */ /* 0x000fe20000004100 */
        /* <DEDUP_REMOVED lines=9> */
[----:B------:R-:W-:Y:S01]  /*6330*/  HADD2.F32 R153, -RZ, R151.H0_H0 ;  /* 0x20000097ff997230 */ /* 0x000fe20000004100 */
[----:B------:R-:W-:Y:S01]  /*6340*/  F2FP.F16.E4M3.UNPACK_B R148, R147 ;  /* 0x00000093ff94723e */ /* 0x000fe200020006ff */
[-C--:B------:R-:W-:Y:S01]  /*6350*/  FMUL.FTZ R156, R149, R154.reuse ;  /* 0x0000009a959c7220 */ /* 0x080fe20000410000 */
[----:B------:R-:W-:Y:S01]  /*6360*/  FMUL.FTZ R154, R35, R154 ;  /* 0x0000009a239a7220 */ /* 0x000fe20000410000 */
[----:B------:R-:W-:-:S02]  /*6370*/  HADD2.F32 R147, -RZ, R40.H0_H0 ;  /* 0x20000028ff937230 */ /* 0x000fc40000004100 */
[----:B------:R-:W-:Y:S02]  /*6380*/  HADD2.F32 R34, -RZ, R36.H0_H0 ;  /* 0x20000024ff227230 */ /* 0x000fe40000004100 */
[-C--:B------:R-:W-:Y:S01]  /*6390*/  FFMA.FTZ R157, R35, R152.reuse, -R156 ;  /* 0x00000098239d7223 */ /* 0x080fe2000001089c */
[----:B------:R-:W-:Y:S01]  /*63a0*/  FFMA.FTZ R156, R149, R152, R154 ;  /* 0x00000098959c7223 */ /* 0x000fe2000001009a */
[----:B------:R-:W-:Y:S02]  /*63b0*/  HADD2.F32 R35, -RZ, R148.H0_H0 ;  /* 0x20000094ff237230 */ /* 0x000fe40000004100 */
[-C--:B------:R-:W-:Y:S01]  /*63c0*/  FMUL.FTZ R149, R147, R153.reuse ;  /* 0x0000009993957220 */ /* 0x080fe20000410000 */
[----:B------:R-:W-:Y:S01]  /*63d0*/  FMUL.FTZ R154, R34, R153 ;  /* 0x00000099229a7220 */ /* 0x000fe20000410000 */
[----:B------:R-:W-:Y:S01]  /*63e0*/  HADD2.F32 R151, -RZ, R151.H1_H1 ;  /* 0x30000097ff977230 */ /* 0x000fe20000004100 */
[----:B------:R-:W-:Y:S01]  /*63f0*/  F2FP.SATFINITE.E4M3.F32.PACK_AB_MERGE_C R33, R156, R33, RZ ;  /* 0x000000219c21723e */ /* 0x000fe200048070ff */
[----:B------:R-:W-:-:S02]  /*6400*/  HADD2.F32 R40, -RZ, R40.H1_H1 ;  /* 0x30000028ff287230 */ /* 0x000fc40000004100 */
[-C--:B------:R-:W-:Y:S01]  /*6410*/  FFMA.FTZ R152, R34, R35.reuse, -R149 ;  /* 0x0000002322987223 */ /* 0x080fe20000010895 */
[----:B------:R-:W-:Y:S01]  /*6420*/  FFMA.FTZ R154, R147, R35, R154 ;  /* 0x00000023939a7223 */ /* 0x000fe2000001009a */
[----:B------:R-:W-:Y:S01]  /*6430*/  HADD2.F32 R36, -RZ, R36.H1_H1 ;  /* 0x30000024ff247230 */ /* 0x000fe20000004100 */
[----:B------:R-:W-:Y:S01]  /*6440*/  F2FP.F16.E4M3.UNPACK_B R149, R146.H1 ;  /* 0x00000092ff95723e */ /* 0x000fe200030006ff */
[----:B------:R-:W-:Y:S02]  /*6450*/  HADD2.F32 R35, -RZ, R148.H1_H1 ;  /* 0x30000094ff237230 */ /* 0x000fe40000004100 */
[-C--:B------:R-:W-:Y:S01]  /*6460*/  FMUL.FTZ R153, R40, R151.reuse ;  /* 0x0000009728997220 */ /* 0x080fe20000410000 */
[----:B------:R-:W-:Y:S01]  /*6470*/  F2FP.F16.E4M3.UNPACK_B R147, R42.H1 ;  /* 0x0000002aff93723e */ /* 0x000fe200030006ff */
[C---:B------:R-:W-:Y:S01]  /*6480*/  FMUL.FTZ R155, R36.reuse, R151 ;  /* 0x00000097249b7220 */ /* 0x040fe20000410000 */
[----:B------:R-:W-:Y:S01]  /*6490*/  F2FP.F16.E4M3.UNPACK_B R148, R145.H1 ;  /* 0x00000091ff94723e */ /* 0x000fe200030006ff */
[----:B------:R-:W-:Y:S01]  /*64a0*/  FFMA.FTZ R153, R36, R35, -R153 ;  /* 0x0000002324997223 */ /* 0x000fe20000010899 */
[----:B------:R-:W-:Y:S01]  /*64b0*/  F2FP.F16.E4M3.UNPACK_B R34, R38.H1 ;  /* 0x00000026ff22723e */ /* 0x000fe200030006ff */
[----:B------:R-:W-:-:S02]  /*64c0*/  HADD2.F32 R151, -RZ, R149.H0_H0 ;  /* 0x20000095ff977230 */ /* 0x000fc40000004100 */
[----:B------:R-:W-:Y:S01]  /*64d0*/  FFMA.FTZ R155, R40, R35, R155 ;  /* 0x00000023289b7223 */ /* 0x000fe2000001009b */
[----:B------:R-:W-:Y:S01]  /*64e0*/  HADD2.F32 R36, -RZ, R147.H0_H0 ;  /* 0x20000093ff247230 */ /* 0x000fe20000004100 */
[----:B------:R-:W-:Y:S01]  /*64f0*/  F2FP.F16.E4M3.UNPACK_B R146, R146 ;  /* 0x00000092ff92723e */ /* 0x000fe200020006ff */
[----:B------:R-:W-:Y:S01]  /*6500*/  HADD2.F32 R35, -RZ, R34.H0_H0 ;  /* 0x20000022ff237230 */ /* 0x000fe20000004100 */
[----:B------:R-:W-:Y:S01]  /*6510*/  F2FP.F16.E4M3.UNPACK_B R42, R42 ;  /* 0x0000002aff2a723e */ /* 0x000fe200020006ff */
[----:B------:R-:W-:Y:S02]  /*6520*/  HADD2.F32 R40, -RZ, R148.H0_H0 ;  /* 0x20000094ff287230 */ /* 0x000fe40000004100 */
[-C--:B------:R-:W-:Y:S01]  /*6530*/  FMUL.FTZ R158, R36, R151.reuse ;  /* 0x00000097249e7220 */ /* 0x080fe20000410000 */
[----:B------:R-:W-:Y:S02]  /*6540*/  HADD2.F32 R149, -RZ, R149.H1_H1 ;  /* 0x30000095ff957230 */ /* 0x000fe40000004100 */
[----:B------:R-:W-:Y:S01]  /*6550*/  FMUL.FTZ R151, R35, R151 ;  /* 0x0000009723977220 */ /* 0x000fe20000410000 */
[----:B------:R-:W-:-:S02]  /*6560*/  HADD2.F32 R147, -RZ, R147.H1_H1 ;  /* 0x30000093ff937230 */ /* 0x000fc40000004100 */
[----:B------:R-:W-:Y:S01]  /*6570*/  FFMA.FTZ R158, R35, R40, -R158 ;  /* 0x00000028239e7223 */ /* 0x000fe2000001089e */
[----:B------:R-:W-:Y:S01]  /*6580*/  HADD2.F32 R34, -RZ, R34.H1_H1 ;  /* 0x30000022ff227230 */ /* 0x000fe20000004100 */
[----:B------:R-:W-:Y:S01]  /*6590*/  F2FP.F16.E4M3.UNPACK_B R38, R38 ;  /* 0x00000026ff26723e */ /* 0x000fe200020006ff */
[----:B------:R-:W-:Y:S02]  /*65a0*/  HADD2.F32 R148, -RZ, R148.H1_H1 ;  /* 0x30000094ff947230 */ /* 0x000fe40000004100 */
[-C--:B------:R-:W-:Y:S01]  /*65b0*/  FMUL.FTZ R35, R147, R149.reuse ;  /* 0x0000009593237220 */ /* 0x080fe20000410000 */
[----:B------:R-:W-:Y:S01]  /*65c0*/  FFMA.FTZ R160, R36, R40, R151 ;  /* 0x0000002824a07223 */ /* 0x000fe20000010097 */
[C---:B------:R-:W-:Y:S01]  /*65d0*/  FMUL.FTZ R162, R34.reuse, R149 ;  /* 0x0000009522a27220 */ /* 0x040fe20000410000 */
[----:B------:R-:W-:Y:S02]  /*65e0*/  HADD2.F32 R40, -RZ, R146.H0_H0 ;  /* 0x20000092ff287230 */ /* 0x000fe40000004100 */
[----:B------:R-:W-:Y:S01]  /*65f0*/  FFMA.FTZ R163, R34, R148, -R35 ;  /* 0x0000009422a37223 */ /* 0x000fe20000010823 */
[----:B------:R-:W-:Y:S01]  /*6600*/  F2FP.F16.E4M3.UNPACK_B R145, R145 ;  /* 0x00000091ff91723e */ /* 0x000fe200020006ff */
[----:B------:R-:W-:-:S02]  /*6610*/  HADD2.F32 R35, -RZ, R42.H0_H0 ;  /* 0x2000002aff237230 */ /* 0x000fc40000004100 */
[----:B------:R-:W-:Y:S01]  /*6620*/  FFMA.FTZ R165, R147, R148, R162 ;  /* 0x0000009493a57223 */ /* 0x000fe200000100a2 */
[----:B------:R-:W-:Y:S01]  /*6630*/  HADD2.F32 R34, -RZ, R38.H0_H0 ;  /* 0x20000026ff227230 */ /* 0x000fe20000004100 */
[----:B------:R-:W-:Y:S01]  /*6640*/  F2FP.SATFINITE.E4M3.F32.PACK_AB_MERGE_C R32, R157, R32, RZ ;  /* 0x000000209d20723e */ /* 0x000fe200048070ff */
[----:B------:R-:W-:Y:S02]  /*6650*/  HADD2.F32 R36, -RZ, R145.H0_H0 ;  /* 0x20000091ff247230 */ /* 0x000fe40000004100 */
[-C--:B------:R-:W-:Y:S01]  /*6660*/  FMUL.FTZ R149, R35, R40.reuse ;  /* 0x0000002823957220 */ /* 0x080fe20000410000 */
[----:B------:R-:W-:Y:S02]  /*6670*/  HADD2.F32 R147, -RZ, R146.H1_H1 ;  /* 0x30000092ff937230 */ /* 0x000fe40000004100 */
[----:B------:R-:W-:Y:S01]  /*6680*/  FMUL.FTZ R40, R34, R40 ;  /* 0x0000002822287220 */ /* 0x000fe20000410000 */
[----:B------:R-:W-:Y:S01]  /*6690*/  HADD2.F32 R42, -RZ, R42.H1_H1 ;  /* 0x3000002aff2a7230 */ /* 0x000fe20000004100 */
[----:B------:R-:W-:Y:S01]  /*66a0*/  F2FP.F16.E4M3.UNPACK_B R148, R31 ;  /* 0x0000001fff94723e */ /* 0x000fe200020006ff */
[----:B------:R-:W-:-:S02]  /*66b0*/  HADD2.F32 R38, -RZ, R38.H1_H1 ;  /* 0x30000026ff267230 */ /* 0x000fc40000004100 */
[----:B------:R-:W-:Y:S01]  /*66c0*/  FFMA.FTZ R151, R35, R36, R40 ;  /* 0x0000002423977223 */ /* 0x000fe20000010028 */
[----:B------:R-:W-:Y:S02]  /*66d0*/  HADD2.F32 R145, -RZ, R145.H1_H1 ;  /* 0x30000091ff917230 */ /* 0x000fe40000004100 */
[-C--:B------:R-:W-:Y:S01]  /*66e0*/  FMUL.FTZ R159, R42, R147.reuse ;  /* 0x000000932a9f7220 */ /* 0x080fe20000410000 */
[----:B------:R-:W-:Y:S01]  /*66f0*/  F2FP.SATFINITE.E4M3.F32.PACK_AB_MERGE_C R40, R155, R154, R33 ;  /* 0x0000009a9b28723e */ /* 0x000fe20004807021 */
[----:B------:R-:W-:Y:S01]  /*6700*/  FMUL.FTZ R161, R38, R147 ;  /* 0x0000009326a17220 */ /* 0x000fe20000410000 */
[----:B------:R-:W-:Y:S01]  /*6710*/  F2FP.F16.E4M3.UNPACK_B R33, R37 ;  /* 0x00000025ff21723e */ /* 0x000fe200020006ff */
[----:B------:R-:W-:Y:S01]  /*6720*/  FFMA.FTZ R147, R34, R36, -R149 ;  /* 0x0000002422937223 */ /* 0x000fe20000010895 */
[----:B------:R-:W-:Y:S01]  /*6730*/  FFMA.FTZ R38, R38, R145, -R159 ;  /* 0x0000009126267223 */ /* 0x000fe2000001089f */
[----:B------:R-:W-:Y:S01]  /*6740*/  F2FP.SATFINITE.E4M3.F32.PACK_AB_MERGE_C R158, R163, R158, RZ ;  /* 0x0000009ea39e723e */ /* 0x000fe200048070ff */
[----:B------:R-:W-:Y:S01]  /*6750*/  HADD2.F32 R149, -RZ, R148.H0_H0 ;  /* 0x20000094ff957230 */ /* 0x000fe20000004100 */
[----:B------:R-:W-:Y:S01]  /*6760*/  F2FP.F16.E4M3.UNPACK_B R34, R41 ;  /* 0x00000029ff22723e */ /* 0x000fe200020006ff */
[----:B------:R-:W-:Y:S01]  /*6770*/  FFMA.FTZ R42, R42, R145, R161 ;  /* 0x000000912a2a7223 */ /* 0x000fe200000100a1 */
[----:B------:R-:W-:Y:S01]  /*6780*/  F2FP.SATFINITE.E4M3.F32.PACK_AB_MERGE_C R36, R153, R152, R32 ;  /* 0x000000989924723e */ /* 0x000fe20004807020 */
[----:B------:R-:W-:Y:S01]  /*6790*/  HADD2.F32 R32, -RZ, R33.H0_H0 ;  /* 0x20000021ff207230 */ /* 0x000fe20000004100 */
[----:B------:R-:W-:Y:S01]  /*67a0*/  F2FP.F16.E4M3.UNPACK_B R146, R30 ;  /* 0x0000001eff92723e */ /* 0x000fe200020006ff */
[--C-:B------:R-:W-:Y:S01]  /*67b0*/  HADD2.F32 R35, -RZ, R34.reuse.H0_H0 ;  /* 0x20000022ff237230 */ /* 0x100fe20000004100 */
[----:B------:R-:W-:Y:S01]  /*67c0*/  F2FP.SATFINITE.E4M3.F32.PACK_AB_MERGE_C R38, R38, R147, R158 ;  /* 0x000000932626723e */ /* 0x000fe2000480709e */
[----:B------:R-:W-:Y:S01]  /*67d0*/  HADD2.F32 R145, -RZ, R34.H1_H1 ;  /* 0x30000022ff917230 */ /* 0x000fe20000004100 */
[----:B------:R-:W-:Y:S01]  /*67e0*/  F2FP.SATFINITE.E4M3.F32.PACK_AB_MERGE_C R160, R165, R160, RZ ;  /* 0x000000a0a5a0723e */ /* 0x000fe200048070ff */
[----:B------:R-:W-:-:S02]  /*67f0*/  HADD2.F32 R147, -RZ, R146.H0_H0 ;  /* 0x20000092ff937230 */ /* 0x000fc40000004100 */
[----:B------:R-:W-:Y:S01]  /*6800*/  FMUL.FTZ R152, R32, R149 ;  /* 0x0000009520987220 */ /* 0x000fe20000410000 */
[----:B------:R-:W-:Y:S01]  /*6810*/  HADD2.F32 R148, -RZ, R148.H1_H1 ;  /* 0x30000094ff947230 */ /* 0x000fe20000004100 */
[----:B------:R-:W-:Y:S01]  /*6820*/  F2FP.SATFINITE.E4M3.F32.PACK_AB_MERGE_C R42, R42, R151, R160 ;  /* 0x000000972a2a723e */ /* 0x000fe200048070a0 */
[----:B------:R-:W-:Y:S02]  /*6830*/  HADD2.F32 R34, -RZ, R33.H1_H1 ;  /* 0x30000021ff227230 */ /* 0x000fe40000004100 */
[C---:B------:R-:W-:Y:S01]  /*6840*/  FMUL.FTZ R151, R35.reuse, R149 ;  /* 0x0000009523977220 */ /* 0x040fe20000410000 */
[-C--:B------:R-:W-:Y:S01]  /*6850*/  FFMA.FTZ R33, R35, R147.reuse, R152 ;  /* 0x0000009323217223 */ /* 0x080fe20000010098 */
[----:B------:R-:W-:Y:S02]  /*6860*/  HADD2.F32 R146, -RZ, R146.H1_H1 ;  /* 0x30000092ff927230 */ /* 0x000fe40000004100 */
[CC--:B------:R-:W-:Y:S01]  /*6870*/  FMUL.FTZ R35, R145.reuse, R148.reuse ;  /* 0x0000009491237220 */ /* 0x0c0fe20000410000 */
[----:B------:R-:W-:Y:S01]  /*6880*/  FFMA.FTZ R32, R32, R147, -R151 ;  /* 0x0000009320207223 */ /* 0x000fe20000010897 */
[C---:B------:R-:W-:Y:S01]  /*6890*/  FMUL.FTZ R148, R34.reuse, R148 ;  /* 0x0000009422947220 */ /* 0x040fe20000410000 */
[----:B------:R-:W-:Y:S01]  /*68a0*/  F2FP.F16.E4M3.UNPACK_B R41, R41.H1 ;  /* 0x00000029ff29723e */ /* 0x000fe200030006ff */
[-C--:B------:R-:W-:Y:S01]  /*68b0*/  FFMA.FTZ R151, R34, R146.reuse, -R35 ;  /* 0x0000009222977223 */ /* 0x080fe20000010823 */
[----:B------:R-:W-:Y:S01]  /*68c0*/  F2FP.F16.E4M3.UNPACK_B R35, R31.H1 ;  /* 0x0000001fff23723e */ /* 0x000fe200030006ff */
[----:B------:R-:W-:Y:S01]  /*68d0*/  FFMA.FTZ R154, R145, R146, R148 ;  /* 0x00000092919a7223 */ /* 0x000fe20000010094 */
[----:B------:R-:W-:Y:S01]  /*68e0*/  F2FP.F16.E4M3.UNPACK_B R37, R37.H1 ;  /* 0x00000025ff25723e */ /* 0x000fe200030006ff */
[----:B------:R-:W-:Y:S01]  /*68f0*/  HADD2.F32 R34, -RZ, R41.H0_H0 ;  /* 0x20000029ff227230 */ /* 0x000fe20000004100 */
[----:B------:R-:W-:Y:S01]  /*6900*/  F2FP.F16.E4M3.UNPACK_B R30, R30.H1 ;  /* 0x0000001eff1e723e */ /* 0x000fe200030006ff */
[----:B------:R-:W-:Y:S01]  /*6910*/  HADD2.F32 R145, -RZ, R35.H0_H0 ;  /* 0x20000023ff917230 */ /* 0x000fe20000004100 */
[----:B------:R-:W-:Y:S01]  /*6920*/  F2FP.F16.E4M3.UNPACK_B R147, R29 ;  /* 0x0000001dff93723e */ /* 0x000fe200020006ff */
[----:B------:R-:W-:-:S02]  /*6930*/  HADD2.F32 R31, -RZ, R37.H0_H0 ;  /* 0x20000025ff1f7230 */ /* 0x000fc40000004100 */
[----:B------:R-:W-:Y:S02]  /*6940*/  HADD2.F32 R41, -RZ, R41.H1_H1 ;  /* 0x30000029ff297230 */ /* 0x000fe40000004100 */
[-C--:B------:R-:W-:Y:S01]  /*6950*/  FMUL.FTZ R152, R34, R145.reuse ;  /* 0x0000009122987220 */ /* 0x080fe20000410000 */
[----:B------:R-:W-:Y:S02]  /*6960*/  HADD2.F32 R148, -RZ, R35.H1_H1 ;  /* 0x30000023ff947230 */ /* 0x000fe40000004100 */
[----:B------:R-:W-:Y:S01]  /*6970*/  FMUL.FTZ R145, R31, R145 ;  /* 0x000000911f917220 */ /* 0x000fe20000410000 */
[----:B------:R-:W-:Y:S02]  /*6980*/  HADD2.F32 R37, -RZ, R37.H1_H1 ;  /* 0x30000025ff257230 */ /* 0x000fe40000004100 */
[--C-:B------:R-:W-:Y:S02]  /*6990*/  HADD2.F32 R35, -RZ, R30.reuse.H0_H0 ;  /* 0x2000001eff237230 */ /* 0x100fe40000004100 */
[----:B------:R-:W-:-:S02]  /*69a0*/  HADD2.F32 R146, -RZ, R30.H1_H1 ;  /* 0x3000001eff927230 */ /* 0x000fc40000004100 */
[-C--:B------:R-:W-:Y:S01]  /*69b0*/  FMUL.FTZ R30, R41, R148.reuse ;  /* 0x00000094291e7220 */ /* 0x080fe20000410000 */
[----:B------:R-:W-:Y:S01]  /*69c0*/  FMUL.FTZ R148, R37, R148 ;  /* 0x0000009425947220 */ /* 0x000fe20000410000 */
[-C--:B------:R-:W-:Y:S01]  /*69d0*/  FFMA.FTZ R153, R31, R35.reuse, -R152 ;  /* 0x000000231f997223 */ /* 0x080fe20000010898 */
[----:B------:R-:W-:Y:S01]  /*69e0*/  FFMA.FTZ R155, R34, R35, R145 ;  /* 0x00000023229b7223 */ /* 0x000fe20000010091 */
[-C--:B------:R-:W-:Y:S01]  /*69f0*/  FFMA.FTZ R156, R37, R146.reuse, -R30 ;  /* 0x00000092259c7223 */ /* 0x080fe2000001081e */
[----:B------:R-:W-:Y:S01]  /*6a00*/  F2FP.F16.E4M3.UNPACK_B R35, R43 ;  /* 0x0000002bff23723e */ /* 0x000fe200020006ff */
[----:B------:R-:W-:Y:S01]  /*6a10*/  FFMA.FTZ R158, R41, R146, R148 ;  /* 0x00000092299e7223 */ /* 0x000fe20000010094 */
[----:B------:R-:W-:Y:S01]  /*6a20*/  F2FP.F16.E4M3.UNPACK_B R30, R39 ;  /* 0x00000027ff1e723e */ /* 0x000fe200020006ff */
[----:B------:R-:W-:Y:S01]  /*6a30*/  HADD2.F32 R152, -RZ, R147.H0_H0 ;  /* 0x20000093ff987230 */ /* 0x000fe20000004100 */
[----:B------:R-:W-:Y:S01]  /*6a40*/  F2FP.F16.E4M3.UNPACK_B R43, R43.H1 ;  /* 0x0000002bff2b723e */ /* 0x000fe200030006ff */
[--C-:B------:R-:W-:Y:S01]  /*6a50*/  HADD2.F32 R37, -RZ, R35.reuse.H0_H0 ;  /* 0x20000023ff257230 */ /* 0x100fe20000004100 */
[----:B------:R-:W-:Y:S01]  /*6a60*/  F2FP.F16.E4M3.UNPACK_B R148, R29.H1 ;  /* 0x0000001dff94723e */ /* 0x000fe200030006ff */
[----:B------:R-:W-:Y:S01]  /*6a70*/  HADD2.F32 R31, -RZ, R30.H0_H0 ;  /* 0x2000001eff1f7230 */ /* 0x000fe20000004100 */
[----:B------:R-:W-:Y:S01]  /*6a80*/  F2FP.F16.E4M3.UNPACK_B R39, R39.H1 ;  /* 0x00000027ff27723e */ /* 0x000fe200030006ff */
[----:B------:R-:W-:Y:S01]  /*6a90*/  HADD2.F32 R35, -RZ, R35.H1_H1 ;  /* 0x30000023ff237230 */ /* 0x000fe20000004100 */
[-C--:B------:R-:W-:Y:S01]  /*6aa0*/  F2FP.F16.E4M3.UNPACK_B R29, R28.reuse ;  /* 0x0000001cff1d723e */ /* 0x080fe200020006ff */
[----:B------:R-:W-:Y:S01]  /*6ab0*/  HADD2.F32 R149, -RZ, R148.H0_H0 ;  /* 0x20000094ff957230 */ /* 0x000fe20000004100 */
[----:B------:R-:W-:Y:S01]  /*6ac0*/  F2FP.F16.E4M3.UNPACK_B R41, R28.H1 ;  /* 0x0000001cff29723e */ /* 0x000fe200030006ff */
[----:B------:R-:W-:-:S02]  /*6ad0*/  HADD2.F32 R28, -RZ, R43.H0_H0 ;  /* 0x2000002bff1c7230 */ /* 0x000fc40000004100 */
[-C--:B------:R-:W-:Y:S01]  /*6ae0*/  FMUL.FTZ R160, R37, R152.reuse ;  /* 0x0000009825a07220 */ /* 0x080fe20000410000 */
[----:B------:R-:W-:Y:S02]  /*6af0*/  HADD2.F32 R34, -RZ, R39.H0_H0 ;  /* 0x20000027ff227230 */ /* 0x000fe40000004100 */
[----:B------:R-:W-:Y:S01]  /*6b00*/  FMUL.FTZ R152, R31, R152 ;  /* 0x000000981f987220 */ /* 0x000fe20000410000 */
[----:B------:R-:W-:Y:S02]  /*6b10*/  HADD2.F32 R146, -RZ, R29.H0_H0 ;  /* 0x2000001dff927230 */ /* 0x000fe40000004100 */
[-C--:B------:R-:W-:Y:S01]  /*6b20*/  FMUL.FTZ R157, R28, R149.reuse ;  /* 0x000000951c9d7220 */ /* 0x080fe20000410000 */
[----:B------:R-:W-:Y:S02]  /*6b30*/  HADD2.F32 R145, -RZ, R41.H0_H0 ;  /* 0x20000029ff917230 */ /* 0x000fe40000004100 */
[----:B------:R-:W-:Y:S01]  /*6b40*/  FMUL.FTZ R149, R34, R149 ;  /* 0x0000009522957220 */ /* 0x000fe20000410000 */
[----:B------:R-:W-:-:S02]  /*6b50*/  HADD2.F32 R43, -RZ, R43.H1_H1 ;  /* 0x3000002bff2b7230 */ /* 0x000fc40000004100 */
[-C--:B------:R-:W-:Y:S01]  /*6b60*/  FFMA.FTZ R160, R31, R146.reuse, -R160 ;  /* 0x000000921fa07223 */ /* 0x080fe200000108a0 */
[----:B------:R-:W-:Y:S02]  /*6b70*/  HADD2.F32 R148, -RZ, R148.H1_H1 ;  /* 0x30000094ff947230 */ /* 0x000fe40000004100 */
[----:B------:R-:W-:Y:S01]  /*6b80*/  FFMA.FTZ R152, R37, R146, R152 ;  /* 0x0000009225987223 */ /* 0x000fe20000010098 */
[----:B------:R-:W-:Y:S02]  /*6b90*/  HADD2.F32 R39, -RZ, R39.H1_H1 ;  /* 0x30000027ff277230 */ /* 0x000fe40000004100 */
[----:B------:R-:W-:Y:S01]  /*6ba0*/  FFMA.FTZ R149, R28, R145, R149 ;  /* 0x000000911c957223 */ /* 0x000fe20000010095 */
[----:B------:R-:W-:Y:S02]  /*6bb0*/  HADD2.F32 R147, -RZ, R147.H1_H1 ;  /* 0x30000093ff937230 */ /* 0x000fe40000004100 */
[----:B------:R-:W-:Y:S01]  /*6bc0*/  FMUL.FTZ R146, R43, R148 ;  /* 0x000000942b927220 */ /* 0x000fe20000410000 */
[----:B------:R-:W-:-:S02]  /*6bd0*/  HADD2.F32 R30, -RZ, R30.H1_H1 ;  /* 0x3000001eff1e7230 */ /* 0x000fc40000004100 */
[----:B------:R-:W-:Y:S01]  /*6be0*/  FMUL.FTZ R148, R39, R148 ;  /* 0x0000009427947220 */ /* 0x000fe20000410000 */
[----:B------:R-:W-:Y:S02]  /*6bf0*/  HADD2.F32 R28, -RZ, R41.H1_H1 ;  /* 0x30000029ff1c7230 */ /* 0x000fe40000004100 */
[----:B------:R-:W-:Y:S01]  /*6c00*/  FFMA.FTZ R157, R34, R145, -R157 ;  /* 0x00000091229d7223 */ /* 0x000fe2000001089d */
[----:B------:R-:W-:Y:S02]  /*6c10*/  HADD2.F32 R29, -RZ, R29.H1_H1 ;  /* 0x3000001dff1d7230 */ /* 0x000fe40000004100 */
[-C--:B------:R-:W-:Y:S01]  /*6c20*/  FMUL.FTZ R31, R35, R147.reuse ;  /* 0x00000093231f7220 */ /* 0x080fe20000410000 */
[C---:B------:R-:W-:Y:S01]  /*6c30*/  FMUL.FTZ R34, R30.reuse, R147 ;  /* 0x000000931e227220 */ /* 0x040fe20000410000 */
[-C--:B------:R-:W-:Y:S01]  /*6c40*/  FFMA.FTZ R146, R39, R28.reuse, -R146 ;  /* 0x0000001c27927223 */ /* 0x080fe20000010892 */
[----:B------:R-:W-:Y:S01]  /*6c50*/  FFMA.FTZ R148, R43, R28, R148 ;  /* 0x0000001c2b947223 */ /* 0x000fe20000010094 */
[-C--:B------:R-:W-:Y:S01]  /*6c60*/  FFMA.FTZ R31, R30, R29.reuse, -R31 ;  /* 0x0000001d1e1f7223 */ /* 0x080fe2000001081f */
[----:B------:R-:W-:Y:S01]  /*6c70*/  FFMA.FTZ R29, R35, R29, R34 ;  /* 0x0000001d231d7223 */ /* 0x000fe20000010022 */
[----:B------:R-:W-:-:S02]  /*6c80*/  F2FP.SATFINITE.E4M3.F32.PACK_AB_MERGE_C R153, R156, R153, RZ ;  /* 0x000000999c99723e */ /* 0x000fc400048070ff */
[----:B------:R-:W-:Y:S02]  /*6c90*/  F2FP.SATFINITE.E4M3.F32.PACK_AB_MERGE_C R146, R146, R157, RZ ;  /* 0x0000009d9292723e */ /* 0x000fe400048070ff */
[----:B------:R-:W-:Y:S02]  /*6ca0*/  F2FP.SATFINITE.E4M3.F32.PACK_AB_MERGE_C R155, R158, R155, RZ ;  /* 0x0000009b9e9b723e */ /* 0x000fe400048070ff */
[----:B------:R-:W-:Y:S02]  /*6cb0*/  F2FP.SATFINITE.E4M3.F32.PACK_AB_MERGE_C R148, R148, R149, RZ ;  /* 0x000000959494723e */ /* 0x000fe400048070ff */
[----:B------:R-:W-:Y:S02]  /*6cc0*/  F2FP.SATFINITE.E4M3.F32.PACK_AB_MERGE_C R37, R151, R32, R153 ;  /* 0x000000209725723e */ /* 0x000fe40004807099 */
[----:B------:R-:W-:Y:S02]  /*6cd0*/  F2FP.SATFINITE.E4M3.F32.PACK_AB_MERGE_C R39, R31, R160, R146 ;  /* 0x000000a01f27723e */ /* 0x000fe40004807092 */
[----:B------:R-:W-:-:S02]  /*6ce0*/  F2FP.SATFINITE.E4M3.F32.PACK_AB_MERGE_C R41, R154, R33, R155 ;  /* 0x000000219a29723e */ /* 0x000fc4000480709b */
[----:B------:R-:W-:-:S07]  /*6cf0*/  F2FP.SATFINITE.E4M3.F32.PACK_AB_MERGE_C R43, R29, R152, R148 ;  /* 0x000000981d2b723e */ /* 0x000fce0004807094 */
.L_x_1211:
[----:B------:R-:W-:Y:S05]  /*6d00*/  BSYNC B2 ;  /* 0x0000000000027941 */ /* 0x000fea0003800000 */
.L_x_1210:
        /* <DEDUP_REMOVED lines=11> */
.L_x_1209:
[----:B------:R-:W-:Y:S05]  /*6dc0*/  BSYNC B1 ;  /* 0x0000000000017941 */ /* 0x000fea0003800000 */
.L_x_1208:
[----:B------:R-:W-:Y:S01]  /*6dd0*/  ISETP.GE.OR P3, PT, R231, R120, P0 ;  /* 0x00000078e700720c */ /* 0x000fe20000766670 */
[----:B------:R-:W-:-:S12]  /*6de0*/  BSSY B1, `(.L_x_1212) ;  /* 0x00000f2000017945 */ /* 0x000fd80003800000 */
[----:B------:R-:W-:Y:S05]  /*6df0*/  @P3 BRA `(.L_x_1213) ;  /* 0x0000000c00c03947 */ /* 0x000fea0003800000 */
[----:B-1----:R-:W-:Y:S01]  /*6e00*/  SHF.R.S32.HI R29, RZ, 0x1f, R231 ;  /* 0x0000001fff1d7819 */ /* 0x002fe200000114e7 */
[-C--:B--2---:R-:W-:Y:S01]  /*6e10*/  IMAD.WIDE.U32 R36, R231, R126.reuse, R124 ;  /* 0x0000007ee7247225 */ /* 0x084fe200078e007c */
[----:B------:R-:W-:Y:S01]  /*6e20*/  ISETP.NE.AND P6, PT, R116, RZ, PT ;  /* 0x000000ff7400720c */ /* 0x000fe20003fc5270 */
[----:B------:R-:W-:Y:S02]  /*6e30*/  BSSY B2, `(.L_x_1214) ;  /* 0x00000e1000027945 */ /* 0x000fe40003800000 */
[----:B------:R-:W-:Y:S01]  /*6e40*/  IMAD R28, R29, R126, RZ ;  /* 0x0000007e1d1c7224 */ /* 0x000fe200078e02ff */
[----:B------:R-:W-:-:S03]  /*6e50*/  IADD3 R38, P3, P4, R66, R36, R87 ;  /* 0x0000002442267210 */ /* 0x000fc60007c7e057 */
[----:B------:R-:W-:Y:S01]  /*6e60*/  IMAD R39, R231, R127, R28 ;  /* 0x0000007fe7277224 */ /* 0x000fe200078e021c */
[----:B------:R-:W-:-:S03]  /*6e70*/  SEL R28, R102, R137, !P6 ;  /* 0x00000089661c7207 */ /* 0x000fc60007000000 */
[----:B------:R-:W-:Y:S01]  /*6e80*/  IMAD.IADD R39, R37, 0x1, R39 ;  /* 0x0000000125277824 */ /* 0x000fe200078e0227 */
[----:B------:R-:W-:-:S04]  /*6e90*/  SHF.R.S32.HI R29, RZ, 0x1f, R28 ;  /* 0x0000001fff1d7819 */ /* 0x000fc8000001141c */
[----:B------:R-:W-:Y:S02]  /*6ea0*/  LEA.HI R29, R29, R28, RZ, 0x5 ;  /* 0x0000001c1d1d7211 */ /* 0x000fe400078f28ff */
[----:B------:R-:W-:Y:S02]  /*6eb0*/  IADD3.X R43, R84, R39, R85, P3, P4 ;  /* 0x00000027542b7210 */ /* 0x000fe40001fe8455 */
[----:B------:R-:W-:-:S05]  /*6ec0*/  LEA.HI.SX32 R29, R29, R88, 0x1b ;  /* 0x000000581d1d7211 */ /* 0x000fca00078fdaff */
[----:B------:R-:W-:Y:S02]  /*6ed0*/  IMAD.SHL.U32 R40, R29, 0x10, RZ ;  /* 0x000000101d287824 */ /* 0x000fe400078e00ff */
[----:B------:R-:W-:-:S03]  /*6ee0*/  IMAD R29, R19, 0x6000, R82 ;  /* 0x00006000131d7824 */ /* 0x000fc600078e0252 */
[----:B------:R-:W-:Y:S01]  /*6ef0*/  LOP3.LUT R28, R105, 0x70, R40, 0xf8, !PT ;  /* 0x00000070691c7812 */ /* 0x000fe200078ef828 */
[----:B------:R-:W-:-:S03]  /*6f00*/  IMAD.IADD R29, R18, 0x1, R29 ;  /* 0x00000001121d7824 */ /* 0x000fc600078e021d */
[----:B------:R-:W-:-:S05]  /*6f10*/  LOP3.LUT R28, R28, R99, RZ, 0x3c, !PT ;  /* 0x000000631c1c7212 */ /* 0x000fca00078e3cff */
[----:B------:R-:W-:-:S04]  /*6f20*/  IMAD.IADD R28, R223, 0x1, R28 ;  /* 0x00000001df1c7824 */ /* 0x000fc800078e021c */
[----:B------:R-:W-:-:S04]  /*6f30*/  IMAD R31, R19, 0x6000, R28 ;  /* 0x00006000131f7824 */ /* 0x000fc800078e021c */
[----:B------:R-:W-:Y:S02]  /*6f40*/  IMAD.IADD R32, R18, 0x1, R31 ;  /* 0x0000000112207824 */ /* 0x000fe400078e021f */
[----:B------:R-:W1:Y:S04]  /*6f50*/  LDS.128 R28, [R29+0x1c400] ;  /* 0x01c400001d1c7984 */ /* 0x000e680000000c00 */
[----:B------:R-:W2:Y:S01]  /*6f60*/  LDS.128 R32, [R32+0x1c400] ;  /* 0x01c4000020207984 */ /* 0x000ea20000000c00 */
[----:B------:R-:W-:Y:S05]  /*6f70*/  @P2 BRA `(.L_x_1215) ;  /* 0x0000000c00302947 */ /* 0x000fea0003800000 */
[----:B------:R-:W-:Y:S02]  /*6f80*/  SHF.R.U32.HI R12, RZ, 0x8, R13 ;  /* 0x00000008ff0c7819 */ /* 0x000fe4000001160d */
[----:B------:R-:W-:Y:S02]  /*6f90*/  SHF.R.U32.HI R26, RZ, 0x8, R27 ;  /* 0x00000008ff1a7819 */ /* 0x000fe4000001161b */
[----:B------:R-:W-:Y:S01]  /*6fa0*/  SHF.R.U32.HI R24, RZ, 0x8, R25 ;  /* 0x00000008ff187819 */ /* 0x000fe20000011619 */
[----:B------:R-:W-:Y:S01]  /*6fb0*/  IMAD.SHL.U32 R12, R12, 0x100, RZ ;  /* 0x000001000c0c7824 */ /* 0x000fe200078e00ff */
[----:B------:R-:W-:Y:S01]  /*6fc0*/  SHF.R.U32.HI R130, RZ, 0x10, R13 ;  /* 0x00000010ff827819 */ /* 0x000fe2000001160d */
[----:B------:R-:W-:Y:S01]  /*6fd0*/  IMAD.SHL.U32 R26, R26, 0x100, RZ ;  /* 0x000001001a1a7824 */ /* 0x000fe200078e00ff */
[----:B------:R-:W-:Y:S01]  /*6fe0*/  LOP3.LUT R13, R13, 0xff0000ff, RZ, 0xc0, !PT ;  /* 0xff0000ff0d0d7812 */ /* 0x000fe200078ec0ff */
[----:B------:R-:W-:Y:S01]  /*6ff0*/  IMAD.SHL.U32 R24, R24, 0x100, RZ ;  /* 0x0000010018187824 */ /* 0x000fe200078e00ff */
[----:B------:R-:W-:-:S02]  /*7000*/  SHF.R.U32.HI R14, RZ, 0x8, R15 ;  /* 0x00000008ff0e7819 */ /* 0x000fc4000001160f */
[----:B------:R-:W-:Y:S02]  /*7010*/  SHF.R.U32.HI R42, RZ, 0x10, R27 ;  /* 0x00000010ff2a7819 */ /* 0x000fe4000001161b */
[----:B------:R-:W-:Y:S02]  /*7020*/  SHF.R.U32.HI R131, RZ, 0x10, R25 ;  /* 0x00000010ff837819 */ /* 0x000fe40000011619 */
[----:B------:R-:W-:Y:S02]  /*7030*/  LOP3.LUT R27, R27, 0xff0000ff, RZ, 0xc0, !PT ;  /* 0xff0000ff1b1b7812 */ /* 0x000fe400078ec0ff */
[----:B------:R-:W-:Y:S02]  /*7040*/  LOP3.LUT R25, R25, 0xff0000ff, RZ, 0xc0, !PT ;  /* 0xff0000ff19197812 */ /* 0x000fe400078ec0ff */
[----:B------:R-:W-:Y:S01]  /*7050*/  LOP3.LUT R13, R13, 0xff00, R12, 0xf8, !PT ;  /* 0x0000ff000d0d7812 */ /* 0x000fe200078ef80c */
[----:B------:R-:W-:Y:S01]  /*7060*/  IMAD.SHL.U32 R12, R14, 0x100, RZ ;  /* 0x000001000e0c7824 */ /* 0x000fe200078e00ff */
[----:B------:R-:W-:Y:S01]  /*7070*/  SHF.R.U32.HI R41, RZ, 0x10, R15 ;  /* 0x00000010ff297819 */ /* 0x000fe2000001160f */
[----:B------:R-:W-:Y:S01]  /*7080*/  IMAD.U32 R14, R130, 0x10000, RZ ;  /* 0x00010000820e7824 */ /* 0x000fe200078e00ff */
[----:B------:R-:W-:-:S02]  /*7090*/  LOP3.LUT R15, R15, 0xff0000ff, RZ, 0xc0, !PT ;  /* 0xff0000ff0f0f7812 */ /* 0x000fc400078ec0ff */
[----:B------:R-:W-:Y:S02]  /*70a0*/  LOP3.LUT R146, R27, 0xff00, R26, 0xf8, !PT ;  /* 0x0000ff001b927812 */ /* 0x000fe400078ef81a */
[----:B------:R-:W-:Y:S02]  /*70b0*/  LOP3.LUT R144, R25, 0xff00, R24, 0xf8, !PT ;  /* 0x0000ff0019907812 */ /* 0x000fe400078ef818 */
[----:B------:R-:W-:Y:S02]  /*70c0*/  F2FP.F16.E4M3.UNPACK_B R130, R141.H1 ;  /* 0x0000008dff82723e */ /* 0x000fe400030006ff */
[----:B--2---:R-:W-:Y:S02]  /*70d0*/  F2FP.F16.E4M3.UNPACK_B R26, R32.H1 ;  /* 0x00000020ff1a723e */ /* 0x004fe400030006ff */
[----:B-1----:R-:W-:Y:S01]  /*70e0*/  F2FP.F16.E4M3.UNPACK_B R24, R28.H1 ;  /* 0x0000001cff18723e */ /* 0x002fe200030006ff */
[----:B------:R-:W-:Y:S01]  /*70f0*/  HADD2.F32 R142, -RZ, R130.H0_H0 ;  /* 0x20000082ff8e7230 */ /* 0x000fe20000004100 */
[----:B------:R-:W-:Y:S01]  /*7100*/  LOP3.LUT R15, R15, 0xff00, R12, 0xf8, !PT ;  /* 0x0000ff000f0f7812 */ /* 0x000fe200078ef80c */
[----:B------:R-:W-:Y:S01]  /*7110*/  IMAD.U32 R12, R41, 0x10000, RZ ;  /* 0x00010000290c7824 */ /* 0x000fe200078e00ff */
[----:B------:R-:W-:Y:S01]  /*7120*/  F2FP.F16.E4M3.UNPACK_B R41, R139.H1 ;  /* 0x0000008bff29723e */ /* 0x000fe200030006ff */
[----:B------:R-:W-:Y:S01]  /*7130*/  HADD2.F32 R27, -RZ, R26.H0_H0 ;  /* 0x2000001aff1b7230 */ /* 0x000fe20000004100 */
[----:B------:R-:W-:Y:S01]  /*7140*/  LOP3.LUT R14, R13, 0xff0000, R14, 0xf8, !PT ;  /* 0x00ff00000d0e7812 */ /* 0x000fe200078ef80e */
[----:B------:R-:W-:Y:S01]  /*7150*/  HADD2.F32 R25, -RZ, R24.H0_H0 ;  /* 0x20000018ff197230 */ /* 0x000fe20000004100 */
[----:B------:R-:W-:Y:S01]  /*7160*/  F2FP.F16.E4M3.UNPACK_B R141, R141 ;  /* 0x0000008dff8d723e */ /* 0x000fe200020006ff */
[----:B------:R-:W-:-:S02]  /*7170*/  IMAD.U32 R13, R42, 0x10000, RZ ;  /* 0x000100002a0d7824 */ /* 0x000fc400078e00ff */
[-C--:B------:R-:W-:Y:S01]  /*7180*/  FMUL.FTZ R148, R27, R142.reuse ;  /* 0x0000008e1b947220 */ /* 0x080fe20000410000 */
[--C-:B------:R-:W-:Y:S02]  /*7190*/  HADD2.F32 R42, -RZ, R41.reuse.H0_H0 ;  /* 0x20000029ff2a7230 */ /* 0x100fe40000004100 */
[----:B------:R-:W-:Y:S01]  /*71a0*/  FMUL.FTZ R142, R25, R142 ;  /* 0x0000008e198e7220 */ /* 0x000fe20000410000 */
[----:B------:R-:W-:Y:S01]  /*71b0*/  HADD2.F32 R130, -RZ, R130.H1_H1 ;  /* 0x30000082ff827230 */ /* 0x000fe20000004100 */
[----:B------:R-:W-:Y:S02]  /*71c0*/  F2FP.F16.E4M3.UNPACK_B R32, R32 ;  /* 0x00000020ff20723e */ /* 0x000fe400020006ff */
[-C--:B------:R-:W-:Y:S01]  /*71d0*/  FFMA.FTZ R143, R27, R42.reuse, R142 ;  /* 0x0000002a1b8f7223 */ /* 0x080fe2000001008e */
[----:B------:R-:W-:Y:S01]  /*71e0*/  FFMA.FTZ R148, R25, R42, -R148 ;  /* 0x0000002a19947223 */ /* 0x000fe20000010894 */
[----:B------:R-:W-:Y:S01]  /*71f0*/  HADD2.F32 R27, -RZ, R26.H1_H1 ;  /* 0x3000001aff1b7230 */ /* 0x000fe20000004100 */
[----:B------:R-:W-:Y:S01]  /*7200*/  F2FP.F16.E4M3.UNPACK_B R28, R28 ;  /* 0x0000001cff1c723e */ /* 0x000fe200020006ff */
[----:B------:R-:W-:Y:S01]  /*7210*/  HADD2.F32 R25, -RZ, R24.H1_H1 ;  /* 0x30000018ff197230 */ /* 0x000fe20000004100 */
[----:B------:R-:W-:Y:S01]  /*7220*/  LOP3.LUT R12, R15, 0xff0000, R12, 0xf8, !PT ;  /* 0x00ff00000f0c7812 */ /* 0x000fe200078ef80c */
[----:B------:R-:W-:Y:S01]  /*7230*/  IMAD.U32 R15, R131, 0x10000, RZ ;  /* 0x00010000830f7824 */ /* 0x000fe200078e00ff */
[----:B------:R-:W-:Y:S01]  /*7240*/  F2FP.F16.E4M3.UNPACK_B R139, R139 ;  /* 0x0000008bff8b723e */ /* 0x000fe200020006ff */
[----:B------:R-:W-:-:S02]  /*7250*/  HADD2.F32 R42, -RZ, R41.H1_H1 ;  /* 0x30000029ff2a7230 */ /* 0x000fc40000004100 */
[-C--:B------:R-:W-:Y:S01]  /*7260*/  FMUL.FTZ R142, R27, R130.reuse ;  /* 0x000000821b8e7220 */ /* 0x080fe20000410000 */
[----:B------:R-:W-:Y:S02]  /*7270*/  HADD2.F32 R41, -RZ, R141.H0_H0 ;  /* 0x2000008dff297230 */ /* 0x000fe40000004100 */
[C---:B------:R-:W-:Y:S01]  /*7280*/  FMUL.FTZ R130, R25.reuse, R130 ;  /* 0x0000008219827220 */ /* 0x040fe20000410000 */
[----:B------:R-:W-:Y:S01]  /*7290*/  HADD2.F32 R26, -RZ, R32.H0_H0 ;  /* 0x20000020ff1a7230 */ /* 0x000fe20000004100 */
[----:B------:R-:W-:Y:S01]  /*72a0*/  LOP3.LUT R15, R144, 0xff0000, R15, 0xf8, !PT ;  /* 0x00ff0000900f7812 */ /* 0x000fe200078ef80f */
[----:B------:R-:W-:Y:S02]  /*72b0*/  HADD2.F32 R24, -RZ, R28.H0_H0 ;  /* 0x2000001cff187230 */ /* 0x000fe40000004100 */
[-C--:B------:R-:W-:Y:S01]  /*72c0*/  FFMA.FTZ R145, R25, R42.reuse, -R142 ;  /* 0x0000002a19917223 */ /* 0x080fe2000001088e */
[----:B------:R-:W-:Y:S01]  /*72d0*/  FFMA.FTZ R144, R27, R42, R130 ;  /* 0x0000002a1b907223 */ /* 0x000fe20000010082 */
        /* <DEDUP_REMOVED lines=8> */
[----:B------:R-:W-:-:S02]  /*7360*/  HADD2.F32 R139, -RZ, R139.H1_H1 ;  /* 0x3000008bff8b7230 */ /* 0x000fc40000004100 */
[-C--:B------:R-:W-:Y:S01]  /*7370*/  FMUL.FTZ R27, R32, R141.reuse ;  /* 0x0000008d201b7220 */ /* 0x080fe20000410000 */
[----:B------:R-:W-:Y:S01]  /*7380*/  F2FP.F16.E4M3.UNPACK_B R25, R140.H1 ;  /* 0x0000008cff19723e */ /* 0x000fe200030006ff */
[C---:B------:R-:W-:Y:S01]  /*7390*/  FMUL.FTZ R41, R28.reuse, R141 ;  /* 0x0000008d1c297220 */ /* 0x040fe20000410000 */
[----:B------:R-:W-:Y:S01]  /*73a0*/  F2FP.F16.E4M3.UNPACK_B R26, R34.H1 ;  /* 0x00000022ff1a723e */ /* 0x000fe200030006ff */
[-C--:B------:R-:W-:Y:S01]  /*73b0*/  FFMA.FTZ R141, R28, R139.reuse, -R27 ;  /* 0x0000008b1c8d7223 */ /* 0x080fe2000001081b */
[----:B------:R-:W-:Y:S01]  /*73c0*/  F2FP.F16.E4M3.UNPACK_B R28, R138.H1 ;  /* 0x0000008aff1c723e */ /* 0x000fe200030006ff */
[--C-:B------:R-:W-:Y:S01]  /*73d0*/  HADD2.F32 R42, -RZ, R25.reuse.H0_H0 ;  /* 0x20000019ff2a7230 */ /* 0x100fe20000004100 */
[----:B------:R-:W-:Y:S01]  /*73e0*/  F2FP.F16.E4M3.UNPACK_B R24, R30.H1 ;  /* 0x0000001eff18723e */ /* 0x000fe200030006ff */
[----:B------:R-:W-:Y:S02]  /*73f0*/  HADD2.F32 R27, -RZ, R26.H0_H0 ;  /* 0x2000001aff1b7230 */ /* 0x000fe40000004100 */
[----:B------:R-:W-:Y:S01]  /*7400*/  FFMA.FTZ R142, R32, R139, R41 ;  /* 0x0000008b208e7223 */ /* 0x000fe20000010029 */
[----:B------:R-:W-:Y:S01]  /*7410*/  HADD2.F32 R41, -RZ, R25.H1_H1 ;  /* 0x30000019ff297230 */ /* 0x000fe20000004100 */
[----:B------:R-:W-:Y:S01]  /*7420*/  LOP3.LUT R13, R146, 0xff0000, R13, 0xf8, !PT ;  /* 0x00ff0000920d7812 */ /* 0x000fe200078ef80d */
[----:B------:R-:W-:-:S02]  /*7430*/  HADD2.F32 R25, -RZ, R24.H0_H0 ;  /* 0x20000018ff197230 */ /* 0x000fc40000004100 */
[----:B------:R-:W-:Y:S01]  /*7440*/  FMUL.FTZ R146, R27, R42 ;  /* 0x0000002a1b927220 */ /* 0x000fe20000410000 */
[----:B------:R-:W-:Y:S01]  /*7450*/  HADD2.F32 R32, -RZ, R28.H0_H0 ;  /* 0x2000001cff207230 */ /* 0x000fe20000004100 */
[----:B------:R-:W-:Y:S01]  /*7460*/  F2FP.F16.E4M3.UNPACK_B R140, R140 ;  /* 0x0000008cff8c723e */ /* 0x000fe200020006ff */
[----:B------:R-:W-:Y:S02]  /*7470*/  HADD2.F32 R26, -RZ, R26.H1_H1 ;  /* 0x3000001aff1a7230 */ /* 0x000fe40000004100 */
[C---:B------:R-:W-:Y:S01]  /*7480*/  FMUL.FTZ R42, R25.reuse, R42 ;  /* 0x0000002a192a7220 */ /* 0x040fe20000410000 */
[----:B------:R-:W-:Y:S02]  /*7490*/  HADD2.F32 R24, -RZ, R24.H1_H1 ;  /* 0x30000018ff187230 */ /* 0x000fe40000004100 */
[----:B------:R-:W-:Y:S01]  /*74a0*/  FFMA.FTZ R146, R25, R32, -R146 ;  /* 0x0000002019927223 */ /* 0x000fe20000010892 */
[----:B------:R-:W-:Y:S02]  /*74b0*/  HADD2.F32 R25, -RZ, R28.H1_H1 ;  /* 0x3000001cff197230 */ /* 0x000fe40000004100 */
[-C--:B------:R-:W-:Y:S01]  /*74c0*/  FMUL.FTZ R139, R26, R41.reuse ;  /* 0x000000291a8b7220 */ /* 0x080fe20000410000 */
[----:B------:R-:W-:Y:S01]  /*74d0*/  F2FP.F16.E4M3.UNPACK_B R34, R34 ;  /* 0x00000022ff22723e */ /* 0x000fe200020006ff */
[C---:B------:R-:W-:Y:S01]  /*74e0*/  FMUL.FTZ R41, R24.reuse, R41 ;  /* 0x0000002918297220 */ /* 0x040fe20000410000 */
[----:B------:R-:W-:Y:S01]  /*74f0*/  F2FP.F16.E4M3.UNPACK_B R30, R30 ;  /* 0x0000001eff1e723e */ /* 0x000fe200020006ff */
[----:B------:R-:W-:Y:S01]  /*7500*/  FFMA.FTZ R149, R24, R25, -R139 ;  /* 0x0000001918957223 */ /* 0x000fe2000001088b */
[----:B------:R-:W-:-:S02]  /*7510*/  HADD2.F32 R28, -RZ, R140.H0_H0 ;  /* 0x2000008cff1c7230 */ /* 0x000fc40000004100 */
[----:B------:R-:W-:Y:S01]  /*7520*/  FFMA.FTZ R151, R26, R25, R41 ;  /* 0x000000191a977223 */ /* 0x000fe20000010029 */
[----:B------:R-:W-:Y:S01]  /*7530*/  F2FP.F16.E4M3.UNPACK_B R138, R138 ;  /* 0x0000008aff8a723e */ /* 0x000fe200020006ff */
[----:B------:R-:W-:Y:S02]  /*7540*/  HADD2.F32 R25, -RZ, R34.H0_H0 ;  /* 0x20000022ff197230 */ /* 0x000fe40000004100 */
[----:B------:R-:W-:Y:S01]  /*7550*/  FFMA.FTZ R32, R27, R32, R42 ;  /* 0x000000201b207223 */ /* 0x000fe2000001002a */
[----:B------:R-:W-:Y:S01]  /*7560*/  HADD2.F32 R24, -RZ, R30.H0_H0 ;  /* 0x2000001eff187230 */ /* 0x000fe20000004100 */
[----:B------:R-:W-:Y:S01]  /*7570*/  F2FP.SATFINITE.E4M3.F32.PACK_AB_MERGE_C R143, R144, R143, RZ ;  /* 0x0000008f908f723e */ /* 0x000fe200048070ff */
[----:B------:R-:W-:Y:S02]  /*7580*/  HADD2.F32 R26, -RZ, R138.H0_H0 ;  /* 0x2000008aff1a7230 */ /* 0x000fe40000004100 */
[----:B------:R-:W-:Y:S01]  /*7590*/  FMUL.FTZ R139, R25, R28 ;  /* 0x0000001c198b7220 */ /* 0x000fe20000410000 */
[----:B------:R-:W-:-:S02]  /*75a0*/  HADD2.F32 R41, -RZ, R140.H1_H1 ;  /* 0x3000008cff297230 */ /* 0x000fc40000004100 */
[C---:B------:R-:W-:Y:S01]  /*75b0*/  FMUL.FTZ R28, R24.reuse, R28 ;  /* 0x0000001c181c7220 */ /* 0x040fe20000410000 */
[----:B------:R-:W-:Y:S02]  /*75c0*/  HADD2.F32 R34, -RZ, R34.H1_H1 ;  /* 0x30000022ff227230 */ /* 0x000fe40000004100 */
[-C--:B------:R-:W-:Y:S01]  /*75d0*/  FFMA.FTZ R139, R24, R26.reuse, -R139 ;  /* 0x0000001a188b7223 */ /* 0x080fe2000001088b */
[----:B------:R-:W-:Y:S02]  /*75e0*/  HADD2.F32 R30, -RZ, R30.H1_H1 ;  /* 0x3000001eff1e7230 */ /* 0x000fe40000004100 */
[----:B------:R-:W-:Y:S01]  /*75f0*/  FFMA.FTZ R42, R25, R26, R28 ;  /* 0x0000001a192a7223 */ /* 0x000fe2000001001c */
[----:B------:R-:W-:Y:S01]  /*7600*/  F2FP.SATFINITE.E4M3.F32.PACK_AB_MERGE_C R28, R145, R148, RZ ;  /* 0x00000094911c723e */ /* 0x000fe200048070ff */
[----:B------:R-:W-:Y:S02]  /*7610*/  HADD2.F32 R27, -RZ, R138.H1_H1 ;  /* 0x3000008aff1b7230 */ /* 0x000fe40000004100 */
[-C--:B------:R-:W-:Y:S01]  /*7620*/  FMUL.FTZ R147, R34, R41.reuse ;  /* 0x0000002922937220 */ /* 0x080fe20000410000 */
[----:B------:R-:W-:Y:S01]  /*7630*/  FMUL.FTZ R41, R30, R41 ;  /* 0x000000291e297220 */ /* 0x000fe20000410000 */
[----:B------:R-:W-:-:S02]  /*7640*/  F2FP.SATFINITE.E4M3.F32.PACK_AB_MERGE_C R28, R141, R130, R28 ;  /* 0x000000828d1c723e */ /* 0x000fc4000480701c */
[----:B------:R-:W-:Y:S01]  /*7650*/  F2FP.F16.E4M3.UNPACK_B R26, R33 ;  /* 0x00000021ff1a723e */ /* 0x000fe200020006ff */
[----:B------:R-:W-:Y:S01]  /*7660*/  FFMA.FTZ R30, R30, R27, -R147 ;  /* 0x0000001b1e1e7223 */ /* 0x000fe20000010893 */
[----:B------:R-:W-:Y:S01]  /*7670*/  F2FP.F16.E4M3.UNPACK_B R130, R15 ;  /* 0x0000000fff82723e */ /* 0x000fe200020006ff */
[----:B------:R-:W-:Y:S01]  /*7680*/  FFMA.FTZ R147, R34, R27, R41 ;  /* 0x0000001b22937223 */ /* 0x000fe20000010029 */
[----:B------:R-:W-:Y:S01]  /*7690*/  F2FP.SATFINITE.E4M3.F32.PACK_AB_MERGE_C R34, R151, R32, RZ ;  /* 0x000000209722723e */ /* 0x000fe200048070ff */
[----:B------:R-:W-:Y:S01]  /*76a0*/  HADD2.F32 R27, -RZ, R26.H0_H0 ;  /* 0x2000001aff1b7230 */ /* 0x000fe20000004100 */
[----:B------:R-:W-:Y:S01]  /*76b0*/  F2FP.F16.E4M3.UNPACK_B R24, R29 ;  /* 0x0000001dff18723e */ /* 0x000fe200020006ff */
[----:B------:R-:W-:Y:S01]  /*76c0*/  HADD2.F32 R138, -RZ, R130.H0_H0 ;  /* 0x20000082ff8a7230 */ /* 0x000fe20000004100 */
[----:B------:R-:W-:Y:S01]  /*76d0*/  F2FP.F16.E4M3.UNPACK_B R41, R14 ;  /* 0x0000000eff29723e */ /* 0x000fe200020006ff */
[----:B------:R-:W-:Y:S01]  /*76e0*/  HADD2.F32 R26, -RZ, R26.H1_H1 ;  /* 0x3000001aff1a7230 */ /* 0x000fe20000004100 */
[----:B------:R-:W-:Y:S01]  /*76f0*/  F2FP.SATFINITE.E4M3.F32.PACK_AB_MERGE_C R34, R147, R42, R34 ;  /* 0x0000002a9322723e */ /* 0x000fe20004807022 */
[----:B------:R-:W-:Y:S01]  /*7700*/  HADD2.F32 R25, -RZ, R24.H0_H0 ;  /* 0x20000018ff197230 */ /* 0x000fe20000004100 */
[----:B------:R-:W-:Y:S01]  /*7710*/  F2FP.SATFINITE.E4M3.F32.PACK_AB_MERGE_C R32, R142, R131, R143 ;  /* 0x000000838e20723e */ /* 0x000fe2000480708f */
[----:B------:R-:W-:-:S02]  /*7720*/  HADD2.F32 R42, -RZ, R41.H0_H0 ;  /* 0x20000029ff2a7230 */ /* 0x000fc40000004100 */
[----:B------:R-:W-:Y:S01]  /*7730*/  FMUL.FTZ R140, R27, R138 ;  /* 0x0000008a1b8c7220 */ /* 0x000fe20000410000 */
[----:B------:R-:W-:Y:S01]  /*7740*/  HADD2.F32 R131, -RZ, R130.H1_H1 ;  /* 0x30000082ff837230 */ /* 0x000fe20000004100 */
[----:B------:R-:W-:Y:S01]  /*7750*/  F2FP.SATFINITE.E4M3.F32.PACK_AB_MERGE_C R146, R149, R146, RZ ;  /* 0x000000929592723e */ /* 0x000fe200048070ff */
[C---:B------:R-:W-:Y:S01]  /*7760*/  FMUL.FTZ R138, R25.reuse, R138 ;  /* 0x0000008a198a7220 */ /* 0x040fe20000410000 */
[-C--:B------:R-:W-:Y:S01]  /*7770*/  FFMA.FTZ R140, R25, R42.reuse, -R140 ;  /* 0x0000002a198c7223 */ /* 0x080fe2000001088c */
[----:B------:R-:W-:Y:S02]  /*7780*/  HADD2.F32 R24, -RZ, R24.H1_H1 ;  /* 0x30000018ff187230 */ /* 0x000fe40000004100 */
[----:B------:R-:W-:Y:S01]  /*7790*/  FMUL.FTZ R25, R26, R131 ;  /* 0x000000831a197220 */ /* 0x000fe20000410000 */
[----:B------:R-:W-:Y:S01]  /*77a0*/  HADD2.F32 R41, -RZ, R41.H1_H1 ;  /* 0x30000029ff297230 */ /* 0x000fe20000004100 */
[----:B------:R-:W-:Y:S01]  /*77b0*/  F2FP.SATFINITE.E4M3.F32.PACK_AB_MERGE_C R30, R30, R139, R146 ;  /* 0x0000008b1e1e723e */ /* 0x000fe20004807092 */
[----:B------:R-:W-:Y:S01]  /*77c0*/  FFMA.FTZ R138, R27, R42, R138 ;  /* 0x0000002a1b8a7223 */ /* 0x000fe2000001008a */
[----:B------:R-:W-:Y:S01]  /*77d0*/  F2FP.F16.E4M3.UNPACK_B R29, R29.H1 ;  /* 0x0000001dff1d723e */ /* 0x000fe200030006ff */
[C---:B------:R-:W-:Y:S01]  /*77e0*/  FMUL.FTZ R131, R24.reuse, R131 ;  /* 0x0000008318837220 */ /* 0x040fe20000410000 */
[----:B------:R-:W-:Y:S01]  /*77f0*/  FFMA.FTZ R139, R24, R41, -R25 ;  /* 0x00000029188b7223 */ /* 0x000fe20000010819 */
[----:B------:R-:W-:-:S02]  /*7800*/  F2FP.F16.E4M3.UNPACK_B R33, R33.H1 ;  /* 0x00000021ff21723e */ /* 0x000fc400030006ff */
[----:B------:R-:W-:Y:S01]  /*7810*/  F2FP.F16.E4M3.UNPACK_B R25, R15.H1 ;  /* 0x0000000fff19723e */ /* 0x000fe200030006ff */
[----:B------:R-:W-:Y:S01]  /*7820*/  FFMA.FTZ R141, R26, R41, R131 ;  /* 0x000000291a8d7223 */ /* 0x000fe20000010083 */
[----:B------:R-:W-:Y:S01]  /*7830*/  HADD2.F32 R15, -RZ, R29.H0_H0 ;  /* 0x2000001dff0f7230 */ /* 0x000fe20000004100 */
[----:B------:R-:W-:Y:S01]  /*7840*/  F2FP.F16.E4M3.UNPACK_B R14, R14.H1 ;  /* 0x0000000eff0e723e */ /* 0x000fe200030006ff */
[----:B------:R-:W-:Y:S01]  /*7850*/  HADD2.F32 R24, -RZ, R33.H0_H0 ;  /* 0x20000021ff187230 */ /* 0x000fe20000004100 */
[----:B------:R-:W-:Y:S01]  /*7860*/  F2FP.F16.E4M3.UNPACK_B R41, R13 ;  /* 0x0000000dff29723e */ /* 0x000fe200020006ff */
[----:B------:R-:W-:Y:S02]  /*7870*/  HADD2.F32 R26, -RZ, R25.H0_H0 ;  /* 0x20000019ff1a7230 */ /* 0x000fe40000004100 */
[----:B------:R-:W-:Y:S02]  /*7880*/  HADD2.F32 R33, -RZ, R33.H1_H1 ;  /* 0x30000021ff217230 */ /* 0x000fe40000004100 */
[----:B------:R-:W-:-:S02]  /*7890*/  HADD2.F32 R42, -RZ, R25.H1_H1 ;  /* 0x30000019ff2a7230 */ /* 0x000fc40000004100 */
[CC--:B------:R-:W-:Y:S01]  /*78a0*/  FMUL.FTZ R130, R24.reuse, R26.reuse ;  /* 0x0000001a18827220 */ /* 0x0c0fe20000410000 */
[----:B------:R-:W-:Y:S02]  /*78b0*/  HADD2.F32 R29, -RZ, R29.H1_H1 ;  /* 0x3000001dff1d7230 */ /* 0x000fe40000004100 */
[----:B------:R-:W-:Y:S01]  /*78c0*/  FMUL.FTZ R27, R15, R26 ;  /* 0x0000001a0f1b7220 */ /* 0x000fe20000410000 */
[--C-:B------:R-:W-:Y:S02]  /*78d0*/  HADD2.F32 R25, -RZ, R14.reuse.H0_H0 ;  /* 0x2000000eff197230 */ /* 0x100fe40000004100 */
[----:B------:R-:W-:Y:S02]  /*78e0*/  HADD2.F32 R26, -RZ, R14.H1_H1 ;  /* 0x3000000eff1a7230 */ /* 0x000fe40000004100 */
        /* <DEDUP_REMOVED lines=10> */
[----:B------:R-:W-:Y:S01]  /*7990*/  HADD2.F32 R26, -RZ, R25.H0_H0 ;  /* 0x20000019ff1a7230 */ /* 0x000fe20000004100 */
[----:B------:R-:W-:Y:S01]  /*79a0*/  F2FP.F16.E4M3.UNPACK_B R42, R13.H1 ;  /* 0x0000000dff2a723e */ /* 0x000fe200030006ff */
[--C-:B------:R-:W-:Y:S01]  /*79b0*/  HADD2.F32 R15, -RZ, R14.reuse.H0_H0 ;  /* 0x2000000eff0f7230 */ /* 0x100fe20000004100 */
        /* <DEDUP_REMOVED lines=14> */
[----:B------:R-:W-:Y:S01]  /*7aa0*/  FFMA.FTZ R147, R26, R29, R147 ;  /* 0x0000001d1a937223 */ /* 0x000fe20000010093 */
[----:B------:R-:W-:Y:S02]  /*7ab0*/  HADD2.F32 R42, -RZ, R42.H1_H1 ;  /* 0x3000002aff2a7230 */ /* 0x000fe40000004100 */
[----:B------:R-:W-:Y:S01]  /*7ac0*/  FFMA.FTZ R131, R12, R33, R131 ;  /* 0x000000210c837223 */ /* 0x000fe20000010083 */
[----:B------:R-:W-:Y:S02]  /*7ad0*/  HADD2.F32 R31, -RZ, R31.H1_H1 ;  /* 0x3000001fff1f7230 */ /* 0x000fe40000004100 */
[----:B------:R-:W-:Y:S01]  /*7ae0*/  FFMA.FTZ R146, R15, R29, -R146 ;  /* 0x0000001d0f927223 */ /* 0x000fe20000010892 */
        /* <DEDUP_REMOVED lines=21> */
.L_x_1215:
[----:B------:R-:W-:Y:S05]  /*7c40*/  BSYNC B2 ;  /* 0x0000000000027941 */ /* 0x000fea0003800000 */
.L_x_1214:
        /* <DEDUP_REMOVED lines=11> */
.L_x_1213:
[----:B------:R-:W-:Y:S05]  /*7d00*/  BSYNC B1 ;  /* 0x0000000000017941 */ /* 0x000fea0003800000 */
.L_x_1212:
[----:B------:R-:W-:Y:S01]  /*7d10*/  ISETP.GE.OR P3, PT, R235, R120, P0 ;  /* 0x00000078eb00720c */ /* 0x000fe20000766670 */
[-C--:B--23--:R-:W-:Y:S02]  /*7d20*/  IMAD R12, R109, R126.reuse, RZ ;  /* 0x0000007e6d0c7224 */ /* 0x08cfe400078e02ff */
[----:B------:R-:W-:-:S04]  /*7d30*/  IMAD.WIDE.U32 R124, R235, R126, R124 ;  /* 0x0000007eeb7c7225 */ /* 0x000fc800078e007c */
[----:B------:R-:W-:-:S06]  /*7d40*/  IMAD R33, R235, R127, R12 ;  /* 0x0000007feb217224 */ /* 0x000fcc00078e020c */
[----:B------:R-:W-:Y:S05]  /*7d50*/  @P3 BRA `(.L_x_1198) ;  /* 0x0000001400083947 */ /* 0x000fea0003800000 */
[----:B-1----:R-:W1:Y:S01]  /*7d60*/  LDC.64 R30, c[0x0][0x2d8] ;  /* 0x0000b600ff1e7b82 */ /* 0x002e620000000a00 */
[----:B------:R-:W-:Y:S01]  /*7d70*/  IMAD.IADD R33, R125, 0x1, R33 ;  /* 0x000000017d217824 */ /* 0x000fe200078e0221 */
[----:B------:R-:W-:Y:S01]  /*7d80*/  IADD3 R29, P3, P4, R66, R124, R87 ;  /* 0x0000007c421d7210 */ /* 0x000fe20007c7e057 */
[----:B------:R-:W-:Y:S01]  /*7d90*/  BSSY B1, `(.L_x_1216) ;  /* 0x00000e5000017945 */ /* 0x000fe20003800000 */
[----:B------:R-:W-:Y:S02]  /*7da0*/  ISETP.NE.AND P6, PT, R116, RZ, PT ;  /* 0x000000ff7400720c */ /* 0x000fe40003fc5270 */
[----:B------:R-:W-:Y:S02]  /*7db0*/  IADD3.X R12, R84, R33, R85, P3, P4 ;  /* 0x00000021540c7210 */ /* 0x000fe40001fe8455 */
[----:B------:R-:W-:Y:S02]  /*7dc0*/  SEL R137, R102, R137, !P6 ;  /* 0x0000008966897207 */ /* 0x000fe40007000000 */
[----:B-1----:R-:W-:-:S05]  /*7dd0*/  IADD3 R28, P3, R29, R30, RZ ;  /* 0x0000001e1d1c7210 */ /* 0x002fca0007f7e0ff */
[----:B------:R-:W-:Y:S01]  /*7de0*/  IMAD.X R29, R12, 0x1, R31, P3 ;  /* 0x000000010c1d7824 */ /* 0x000fe200018e061f */
[----:B------:R-:W-:-:S04]  /*7df0*/  SHF.R.S32.HI R12, RZ, 0x1f, R137 ;  /* 0x0000001fff0c7819 */ /* 0x000fc80000011489 */
[----:B------:R-:W-:-:S04]  /*7e00*/  LEA.HI R137, R12, R137, RZ, 0x5 ;  /* 0x000000890c897211 */ /* 0x000fc800078f28ff */
        /* <DEDUP_REMOVED lines=18> */
[----:B------:R-:W-:-:S02]  /*7f30*/  SHF.R.U32.HI R34, RZ, 0x8, R9 ;  /* 0x00000008ff227819 */ /* 0x000fc40000011609 */
[----:B------:R-:W-:Y:S02]  /*7f40*/  LOP3.LUT R6, R7, 0xff0000ff, RZ, 0xc0, !PT ;  /* 0xff0000ff07067812 */ /* 0x000fe400078ec0ff */
[----:B------:R-:W-:Y:S01]  /*7f50*/  SHF.R.U32.HI R36, RZ, 0x10, R7 ;  /* 0x00000010ff247819 */ /* 0x000fe20000011607 */
[----:B------:R-:W-:Y:S01]  /*7f60*/  IMAD.SHL.U32 R7, R37, 0x100, RZ ;  /* 0x0000010025077824 */ /* 0x000fe200078e00ff */
[----:B------:R-:W-:Y:S01]  /*7f70*/  LOP3.LUT R4, R4, 0xff00, R5, 0xf8, !PT ;  /* 0x0000ff0004047812 */ /* 0x000fe200078ef805 */
[----:B------:R-:W-:Y:S01]  /*7f80*/  IMAD.U32 R5, R38, 0x10000, RZ ;  /* 0x0001000026057824 */ /* 0x000fe200078e00ff */
[----:B------:R-:W-:Y:S02]  /*7f90*/  LOP3.LUT R10, R11, 0xff0000ff, RZ, 0xc0, !PT ;  /* 0xff0000ff0b0a7812 */ /* 0x000fe400078ec0ff */
[----:B------:R-:W-:Y:S01]  /*7fa0*/  SHF.R.U32.HI R42, RZ, 0x10, R11 ;  /* 0x00000010ff2a7819 */ /* 0x000fe2000001160b */
[----:B------:R-:W-:Y:S01]  /*7fb0*/  IMAD.SHL.U32 R11, R32, 0x100, RZ ;  /* 0x00000100200b7824 */ /* 0x000fe200078e00ff */
[----:B------:R-:W-:-:S02]  /*7fc0*/  LOP3.LUT R8, R9, 0xff0000ff, RZ, 0xc0, !PT ;  /* 0xff0000ff09087812 */ /* 0x000fc400078ec0ff */
[----:B------:R-:W-:Y:S01]  /*7fd0*/  SHF.R.U32.HI R40, RZ, 0x10, R9 ;  /* 0x00000010ff287819 */ /* 0x000fe20000011609 */
[----:B------:R-:W-:Y:S01]  /*7fe0*/  IMAD.SHL.U32 R9, R34, 0x100, RZ ;  /* 0x0000010022097824 */ /* 0x000fe200078e00ff */
[----:B------:R-:W-:Y:S01]  /*7ff0*/  LOP3.LUT R7, R6, 0xff00, R7, 0xf8, !PT ;  /* 0x0000ff0006077812 */ /* 0x000fe200078ef807 */
[----:B------:R-:W-:Y:S01]  /*8000*/  IMAD.U32 R42, R42, 0x10000, RZ ;  /* 0x000100002a2a7824 */ /* 0x000fe200078e00ff */
[----:B------:R-:W-:Y:S01]  /*8010*/  LOP3.LUT R6, R4, 0xff0000, R5, 0xf8, !PT ;  /* 0x00ff000004067812 */ /* 0x000fe200078ef805 */
[----:B------:R-:W-:Y:S01]  /*8020*/  IMAD.U32 R4, R36, 0x10000, RZ ;  /* 0x0001000024047824 */ /* 0x000fe200078e00ff */
[----:B------:R-:W-:Y:S01]  /*8030*/  LOP3.LUT R39, R10, 0xff00, R11, 0xf8, !PT ;  /* 0x0000ff000a277812 */ /* 0x000fe200078ef80b */
[----:B------:R-:W-:Y:S01]  /*8040*/  IMAD.U32 R40, R40, 0x10000, RZ ;  /* 0x0001000028287824 */ /* 0x000fe200078e00ff */
[----:B------:R-:W-:Y:S02]  /*8050*/  LOP3.LUT R37, R8, 0xff00, R9, 0xf8, !PT ;  /* 0x0000ff0008257812 */ /* 0x000fe400078ef809 */
[----:B------:R-:W-:-:S02]  /*8060*/  F2FP.F16.E4M3.UNPACK_B R36, R128.H1 ;  /* 0x00000080ff24723e */ /* 0x000fc400030006ff */
[----:B--2---:R-:W-:Y:S02]  /*8070*/  F2FP.F16.E4M3.UNPACK_B R10, R24.H1 ;  /* 0x00000018ff0a723e */ /* 0x004fe400030006ff */
[----:B-1----:R-:W-:Y:S01]  /*8080*/  F2FP.F16.E4M3.UNPACK_B R8, R12.H1 ;  /* 0x0000000cff08723e */ /* 0x002fe200030006ff */
[----:B------:R-:W-:Y:S01]  /*8090*/  HADD2.F32 R38, -RZ, R36.H0_H0 ;  /* 0x20000024ff267230 */ /* 0x000fe20000004100 */
[----:B------:R-:W-:Y:S01]  /*80a0*/  F2FP.F16.E4M3.UNPACK_B R32, R136.H1 ;  /* 0x00000088ff20723e */ /* 0x000fe200030006ff */
[----:B------:R-:W-:Y:S01]  /*80b0*/  HADD2.F32 R11, -RZ, R10.H0_H0 ;  /* 0x2000000aff0b7230 */ /* 0x000fe20000004100 */
[----:B------:R-:W-:Y:S01]  /*80c0*/  LOP3.LUT R4, R7, 0xff0000, R4, 0xf8, !PT ;  /* 0x00ff000007047812 */ /* 0x000fe200078ef804 */
[----:B------:R-:W-:Y:S01]  /*80d0*/  HADD2.F32 R9, -RZ, R8.H0_H0 ;  /* 0x20000008ff097230 */ /* 0x000fe20000004100 */
[----:B------:R-:W-:Y:S01]  /*80e0*/  LOP3.LUT R7, R37, 0xff0000, R40, 0xf8, !PT ;  /* 0x00ff000025077812 */ /* 0x000fe200078ef828 */
[----:B------:R-:W-:Y:S02]  /*80f0*/  HADD2.F32 R34, -RZ, R32.H0_H0 ;  /* 0x20000020ff227230 */ /* 0x000fe40000004100 */
[----:B------:R-:W-:Y:S01]  /*8100*/  FMUL.FTZ R126, R11, R38 ;  /* 0x000000260b7e7220 */ /* 0x000fe20000410000 */
[----:B------:R-:W-:-:S02]  /*8110*/  HADD2.F32 R36, -RZ, R36.H1_H1 ;  /* 0x30000024ff247230 */ /* 0x000fc40000004100 */
[C---:B------:R-:W-:Y:S01]  /*8120*/  FMUL.FTZ R38, R9.reuse, R38 ;  /* 0x0000002609267220 */ /* 0x040fe20000410000 */
[----:B------:R-:W-:Y:S01]  /*8130*/  F2FP.F16.E4M3.UNPACK_B R128, R128 ;  /* 0x00000080ff80723e */ /* 0x000fe200020006ff */
[----:B------:R-:W-:Y:S01]  /*8140*/  FFMA.FTZ R126, R9, R34, -R126 ;  /* 0x00000022097e7223 */ /* 0x000fe2000001087e */
[----:B------:R-:W-:Y:S01]  /*8150*/  F2FP.F16.E4M3.UNPACK_B R24, R24 ;  /* 0x00000018ff18723e */ /* 0x000fe200020006ff */
[----:B------:R-:W-:Y:S01]  /*8160*/  FFMA.FTZ R40, R11, R34, R38 ;  /* 0x000000220b287223 */ /* 0x000fe20000010026 */
[----:B------:R-:W-:Y:S01]  /*8170*/  HADD2.F32 R11, -RZ, R10.H1_H1 ;  /* 0x3000000aff0b7230 */ /* 0x000fe20000004100 */
[----:B------:R-:W-:Y:S01]  /*8180*/  F2FP.F16.E4M3.UNPACK_B R12, R12 ;  /* 0x0000000cff0c723e */ /* 0x000fe200020006ff */
[----:B------:R-:W-:Y:S01]  /*8190*/  HADD2.F32 R9, -RZ, R8.H1_H1 ;  /* 0x30000008ff097230 */ /* 0x000fe20000004100 */
[----:B------:R-:W-:Y:S01]  /*81a0*/  F2FP.F16.E4M3.UNPACK_B R136, R136 ;  /* 0x00000088ff88723e */ /* 0x000fe200020006ff */
[----:B------:R-:W-:Y:S02]  /*81b0*/  HADD2.F32 R32, -RZ, R32.H1_H1 ;  /* 0x30000020ff207230 */ /* 0x000fe40000004100 */
[----:B------:R-:W-:Y:S01]  /*81c0*/  FMUL.FTZ R34, R11, R36 ;  /* 0x000000240b227220 */ /* 0x000fe20000410000 */
[----:B------:R-:W-:-:S02]  /*81d0*/  HADD2.F32 R37, -RZ, R128.H0_H0 ;  /* 0x20000080ff257230 */ /* 0x000fc40000004100 */
[----:B------:R-:W-:Y:S01]  /*81e0*/  FMUL.FTZ R36, R9, R36 ;  /* 0x0000002409247220 */ /* 0x000fe20000410000 */
[----:B------:R-:W-:Y:S01]  /*81f0*/  HADD2.F32 R10, -RZ, R24.H0_H0 ;  /* 0x20000018ff0a7230 */ /* 0x000fe20000004100 */
[----:B------:R-:W-:Y:S01]  /*8200*/  LOP3.LUT R5, R39, 0xff0000, R42, 0xf8, !PT ;  /* 0x00ff000027057812 */ /* 0x000fe200078ef82a */
[----:B------:R-:W-:Y:S02]  /*8210*/  HADD2.F32 R8, -RZ, R12.H0_H0 ;  /* 0x2000000cff087230 */ /* 0x000fe40000004100 */
[-C--:B------:R-:W-:Y:S01]  /*8220*/  FFMA.FTZ R43, R9, R32.reuse, -R34 ;  /* 0x00000020092b7223 */ /* 0x080fe20000010822 */
[----:B------:R-:W-:Y:S02]  /*8230*/  HADD2.F32 R9, -RZ, R136.H0_H0 ;  /* 0x20000088ff097230 */ /* 0x000fe40000004100 */
[-C--:B------:R-:W-:Y:S01]  /*8240*/  FMUL.FTZ R39, R10, R37.reuse ;  /* 0x000000250a277220 */ /* 0x080fe20000410000 */
[----:B------:R-:W-:Y:S01]  /*8250*/  FFMA.FTZ R127, R11, R32, R36 ;  /* 0x000000200b7f7223 */ /* 0x000fe20000010024 */
[----:B------:R-:W-:Y:S01]  /*8260*/  FMUL.FTZ R37, R8, R37 ;  /* 0x0000002508257220 */ /* 0x000fe20000410000 */
[----:B------:R-:W-:-:S02]  /*8270*/  HADD2.F32 R11, -RZ, R128.H1_H1 ;  /* 0x30000080ff0b7230 */ /* 0x000fc40000004100 */
[-C--:B------:R-:W-:Y:S01]  /*8280*/  FFMA.FTZ R39, R8, R9.reuse, -R39 ;  /* 0x0000000908277223 */ /* 0x080fe20000010827 */
[----:B------:R-:W-:Y:S02]  /*8290*/  HADD2.F32 R24, -RZ, R24.H1_H1 ;  /* 0x30000018ff187230 */ /* 0x000fe40000004100 */
        /* <DEDUP_REMOVED lines=16> */
[----:B------:R-:W-:Y:S02]  /*83a0*/  HADD2.F32 R37, -RZ, R32.H1_H1 ;  /* 0x30000020ff257230 */ /* 0x000fe40000004100 */
[-C--:B------:R-:W-:Y:S01]  /*83b0*/  FMUL.FTZ R32, R11, R34.reuse ;  /* 0x000000220b207220 */ /* 0x080fe20000410000 */
[----:B------:R-:W-:Y:S02]  /*83c0*/  HADD2.F32 R24, -RZ, R12.H0_H0 ;  /* 0x2000000cff187230 */ /* 0x000fe40000004100 */
[----:B------:R-:W-:Y:S01]  /*83d0*/  FMUL.FTZ R42, R9, R34 ;  /* 0x00000022092a7220 */ /* 0x000fe20000410000 */
[----:B------:R-:W-:Y:S01]  /*83e0*/  HADD2.F32 R10, -RZ, R10.H1_H1 ;  /* 0x3000000aff0a7230 */ /* 0x000fe20000004100 */
[----:B------:R-:W-:Y:S01]  /*83f0*/  F2FP.F16.E4M3.UNPACK_B R14, R14 ;  /* 0x0000000eff0e723e */ /* 0x000fe200020006ff */
[----:B------:R-:W-:-:S02]  /*8400*/  HADD2.F32 R8, -RZ, R8.H1_H1 ;  /* 0x30000008ff087230 */ /* 0x000fc40000004100 */
[----:B------:R-:W-:Y:S01]  /*8410*/  FFMA.FTZ R34, R9, R24, -R32 ;  /* 0x0000001809227223 */ /* 0x000fe20000010820 */
[----:B------:R-:W-:Y:S02]  /*8420*/  HADD2.F32 R9, -RZ, R12.H1_H1 ;  /* 0x3000000cff097230 */ /* 0x000fe40000004100 */
[-C--:B------:R-:W-:Y:S01]  /*8430*/  FMUL.FTZ R131, R10, R37.reuse ;  /* 0x000000250a837220 */ /* 0x080fe20000410000 */
[----:B------:R-:W-:Y:S02]  /*8440*/  HADD2.F32 R12, -RZ, R132.H0_H0 ;  /* 0x20000084ff0c7230 */ /* 0x000fe40000004100 */
[C---:B------:R-:W-:Y:S01]  /*8450*/  FMUL.FTZ R37, R8.reuse, R37 ;  /* 0x0000002508257220 */ /* 0x040fe20000410000 */
[----:B------:R-:W-:Y:S01]  /*8460*/  F2FP.F16.E4M3.UNPACK_B R134, R134 ;  /* 0x00000086ff86723e */ /* 0x000fe200020006ff */
[-C--:B------:R-:W-:Y:S01]  /*8470*/  FFMA.FTZ R139, R8, R9.reuse, -R131 ;  /* 0x00000009088b7223 */ /* 0x080fe20000010883 */
[----:B------:R-:W-:Y:S02]  /*8480*/  HADD2.F32 R8, -RZ, R14.H0_H0 ;  /* 0x2000000eff087230 */ /* 0x000fe40000004100 */
[----:B------:R-:W-:Y:S01]  /*8490*/  FFMA.FTZ R141, R10, R9, R37 ;  /* 0x000000090a8d7223 */ /* 0x000fe20000010025 */
[----:B------:R-:W-:-:S02]  /*84a0*/  HADD2.F32 R9, -RZ, R26.H0_H0 ;  /* 0x2000001aff097230 */ /* 0x000fc40000004100 */
[----:B------:R-:W-:Y:S01]  /*84b0*/  FFMA.FTZ R42, R11, R24, R42 ;  /* 0x000000180b2a7223 */ /* 0x000fe2000001002a */
[----:B------:R-:W-:Y:S01]  /*84c0*/  HADD2.F32 R37, -RZ, R132.H1_H1 ;  /* 0x30000084ff257230 */ /* 0x000fe20000004100 */
[----:B------:R-:W-:Y:S01]  /*84d0*/  F2FP.F16.E4M3.UNPACK_B R24, R7 ;  /* 0x00000007ff18723e */ /* 0x000fe200020006ff */
[----:B------:R-:W-:Y:S02]  /*84e0*/  HADD2.F32 R26, -RZ, R26.H1_H1 ;  /* 0x3000001aff1a7230 */ /* 0x000fe40000004100 */
[-C--:B------:R-:W-:Y:S01]  /*84f0*/  FMUL.FTZ R131, R9, R12.reuse ;  /* 0x0000000c09837220 */ /* 0x080fe20000410000 */
[----:B------:R-:W-:Y:S02]  /*8500*/  HADD2.F32 R10, -RZ, R134.H0_H0 ;  /* 0x20000086ff0a7230 */ /* 0x000fe40000004100 */
[----:B------:R-:W-:Y:S01]  /*8510*/  FMUL.FTZ R12, R8, R12 ;  /* 0x0000000c080c7220 */ /* 0x000fe20000410000 */
[----:B------:R-:W-:Y:S02]  /*8520*/  HADD2.F32 R14, -RZ, R14.H1_H1 ;  /* 0x3000000eff0e7230 */ /* 0x000fe40000004100 */
[----:B------:R-:W-:Y:S01]  /*8530*/  FMUL.FTZ R137, R26, R37 ;  /* 0x000000251a897220 */ /* 0x000fe20000410000 */
[----:B------:R-:W-:-:S02]  /*8540*/  HADD2.F32 R11, -RZ, R134.H1_H1 ;  /* 0x30000086ff0b7230 */ /* 0x000fc40000004100 */
[-C--:B------:R-:W-:Y:S01]  /*8550*/  FFMA.FTZ R131, R8, R10.reuse, -R131 ;  /* 0x0000000a08837223 */ /* 0x080fe20000010883 */
[----:B------:R-:W-:Y:S01]  /*8560*/  FFMA.FTZ R32, R9, R10, R12 ;  /* 0x0000000a09207223 */ /* 0x000fe2000001000c */
[C---:B------:R-:W-:Y:S01]  /*8570*/  FMUL.FTZ R37, R14.reuse, R37 ;  /* 0x000000250e257220 */ /* 0x040fe20000410000 */
        /* <DEDUP_REMOVED lines=14> */
[----:B------:R-:W-:-:S02]  /*8660*/  HADD2.F32 R10, -RZ, R10.H1_H1 ;  /* 0x3000000aff0a7230 */ /* 0x000fc40000004100 */
[C---:B------:R-:W-:Y:S01]  /*8670*/  FMUL.FTZ R26, R9.reuse, R26 ;  /* 0x0000001a091a7220 */ /* 0x040fe20000410000 */
[----:B------:R-:W-:Y:S02]  /*8680*/  HADD2.F32 R37, -RZ, R24.H1_H1 ;  /* 0x30000018ff257230 */ /* 0x000fe40000004100 */
[----:B------:R-:W-:Y:S01]  /*8690*/  FFMA.FTZ R32, R9, R14, -R32 ;  /* 0x0000000e09207223 */ /* 0x000fe20000010820 */
[----:B------:R-:W-:Y:S01]  /*86a0*/  F2FP.SATFINITE.E4M3.F32.PACK_AB_MERGE_C R43, R43, R126, RZ ;  /* 0x0000007e2b2b723e */ /* 0x000fe200048070ff */
[----:B------:R-:W-:Y:S02]  /*86b0*/  HADD2.F32 R8, -RZ, R8.H1_H1 ;  /* 0x30000008ff087230 */ /* 0x000fe40000004100 */
[----:B------:R-:W-:Y:S01]  /*86c0*/  FFMA.FTZ R26, R11, R14, R26 ;  /* 0x0000000e0b1a7223 */ /* 0x000fe2000001001a */
[----:B------:R-:W-:Y:S02]  /*86d0*/  HADD2.F32 R9, -RZ, R12.H1_H1 ;  /* 0x3000000cff097230 */ /* 0x000fe40000004100 */
[-C--:B------:R-:W-:Y:S01]  /*86e0*/  FMUL.FTZ R11, R10, R37.reuse ;  /* 0x000000250a0b7220 */ /* 0x080fe20000410000 */
[----:B------:R-:W-:Y:S01]  /*86f0*/  F2FP.SATFINITE.E4M3.F32.PACK_AB_MERGE_C R127, R127, R40, RZ ;  /* 0x000000287f7f723e */ /* 0x000fe200048070ff */
[----:B------:R-:W-:Y:S01]  /*8700*/  FMUL.FTZ R37, R8, R37 ;  /* 0x0000002508257220 */ /* 0x000fe20000410000 */
[----:B------:R-:W-:Y:S01]  /*8710*/  F2FP.SATFINITE.E4M3.F32.PACK_AB_MERGE_C R40, R38, R39, R43 ;  /* 0x000000272628723e */ /* 0x000fe2000480702b */
[----:B------:R-:W-:Y:S01]  /*8720*/  FFMA.FTZ R39, R8, R9, -R11 ;  /* 0x0000000908277223 */ /* 0x000fe2000001080b */
[----:B------:R-:W-:-:S02]  /*8730*/  F2FP.F16.E4M3.UNPACK_B R13, R13.H1 ;  /* 0x0000000dff0d723e */ /* 0x000fc400030006ff */
[----:B------:R-:W-:Y:S02]  /*8740*/  F2FP.F16.E4M3.UNPACK_B R25, R25.H1 ;  /* 0x00000019ff19723e */ /* 0x000fe400030006ff */
[----:B------:R-:W-:Y:S01]  /*8750*/  F2FP.F16.E4M3.UNPACK_B R11, R7.H1 ;  /* 0x00000007ff0b723e */ /* 0x000fe200030006ff */
[----:B------:R-:W-:Y:S01]  /*8760*/  HADD2.F32 R7, -RZ, R13.H0_H0 ;  /* 0x2000000dff077230 */ /* 0x000fe20000004100 */
[----:B------:R-:W-:Y:S01]  /*8770*/  F2FP.SATFINITE.E4M3.F32.PACK_AB_MERGE_C R126, R41, R36, R127 ;  /* 0x00000024297e723e */ /* 0x000fe2000480707f */
[----:B------:R-:W-:Y:S01]  /*8780*/  FFMA.FTZ R41, R10, R9, R37 ;  /* 0x000000090a297223 */ /* 0x000fe20000010025 */
[----:B------:R-:W-:Y:S01]  /*8790*/  HADD2.F32 R8, -RZ, R25.H0_H0 ;  /* 0x20000019ff087230 */ /* 0x000fe20000004100 */
[----:B------:R-:W-:Y:S01]  /*87a0*/  F2FP.F16.E4M3.UNPACK_B R6, R6.H1 ;  /* 0x00000006ff06723e */ /* 0x000fe200030006ff */
[----:B------:R-:W-:Y:S01]  /*87b0*/  HADD2.F32 R10, -RZ, R11.H0_H0 ;  /* 0x2000000bff0a7230 */ /* 0x000fe20000004100 */
[----:B------:R-:W-:Y:S01]  /*87c0*/  F2FP.F16.E4M3.UNPACK_B R24, R5.H1 ;  /* 0x00000005ff18723e */ /* 0x000fe200030006ff */
[----:B------:R-:W-:-:S02]  /*87d0*/  HADD2.F32 R25, -RZ, R25.H1_H1 ;  /* 0x30000019ff197230 */ /* 0x000fc40000004100 */
[----:B------:R-:W-:Y:S02]  /*87e0*/  HADD2.F32 R12, -RZ, R11.H1_H1 ;  /* 0x3000000bff0c7230 */ /* 0x000fe40000004100 */
[CC--:B------:R-:W-:Y:S01]  /*87f0*/  FMUL.FTZ R14, R8.reuse, R10.reuse ;  /* 0x0000000a080e7220 */ /* 0x0c0fe20000410000 */
[--C-:B------:R-:W-:Y:S02]  /*8800*/  HADD2.F32 R9, -RZ, R6.reuse.H0_H0 ;  /* 0x20000006ff097230 */ /* 0x100fe40000004100 */
[----:B------:R-:W-:Y:S01]  /*8810*/  FMUL.FTZ R11, R7, R10 ;  /* 0x0000000a070b7220 */ /* 0x000fe20000410000 */
[----:B------:R-:W-:Y:S02]  /*8820*/  HADD2.F32 R13, -RZ, R13.H1_H1 ;  /* 0x3000000dff0d7230 */ /* 0x000fe40000004100 */
[----:B------:R-:W-:Y:S02]  /*8830*/  HADD2.F32 R10, -RZ, R6.H1_H1 ;  /* 0x30000006ff0a7230 */ /* 0x000fe40000004100 */
[----:B------:R-:W-:Y:S01]  /*8840*/  FMUL.FTZ R6, R25, R12 ;  /* 0x0000000c19067220 */ /* 0x000fe20000410000 */
[-C--:B------:R-:W-:Y:S01]  /*8850*/  FFMA.FTZ R34, R7, R9.reuse, -R14 ;  /* 0x0000000907227223 */ /* 0x080fe2000001080e */
[----:B------:R-:W-:Y:S01]  /*8860*/  FFMA.FTZ R36, R8, R9, R11 ;  /* 0x0000000908247223 */ /* 0x000fe2000001000b */
[----:B------:R-:W-:Y:S01]  /*8870*/  F2FP.F16.E4M3.UNPACK_B R9, R27 ;  /* 0x0000001bff09723e */ /* 0x000fe200020006ff */
[C---:B------:R-:W-:Y:S01]  /*8880*/  FFMA.FTZ R43, R13.reuse, R10, -R6 ;  /* 0x0000000a0d2b7223 */ /* 0x040fe20000010806 */
[----:B------:R-:W-:Y:S01]  /*8890*/  F2FP.F16.E4M3.UNPACK_B R6, R15 ;  /* 0x0000000fff06723e */ /* 0x000fe200020006ff */
[----:B------:R-:W-:Y:S01]  /*88a0*/  FMUL.FTZ R12, R13, R12 ;  /* 0x0000000c0d0c7220 */ /* 0x000fe20000410000 */
[----:B------:R-:W-:Y:S01]  /*88b0*/  F2FP.F16.E4M3.UNPACK_B R27, R27.H1 ;  /* 0x0000001bff1b723e */ /* 0x000fe200030006ff */
[----:B------:R-:W-:Y:S01]  /*88c0*/  HADD2.F32 R37, -RZ, R24.H0_H0 ;  /* 0x20000018ff257230 */ /* 0x000fe20000004100 */
[----:B------:R-:W-:Y:S01]  /*88d0*/  F2FP.F16.E4M3.UNPACK_B R15, R15.H1 ;  /* 0x0000000fff0f723e */ /* 0x000fe200030006ff */
[----:B------:R-:W-:Y:S01]  /*88e0*/  FFMA.FTZ R127, R25, R10, R12 ;  /* 0x0000000a197f7223 */ /* 0x000fe2000001000c */
[----:B------:R-:W-:Y:S01]  /*88f0*/  F2FP.F16.E4M3.UNPACK_B R14, R5 ;  /* 0x00000005ff0e723e */ /* 0x000fe200020006ff */
[----:B------:R-:W-:Y:S01]  /*8900*/  HADD2.F32 R10, -RZ, R9.H0_H0 ;  /* 0x20000009ff0a7230 */ /* 0x000fe20000004100 */
[-C--:B------:R-:W-:Y:S01]  /*8910*/  F2FP.F16.E4M3.UNPACK_B R5, R4.reuse ;  /* 0x00000004ff05723e */ /* 0x080fe200020006ff */
[----:B------:R-:W-:Y:S01]  /*8920*/  HADD2.F32 R8, -RZ, R15.H0_H0 ;  /* 0x2000000fff087230 */ /* 0x000fe20000004100 */
[----:B------:R-:W-:Y:S01]  /*8930*/  F2FP.F16.E4M3.UNPACK_B R11, R4.H1 ;  /* 0x00000004ff0b723e */ /* 0x000fe200030006ff */
[----:B------:R-:W-:Y:S01]  /*8940*/  HADD2.F32 R4, -RZ, R27.H0_H0 ;  /* 0x2000001bff047230 */ /* 0x000fe20000004100 */
[----:B------:R-:W-:Y:S01]  /*8950*/  F2FP.SATFINITE.E4M3.F32.PACK_AB_MERGE_C R36, R127, R36, RZ ;  /* 0x000000247f24723e */ /* 0x000fe200048070ff */
[----:B------:R-:W-:Y:S01]  /*8960*/  HADD2.F32 R25, -RZ, R14.H0_H0 ;  /* 0x2000000eff197230 */ /* 0x000fe20000004100 */
[----:B------:R-:W-:Y:S01]  /*8970*/  F2FP.SATFINITE.E4M3.F32.PACK_AB_MERGE_C R34, R43, R34, RZ ;  /* 0x000000222b22723e */ /* 0x000fe200048070ff */
[----:B------:R-:W-:-:S02]  /*8980*/  HADD2.F32 R13, -RZ, R11.H0_H0 ;  /* 0x2000000bff0d7230 */ /* 0x000fc40000004100 */
[-C--:B------:R-:W-:Y:S01]  /*8990*/  FMUL.FTZ R131, R4, R37.reuse ;  /* 0x0000002504837220 */ /* 0x080fe20000410000 */
[----:B------:R-:W-:Y:S01]  /*89a0*/  FMUL.FTZ R37, R8, R37 ;  /* 0x0000002508257220 */ /* 0x000fe20000410000 */
[----:B------:R-:W-:Y:S02]  /*89b0*/  HADD2.F32 R27, -RZ, R27.H1_H1 ;  /* 0x3000001bff1b7230 */ /* 0x000fe40000004100 */
[----:B------:R-:W-:Y:S01]  /*89c0*/  FMUL.FTZ R38, R10, R25 ;  /* 0x000000190a267220 */ /* 0x000fe20000410000 */
[----:B------:R-:W-:Y:S02]  /*89d0*/  HADD2.F32 R24, -RZ, R24.H1_H1 ;  /* 0x30000018ff187230 */ /* 0x000fe40000004100 */
[-C--:B------:R-:W-:Y:S01]  /*89e0*/  FFMA.FTZ R131, R8, R13.reuse, -R131 ;  /* 0x0000000d08837223 */ /* 0x080fe20000010883 */
[----:B------:R-:W-:Y:S02]  /*89f0*/  HADD2.F32 R15, -RZ, R15.H1_H1 ;  /* 0x3000000fff0f7230 */ /* 0x000fe40000004100 */
[----:B------:R-:W-:Y:S01]  /*8a00*/  FFMA.FTZ R37, R4, R13, R37 ;  /* 0x0000000d04257223 */ /* 0x000fe20000010025 */
[----:B------:R-:W-:-:S02]  /*8a10*/  HADD2.F32 R7, -RZ, R6.H0_H0 ;  /* 0x20000006ff077230 */ /* 0x000fc40000004100 */
[-C--:B------:R-:W-:Y:S01]  /*8a20*/  FMUL.FTZ R8, R27, R24.reuse ;  /* 0x000000181b087220 */ /* 0x080fe20000410000 */
[----:B------:R-:W-:Y:S02]  /*8a30*/  HADD2.F32 R12, -RZ, R5.H0_H0 ;  /* 0x20000005ff0c7230 */ /* 0x000fe40000004100 */
[----:B------:R-:W-:Y:S01]  /*8a40*/  FMUL.FTZ R24, R15, R24 ;  /* 0x000000180f187220 */ /* 0x000fe20000410000 */
[----:B------:R-:W-:Y:S02]  /*8a50*/  HADD2.F32 R9, -RZ, R9.H1_H1 ;  /* 0x30000009ff097230 */ /* 0x000fe40000004100 */
[C---:B------:R-:W-:Y:S01]  /*8a60*/  FMUL.FTZ R25, R7.reuse, R25 ;  /* 0x0000001907197220 */ /* 0x040fe20000410000 */
[----:B------:R-:W-:Y:S02]  /*8a70*/  HADD2.F32 R14, -RZ, R14.H1_H1 ;  /* 0x3000000eff0e7230 */ /* 0x000fe40000004100 */
[----:B------:R-:W-:Y:S01]  /*8a80*/  FFMA.FTZ R38, R7, R12, -R38 ;  /* 0x0000000c07267223 */ /* 0x000fe20000010826 */
[----:B------:R-:W-:-:S02]  /*8a90*/  HADD2.F32 R6, -RZ, R6.H1_H1 ;  /* 0x30000006ff067230 */ /* 0x000fc40000004100 */
[----:B------:R-:W-:Y:S01]  /*8aa0*/  FFMA.FTZ R25, R10, R12, R25 ;  /* 0x0000000c0a197223 */ /* 0x000fe20000010019 */
[----:B------:R-:W-:Y:S02]  /*8ab0*/  HADD2.F32 R4, -RZ, R11.H1_H1 ;  /* 0x3000000bff047230 */ /* 0x000fe40000004100 */
[-C--:B------:R-:W-:Y:S01]  /*8ac0*/  FMUL.FTZ R7, R9, R14.reuse ;  /* 0x0000000e09077220 */ /* 0x080fe20000410000 */
[----:B------:R-:W-:Y:S02]  /*8ad0*/  HADD2.F32 R5, -RZ, R5.H1_H1 ;  /* 0x30000005ff057230 */ /* 0x000fe40000004100 */
[C---:B------:R-:W-:Y:S01]  /*8ae0*/  FMUL.FTZ R14, R6.reuse, R14 ;  /* 0x0000000e060e7220 */ /* 0x040fe20000410000 */
[----:B------:R-:W-:Y:S01]  /*8af0*/  F2FP.SATFINITE.E4M3.F32.PACK_AB_MERGE_C R127, R41, R26, R36 ;  /* 0x0000001a297f723e */ /* 0x000fe20004807024 */
[-C--:B------:R-:W-:Y:S01]  /*8b00*/  FFMA.FTZ R24, R27, R4.reuse, R24 ;  /* 0x000000041b187223 */ /* 0x080fe20000010018 */
[----:B------:R-:W-:Y:S01]  /*8b10*/  FFMA.FTZ R8, R15, R4, -R8 ;  /* 0x000000040f087223 */ /* 0x000fe20000010808 */
[-C--:B------:R-:W-:Y:S01]  /*8b20*/  FFMA.FTZ R14, R9, R5.reuse, R14 ;  /* 0x00000005090e7223 */ /* 0x080fe2000001000e */
[----:B------:R-:W-:Y:S01]  /*8b30*/  FFMA.FTZ R7, R6, R5, -R7 ;  /* 0x0000000506077223 */ /* 0x000fe20000010807 */
[----:B------:R-:W-:Y:S01]  /*8b40*/  F2FP.SATFINITE.E4M3.F32.PACK_AB_MERGE_C R13, R39, R32, R34 ;  /* 0x00000020270d723e */ /* 0x000fe20004807022 */
[----:B------:R-:W-:Y:S01]  /*8b50*/  IMAD.MOV.U32 R12, RZ, RZ, R40 ;  /* 0x000000ffff0c7224 */ /* 0x000fe200078e0028 */
[----:B------:R-:W-:Y:S01]  /*8b60*/  F2FP.SATFINITE.E4M3.F32.PACK_AB_MERGE_C R24, R24, R37, RZ ;  /* 0x000000251818723e */ /* 0x000fe200048070ff */
[----:B------:R-:W-:Y:S01]  /*8b70*/  IMAD.MOV.U32 R26, RZ, RZ, R141 ;  /* 0x000000ffff1a7224 */ /* 0x000fe200078e008d */
[----:B------:R-:W-:-:S02]  /*8b80*/  F2FP.SATFINITE.E4M3.F32.PACK_AB_MERGE_C R8, R8, R131, RZ ;  /* 0x000000830808723e */ /* 0x000fc400048070ff */
[----:B------:R-:W-:Y:S01]  /*8b90*/  F2FP.SATFINITE.E4M3.F32.PACK_AB_MERGE_C R27, R14, R25, R24 ;  /* 0x000000190e1b723e */ /* 0x000fe20004807018 */
[----:B------:R-:W-:Y:S01]  /*8ba0*/  IMAD.MOV.U32 R24, RZ, RZ, R126 ;  /* 0x000000ffff187224 */ /* 0x000fe200078e007e */
[----:B------:R-:W-:Y:S01]  /*8bb0*/  F2FP.SATFINITE.E4M3.F32.PACK_AB_MERGE_C R15, R7, R38, R8 ;  /* 0x00000026070f723e */ /* 0x000fe20004807008 */
[----:B------:R-:W-:Y:S02]  /*8bc0*/  IMAD.MOV.U32 R25, RZ, RZ, R127 ;  /* 0x000000ffff197224 */ /* 0x000fe400078e007f */
[----:B------:R-:W-:-:S07]  /*8bd0*/  IMAD.MOV.U32 R14, RZ, RZ, R42 ;  /* 0x000000ffff0e7224 */ /* 0x000fce00078e002a */
.L_x_1217:
[----:B------:R-:W-:Y:S05]  /*8be0*/  BSYNC B1 ;  /* 0x0000000000017941 */ /* 0x000fea0003800000 */
.L_x_1216:
[----:B-1----:R1:W-:Y:S01]  /*8bf0*/  STG.E.128 desc[UR38][R28.64], R12 ;  /* 0x0000000c1c007986 */ /* 0x0023e2000c101d26 */
[----:B------:R-:W-:-:S13]  /*8c00*/  ISETP.GE.AND P2, PT, R35, R135, PT ;  /* 0x000000872300720c */ /* 0x000fda0003f46270 */
[----:B------:R-:W-:Y:S05]  /*8c10*/  @P2 BRA `(.L_x_1198) ;  /* 0x0000000400582947 */ /* 0x000fea0003800000 */
[--C-:B------:R-:W-:Y:S02]  /*8c20*/  SHF.R.S32.HI R4, RZ, 0x1f, R35.reuse ;  /* 0x0000001fff047819 */ /* 0x100fe40000011423 */
[----:B------:R-:W-:-:S04]  /*8c30*/  IADD3 R35, P2, P3, R66, R124, R35 ;  /* 0x0000007c42237210 */ /* 0x000fc80007b5e023 */
[----:B------:R-:W-:Y:S02]  /*8c40*/  IADD3.X R4, R84, R33, R4, P2, P3 ;  /* 0x0000002154047210 */ /* 0x000fe400017e6404 */
[----:B------:R-:W-:-:S05]  /*8c50*/  IADD3 R30, P2, R35, R30, RZ ;  /* 0x0000001e231e7210 */ /* 0x000fca0007f5e0ff */
[----:B------:R-:W-:-:S05]  /*8c60*/  IMAD.X R31, R4, 0x1, R31, P2 ;  /* 0x00000001041f7824 */ /* 0x000fca00010e061f */
[----:B--2---:R2:W-:Y:S01]  /*8c70*/  STG.E.128 desc[UR38][R30.64], R24 ;  /* 0x000000181e007986 */ /* 0x0045e2000c101d26 */
[----:B------:R-:W-:Y:S05]  /*8c80*/  BRA `(.L_x_1198) ;  /* 0x00000004003c7947 */ /* 0x000fea0003800000 */
.L_x_1171:
[----:B------:R-:W-:-:S06]  /*8c90*/  UISETP.NE.AND UP0, UPT, UR41, 0x3, UPT ;  /* 0x000000032900788c */ /* 0x000fcc000bf05270 */
[----:B------:R-:W-:-:S13]  /*8ca0*/  PLOP3.LUT P5, PT, PT, PT, UP0, 0x80, 0x0 ;  /* 0x000000000000781c */ /* 0x000fda0003faf008 */
[----:B------:R-:W-:Y:S05]  /*8cb0*/  @!P5 BRA `(.L_x_1218) ;  /* 0x000000000004d947 */ /* 0x000fea0003800000 */
[----:B------:R-:W-:Y:S01]  /*8cc0*/  BPT.TRAP 0x1 ;  /* 0x000000040000795c */ /* 0x000fe20000300000 */
.L_x_1218:
        /* <DEDUP_REMOVED lines=9> */
.L_x_1528:
[----:B------:R-:W-:Y:S05]  /*8d60*/  BSYNC B1 ;  /* 0x0000000000017941 */ /* 0x000fea0003800000 */
.L_x_1219:
        /* <DEDUP_REMOVED lines=22> */
.L_x_1222:
[----:B------:R-:W-:Y:S05]  /*8ed0*/  BSYNC B1 ;  /* 0x0000000000017941 */ /* 0x000fea0003800000 */
.L_x_1221:
[----:B------:R-:W-:Y:S01]  /*8ee0*/  ISETP.GE.AND P2, PT, R231, R120, PT ;  /* 0x00000078e700720c */ /* 0x000fe20003f46270 */
[----:B------:R-:W-:-:S12]  /*8ef0*/  BSSY B1, `(.L_x_1223) ;  /* 0x0000014000017945 */ /* 0x000fd80003800000 */
[----:B------:R-:W-:Y:S05]  /*8f00*/  @P2 BRA `(.L_x_1224) ;  /* 0x0000000000482947 */ /* 0x000fea0003800000 */
[----:B-12---:R-:W1:Y:S01]  /*8f10*/  @!P0 LDS.128 R4, [R122+0x1e400] ;  /* 0x01e400007a048984 */ /* 0x006e620000000c00 */
[----:B------:R-:W2:Y:S01]  /*8f20*/  @!P0 LDC.64 R10, c[0x0][0x2d8] ;  /* 0x0000b600ff0a8b82 */ /* 0x000ea20000000a00 */
[----:B------:R-:W-:-:S05]  /*8f30*/  IADD3 R12, P2, R44, R8, RZ ;  /* 0x000000082c0c7210 */ /* 0x000fca0007f5e0ff */
[----:B------:R-:W-:Y:S01]  /*8f40*/  IMAD.X R15, R13, 0x1, R45, P2 ;  /* 0x000000010d0f7824 */ /* 0x000fe200010e062d */
[----:B--2---:R-:W-:-:S04]  /*8f50*/  @!P0 IADD3 R10, P2, P3, R12, R10, R83 ;  /* 0x0000000a0c0a8210 */ /* 0x004fc80007b5e053 */
[----:B------:R-:W-:-:S05]  /*8f60*/  @!P0 IADD3.X R11, R15, R11, R80, P2, P3 ;  /* 0x0000000b0f0b8210 */ /* 0x000fca00017e6450 */
[----:B-1----:R3:W-:Y:S01]  /*8f70*/  @!P0 STG.E.128 desc[UR38][R10.64], R4 ;  /* 0x000000040a008986 */ /* 0x0027e2000c101d26 */
[----:B------:R-:W-:Y:S05]  /*8f80*/  @P1 BRA `(.L_x_1224) ;  /* 0x0000000000281947 */ /* 0x000fea0003800000 */
[----:B------:R-:W-:Y:S01]  /*8f90*/  ULDC.64 UR4, c[0x0][0x2d8] ;  /* 0x0000b60000047ab9 */ /* 0x000fe20000000a00 */
[----:B---3--:R-:W-:Y:S01]  /*8fa0*/  VIADD R4, R94, 0x40 ;  /* 0x000000405e047836 */ /* 0x008fe20000000000 */
        /* <DEDUP_REMOVED lines=8> */
.L_x_1224:
[----:B------:R-:W-:Y:S05]  /*9030*/  BSYNC B1 ;  /* 0x0000000000017941 */ /* 0x000fea0003800000 */
.L_x_1223:
[----:B------:R-:W-:-:S13]  /*9040*/  ISETP.GE.AND P2, PT, R235, R120, PT ;  /* 0x00000078eb00720c */ /* 0x000fda0003f46270 */
[----:B------:R-:W-:Y:S05]  /*9050*/  @P2 BRA `(.L_x_1198) ;  /* 0x0000000000482947 */ /* 0x000fea0003800000 */
[----:B-1234-:R-:W1:Y:S01]  /*9060*/  @!P0 LDC.64 R4, c[0x0][0x2d8] ;  /* 0x0000b600ff048b82 */ /* 0x01ee620000000a00 */
[----:B------:R-:W-:-:S05]  /*9070*/  LEA R10, P2, R68, R8, 0x7 ;  /* 0x00000008440a7211 */ /* 0x000fca00078438ff */
[----:B------:R-:W-:Y:S01]  /*9080*/  IMAD.X R13, R13, 0x1, R103, P2 ;  /* 0x000000010d0d7824 */ /* 0x000fe200010e0667 */
[----:B-1----:R-:W-:-:S04]  /*9090*/  @!P0 IADD3 R8, P2, P3, R10, R4, R83 ;  /* 0x000000040a088210 */ /* 0x002fc80007b5e053 */
        /* <DEDUP_REMOVED lines=14> */
.L_x_1198:
[----:B------:R-:W-:Y:S05]  /*9180*/  BSYNC B0 ;  /* 0x0000000000007941 */ /* 0x000fea0003800000 */
.L_x_1170:
        /* <DEDUP_REMOVED lines=12> */
[----:B------:R-:W-:-:S05]  /*9250*/  @!P2 VIADD R4, R112, 0x288a0 ;  /* 0x000288a07004a836 */ /* 0x000fca0000000000 */
[----:B------:R-:W-:-:S04]  /*9260*/  @!P2 PRMT R4, RZ, 0x654, R4 ;  /* 0x00000654ff04a816 */ /* 0x000fc80000000004 */
[----:B------:R1:W-:Y:S01]  /*9270*/  @!P2 SYNCS.ARRIVE.TRANS64.RED.A1T0 RZ, [R4+URZ], RZ ;  /* 0x000000ff04ffa9a7 */ /* 0x0003e2000810043f */
[----:B------:R-:W-:Y:S05]  /*9280*/  @!P5 BRA `(.L_x_1226) ;  /* 0x000000000004d947 */ /* 0x000fea0003800000 */
[----:B------:R-:W-:Y:S01]  /*9290*/  BPT.TRAP 0x1 ;  /* 0x000000040000795c */ /* 0x000fe20000300000 */
.L_x_1226:
[----:B------:R-:W-:Y:S05]  /*92a0*/  BSYNC B0 ;  /* 0x0000000000007941 */ /* 0x000fea0003800000 */
.L_x_1225:
[----:B------:R-:W2:Y:S01]  /*92b0*/  SYNCS.PHASECHK.TRANS64.TRYWAIT P3, [R112+URZ+0x288b0], R133 ;  /* 0x0288b085700075a7 */ /* 0x000ea2000806017f */
[----:B------:R-:W-:Y:S01]  /*92c0*/  ULDC UR42, c[0x0][0x2e4] ;  /* 0x0000b900002a7ab9 */ /* 0x000fe20000000800 */
[----:B------:R-:W-:Y:S01]  /*92d0*/  ULDC.64 UR46, c[0x0][0x318] ;  /* 0x0000c600002e7ab9 */ /* 0x000fe20000000a00 */
[----:B------:R-:W-:Y:S01]  /*92e0*/  ULDC.64 UR44, c[0x0][0x308] ;  /* 0x0000c200002c7ab9 */ /* 0x000fe20000000a00 */
[----:B------:R-:W-:Y:S04]  /*92f0*/  BSSY B0, `(.L_x_1227) ;  /* 0x0000002000007945 */ /* 0x000fe80003800000 */
[----:B--2---:R-:W-:Y:S05]  /*9300*/  @!P3 BRA `(.L_x_1228) ;  /* 0x000002300084b947 */ /* 0x004fea0003800000 */
.L_x_1529:
[----:B------:R-:W-:Y:S05]  /*9310*/  BSYNC B0 ;  /* 0x0000000000007941 */ /* 0x000fea0003800000 */
.L_x_1227:
[----:B------:R-:W-:Y:S01]  /*9320*/  ISETP.GE.AND P3, PT, R209, R120, PT ;  /* 0x00000078d100720c */ /* 0x000fe20003f66270 */
[----:B------:R-:W-:Y:S01]  /*9330*/  BSSY B0, `(.L_x_1229) ;  /* 0x0000016000007945 */ /* 0x000fe20003800000 */
[----:B------:R-:W-:-:S11]  /*9340*/  IMAD.WIDE R12, R73, 0xc0, R48 ;  /* 0x000000c0490c7825 */ /* 0x000fd600078e0230 */
[----:B------:R-:W-:Y:S05]  /*9350*/  @P3 BRA `(.L_x_1230) ;  /* 0x00000000004c3947 */ /* 0x000fea0003800000 */
[----:B------:R-:W-:Y:S01]  /*9360*/  ISETP.GE.AND P3, PT, R114, UR42, PT ;  /* 0x0000002a72007c0c */ /* 0x000fe2000bf66270 */
[----:B-1----:R-:W-:Y:S01]  /*9370*/  IMAD.MOV.U32 R4, RZ, RZ, R62 ;  /* 0x000000ffff047224 */ /* 0x002fe200078e003e */
[----:B------:R-:W-:Y:S01]  /*9380*/  PLOP3.LUT P4, PT, PT, PT, PT, 0x8, 0x0 ;  /* 0x000000000000781c */ /* 0x000fe20003f8e170 */
[----:B------:R-:W-:Y:S02]  /*9390*/  IMAD.MOV.U32 R5, RZ, RZ, R69 ;  /* 0x000000ffff057224 */ /* 0x000fe400078e0045 */
[----:B------:R-:W-:Y:S02]  /*93a0*/  IMAD R7, R13, UR46, RZ ;  /* 0x0000002e0d077c24 */ /* 0x000fe4000f8e02ff */
[----:B------:R-:W-:-:S04]  /*93b0*/  IMAD.WIDE.U32 R4, R12, UR46, R4 ;  /* 0x0000002e0c047c25 */ /* 0x000fc8000f8e0004 */
[----:B------:R-:W-:Y:S02]  /*93c0*/  IMAD R7, R12, UR47, R7 ;  /* 0x0000002f0c077c24 */ /* 0x000fe4000f8e0207 */
[----:B------:R-:W-:Y:S01]  /*93d0*/  @!P3 LOP3.LUT P5, RZ, R211, 0x4, RZ, 0xc0, !PT ;  /* 0x00000004d3ffb812 */ /* 0x000fe200078ac0ff */
[----:B------:R-:W-:-:S03]  /*93e0*/  @!P3 VIADD R8, R129, 0x40 ;  /* 0x000000408108b836 */ /* 0x000fc60000000000 */
[----:B------:R-:W-:Y:S02]  /*93f0*/  @!P3 PLOP3.LUT P4, PT, P5, PT, PT, 0x80, 0x0 ;  /* 0x000000000000b81c */ /* 0x000fe40002f8f070 */
[----:B------:R-:W-:-:S04]  /*9400*/  IADD3 R14, P5, R4, UR44, RZ ;  /* 0x0000002c040e7c10 */ /* 0x000fc8000ffbe0ff */
[----:B------:R-:W-:-:S07]  /*9410*/  IADD3.X R15, R5, UR45, R7, P5, !PT ;  /* 0x0000002d050f7c10 */ /* 0x000fce000affe407 */
[----:B------:R-:W-:Y:S01]  /*9420*/  @P4 VIADD R8, R129, 0xffffffc0 ;  /* 0xffffffc081084836 */ /* 0x000fe20000000000 */
[----:B------:R-:W-:-:S03]  /*9430*/  ISETP.GE.AND P4, PT, R22, UR42, PT ;  /* 0x0000002a16007c0c */ /* 0x000fc6000bf86270 */
[----:B------:R-:W-:-:S06]  /*9440*/  @!P3 IMAD.IADD R8, R18, 0x1, R8 ;  /* 0x000000011208b824 */ /* 0x000fcc00078e0208 */
[----:B------:R-:W1:Y:S04]  /*9450*/  @!P3 LDS.128 R8, [R8+0xc400] ;  /* 0x00c400000808b984 */ /* 0x000e680000000c00 */
[----:B------:R-:W3:Y:S04]  /*9460*/  @!P4 LDS.128 R4, [R122+0xc400] ;  /* 0x00c400007a04c984 */ /* 0x000ee80000000c00 */
[----:B-1----:R4:W-:Y:S04]  /*9470*/  @!P3 STG.E.128 desc[UR38][R14.64+0x40], R8 ;  /* 0x000040080e00b986 */ /* 0x0029e8000c101d26 */
[----:B---3--:R4:W-:Y:S02]  /*9480*/  @!P4 STG.E.128 desc[UR38][R14.64], R4 ;  /* 0x000000040e00c986 */ /* 0x0089e4000c101d26 */
.L_x_1230:
[----:B------:R-:W-:Y:S05]  /*9490*/  BSYNC B0 ;  /* 0x0000000000007941 */ /* 0x000fea0003800000 */
.L_x_1229:
[----:B------:R-:W-:Y:S01]  /*94a0*/  ISETP.GE.AND P3, PT, R231, R120, PT ;  /* 0x00000078e700720c */ /* 0x000fe20003f66270 */
[----:B------:R-:W-:-:S12]  /*94b0*/  BSSY B0, `(.L_x_1231) ;  /* 0x0000017000007945 */ /* 0x000fd80003800000 */
[----:B------:R-:W-:Y:S05]  /*94c0*/  @P3 BRA `(.L_x_1232) ;  /* 0x0000000000543947 */ /* 0x000fea0003800000 */
[----:B------:R-:W-:Y:S01]  /*94d0*/  ISETP.GE.AND P3, PT, R114, UR42, PT ;  /* 0x0000002a72007c0c */ /* 0x000fe2000bf66270 */
[----:B-1--4-:R-:W-:Y:S01]  /*94e0*/  IMAD.MOV.U32 R4, RZ, RZ, R62 ;  /* 0x000000ffff047224 */ /* 0x012fe200078e003e */
[----:B------:R-:W-:Y:S01]  /*94f0*/  PLOP3.LUT P4, PT, PT, PT, PT, 0x8, 0x0 ;  /* 0x000000000000781c */ /* 0x000fe20003f8e170 */
[----:B------:R-:W-:-:S10]  /*9500*/  IMAD.MOV.U32 R5, RZ, RZ, R69 ;  /* 0x000000ffff057224 */ /* 0x000fd400078e0045 */
[----:B------:R-:W-:Y:S01]  /*9510*/  @!P3 LOP3.LUT P5, RZ, R211, 0x4, RZ, 0xc0, !PT ;  /* 0x00000004d3ffb812 */ /* 0x000fe200078ac0ff */
[----:B------:R-:W-:-:S03]  /*9520*/  @!P3 VIADD R8, R129, 0x40 ;  /* 0x000000408108b836 */ /* 0x000fc60000000000 */
[----:B------:R-:W-:Y:S02]  /*9530*/  @!P3 PLOP3.LUT P4, PT, P5, PT, PT, 0x80, 0x0 ;  /* 0x000000000000b81c */ /* 0x000fe40002f8f070 */
[----:B------:R-:W-:-:S05]  /*9540*/  IADD3 R7, P5, R12, 0x40, RZ ;  /* 0x000000400c077810 */ /* 0x000fca0007fbe0ff */
[----:B------:R-:W-:Y:S02]  /*9550*/  IMAD.X R6, RZ, RZ, R13, P5 ;  /* 0x000000ffff067224 */ /* 0x000fe400028e060d */
[----:B------:R-:W-:-:S04]  /*9560*/  IMAD.WIDE.U32 R4, R7, UR46, R4 ;  /* 0x0000002e07047c25 */ /* 0x000fc8000f8e0004 */
[----:B------:R-:W-:Y:S02]  /*9570*/  IMAD R6, R6, UR46, RZ ;  /* 0x0000002e06067c24 */ /* 0x000fe4000f8e02ff */
[----:B------:R-:W-:Y:S01]  /*9580*/  @P4 VIADD R8, R129, 0xffffffc0 ;  /* 0xffffffc081084836 */ /* 0x000fe20000000000 */
[----:B------:R-:W-:Y:S01]  /*9590*/  IADD3 R14, P4, R4, UR44, RZ ;  /* 0x0000002c040e7c10 */ /* 0x000fe2000ff9e0ff */
[----:B------:R-:W-:Y:S02]  /*95a0*/  IMAD R7, R7, UR47, R6 ;  /* 0x0000002f07077c24 */ /* 0x000fe4000f8e0206 */
[----:B------:R-:W-:-:S03]  /*95b0*/  @!P3 IMAD.IADD R8, R18, 0x1, R8 ;  /* 0x000000011208b824 */ /* 0x000fc600078e0208 */
[----:B------:R-:W-:Y:S02]  /*95c0*/  IADD3.X R15, R5, UR45, R7, P4, !PT ;  /* 0x0000002d050f7c10 */ /* 0x000fe4000a7fe407 */
[----:B------:R-:W-:Y:S01]  /*95d0*/  ISETP.GE.AND P4, PT, R22, UR42, PT ;  /* 0x0000002a16007c0c */ /* 0x000fe2000bf86270 */
[----:B------:R-:W1:-:S12]  /*95e0*/  @!P3 LDS.128 R8, [R8+0xe400] ;  /* 0x00e400000808b984 */ /* 0x000e580000000c00 */
[----:B------:R-:W3:Y:S04]  /*95f0*/  @!P4 LDS.128 R4, [R122+0xe400] ;  /* 0x00e400007a04c984 */ /* 0x000ee80000000c00 */
[----:B-1----:R1:W-:Y:S04]  /*9600*/  @!P3 STG.E.128 desc[UR38][R14.64+0x40], R8 ;  /* 0x000040080e00b986 */ /* 0x0023e8000c101d26 */
[----:B---3--:R1:W-:Y:S02]  /*9610*/  @!P4 STG.E.128 desc[UR38][R14.64], R4 ;  /* 0x000000040e00c986 */ /* 0x0083e4000c101d26 */
.L_x_1232:
[----:B------:R-:W-:Y:S05]  /*9620*/  BSYNC B0 ;  /* 0x0000000000007941 */ /* 0x000fea0003800000 */
.L_x_1231:
        /* <DEDUP_REMOVED lines=19> */
[----:B------:R-:W-:Y:S01]  /*9760*/  ISETP.GE.AND P4, PT, R22, UR42, PT ;  /* 0x0000002a16007c0c */ /* 0x000fe2000bf86270 */
[----:B------:R-:W1:-:S12]  /*9770*/  @!P3 LDS.128 R8, [R8+0x10400] ;  /* 0x010400000808b984 */ /* 0x000e580000000c00 */
[----:B------:R-:W3:Y:S04]  /*9780*/  @!P4 LDS.128 R4, [R122+0x10400] ;  /* 0x010400007a04c984 */ /* 0x000ee80000000c00 */
[----:B-1----:R1:W-:Y:S04]  /*9790*/  @!P3 STG.E.128 desc[UR38][R12.64+0x40], R8 ;  /* 0x000040080c00b986 */ /* 0x0023e8000c101d26 */
[----:B---3--:R1:W-:Y:S02]  /*97a0*/  @!P4 STG.E.128 desc[UR38][R12.64], R4 ;  /* 0x000000040c00c986 */ /* 0x0083e4000c101d26 */
.L_x_1234:
[----:B------:R-:W-:Y:S05]  /*97b0*/  BSYNC B0 ;  /* 0x0000000000007941 */ /* 0x000fea0003800000 */
.L_x_1233:
        /* <DEDUP_REMOVED lines=8> */
[----:B------:R-:W-:Y:S01]  /*9840*/  ISETP.NE.AND P3, PT, R118, RZ, PT ;  /* 0x000000ff7600720c */ /* 0x000fe20003f65270 */
[----:B------:R-:W-:-:S02]  /*9850*/  VIADD R19, R19, 0x1 ;  /* 0x0000000113137836 */ /* 0x000fc40000000000 */
[----:B------:R-:W-:-:S04]  /*9860*/  @!P2 PRMT R112, RZ, 0x654, R112 ;  /* 0x00000654ff70a816 */ /* 0x000fc80000000070 */
[----:B------:R0:W-:Y:S01]  /*9870*/  @!P2 SYNCS.ARRIVE.TRANS64.RED.A1T0 RZ, [R112+URZ], RZ ;  /* 0x000000ff70ffa9a7 */ /* 0x0001e2000810043f */
[----:B------:R-:W-:-:S04]  /*9880*/  ISETP.NE.AND P2, PT, R19, 0x2, PT ;  /* 0x000000021300780c */ /* 0x000fc80003f45270 */
[----:B-1--4-:R-:W-:Y:S02]  /*9890*/  SEL R5, RZ, 0x1, P2 ;  /* 0x00000001ff057807 */ /* 0x012fe40001000000 */
        /* <DEDUP_REMOVED lines=8> */
.L_x_1165:
[----:B------:R-:W0:Y:S01]  /*9920*/  LDC R0, c[0x0][0x428] ;  /* 0x00010a00ff007b82 */ /* 0x000e220000000800 */
[----:B------:R-:W-:Y:S01]  /*9930*/  IADD3 R222, R212, 0x80, -R213 ;  /* 0x00000080d4de7810 */ /* 0x000fe20007ffe8d5 */
[----:B------:R-:W-:-:S04]  /*9940*/  IMAD.MOV.U32 R229, RZ, RZ, R218 ;  /* 0x000000ffffe57224 */ /* 0x000fc800078e00da */
[----:B------:R-:W-:Y:S02]  /*9950*/  IMAD R222, R217, 0x80, R222 ;  /* 0x00000080d9de7824 */ /* 0x000fe400078e02de */
[----:B------:R-:W1:Y:S01]  /*9960*/  LDC.64 R4, c[0x0][0x9e0] ;  /* 0x00027800ff047b82 */ /* 0x000e620000000a00 */
[----:B0-----:R-:W-:Y:S02]  /*9970*/  ISETP.NE.AND P1, PT, R0, 0x1, PT ;  /* 0x000000010000780c */ /* 0x001fe40003f25270 */
[----:B-1----:R-:W-:-:S11]  /*9980*/  ISETP.GE.AND P2, PT, R5, 0x1, PT ;  /* 0x000000010500780c */ /* 0x002fd60003f46270 */
[----:B------:R-:W0:Y:S08]  /*9990*/  @P1 LDC R3, c[0x0][0x42c] ;  /* 0x00010b00ff031b82 */ /* 0x000e300000000800 */
[----:B------:R-:W1:Y:S01]  /*99a0*/  @P1 LDC R0, c[0x0][0x430] ;  /* 0x00010c00ff001b82 */ /* 0x000e620000000800 */
[----:B0-----:R-:W-:Y:S01]  /*99b0*/  @P1 IMAD.HI.U32 R3, R218, R3, RZ ;  /* 0x00000003da031227 */ /* 0x001fe200078e00ff */
[----:B------:R-:W-:Y:S06]  /*99c0*/  @P0 BRA `(.L_x_1236) ;  /* 0x00000000000c0947 */ /* 0x000fec0003800000 */
[----:B------:R-:W0:Y:S01]  /*99d0*/  FENCE.VIEW.ASYNC.G ;  /* 0x00000000000073c6 */ /* 0x000e220000000100 */
[----:B------:R-:W-:Y:S05]  /*99e0*/  WARPSYNC.ALL ;  /* 0x0000000000007948 */ /* 0x000fea0003800000 */
[----:B0-----:R-:W-:Y:S06]  /*99f0*/  BAR.ARV 0xc, 0x180 ;  /* 0x0306000000007b1d */ /* 0x001fec0000002000 */
.L_x_1236:
[----:B-1----:R-:W-:Y:S01]  /*9a00*/  @P1 SHF.R.U32.HI R229, RZ, R0, R3 ;  /* 0x00000000ffe51219 */ /* 0x002fe20000011603 */
[----:B------:R-:W-:Y:S01]  /*9a10*/  IMAD.IADD R0, R222, 0x1, R4 ;  /* 0x00000001de007824 */ /* 0x000fe200078e0204 */
[----:B------:R-:W-:Y:S06]  /*9a20*/  @!P2 BRA `(.L_x_1237) ;  /* 0x000000000048a947 */ /* 0x000fec0003800000 */
        /* <DEDUP_REMOVED lines=11> */
.L_x_1239:
[----:B------:R-:W-:-:S13]  /*9ae0*/  ISETP.NE.AND P0, PT, R5, 0x1, PT ;  /* 0x000000010500780c */ /* 0x000fda0003f05270 */
[----:B------:R-:W0:Y:S02]  /*9af0*/  @P0 LDC.64 R6, c[0x0][0x9e8] ;  /* 0x00027a00ff060b82 */ /* 0x000e240000000a00 */
[----:B0-----:R-:W-:-:S05]  /*9b00*/  @P0 IMAD.HI.U32 R4, R2, R6, RZ ;  /* 0x0000000602040227 */ /* 0x001fca00078e00ff */
[----:B------:R-:W-:-:S07]  /*9b10*/  @P0 SHF.R.U32.HI R2, RZ, R7, R4 ;  /* 0x00000007ff020219 */ /* 0x000fce0000011604 */
.L_x_1240:
[----:B------:R-:W-:Y:S05]  /*9b20*/  BSYNC B0 ;  /* 0x0000000000007941 */ /* 0x000fea0003800000 */
.L_x_1238:
[----:B------:R-:W-:-:S05]  /*9b30*/  IMAD R3, R2, R5, R5 ;  /* 0x0000000502037224 */ /* 0x000fca00078e0205 */
[----:B------:R-:W-:-:S07]  /*9b40*/  VIMNMX R0, R0, R3, PT ;  /* 0x0000000300007248 */ /* 0x000fce0003fe0100 */
.L_x_1237:
[----:B------:R-:W-:Y:S01]  /*9b50*/  VIADD R0, R0, 0xbf ;  /* 0x000000bf00007836 */ /* 0x000fe20000000000 */
[----:B------:R-:W-:Y:S01]  /*9b60*/  ULDC UR4, c[0x0][0x9dc] ;  /* 0x0002770000047ab9 */ /* 0x000fe20000000800 */
[----:B------:R-:W-:Y:S02]  /*9b70*/  IMAD.IADD R224, R212, 0x1, -R213 ;  /* 0x00000001d4e07824 */ /* 0x000fe400078e0ad5 */
[----:B------:R-:W-:-:S04]  /*9b80*/  IMAD.HI R0, R0, 0x2aaaaaab, RZ ;  /* 0x2aaaaaab00007827 */ /* 0x000fc800078e02ff */
[----:B------:R-:W-:Y:S01]  /*9b90*/  IMAD R121, R217, 0x80, R224 ;  /* 0x00000080d9797824 */ /* 0x000fe200078e02e0 */
[----:B------:R-:W-:-:S04]  /*9ba0*/  SHF.R.U32.HI R3, RZ, 0x1f, R0 ;  /* 0x0000001fff037819 */ /* 0x000fc80000011600 */
[----:B------:R-:W-:Y:S01]  /*9bb0*/  LEA.HI.SX32 R3, R0, R3, 0x1b ;  /* 0x0000000300037211 */ /* 0x000fe200078fdaff */
[----:B------:R-:W-:-:S03]  /*9bc0*/  VIADD R0, R121, -UR4 ;  /* 0x8000000479007c36 */ /* 0x000fc60008000000 */
[----:B------:R-:W-:Y:S01]  /*9bd0*/  VIMNMX R120, R70, R3, PT ;  /* 0x0000000346787248 */ /* 0x000fe20003fe0100 */
        /* <DEDUP_REMOVED lines=11> */
.L_x_1243:
[----:B------:R-:W-:-:S13]  /*9c90*/  ISETP.NE.AND P0, PT, R5, 0x1, PT ;  /* 0x000000010500780c */ /* 0x000fda0003f05270 */
[----:B------:R-:W0:Y:S02]  /*9ca0*/  @P0 LDC.64 R2, c[0x0][0x9e8] ;  /* 0x00027a00ff020b82 */ /* 0x000e240000000a00 */
[----:B0-----:R-:W-:-:S04]  /*9cb0*/  @P0 IMAD.HI.U32 R4, R121, R2, RZ ;  /* 0x0000000279040227 */ /* 0x001fc800078e00ff */
[----:B------:R-:W-:Y:S01]  /*9cc0*/  IMAD.MOV.U32 R2, RZ, RZ, R121 ;  /* 0x000000ffff027224 */ /* 0x000fe200078e0079 */
[----:B------:R-:W-:-:S07]  /*9cd0*/  @P0 SHF.R.U32.HI R2, RZ, R3, R4 ;  /* 0x00000003ff020219 */ /* 0x000fce0000011604 */
.L_x_1244:
[----:B------:R-:W-:Y:S05]  /*9ce0*/  BSYNC B0 ;  /* 0x0000000000007941 */ /* 0x000fea0003800000 */
.L_x_1242:
[----:B------:R-:W-:-:S05]  /*9cf0*/  IMAD R3, R2, R5, RZ ;  /* 0x0000000502037224 */ /* 0x000fca00078e02ff */
[----:B------:R-:W-:-:S07]  /*9d00*/  VIMNMX R0, R0, R3, !PT ;  /* 0x0000000300007248 */ /* 0x000fce0007fe0100 */
.L_x_1241:
[----:B------:R-:W-:Y:S01]  /*9d10*/  IMAD.HI R0, R0, 0x2aaaaaab, RZ ;  /* 0x2aaaaaab00007827 */ /* 0x000fe200078e02ff */
[----:B------:R-:W-:Y:S02]  /*9d20*/  PLOP3.LUT P0, PT, PT, PT, PT, 0x80, 0x0 ;  /* 0x000000000000781c */ /* 0x000fe40003f0f070 */
[----:B------:R-:W-:Y:S02]  /*9d30*/  CS2R R182, SRZ ;  /* 0x0000000000b67805 */ /* 0x000fe4000001ff00 */
[----:B------:R-:W-:Y:S01]  /*9d40*/  CS2R R6, SRZ ;  /* 0x0000000000067805 */ /* 0x000fe2000001ff00 */
[----:B------:R-:W-:Y:S01]  /*9d50*/  IMAD.MOV.U32 R60, RZ, RZ, RZ ;  /* 0x000000ffff3c7224 */ /* 0x000fe200078e00ff */
[----:B------:R-:W-:Y:S01]  /*9d60*/  SHF.R.U32.HI R3, RZ, 0x1f, R0 ;  /* 0x0000001fff037819 */ /* 0x000fe20000011600 */
[----:B------:R-:W-:Y:S01]  /*9d70*/  IMAD.MOV.U32 R62, RZ, RZ, RZ ;  /* 0x000000ffff3e7224 */ /* 0x000fe200078e00ff */
[----:B------:R-:W-:Y:S02]  /*9d80*/  CS2R R180, SRZ ;  /* 0x0000000000b47805 */ /* 0x000fe4000001ff00 */
[----:B------:R-:W-:-:S02]  /*9d90*/  CS2R R8, SRZ ;  /* 0x0000000000087805 */ /* 0x000fc4000001ff00 */
[----:B------:R-:W-:Y:S02]  /*9da0*/  LEA.HI.SX32 R3, R0, R3, 0x1b ;  /* 0x0000000300037211 */ /* 0x000fe400078fdaff */
[----:B------:R-:W-:Y:S02]  /*9db0*/  CS2R R4, SRZ ;  /* 0x0000000000047805 */ /* 0x000fe4000001ff00 */
        /* <DEDUP_REMOVED lines=30> */
[----:B------:R-:W0:Y:S01]  /*9fa0*/  S2R R2, SR_TID.X ;  /* 0x0000000000027919 */ /* 0x000e220000002100 */
[----:B------:R-:W-:Y:S01]  /*9fb0*/  UMOV UR4, 0xffffffff ;  /* 0xffffffff00047882 */ /* 0x000fe20000000000 */
[----:B0-----:R-:W-:-:S05]  /*9fc0*/  VIADD R25, R2, 0xffffff80 ;  /* 0xffffff8002197836 */ /* 0x001fca0000000000 */
[----:B------:R-:W-:-:S04]  /*9fd0*/  SHF.R.S32.HI R30, RZ, 0x1f, R25 ;  /* 0x0000001fff1e7819 */ /* 0x000fc80000011419 */
[----:B------:R-:W-:-:S04]  /*9fe0*/  LEA.HI R27, R30, R25, RZ, 0x7 ;  /* 0x000000191e1b7211 */ /* 0x000fc800078f38ff */
[----:B------:R-:W-:Y:S01]  /*9ff0*/  SHF.R.S32.HI R24, RZ, 0x7, R27 ;  /* 0x00000007ff187819 */ /* 0x000fe2000001141b */
[----:B------:R-:W-:Y:S06]  /*a000*/  BRA.DIV UR4, `(.L_x_1246) ;  /* 0x0000022604587947 */ /* 0x000fec000b800000 */
[----:B------:R0:W1:Y:S02]  /*a010*/  SHFL.IDX PT, R216, R24, RZ, 0x1f ;  /* 0x00001fff18d87589 */ /* 0x00006400000e0000 */
.L_x_1532:
[----:B-1----:R-:W-:Y:S01]  /*a020*/  LEA.HI R0, R216, R216, RZ, 0x1 ;  /* 0x000000d8d8007211 */ /* 0x002fe200078f08ff */
[----:B------:R-:W-:Y:S01]  /*a030*/  VIADD R28, R18, 0x18400 ;  /* 0x00018400121c7836 */ /* 0x000fe20000000000 */
[----:B------:R-:W-:Y:S02]  /*a040*/  BSSY B6, `(.L_x_1247) ;  /* 0x0000018000067945 */ /* 0x000fe40003800000 */
[----:B------:R-:W-:Y:S02]  /*a050*/  LOP3.LUT R3, R0, 0x1e, RZ, 0xc0, !PT ;  /* 0x0000001e00037812 */ /* 0x000fe400078ec0ff */
[----:B------:R-:W-:-:S03]  /*a060*/  LOP3.LUT P0, RZ, R28, 0x1bf, RZ, 0xc0, !PT ;  /* 0x000001bf1cff7812 */ /* 0x000fc6000780c0ff */
        /* <DEDUP_REMOVED lines=20> */
[----:B0-2--5:R-:W-:Y:S05]  /*a1b0*/  CALL.ABS.NOINC R2 ;  /* 0x0000000002007343 */ /* 0x025fea0003c00000 */
.L_x_1248:
[----:B------:R-:W-:Y:S05]  /*a1c0*/  BSYNC B6 ;  /* 0x0000000000067941 */ /* 0x000fea0003800000 */
.L_x_1247:
[----:B------:R-:W-:Y:S01]  /*a1d0*/  ULDC.64 UR4, c[0x0][0x990] ;  /* 0x0002640000047ab9 */ /* 0x000fe20000000a00 */
[----:B------:R-:W-:Y:S01]  /*a1e0*/  ULDC.64 UR6, c[0x0][0x998] ;  /* 0x0002660000067ab9 */ /* 0x000fe20000000a00 */
[----:B------:R-:W-:Y:S02]  /*a1f0*/  ISETP.NE.U32.AND P0, PT, RZ, UR4, PT ;  /* 0x00000004ff007c0c */ /* 0x000fe4000bf05070 */
[----:B------:R-:W-:Y:S02]  /*a200*/  ISETP.NE.U32.AND P1, PT, RZ, UR6, PT ;  /* 0x00000006ff007c0c */ /* 0x000fe4000bf25070 */
[----:B------:R-:W-:Y:S02]  /*a210*/  ISETP.NE.AND.EX P0, PT, RZ, UR5, PT, P0 ;  /* 0x00000005ff007c0c */ /* 0x000fe4000bf05300 */
[----:B------:R-:W-:-:S11]  /*a220*/  ISETP.NE.AND.EX P1, PT, RZ, UR7, PT, P1 ;  /* 0x00000007ff007c0c */ /* 0x000fd6000bf25310 */
[----:B------:R-:W1:Y:S01]  /*a230*/  @P0 LDC.64 R8, c[0x0][0x9a8] ;  /* 0x00026a00ff080b82 */ /* 0x000e620000000a00 */
[--C-:B------:R-:W-:Y:S02]  /*a240*/  @P0 SHF.R.S32.HI R3, RZ, 0x1f, R219.reuse ;  /* 0x0000001fff030819 */ /* 0x100fe400000114db */
[----:B------:R-:W-:Y:S02]  /*a250*/  @P1 SHF.R.S32.HI R5, RZ, 0x1f, R219 ;  /* 0x0000001fff051819 */ /* 0x000fe400000114db */
[----:B------:R-:W-:-:S03]  /*a260*/  @P0 SHF.R.S32.HI R7, RZ, 0x1f, R229 ;  /* 0x0000001fff070819 */ /* 0x000fc600000114e5 */
[----:B------:R-:W2:Y:S08]  /*a270*/  @P1 LDC.64 R10, c[0x0][0x9b8] ;  /* 0x00026e00ff0a1b82 */ /* 0x000eb00000000a00 */
[----:B------:R-:W3:Y:S08]  /*a280*/  @P0 LDC.64 R12, c[0x0][0x9b0] ;  /* 0x00026c00ff0c0b82 */ /* 0x000ef00000000a00 */
[----:B------:R-:W4:Y:S01]  /*a290*/  @P1 LDC.64 R14, c[0x0][0x9c0] ;  /* 0x00027000ff0e1b82 */ /* 0x000f220000000a00 */
[----:B-1----:R-:W-:-:S02]  /*a2a0*/  @P0 IMAD R0, R3, R8, RZ ;  /* 0x0000000803000224 */ /* 0x002fc400078e02ff */
[----:B------:R-:W-:-:S04]  /*a2b0*/  @P0 IMAD.WIDE.U32 R2, R219, R8, RZ ;  /* 0x00000008db020225 */ /* 0x000fc800078e00ff */
[----:B------:R-:W-:Y:S02]  /*a2c0*/  @P0 IMAD R9, R219, R9, R0 ;  /* 0x00000009db090224 */ /* 0x000fe400078e0200 */
[-C--:B--2---:R-:W-:Y:S02]  /*a2d0*/  @P1 IMAD R4, R5, R10.reuse, RZ ;  /* 0x0000000a05041224 */ /* 0x084fe400078e02ff */
[----:B------:R-:W-:Y:S01]  /*a2e0*/  @P0 IMAD.IADD R3, R3, 0x1, R9 ;  /* 0x0000000103030824 */ /* 0x000fe200078e0209 */
[----:B------:R-:W-:Y:S01]  /*a2f0*/  @P1 SHF.R.S32.HI R9, RZ, 0x1f, R229 ;  /* 0x0000001fff091819 */ /* 0x000fe200000114e5 */
[C---:B------:R-:W-:Y:S02]  /*a300*/  @P1 IMAD R11, R219.reuse, R11, R4 ;  /* 0x0000000bdb0b1224 */ /* 0x040fe400078e0204 */
[----:B------:R-:W-:-:S04]  /*a310*/  @P1 IMAD.WIDE.U32 R4, R219, R10, RZ ;  /* 0x0000000adb041225 */ /* 0x000fc800078e00ff */
[-C--:B---3--:R-:W-:Y:S02]  /*a320*/  @P0 IMAD R0, R7, R12.reuse, RZ ;  /* 0x0000000c07000224 */ /* 0x088fe400078e02ff */
[----:B------:R-:W-:Y:S02]  /*a330*/  @P1 IMAD.IADD R5, R5, 0x1, R11 ;  /* 0x0000000105051824 */ /* 0x000fe400078e020b */
[----:B------:R-:W-:-:S04]  /*a340*/  @P0 IMAD.WIDE.U32 R2, R229, R12, R2 ;  /* 0x0000000ce5020225 */ /* 0x000fc800078e0002 */
[-C--:B----4-:R-:W-:Y:S02]  /*a350*/  @P1 IMAD R6, R9, R14.reuse, RZ ;  /* 0x0000000e09061224 */ /* 0x090fe400078e02ff */
[C---:B------:R-:W-:Y:S02]  /*a360*/  @P0 IMAD R9, R229.reuse, R13, R0 ;  /* 0x0000000de5090224 */ /* 0x040fe400078e0200 */
[C---:B------:R-:W-:Y:S02]  /*a370*/  @P1 IMAD R11, R229.reuse, R15, R6 ;  /* 0x0000000fe50b1224 */ /* 0x040fe400078e0206 */
[----:B------:R-:W-:Y:S01]  /*a380*/  @P1 IMAD.WIDE.U32 R6, R229, R14, R4 ;  /* 0x0000000ee5061225 */ /* 0x000fe200078e0004 */
[----:B------:R-:W-:Y:S01]  /*a390*/  @P0 LEA R4, P2, R2, UR4, 0x2 ;  /* 0x0000000402040c11 */ /* 0x000fe2000f8410ff */
[----:B------:R-:W-:Y:S02]  /*a3a0*/  ULDC UR4, c[0x0][0x3d4] ;  /* 0x0000f50000047ab9 */ /* 0x000fe40000000800 */
[----:B------:R-:W-:Y:S01]  /*a3b0*/  @P0 IMAD.IADD R5, R3, 0x1, R9 ;  /* 0x0000000103050824 */ /* 0x000fe200078e0209 */
[----:B------:R-:W-:Y:S01]  /*a3c0*/  @P1 LEA R8, P3, R6, UR6, 0x2 ;  /* 0x0000000606081c11 */ /* 0x000fe2000f8610ff */
[----:B------:R-:W-:-:S02]  /*a3d0*/  @P1 IMAD.IADD R3, R7, 0x1, R11 ;  /* 0x0000000107031824 */ /* 0x000fc400078e020b */
[----:B------:R-:W-:Y:S01]  /*a3e0*/  IMAD.MOV.U32 R0, RZ, RZ, 0x3f800000 ;  /* 0x3f800000ff007424 */ /* 0x000fe200078e00ff */
        /* <DEDUP_REMOVED lines=10> */
[----:B------:R-:W-:-:S04]  /*a490*/  ULEA.HI UR4, UR37, UR37, URZ, 0x1 ;  /* 0x0000002525047291 */ /* 0x000fc8000f8f083f */
[----:B------:R-:W-:-:S04]  /*a4a0*/  ULOP3.LUT UR4, UR4, 0xfffffffe, URZ, 0xc0, !UPT ;  /* 0xfffffffe04047892 */ /* 0x000fc8000f8ec03f */
[----:B------:R-:W-:-:S06]  /*a4b0*/  UIADD3 UR4, UR37, -UR4, URZ ;  /* 0x8000000425047290 */ /* 0x000fcc000fffe03f */
[----:B------:R-:W-:-:S05]  /*a4c0*/  IMAD.U32 R3, RZ, RZ, UR4 ;  /* 0x00000004ff037e24 */ /* 0x000fca000f8e00ff */
[----:B------:R-:W-:-:S04]  /*a4d0*/  SHF.L.U32 R3, R3, 0x1f, RZ ;  /* 0x0000001f03037819 */ /* 0x000fc800000006ff */
[----:B------:R1:W2:Y:S03]  /*a4e0*/  SYNCS.PHASECHK.TRANS64.TRYWAIT P0, [R18+URZ+0x28800], R3 ;  /* 0x02880003120075a7 */ /* 0x0002a6000800017f */
[----:B--2---:R-:W-:Y:S05]  /*a4f0*/  @!P0 NANOSLEEP.SYNCS 0x989680 ;  /* 0x009896800000895d */ /* 0x004fea0003900000 */
[----:B------:R-:W2:Y:S01]  /*a500*/  @!P0 SYNCS.PHASECHK.TRANS64 P0, [R18+URZ+0x28800], R3 ;  /* 0x02880003120085a7 */ /* 0x000ea2000800007f */
[----:B------:R-:W-:Y:S04]  /*a510*/  BSSY B0, `(.L_x_1250) ;  /* 0x0000006000007945 */ /* 0x000fe80003800000 */
[----:B--2---:R-:W-:Y:S05]  /*a520*/  @P0 BRA `(.L_x_1251) ;  /* 0x0000000000100947 */ /* 0x004fea0003800000 */
.L_x_1252:
[----:B--2---:R2:W3:Y:S02]  /*a530*/  SYNCS.PHASECHK.TRANS64.TRYWAIT P0, [R18+URZ+0x28800], R3 ;  /* 0x02880003120075a7 */ /* 0x0044e4000800017f */
[----:B---3--:R-:W-:Y:S05]  /*a540*/  @!P0 NANOSLEEP.SYNCS 0x989680 ;  /* 0x009896800000895d */ /* 0x008fea0003900000 */
[----:B------:R-:W3:Y:S02]  /*a550*/  @!P0 SYNCS.PHASECHK.TRANS64 P0, [R18+URZ+0x28800], R3 ;  /* 0x02880003120085a7 */ /* 0x000ee4000800007f */
[----:B---3--:R-:W-:Y:S05]  /*a560*/  @!P0 BRA `(.L_x_1252) ;  /* 0xfffffffc00f08947 */ /* 0x008fea000383ffff */
.L_x_1251:
[----:B------:R-:W-:Y:S05]  /*a570*/  BSYNC B0 ;  /* 0x0000000000007941 */ /* 0x000fea0003800000 */
.L_x_1250:
[----:B------:R-:W-:Y:S05]  /*a580*/  BRA `(.L_x_1253) ;  /* 0x0000005000307947 */ /* 0x000fea0003800000 */
.L_x_1249:
[----:B------:R-:W1:Y:S01]  /*a590*/  LDC.64 R14, c[0x0][0x3e8] ;  /* 0x0000fa00ff0e7b82 */ /* 0x000e620000000a00 */
[----:B------:R-:W-:Y:S01]  /*a5a0*/  LEA.HI R30, R30, R25, RZ, 0x2 ;  /* 0x000000191e1e7211 */ /* 0x000fe200078f10ff */
[----:B------:R-:W-:Y:S01]  /*a5b0*/  IMAD.MOV.U32 R4, RZ, RZ, R22 ;  /* 0x000000ffff047224 */ /* 0x000fe200078e0016 */
[----:B------:R-:W-:Y:S01]  /*a5c0*/  LOP3.LUT P0, RZ, R28, 0x3ff, RZ, 0xc0, !PT ;  /* 0x000003ff1cff7812 */ /* 0x000fe2000780c0ff */
[----:B------:R-:W-:Y:S01]  /*a5d0*/  IMAD.MOV.U32 R5, RZ, RZ, R23 ;  /* 0x000000ffff057224 */ /* 0x000fe200078e0017 */
[----:B------:R-:W-:Y:S01]  /*a5e0*/  LOP3.LUT R30, R30, 0xfffffffc, RZ, 0xc0, !PT ;  /* 0xfffffffc1e1e7812 */ /* 0x000fe200078ec0ff */
[----:B------:R-:W-:Y:S01]  /*a5f0*/  BSSY B6, `(.L_x_1254) ;  /* 0x0000034000067945 */ /* 0x000fe20003800000 */
[----:B-----5:R-:W-:Y:S01]  /*a600*/  SHF.R.S32.HI R3, RZ, 0x1f, R71 ;  /* 0x0000001fff037819 */ /* 0x020fe20000011447 */
[----:B------:R-:W2:Y:S01]  /*a610*/  LDC.64 R12, c[0x0][0x3d8] ;  /* 0x0000f600ff0c7b82 */ /* 0x000ea20000000a00 */
[----:B------:R-:W-:Y:S01]  /*a620*/  SHF.R.S32.HI R7, RZ, 0x1f, R209 ;  /* 0x0000001fff077819 */ /* 0x000fe200000114d1 */
[----:B------:R-:W-:-:S04]  /*a630*/  IMAD.IADD R63, R25, 0x1, -R30 ;  /* 0x00000001193f7824 */ /* 0x000fc800078e0a1e */
[----:B------:R-:W-:-:S05]  /*a640*/  IMAD.SHL.U32 R28, R63, 0x8, RZ ;  /* 0x000000083f1c7824 */ /* 0x000fca00078e00ff */
[----:B------:R-:W-:Y:S01]  /*a650*/  SHF.R.S32.HI R29, RZ, 0x1f, R28 ;  /* 0x0000001fff1d7819 */ /* 0x000fe2000001141c */
[-C--:B-1----:R-:W-:Y:S01]  /*a660*/  IMAD R6, R3, R14.reuse, RZ ;  /* 0x0000000e03067224 */ /* 0x082fe200078e02ff */
[----:B------:R-:W-:Y:S01]  /*a670*/  SHF.L.U64.HI R61, R14, 0x6, R15 ;  /* 0x000000060e3d7819 */ /* 0x000fe2000001020f */
[-C--:B------:R-:W-:Y:S02]  /*a680*/  IMAD R32, R7, R14.reuse, RZ ;  /* 0x0000000e07207224 */ /* 0x080fe400078e02ff */
[----:B------:R-:W-:-:S04]  /*a690*/  IMAD.WIDE.U32 R10, R209, R14, R4 ;  /* 0x0000000ed10a7225 */ /* 0x000fc800078e0004 */
[-C--:B--2---:R-:W-:Y:S01]  /*a6a0*/  IMAD R0, R3, R12.reuse, RZ ;  /* 0x0000000c03007224 */ /* 0x084fe200078e02ff */
[----:B------:R-:W-:Y:S01]  /*a6b0*/  SHF.L.U64.HI R59, R12, 0x6, R13 ;  /* 0x000000060c3b7819 */ /* 0x000fe2000001020d */
[-C--:B------:R-:W-:Y:S02]  /*a6c0*/  IMAD R20, R7, R12.reuse, RZ ;  /* 0x0000000c07147224 */ /* 0x080fe400078e02ff */
[----:B------:R-:W-:-:S04]  /*a6d0*/  IMAD.WIDE.U32 R8, R209, R12, R4 ;  /* 0x0000000cd1087225 */ /* 0x000fc800078e0004 */
[C---:B------:R-:W-:Y:S02]  /*a6e0*/  IMAD R51, R71.reuse, R15, R6 ;  /* 0x0000000f47337224 */ /* 0x040fe400078e0206 */
[----:B------:R-:W-:-:S04]  /*a6f0*/  IMAD.WIDE.U32 R46, R71, R14, RZ ;  /* 0x0000000e472e7225 */ /* 0x000fc800078e00ff */
[----:B------:R-:W-:-:S04]  /*a700*/  IMAD.WIDE.U32 R44, R71, R12, RZ ;  /* 0x0000000c472c7225 */ /* 0x000fc800078e00ff */
[----:B------:R-:W-:Y:S01]  /*a710*/  IMAD R49, R71, R13, R0 ;  /* 0x0000000d47317224 */ /* 0x000fe200078e0200 */
[----:B------:R-:W-:Y:S01]  /*a720*/  IADD3 R30, P3, R8, R44, RZ ;  /* 0x0000002c081e7210 */ /* 0x000fe20007f7e0ff */
[----:B------:R-:W-:-:S04]  /*a730*/  IMAD.WIDE.U32 R4, R209, R12, R28 ;  /* 0x0000000cd1047225 */ /* 0x000fc800078e001c */
[----:B------:R-:W-:Y:S01]  /*a740*/  IMAD.WIDE.U32 R6, R209, R14, R28 ;  /* 0x0000000ed1067225 */ /* 0x000fe200078e001c */
[----:B------:R-:W-:-:S03]  /*a750*/  IADD3 R48, P1, R4, R44, RZ ;  /* 0x0000002c04307210 */ /* 0x000fc60007f3e0ff */
[----:B------:R-:W-:Y:S01]  /*a760*/  IMAD R53, R209, R15, R32 ;  /* 0x0000000fd1357224 */ /* 0x000fe200078e0220 */
[-C--:B------:R-:W-:Y:S01]  /*a770*/  IADD3 R32, P4, R10, R46.reuse, RZ ;  /* 0x0000002e0a207210 */ /* 0x080fe20007f9e0ff */
[----:B------:R-:W-:Y:S01]  /*a780*/  IMAD.IADD R51, R51, 0x1, R47 ;  /* 0x0000000133337824 */ /* 0x000fe200078e022f */
[----:B------:R-:W-:Y:S01]  /*a790*/  IADD3 R52, P2, R6, R46, RZ ;  /* 0x0000002e06347210 */ /* 0x000fe20007f5e0ff */
[----:B------:R-:W-:Y:S02]  /*a7a0*/  IMAD R20, R209, R13, R20 ;  /* 0x0000000dd1147224 */ /* 0x000fe400078e0214 */
[----:B------:R-:W-:Y:S01]  /*a7b0*/  IMAD.IADD R49, R49, 0x1, R45 ;  /* 0x0000000131317824 */ /* 0x000fe200078e022d */
[C---:B------:R-:W-:Y:S01]  /*a7c0*/  IADD3.X R33, R51.reuse, R53, R11, P4, !PT ;  /* 0x0000003533217210 */ /* 0x040fe200027fe40b */
[----:B------:R-:W-:Y:S01]  /*a7d0*/  IMAD.SHL.U32 R60, R12, 0x40, RZ ;  /* 0x000000400c3c7824 */ /* 0x000fe200078e00ff */
[----:B------:R-:W-:Y:S01]  /*a7e0*/  IADD3.X R53, R51, R7, R53, P2, !PT ;  /* 0x0000000733357210 */ /* 0x000fe200017fe435 */
[----:B------:R-:W-:Y:S01]  /*a7f0*/  IMAD.SHL.U32 R62, R14, 0x40, RZ ;  /* 0x000000400e3e7824 */ /* 0x000fe200078e00ff */
[----:B------:R-:W-:-:S02]  /*a800*/  IADD3.X R31, R49, R20, R9, P3, !PT ;  /* 0x00000014311f7210 */ /* 0x000fc40001ffe409 */
[----:B------:R-:W-:Y:S01]  /*a810*/  IADD3.X R50, R49, R5, R20, P1, !PT ;  /* 0x0000000531327210 */ /* 0x000fe20000ffe414 */
        /* <DEDUP_REMOVED lines=16> */
[----:B0-2---:R-:W-:Y:S05]  /*a920*/  CALL.ABS.NOINC R14 ;  /* 0x000000000e007343 */ /* 0x005fea0003c00000 */
.L_x_1255:
[----:B------:R-:W-:Y:S05]  /*a930*/  BSYNC B6 ;  /* 0x0000000000067941 */ /* 0x000fea0003800000 */
.L_x_1254:
[----:B------:R-:W1:Y:S01]  /*a940*/  LDC.64 R6, c[0x0][0x3d8] ;  /* 0x0000f600ff067b82 */ /* 0x000e620000000a00 */
[----:B------:R-:W-:Y:S01]  /*a950*/  SHF.R.S32.HI R3, RZ, 0x1f, R217 ;  /* 0x0000001fff037819 */ /* 0x000fe200000114d9 */
[----:B------:R-:W-:Y:S01]  /*a960*/  ULDC.U8 UR4, c[0x0][0x3f0] ;  /* 0x0000fc0000047ab9 */ /* 0x000fe20000000000 */
[----:B------:R-:W-:Y:S01]  /*a970*/  BSSY B0, `(.L_x_1256) ;  /* 0x00004c5000007945 */ /* 0x000fe20003800000 */
[----:B------:R-:W-:-:S04]  /*a980*/  ISETP.NE.AND P0, PT, RZ, UR4, PT ;  /* 0x00000004ff007c0c */ /* 0x000fc8000bf05270 */
[----:B------:R-:W2:Y:S01]  /*a990*/  LDC.64 R4, c[0x0][0x3e8] ;  /* 0x0000fa00ff047b82 */ /* 0x000ea20000000a00 */
[-C--:B-1----:R-:W-:Y:S02]  /*a9a0*/  IMAD R0, R3, R6.reuse, RZ ;  /* 0x0000000603007224 */ /* 0x082fe400078e02ff */
[----:B------:R-:W-:-:S04]  /*a9b0*/  IMAD.WIDE.U32 R8, R217, R6, RZ ;  /* 0x00000006d9087225 */ /* 0x000fc800078e00ff */
[----:B------:R-:W-:Y:S02]  /*a9c0*/  IMAD.SHL.U32 R55, R8, 0x80, RZ ;  /* 0x0000008008377824 */ /* 0x000fe400078e00ff */
[-C--:B--2---:R-:W-:Y:S02]  /*a9d0*/  IMAD R12, R3, R4.reuse, RZ ;  /* 0x00000004030c7224 */ /* 0x084fe400078e02ff */
[C---:B------:R-:W-:Y:S02]  /*a9e0*/  IMAD R3, R217.reuse, R7, R0 ;  /* 0x00000007d9037224 */ /* 0x040fe400078e0200 */
[----:B------:R-:W-:-:S04]  /*a9f0*/  IMAD.WIDE.U32 R10, R217, R4, RZ ;  /* 0x00000004d90a7225 */ /* 0x000fc800078e00ff */
[----:B------:R-:W-:Y:S02]  /*aa00*/  IMAD R13, R217, R5, R12 ;  /* 0x00000005d90d7224 */ /* 0x000fe400078e020c */
[----:B------:R-:W-:Y:S02]  /*aa10*/  IMAD.IADD R9, R9, 0x1, R3 ;  /* 0x0000000109097824 */ /* 0x000fe400078e0203 */
[----:B------:R-:W-:Y:S02]  /*aa20*/  IMAD R0, R217, -0x80, R213 ;  /* 0xffffff80d9007824 */ /* 0x000fe400078e02d5 */
[----:B------:R-:W-:Y:S01]  /*aa30*/  IMAD.IADD R3, R11, 0x1, R13 ;  /* 0x000000010b037824 */ /* 0x000fe200078e020d */
[----:B------:R-:W-:Y:S01]  /*aa40*/  SHF.L.U64.HI R54, R8, 0x7, R9 ;  /* 0x0000000708367819 */ /* 0x000fe20000010209 */
[----:B------:R-:W-:Y:S01]  /*aa50*/  IMAD.SHL.U32 R57, R10, 0x80, RZ ;  /* 0x000000800a397824 */ /* 0x000fe200078e00ff */
[----:B------:R-:W-:Y:S02]  /*aa60*/  VIMNMX R58, R0, 0x80, PT ;  /* 0x00000080003a7848 */ /* 0x000fe40003fe0100 */
[----:B------:R-:W-:Y:S01]  /*aa70*/  SHF.L.U64.HI R56, R10, 0x7, R3 ;  /* 0x000000070a387819 */ /* 0x000fe20000010203 */
[----:B------:R-:W-:Y:S06]  /*aa80*/  @!P0 BRA `(.L_x_1257) ;  /* 0x0000002400a48947 */ /* 0x000fec0003800000 */
[----:B------:R-:W1:Y:S01]  /*aa90*/  LDC R0, c[0x0][0x428] ;  /* 0x00010a00ff007b82 */ /* 0x000e620000000800 */
[-C--:B------:R-:W-:Y:S01]  /*aaa0*/  ISETP.GE.AND P0, PT, R209, R58.reuse, PT ;  /* 0x0000003ad100720c */ /* 0x080fe20003f06270 */
[----:B------:R-:W-:Y:S01]  /*aab0*/  BSSY B1, `(.L_x_1258) ;  /* 0x0000029000017945 */ /* 0x000fe20003800000 */
[----:B------:R-:W-:Y:S01]  /*aac0*/  ISETP.GE.AND P1, PT, R231, R58, PT ;  /* 0x0000003ae700720c */ /* 0x000fe20003f26270 */
[----:B------:R-:W-:Y:S01]  /*aad0*/  IMAD.MOV.U32 R10, RZ, RZ, R44 ;  /* 0x000000ffff0a7224 */ /* 0x000fe200078e002c */
[----:B------:R-:W-:Y:S01]  /*aae0*/  CS2R R30, SRZ ;  /* 0x00000000001e7805 */ /* 0x000fe2000001ff00 */
[----:B------:R-:W-:Y:S01]  /*aaf0*/  IMAD.MOV.U32 R11, RZ, RZ, R49 ;  /* 0x000000ffff0b7224 */ /* 0x000fe200078e0031 */
[----:B------:R-:W-:Y:S01]  /*ab00*/  CS2R R38, SRZ ;  /* 0x0000000000267805 */ /* 0x000fe2000001ff00 */
[----:B------:R-:W-:Y:S01]  /*ab10*/  IMAD.MOV.U32 R12, RZ, RZ, R46 ;  /* 0x000000ffff0c7224 */ /* 0x000fe200078e002e */
[----:B------:R-:W-:Y:S01]  /*ab20*/  CS2R R34, SRZ ;  /* 0x0000000000227805 */ /* 0x000fe2000001ff00 */
[----:B------:R-:W-:Y:S01]  /*ab30*/  IMAD.MOV.U32 R13, RZ, RZ, R51 ;  /* 0x000000ffff0d7224 */ /* 0x000fe200078e0033 */
[----:B------:R-:W-:-:S02]  /*ab40*/  CS2R R40, SRZ ;  /* 0x0000000000287805 */ /* 0x000fc4000001ff00 */
[----:B------:R-:W-:Y:S02]  /*ab50*/  CS2R R32, SRZ ;  /* 0x0000000000207805 */ /* 0x000fe4000001ff00 */
[----:B------:R-:W-:Y:S02]  /*ab60*/  CS2R R20, SRZ ;  /* 0x0000000000147805 */ /* 0x000fe4000001ff00 */
[----:B------:R-:W-:Y:S02]  /*ab70*/  CS2R R36, SRZ ;  /* 0x0000000000247805 */ /* 0x000fe4000001ff00 */
[----:B-1----:R-:W-:Y:S01]  /*ab80*/  ISETP.NE.AND P2, PT, R0, 0x1, PT ;  /* 0x000000010000780c */ /* 0x002fe20003f45270 */
[----:B------:R-:W-:-:S04]  /*ab90*/  IMAD R0, R217, 0x80, R209 ;  /* 0x00000080d9007824 */ /* 0x000fc800078e02d1 */
[----:B------:R-:W-:-:S08]  /*aba0*/  IMAD R3, R63, 0x40, R0 ;  /* 0x000000403f037824 */ /* 0x000fd000078e0200 */
[----:B------:R-:W1:Y:S08]  /*abb0*/  @P2 LDC R8, c[0x0][0x42c] ;  /* 0x00010b00ff082b82 */ /* 0x000e700000000800 */
[----:B------:R-:W2:Y:S01]  /*abc0*/  @P2 LDC R9, c[0x0][0x430] ;  /* 0x00010c00ff092b82 */ /* 0x000ea20000000800 */
[----:B-1----:R-:W-:-:S05]  /*abd0*/  @P2 IMAD.HI.U32 R0, R3, R8, RZ ;  /* 0x0000000803002227 */ /* 0x002fca00078e00ff */
[----:B--2---:R-:W-:Y:S02]  /*abe0*/  @P2 SHF.R.U32.HI R3, RZ, R9, R0 ;  /* 0x00000009ff032219 */ /* 0x004fe40000011600 */
[----:B------:R-:W-:Y:S02]  /*abf0*/  CS2R R8, SRZ ;  /* 0x0000000000087805 */ /* 0x000fe4000001ff00 */
[----:B------:R-:W-:Y:S01]  /*ac00*/  SHF.R.S32.HI R45, RZ, 0x1f, R3 ;  /* 0x0000001fff2d7819 */ /* 0x000fe20000011403 */
[----:B------:R-:W-:Y:S06]  /*ac10*/  @P0 BRA `(.L_x_1259) ;  /* 0x0000000000480947 */ /* 0x000fec0003800000 */
[----:B------:R-:W-:Y:S01]  /*ac20*/  VIADD R0, R28, 0x20 ;  /* 0x000000201c007836 */ /* 0x000fe20000000000 */
[----:B------:R-:W-:Y:S01]  /*ac30*/  ULDC.64 UR6, c[0x0][0x3c8] ;  /* 0x0000f20000067ab9 */ /* 0x000fe20000000a00 */
[----:B------:R-:W-:Y:S01]  /*ac40*/  ULDC UR4, c[0x0][0x3d4] ;  /* 0x0000f50000047ab9 */ /* 0x000fe20000000800 */
[----:B------:R-:W-:Y:S02]  /*ac50*/  IADD3 R14, P4, P5, R48, UR6, R55 ;  /* 0x00000006300e7c10 */ /* 0x000fe4000fd9e037 */
[----:B------:R-:W-:Y:S02]  /*ac60*/  CS2R R40, SRZ ;  /* 0x0000000000287805 */ /* 0x000fe4000001ff00 */
[----:B------:R-:W-:Y:S02]  /*ac70*/  ISETP.GE.AND P2, PT, R0, UR4, PT ;  /* 0x0000000400007c0c */ /* 0x000fe4000bf46270 */
[----:B------:R-:W-:Y:S02]  /*ac80*/  CS2R R36, SRZ ;  /* 0x0000000000247805 */ /* 0x000fe4000001ff00 */
[----:B------:R-:W-:Y:S01]  /*ac90*/  ISETP.GE.AND P3, PT, R28, UR4, PT ;  /* 0x000000041c007c0c */ /* 0x000fe2000bf66270 */
[----:B------:R-:W-:Y:S01]  /*aca0*/  ULDC.64 UR4, c[0x0][0x3e0] ;  /* 0x0000f80000047ab9 */ /* 0x000fe20000000a00 */
[----:B------:R-:W-:-:S02]  /*acb0*/  IADD3.X R15, R50, UR7, R54, P4, P5 ;  /* 0x00000007320f7c10 */ /* 0x000fc4000a7ea436 */
[----:B------:R-:W-:Y:S02]  /*acc0*/  CS2R R38, SRZ ;  /* 0x0000000000267805 */ /* 0x000fe4000001ff00 */
[----:B------:R-:W-:Y:S02]  /*acd0*/  IADD3 R42, P4, P5, R52, UR4, R57 ;  /* 0x00000004342a7c10 */ /* 0x000fe4000fd9e039 */
[----:B------:R-:W-:Y:S02]  /*ace0*/  CS2R R34, SRZ ;  /* 0x0000000000227805 */ /* 0x000fe4000001ff00 */
[----:B------:R-:W-:Y:S01]  /*acf0*/  IADD3.X R43, R53, UR5, R56, P4, P5 ;  /* 0x00000005352b7c10 */ /* 0x000fe2000a7ea438 */
[----:B------:R1:W5:Y:S04]  /*ad00*/  @!P2 LDG.E.64 R36, desc[UR38][R14.64+0x20] ;  /* 0x000020260e24a981 */ /* 0x000368000c1e1b00 */
[----:B------:R1:W5:Y:S04]  /*ad10*/  @!P3 LDG.E.64 R40, desc[UR38][R14.64] ;  /* 0x000000260e28b981 */ /* 0x000368000c1e1b00 */
[----:B------:R1:W5:Y:S04]  /*ad20*/  @!P3 LDG.E.64 R38, desc[UR38][R42.64] ;  /* 0x000000262a26b981 */ /* 0x000368000c1e1b00 */
[----:B------:R1:W5:Y:S02]  /*ad30*/  @!P2 LDG.E.64 R34, desc[UR38][R42.64+0x20] ;  /* 0x000020262a22a981 */ /* 0x000364000c1e1b00 */
.L_x_1259:
[----:B------:R-:W-:Y:S05]  /*ad40*/  BSYNC B1 ;  /* 0x0000000000017941 */ /* 0x000fea0003800000 */
.L_x_1258:
[----:B------:R-:W-:Y:S04]  /*ad50*/  BSSY B1, `(.L_x_1260) ;  /* 0x0000018000017945 */ /* 0x000fe80003800000 */
[----:B------:R-:W-:Y:S05]  /*ad60*/  @P1 BRA `(.L_x_1261) ;  /* 0x0000000000581947 */ /* 0x000fea0003800000 */
[----:B-1----:R-:W-:Y:S01]  /*ad70*/  IADD3 R42, P4, P5, R52, R62, R57 ;  /* 0x0000003e342a7210 */ /* 0x002fe20007d9e039 */
[----:B------:R-:W-:Y:S01]  /*ad80*/  VIADD R9, R28, 0x20 ;  /* 0x000000201c097836 */ /* 0x000fe20000000000 */
[----:B------:R-:W-:Y:S01]  /*ad90*/  IADD3 R14, P2, P3, R48, R60, R55 ;  /* 0x0000003c300e7210 */ /* 0x000fe20007b5e037 */
[----:B------:R-:W-:Y:S01]  /*ada0*/  ULDC UR4, c[0x0][0x3d4] ;  /* 0x0000f50000047ab9 */ /* 0x000fe20000000800 */
[----:B------:R-:W-:Y:S01]  /*adb0*/  IADD3.X R0, R53, R61, R56, P4, P5 ;  /* 0x0000003d35007210 */ /* 0x000fe200027ea438 */
[----:B------:R-:W-:Y:S01]  /*adc0*/  ULDC.64 UR6, c[0x0][0x3c8] ;  /* 0x0000f20000067ab9 */ /* 0x000fe20000000a00 */
[----:B------:R-:W-:Y:S02]  /*add0*/  ISETP.GE.AND P5, PT, R9, UR4, PT ;  /* 0x0000000409007c0c */ /* 0x000fe4000bfa6270 */
[----:B------:R-:W-:Y:S02]  /*ade0*/  CS2R R32, SRZ ;  /* 0x0000000000207805 */ /* 0x000fe4000001ff00 */
[----:B------:R-:W-:Y:S01]  /*adf0*/  ISETP.GE.AND P4, PT, R28, UR4, PT ;  /* 0x000000041c007c0c */ /* 0x000fe2000bf86270 */
[----:B------:R-:W-:Y:S01]  /*ae00*/  ULDC.64 UR4, c[0x0][0x3e0] ;  /* 0x0000f80000047ab9 */ /* 0x000fe20000000a00 */
[----:B------:R-:W-:-:S02]  /*ae10*/  IADD3.X R8, R50, R59, R54, P2, P3 ;  /* 0x0000003b32087210 */ /* 0x000fc400017e6436 */
[----:B------:R-:W-:Y:S02]  /*ae20*/  CS2R R20, SRZ ;  /* 0x0000000000147805 */ /* 0x000fe4000001ff00 */
[----:B------:R-:W-:Y:S02]  /*ae30*/  IADD3 R14, P2, R14, UR6, RZ ;  /* 0x000000060e0e7c10 */ /* 0x000fe4000ff5e0ff */
[----:B------:R-:W-:Y:S02]  /*ae40*/  CS2R R30, SRZ ;  /* 0x00000000001e7805 */ /* 0x000fe4000001ff00 */
[----:B------:R-:W-:Y:S02]  /*ae50*/  IADD3 R42, P3, R42, UR4, RZ ;  /* 0x000000042a2a7c10 */ /* 0x000fe4000ff7e0ff */
[----:B------:R-:W-:Y:S02]  /*ae60*/  IADD3.X R15, R8, UR7, RZ, P2, !PT ;  /* 0x00000007080f7c10 */ /* 0x000fe400097fe4ff */
[----:B------:R-:W-:-:S02]  /*ae70*/  CS2R R8, SRZ ;  /* 0x0000000000087805 */ /* 0x000fc4000001ff00 */
[----:B------:R-:W-:Y:S01]  /*ae80*/  IADD3.X R43, R0, UR5, RZ, P3, !PT ;  /* 0x00000005002b7c10 */ /* 0x000fe20009ffe4ff */
[----:B------:R2:W5:Y:S04]  /*ae90*/  @!P4 LDG.E.64 R32, desc[UR38][R14.64] ;  /* 0x000000260e20c981 */ /* 0x000568000c1e1b00 */
[----:B------:R2:W5:Y:S04]  /*aea0*/  @!P5 LDG.E.64 R20, desc[UR38][R14.64+0x20] ;  /* 0x000020260e14d981 */ /* 0x000568000c1e1b00 */
[----:B------:R2:W5:Y:S04]  /*aeb0*/  @!P4 LDG.E.64 R30, desc[UR38][R42.64] ;  /* 0x000000262a1ec981 */ /* 0x000568000c1e1b00 */
[----:B------:R2:W5:Y:S02]  /*aec0*/  @!P5 LDG.E.64 R8, desc[UR38][R42.64+0x20] ;  /* 0x000020262a08d981 */ /* 0x000564000c1e1b00 */
.L_x_1261:
[----:B------:R-:W-:Y:S05]  /*aed0*/  BSYNC B1 ;  /* 0x0000000000017941 */ /* 0x000fea0003800000 */
.L_x_1260:
[-C--:B------:R-:W-:Y:S01]  /*aee0*/  IMAD R0, R45, R6.reuse, RZ ;  /* 0x000000062d007224 */ /* 0x080fe200078e02ff */
[----:B------:R-:W-:Y:S01]  /*aef0*/  ULDC.64 UR4, c[0x0][0x3c8] ;  /* 0x0000f20000047ab9 */ /* 0x000fe20000000a00 */
[----:B------:R-:W-:Y:S01]  /*af00*/  IMAD.WIDE.U32 R10, R3, R6, R10 ;  /* 0x00000006030a7225 */ /* 0x000fe200078e000a */
[----:B------:R-:W-:-:S03]  /*af10*/  ULDC.64 UR6, c[0x0][0x3e0] ;  /* 0x0000f80000067ab9 */ /* 0x000fc60000000a00 */
[----:B------:R-:W-:-:S04]  /*af20*/  IMAD.WIDE.U32 R12, R3, R4, R12 ;  /* 0x00000004030c7225 */ /* 0x000fc800078e000c */
[----:B------:R-:W-:Y:S01]  /*af30*/  IMAD R6, R45, R4, RZ ;  /* 0x000000042d067224 */ /* 0x000fe200078e02ff */
[----:B------:R-:W-:Y:S01]  /*af40*/  IADD3 R4, P2, R10, UR4, RZ ;  /* 0x000000040a047c10 */ /* 0x000fe2000ff5e0ff */
[C---:B------:R-:W-:Y:S01]  /*af50*/  IMAD R7, R3.reuse, R7, R0 ;  /* 0x0000000703077224 */ /* 0x040fe200078e0200 */
[----:B------:R-:W-:Y:S01]  /*af60*/  IADD3 R0, P3, R12, UR6, RZ ;  /* 0x000000060c007c10 */ /* 0x000fe2000ff7e0ff */
[----:B------:R-:W-:Y:S01]  /*af70*/  IMAD R3, R3, R5, R6 ;  /* 0x0000000503037224 */ /* 0x000fe200078e0206 */
[----:B------:R-:W-:Y:S02]  /*af80*/  UMOV UR4, 0xffffffff ;  /* 0xffffffff00047882 */ /* 0x000fe40000000000 */
[----:B------:R-:W-:Y:S02]  /*af90*/  IADD3.X R5, R11, UR5, R7, P2, !PT ;  /* 0x000000050b057c10 */ /* 0x000fe400097fe407 */
[----:B------:R-:W-:Y:S01]  /*afa0*/  IADD3.X R3, R13, UR7, R3, P3, !PT ;  /* 0x000000070d037c10 */ /* 0x000fe20009ffe403 */
[----:B------:R-:W-:Y:S06]  /*afb0*/  BRA.DIV UR4, `(.L_x_1262) ;  /* 0x0000021604987947 */ /* 0x000fec000b800000 */
.L_x_1535:
[----:B------:R-:W-:-:S03]  /*afc0*/  UMOV UR4, 0xffffffff ;  /* 0xffffffff00047882 */ /* 0x000fc60000000000 */
[----:B------:R-:W-:Y:S05]  /*afd0*/  BRA.DIV UR4, `(.L_x_1263) ;  /* 0x0000021604b87947 */ /* 0x000fea000b800000 */
.L_x_1538:
[----:B------:R-:W-:-:S03]  /*afe0*/  UMOV UR4, 0xffffffff ;  /* 0xffffffff00047882 */ /* 0x000fc60000000000 */
[----:B------:R-:W-:Y:S05]  /*aff0*/  BRA.DIV UR4, `(.L_x_1264) ;  /* 0x0000021604d87947 */ /* 0x000fea000b800000 */
.L_x_1541:
[----:B------:R-:W-:-:S03]  /*b000*/  UMOV UR4, 0xffffffff ;  /* 0xffffffff00047882 */ /* 0x000fc60000000000 */
[----:B------:R-:W-:Y:S05]  /*b010*/  BRA.DIV UR4, `(.L_x_1265) ;  /* 0x0000021604f87947 */ /* 0x000fea000b800000 */
.L_x_1544:
[----:B------:R-:W-:-:S03]  /*b020*/  UMOV UR4, 0xffffffff ;  /* 0xffffffff00047882 */ /* 0x000fc60000000000 */
[----:B------:R-:W-:Y:S05]  /*b030*/  BRA.DIV UR4, `(.L_x_1266) ;  /* 0x0000021a04187947 */ /* 0x000fea000b800000 */
.L_x_1547:
[----:B------:R-:W-:-:S03]  /*b040*/  UMOV UR4, 0xffffffff ;  /* 0xffffffff00047882 */ /* 0x000fc60000000000 */
[----:B------:R-:W-:Y:S05]  /*b050*/  BRA.DIV UR4, `(.L_x_1267) ;  /* 0x0000021a04387947 */ /* 0x000fea000b800000 */
.L_x_1550:
[----:B------:R-:W-:-:S03]  /*b060*/  UMOV UR4, 0xffffffff ;  /* 0xffffffff00047882 */ /* 0x000fc60000000000 */
[----:B------:R-:W-:Y:S05]  /*b070*/  BRA.DIV UR4, `(.L_x_1268) ;  /* 0x0000021a04587947 */ /* 0x000fea000b800000 */
.L_x_1553:
[----:B------:R-:W-:-:S03]  /*b080*/  UMOV UR4, 0xffffffff ;  /* 0xffffffff00047882 */ /* 0x000fc60000000000 */
[----:B------:R-:W-:Y:S05]  /*b090*/  BRA.DIV UR4, `(.L_x_1269) ;  /* 0x0000021a04787947 */ /* 0x000fea000b800000 */
.L_x_1556:
[----:B------:R-:W-:Y:S01]  /*b0a0*/  ULEA.HI UR4, UR37, UR37, URZ, 0x1 ;  /* 0x0000002525047291 */ /* 0x000fe2000f8f083f */
[C---:B------:R-:W-:Y:S01]  /*b0b0*/  IMAD.SHL.U32 R0, R211.reuse, 0x80, RZ ;  /* 0x00000080d3007824 */ /* 0x040fe200078e00ff */
[----:B------:R-:W-:Y:S01]  /*b0c0*/  BSSY B1, `(.L_x_1270) ;  /* 0x000000f000017945 */ /* 0x000fe20003800000 */
[----:B------:R-:W-:Y:S01]  /*b0d0*/  LOP3.LUT P3, RZ, R211, 0x4, RZ, 0xc0, !PT ;  /* 0x00000004d3ff7812 */ /* 0x000fe2000786c0ff */
[----:B------:R-:W-:Y:S02]  /*b0e0*/  ULOP3.LUT UR4, UR4, 0xfffffffe, URZ, 0xc0, !UPT ;  /* 0xfffffffe04047892 */ /* 0x000fe4000f8ec03f */
[----:B------:R-:W-:Y:S02]  /*b0f0*/  LOP3.LUT R3, R0, 0x380, RZ, 0xc0, !PT ;  /* 0x0000038000037812 */ /* 0x000fe400078ec0ff */
[----:B------:R-:W-:Y:S02]  /*b100*/  UIADD3 UR4, UR37, -UR4, URZ ;  /* 0x8000000425047290 */ /* 0x000fe4000fffe03f */
[----:B------:R-:W-:-:S02]  /*b110*/  LOP3.LUT R0, R3, 0x30, R22, 0xf8, !PT ;  /* 0x0000003003007812 */ /* 0x000fc400078ef816 */
[----:B------:R-:W-:Y:S02]  /*b120*/  SHF.R.U32.HI R3, RZ, 0x3, R3 ;  /* 0x00000003ff037819 */ /* 0x000fe40000011603 */
[----:B------:R-:W-:Y:S02]  /*b130*/  IMAD.U32 R5, RZ, RZ, UR4 ;  /* 0x00000004ff057e24 */ /* 0x000fe4000f8e00ff */
[----:B------:R-:W-:-:S03]  /*b140*/  LOP3.LUT R3, R0, R3, RZ, 0x3c, !PT ;  /* 0x0000000300037212 */ /* 0x000fc600078e3cff */
[----:B------:R-:W-:Y:S02]  /*b150*/  SHF.L.U32 R5, R5, 0x1f, RZ ;  /* 0x0000001f05057819 */ /* 0x000fe400000006ff */
[----:B------:R-:W-:Y:S02]  /*b160*/  IADD3 R3, R18, R3, R220 ;  /* 0x0000000312037210 */ /* 0x000fe40007ffe0dc */
[----:B------:R-:W3:Y:S03]  /*b170*/  SYNCS.PHASECHK.TRANS64.TRYWAIT P2, [R18+URZ+0x28800], R5 ;  /* 0x02880005120075a7 */ /* 0x000ee6000804017f */
[C---:B------:R-:W-:Y:S02]  /*b180*/  VIADD R4, R3.reuse, 0x18400 ;  /* 0x0001840003047836 */ /* 0x040fe40000000000 */
[----:B------:R-:W-:Y:S01]  /*b190*/  VIADD R0, R3, 0x18440 ;  /* 0x0001844003007836 */ /* 0x000fe20000000000 */
[----:B---3--:R-:W-:Y:S06]  /*b1a0*/  @!P2 BRA `(.L_x_1271) ;  /* 0x00000218005ca947 */ /* 0x008fec0003800000 */
.L_x_1557:
[----:B------:R-:W-:Y:S05]  /*b1b0*/  BSYNC B1 ;  /* 0x0000000000017941 */ /* 0x000fea0003800000 */
.L_x_1270:
[----:B------:R-:W-:Y:S01]  /*b1c0*/  BSSY B1, `(.L_x_1272) ;  /* 0x00000fb000017945 */ /* 0x000fe20003800000 */
[----:B------:R-:W-:-:S03]  /*b1d0*/  @P3 VIADD R0, R4, 0xffffffc0 ;  /* 0xffffffc004003836 */ /* 0x000fc60000000000 */
[----:B------:R-:W-:Y:S05]  /*b1e0*/  @P0 BRA `(.L_x_1273) ;  /* 0x0000000c00e00947 */ /* 0x000fea0003800000 */
[----:B---3--:R-:W3:Y:S01]  /*b1f0*/  LDC R5, c[0x0][0x3d4] ;  /* 0x0000f500ff057b82 */ /* 0x008ee20000000800 */
[C---:B------:R-:W-:Y:S01]  /*b200*/  VIADD R4, R28.reuse, 0x20 ;  /* 0x000000201c047836 */ /* 0x040fe20000000000 */
[----:B------:R-:W-:Y:S01]  /*b210*/  BSSY B2, `(.L_x_1274) ;  /* 0x000007a000027945 */ /* 0x000fe20003800000 */
[----:B---3--:R-:W-:-:S03]  /*b220*/  ISETP.GE.AND P0, PT, R28, R5, PT ;  /* 0x000000051c00720c */ /* 0x008fc60003f06270 */
[----:B------:R-:W-:-:S10]  /*b230*/  ISETP.GE.AND P2, PT, R4, R5, PT ;  /* 0x000000050400720c */ /* 0x000fd40003f46270 */
[----:B------:R-:W-:Y:S05]  /*b240*/  @P0 BRA `(.L_x_1275) ;  /* 0x0000000400d80947 */ /* 0x000fea0003800000 */
[----:B------:R-:W3:Y:S01]  /*b250*/  LDS.128 R4, [R3+0x18400] ;  /* 0x0184000003047984 */ /* 0x000ee20000000c00 */
[----:B-----5:R-:W-:Y:S02]  /*b260*/  SHF.R.U32.HI R10, RZ, 0x8, R40 ;  /* 0x00000008ff0a7819 */ /* 0x020fe40000011628 */
[----:B------:R-:W-:Y:S02]  /*b270*/  SHF.R.U32.HI R12, RZ, 0x8, R41 ;  /* 0x00000008ff0c7819 */ /* 0x000fe40000011629 */
[----:B------:R-:W-:Y:S02]  /*b280*/  LOP3.LUT R11, R40, 0xff, RZ, 0xc0, !PT ;  /* 0x000000ff280b7812 */ /* 0x000fe400078ec0ff */
[----:B------:R-:W-:Y:S02]  /*b290*/  LOP3.LUT R13, R41, 0xff, RZ, 0xc0, !PT ;  /* 0x000000ff290d7812 */ /* 0x000fe400078ec0ff */
[----:B------:R-:W-:Y:S02]  /*b2a0*/  LOP3.LUT R10, R10, 0xff, RZ, 0xc0, !PT ;  /* 0x000000ff0a0a7812 */ /* 0x000fe400078ec0ff */
[----:B------:R-:W-:-:S02]  /*b2b0*/  LOP3.LUT R12, R12, 0xff, RZ, 0xc0, !PT ;  /* 0x000000ff0c0c7812 */ /* 0x000fc400078ec0ff */
[----:B-12---:R-:W-:Y:S02]  /*b2c0*/  SHF.R.U32.HI R14, RZ, 0x8, R39 ;  /* 0x00000008ff0e7819 */ /* 0x006fe40000011627 */
[----:B------:R-:W-:Y:S02]  /*b2d0*/  PRMT R11, R10, 0x7604, R11 ;  /* 0x000076040a0b7816 */ /* 0x000fe4000000000b */
[----:B------:R-:W-:Y:S02]  /*b2e0*/  PRMT R12, R12, 0x7604, R13 ;  /* 0x000076040c0c7816 */ /* 0x000fe4000000000d */
[----:B------:R-:W-:Y:S02]  /*b2f0*/  SHF.R.U32.HI R13, RZ, 0x10, R41 ;  /* 0x00000010ff0d7819 */ /* 0x000fe40000011629 */
[----:B------:R-:W-:Y:S02]  /*b300*/  SHF.R.U32.HI R10, RZ, 0x8, R38 ;  /* 0x00000008ff0a7819 */ /* 0x000fe40000011626 */
[----:B------:R-:W-:Y:S01]  /*b310*/  LOP3.LUT R43, R39, 0xff, RZ, 0xc0, !PT ;  /* 0x000000ff272b7812 */ /* 0x000fe200078ec0ff */
[----:B------:R-:W-:Y:S01]  /*b320*/  IMAD.U32 R13, R13, 0x10000, RZ ;  /* 0x000100000d0d7824 */ /* 0x000fe200078e00ff */
[----:B------:R-:W-:-:S02]  /*b330*/  LOP3.LUT R14, R14, 0xff, RZ, 0xc0, !PT ;  /* 0x000000ff0e0e7812 */ /* 0x000fc400078ec0ff */
[----:B------:R-:W-:Y:S02]  /*b340*/  SHF.R.U32.HI R42, RZ, 0x10, R39 ;  /* 0x00000010ff2a7819 */ /* 0x000fe40000011627 */
[----:B------:R-:W-:Y:S02]  /*b350*/  LOP3.LUT R15, R38, 0xff, RZ, 0xc0, !PT ;  /* 0x000000ff260f7812 */ /* 0x000fe400078ec0ff */
[----:B------:R-:W-:Y:S02]  /*b360*/  LOP3.LUT R10, R10, 0xff, RZ, 0xc0, !PT ;  /* 0x000000ff0a0a7812 */ /* 0x000fe400078ec0ff */
[----:B------:R-:W-:Y:S01]  /*b370*/  PRMT R14, R14, 0x7604, R43 ;  /* 0x000076040e0e7816 */ /* 0x000fe2000000002b */
[----:B------:R-:W-:Y:S01]  /*b380*/  IMAD.U32 R43, R42, 0x10000, RZ ;  /* 0x000100002a2b7824 */ /* 0x000fe200078e00ff */
[----:B------:R-:W-:Y:S02]  /*b390*/  PRMT R15, R10, 0x7604, R15 ;  /* 0x000076040a0f7816 */ /* 0x000fe4000000000f */
[----:B------:R-:W-:-:S02]  /*b3a0*/  LOP3.LUT R11, R11, 0xff0000, R40, 0xf8, !PT ;  /* 0x00ff00000b0b7812 */ /* 0x000fc400078ef828 */
[----:B------:R-:W-:Y:S02]  /*b3b0*/  LOP3.LUT R13, R12, 0xff0000, R13, 0xf8, !PT ;  /* 0x00ff00000c0d7812 */ /* 0x000fe400078ef80d */
[----:B------:R-:W-:Y:S02]  /*b3c0*/  LOP3.LUT R45, R14, 0xff0000, R43, 0xf8, !PT ;  /* 0x00ff00000e2d7812 */ /* 0x000fe400078ef82b */
[----:B------:R-:W-:Y:S02]  /*b3d0*/  LOP3.LUT R43, R15, 0xff0000, R38, 0xf8, !PT ;  /* 0x00ff00000f2b7812 */ /* 0x000fe400078ef826 */
[----:B------:R-:W-:Y:S02]  /*b3e0*/  LOP3.LUT R15, R11, 0xff000000, R40, 0xf8, !PT ;  /* 0xff0000000b0f7812 */ /* 0x000fe400078ef828 */
[----:B------:R-:W-:Y:S02]  /*b3f0*/  LOP3.LUT R45, R45, 0xff000000, R39, 0xf8, !PT ;  /* 0xff0000002d2d7812 */ /* 0x000fe400078ef827 */
[----:B------:R-:W-:-:S02]  /*b400*/  LOP3.LUT R40, R13, 0xff000000, R41, 0xf8, !PT ;  /* 0xff0000000d287812 */ /* 0x000fc400078ef829 */
[----:B---3--:R-:W-:Y:S02]  /*b410*/  F2FP.F16.E4M3.UNPACK_B R10, R6.H1 ;  /* 0x00000006ff0a723e */ /* 0x008fe400030006ff */
[----:B------:R-:W-:Y:S02]  /*b420*/  LOP3.LUT R43, R43, 0xff000000, R38, 0xf8, !PT ;  /* 0xff0000002b2b7812 */ /* 0x000fe400078ef826 */
[----:B------:R-:W-:Y:S01]  /*b430*/  F2FP.F16.E4M3.UNPACK_B R41, R45 ;  /* 0x0000002dff29723e */ /* 0x000fe200020006ff */
[--C-:B------:R-:W-:Y:S01]  /*b440*/  HADD2.F32 R13, -RZ, R10.reuse.H0_H0 ;  /* 0x2000000aff0d7230 */ /* 0x100fe20000004100 */
[----:B------:R-:W-:Y:S01]  /*b450*/  F2FP.F16.E4M3.UNPACK_B R38, R40 ;  /* 0x00000028ff26723e */ /* 0x000fe200020006ff */
[----:B------:R-:W-:Y:S01]  /*b460*/  HADD2.F32 R10, -RZ, R10.H1_H1 ;  /* 0x3000000aff0a7230 */ /* 0x000fe20000004100 */
[----:B------:R-:W-:Y:S01]  /*b470*/  F2FP.F16.E4M3.UNPACK_B R12, R6 ;  /* 0x00000006ff0c723e */ /* 0x000fe200020006ff */
[--C-:B------:R-:W-:Y:S01]  /*b480*/  HADD2.F32 R42, -RZ, R41.reuse.H1_H1 ;  /* 0x30000029ff2a7230 */ /* 0x100fe20000004100 */
[----:B------:R-:W-:Y:S01]  /*b490*/  F2FP.F16.E4M3.UNPACK_B R11, R5.H1 ;  /* 0x00000005ff0b723e */ /* 0x000fe200030006ff */
[----:B------:R-:W-:Y:S01]  /*b4a0*/  HADD2.F32 R39, -RZ, R38.H1_H1 ;  /* 0x30000026ff277230 */ /* 0x000fe20000004100 */
[----:B------:R-:W-:Y:S01]  /*b4b0*/  F2FP.F16.E4M3.UNPACK_B R14, R7 ;  /* 0x00000007ff0e723e */ /* 0x000fe200020006ff */
[----:B------:R-:W-:-:S02]  /*b4c0*/  HADD2.F32 R41, -RZ, R41.H0_H0 ;  /* 0x20000029ff297230 */ /* 0x000fc40000004100 */
[CC--:B------:R-:W-:Y:S01]  /*b4d0*/  FMUL.FTZ R44, R10.reuse, R42.reuse ;  /* 0x0000002a0a2c7220 */ /* 0x0c0fe20000410000 */
[----:B------:R-:W-:Y:S02]  /*b4e0*/  HADD2.F32 R38, -RZ, R38.H0_H0 ;  /* 0x20000026ff267230 */ /* 0x000fe40000004100 */
[----:B------:R-:W-:Y:S01]  /*b4f0*/  FMUL.FTZ R47, R10, R39 ;  /* 0x000000270a2f7220 */ /* 0x000fe20000410000 */
[----:B------:R-:W-:Y:S01]  /*b500*/  F2FP.F16.E4M3.UNPACK_B R10, R5 ;  /* 0x00000005ff0a723e */ /* 0x000fe200020006ff */
[--C-:B------:R-:W-:Y:S02]  /*b510*/  HADD2.F32 R5, -RZ, R12.reuse.H1_H1 ;  /* 0x3000000cff057230 */ /* 0x100fe40000004100 */
[C---:B------:R-:W-:Y:S01]  /*b520*/  FFMA.FTZ R46, R13.reuse, R39, -R44 ;  /* 0x000000270d2e7223 */ /* 0x040fe2000001082c */
[----:B------:R-:W-:Y:S01]  /*b530*/  FFMA.FTZ R49, R13, R42, R47 ;  /* 0x0000002a0d317223 */ /* 0x000fe2000001002f */
[----:B------:R-:W-:Y:S01]  /*b540*/  HADD2.F32 R12, -RZ, R12.H0_H0 ;  /* 0x2000000cff0c7230 */ /* 0x000fe20000004100 */
[----:B------:R-:W-:Y:S01]  /*b550*/  F2FP.F16.E4M3.UNPACK_B R45, R45.H1 ;  /* 0x0000002dff2d723e */ /* 0x000fe200030006ff */
[C---:B------:R-:W-:Y:S01]  /*b560*/  FMUL.FTZ R13, R5.reuse, R41 ;  /* 0x00000029050d7220 */ /* 0x040fe20000410000 */
[----:B------:R-:W-:Y:S01]  /*b570*/  F2FP.F16.E4M3.UNPACK_B R40, R40.H1 ;  /* 0x00000028ff28723e */ /* 0x000fe200030006ff */
[-C--:B------:R-:W-:Y:S01]  /*b580*/  FMUL.FTZ R44, R5, R38.reuse ;  /* 0x00000026052c7220 */ /* 0x080fe20000410000 */
[----:B------:R-:W-:Y:S01]  /*b590*/  F2FP.F16.E4M3.UNPACK_B R7, R7.H1 ;  /* 0x00000007ff07723e */ /* 0x000fe200030006ff */
[----:B------:R-:W-:Y:S01]  /*b5a0*/  FFMA.FTZ R42, R12, R38, -R13 ;  /* 0x000000260c2a7223 */ /* 0x000fe2000001080d */
[----:B------:R-:W-:-:S02]  /*b5b0*/  HADD2.F32 R5, -RZ, R14.H1_H1 ;  /* 0x3000000eff057230 */ /* 0x000fc40000004100 */
[----:B------:R-:W-:Y:S01]  /*b5c0*/  FFMA.FTZ R47, R12, R41, R44 ;  /* 0x000000290c2f7223 */ /* 0x000fe2000001002c */
[--C-:B------:R-:W-:Y:S01]  /*b5d0*/  HADD2.F32 R39, -RZ, R45.reuse.H0_H0 ;  /* 0x2000002dff277230 */ /* 0x100fe20000004100 */
[-C--:B------:R-:W-:Y:S01]  /*b5e0*/  F2FP.F16.E4M3.UNPACK_B R6, R4.reuse ;  /* 0x00000004ff06723e */ /* 0x080fe200020006ff */
[----:B------:R-:W-:Y:S01]  /*b5f0*/  HADD2.F32 R13, -RZ, R40.H0_H0 ;  /* 0x20000028ff0d7230 */ /* 0x000fe20000004100 */
[----:B------:R-:W-:Y:S01]  /*b600*/  F2FP.F16.E4M3.UNPACK_B R4, R4.H1 ;  /* 0x00000004ff04723e */ /* 0x000fe200030006ff */
[----:B------:R-:W-:Y:S02]  /*b610*/  HADD2.F32 R14, -RZ, R14.H0_H0 ;  /* 0x2000000eff0e7230 */ /* 0x000fe40000004100 */
[C---:B------:R-:W-:Y:S01]  /*b620*/  FMUL.FTZ R41, R5.reuse, R39 ;  /* 0x0000002705297220 */ /* 0x040fe20000410000 */
[----:B------:R-:W-:Y:S02]  /*b630*/  HADD2.F32 R45, -RZ, R45.H1_H1 ;  /* 0x3000002dff2d7230 */ /* 0x000fe40000004100 */
[----:B------:R-:W-:Y:S01]  /*b640*/  FMUL.FTZ R51, R5, R13 ;  /* 0x0000000d05337220 */ /* 0x000fe20000410000 */
[----:B------:R-:W-:-:S02]  /*b650*/  HADD2.F32 R12, -RZ, R7.H1_H1 ;  /* 0x30000007ff0c7230 */ /* 0x000fc40000004100 */
[C---:B------:R-:W-:Y:S01]  /*b660*/  FFMA.FTZ R44, R14.reuse, R13, -R41 ;  /* 0x0000000d0e2c7223 */ /* 0x040fe20000010829 */
[----:B------:R-:W-:Y:S02]  /*b670*/  HADD2.F32 R40, -RZ, R40.H1_H1 ;  /* 0x30000028ff287230 */ /* 0x000fe40000004100 */
[----:B------:R-:W-:Y:S01]  /*b680*/  FFMA.FTZ R51, R14, R39, R51 ;  /* 0x000000270e337223 */ /* 0x000fe20000010033 */
[----:B------:R-:W-:Y:S02]  /*b690*/  HADD2.F32 R5, -RZ, R7.H0_H0 ;  /* 0x20000007ff057230 */ /* 0x000fe40000004100 */
[C---:B------:R-:W-:Y:S01]  /*b6a0*/  FMUL.FTZ R38, R12.reuse, R45 ;  /* 0x0000002d0c267220 */ /* 0x040fe20000410000 */
[----:B------:R-:W-:Y:S01]  /*b6b0*/  F2FP.F16.E4M3.UNPACK_B R13, R43 ;  /* 0x0000002bff0d723e */ /* 0x000fe200020006ff */
[-C--:B------:R-:W-:Y:S01]  /*b6c0*/  FMUL.FTZ R14, R12, R40.reuse ;  /* 0x000000280c0e7220 */ /* 0x080fe20000410000 */
[----:B------:R-:W-:Y:S01]  /*b6d0*/  F2FP.F16.E4M3.UNPACK_B R12, R15 ;  /* 0x0000000fff0c723e */ /* 0x000fe200020006ff */
[----:B------:R-:W-:Y:S01]  /*b6e0*/  FFMA.FTZ R48, R5, R40, -R38 ;  /* 0x0000002805307223 */ /* 0x000fe20000010826 */
[----:B------:R-:W-:-:S02]  /*b6f0*/  HADD2.F32 R7, -RZ, R4.H1_H1 ;  /* 0x30000004ff077230 */ /* 0x000fc40000004100 */
[----:B------:R-:W-:Y:S01]  /*b700*/  FFMA.FTZ R45, R5, R45, R14 ;  /* 0x0000002d052d7223 */ /* 0x000fe2000001000e */
[--C-:B------:R-:W-:Y:S01]  /*b710*/  HADD2.F32 R38, -RZ, R13.reuse.H1_H1 ;  /* 0x3000000dff267230 */ /* 0x100fe20000004100 */
[----:B------:R-:W-:Y:S01]  /*b720*/  F2FP.F16.E4M3.UNPACK_B R15, R15.H1 ;  /* 0x0000000fff0f723e */ /* 0x000fe200030006ff */
[----:B------:R-:W-:Y:S01]  /*b730*/  HADD2.F32 R14, -RZ, R12.H1_H1 ;  /* 0x3000000cff0e7230 */ /* 0x000fe20000004100 */
[----:B------:R-:W-:Y:S01]  /*b740*/  F2FP.F16.E4M3.UNPACK_B R43, R43.H1 ;  /* 0x0000002bff2b723e */ /* 0x000fe200030006ff */
[----:B------:R-:W-:Y:S02]  /*b750*/  HADD2.F32 R5, -RZ, R4.H0_H0 ;  /* 0x20000004ff057230 */ /* 0x000fe40000004100 */
[----:B------:R-:W-:Y:S01]  /*b760*/  FMUL.FTZ R40, R7, R38 ;  /* 0x0000002607287220 */ /* 0x000fe20000410000 */
[----:B------:R-:W-:Y:S01]  /*b770*/  HADD2.F32 R39, -RZ, R13.H0_H0 ;  /* 0x2000000dff277230 */ /* 0x000fe20000004100 */
[----:B------:R-:W-:Y:S01]  /*b780*/  F2FP.SATFINITE.E4M3.F32.PACK_AB_MERGE_C R46, R49, R46, RZ ;  /* 0x0000002e312e723e */ /* 0x000fe200048070ff */
[----:B------:R-:W-:-:S02]  /*b790*/  HADD2.F32 R4, -RZ, R6.H1_H1 ;  /* 0x30000006ff047230 */ /* 0x000fc40000004100 */
[-C--:B------:R-:W-:Y:S01]  /*b7a0*/  FFMA.FTZ R40, R5, R14.reuse, -R40 ;  /* 0x0000000e05287223 */ /* 0x080fe20000010828 */
[----:B------:R-:W-:Y:S02]  /*b7b0*/  HADD2.F32 R13, -RZ, R12.H0_H0 ;  /* 0x2000000cff0d7230 */ /* 0x000fe40000004100 */
[----:B------:R-:W-:Y:S01]  /*b7c0*/  FMUL.FTZ R12, R7, R14 ;  /* 0x0000000e070c7220 */ /* 0x000fe20000410000 */
[----:B------:R-:W-:Y:S02]  /*b7d0*/  HADD2.F32 R6, -RZ, R6.H0_H0 ;  /* 0x20000006ff067230 */ /* 0x000fe40000004100 */
[C---:B------:R-:W-:Y:S01]  /*b7e0*/  FMUL.FTZ R7, R4.reuse, R39 ;  /* 0x0000002704077220 */ /* 0x040fe20000410000 */
[----:B------:R-:W-:Y:S01]  /*b7f0*/  F2FP.SATFINITE.E4M3.F32.PACK_AB_MERGE_C R42, R47, R42, R46 ;  /* 0x0000002a2f2a723e */ /* 0x000fe2000480702e */
[-C--:B------:R-:W-:Y:S01]  /*b800*/  FMUL.FTZ R4, R4, R13.reuse ;  /* 0x0000000d04047220 */ /* 0x080fe20000410000 */
[----:B------:R-:W-:Y:S01]  /*b810*/  FFMA.FTZ R41, R5, R38, R12 ;  /* 0x0000002605297223 */ /* 0x000fe2000001000c */
[----:B------:R-:W-:Y:S01]  /*b820*/  FFMA.FTZ R7, R6, R13, -R7 ;  /* 0x0000000d06077223 */ /* 0x000fe20000010807 */
[----:B------:R-:W-:-:S02]  /*b830*/  HADD2.F32 R5, -RZ, R11.H1_H1 ;  /* 0x3000000bff057230 */ /* 0x000fc40000004100 */
[----:B------:R-:W-:Y:S01]  /*b840*/  FFMA.FTZ R14, R6, R39, R4 ;  /* 0x00000027060e7223 */ /* 0x000fe20000010004 */
[----:B------:R-:W-:Y:S01]  /*b850*/  HADD2.F32 R6, -RZ, R15.H1_H1 ;  /* 0x3000000fff067230 */ /* 0x000fe20000004100 */
[----:B------:R-:W-:Y:S01]  /*b860*/  F2FP.SATFINITE.E4M3.F32.PACK_AB_MERGE_C R40, R41, R40, RZ ;  /* 0x000000282928723e */ /* 0x000fe200048070ff */
[--C-:B------:R-:W-:Y:S02]  /*b870*/  HADD2.F32 R12, -RZ, R43.reuse.H1_H1 ;  /* 0x3000002bff0c7230 */ /* 0x100fe40000004100 */
[----:B------:R-:W-:Y:S02]  /*b880*/  HADD2.F32 R43, -RZ, R43.H0_H0 ;  /* 0x2000002bff2b7230 */ /* 0x000fe40000004100 */
[C---:B------:R-:W-:Y:S01]  /*b890*/  FMUL.FTZ R13, R5.reuse, R6 ;  /* 0x00000006050d7220 */ /* 0x040fe20000410000 */
[----:B------:R-:W-:Y:S02]  /*b8a0*/  HADD2.F32 R4, -RZ, R10.H1_H1 ;  /* 0x3000000aff047230 */ /* 0x000fe40000004100 */
[----:B------:R-:W-:Y:S01]  /*b8b0*/  FMUL.FTZ R38, R5, R12 ;  /* 0x0000000c05267220 */ /* 0x000fe20000410000 */
[----:B------:R-:W-:Y:S01]  /*b8c0*/  HADD2.F32 R15, -RZ, R15.H0_H0 ;  /* 0x2000000fff0f7230 */ /* 0x000fe20000004100 */
[----:B------:R-:W-:Y:S01]  /*b8d0*/  F2FP.SATFINITE.E4M3.F32.PACK_AB_MERGE_C R40, R14, R7, R40 ;  /* 0x000000070e28723e */ /* 0x000fe20004807028 */
[----:B------:R-:W-:-:S02]  /*b8e0*/  HADD2.F32 R11, -RZ, R11.H0_H0 ;  /* 0x2000000bff0b7230 */ /* 0x000fc40000004100 */
[C---:B------:R-:W-:Y:S01]  /*b8f0*/  FMUL.FTZ R5, R4.reuse, R43 ;  /* 0x0000002b04057220 */ /* 0x040fe20000410000 */
[----:B------:R-:W-:Y:S02]  /*b900*/  HADD2.F32 R10, -RZ, R10.H0_H0 ;  /* 0x2000000aff0a7230 */ /* 0x000fe40000004100 */
[-C--:B------:R-:W-:Y:S01]  /*b910*/  FMUL.FTZ R4, R4, R15.reuse ;  /* 0x0000000f04047220 */ /* 0x080fe20000410000 */
[C---:B------:R-:W-:Y:S01]  /*b920*/  FFMA.FTZ R38, R11.reuse, R6, -R38 ;  /* 0x000000060b267223 */ /* 0x040fe20000010826 */
[----:B------:R-:W-:Y:S01]  /*b930*/  FFMA.FTZ R13, R11, R12, R13 ;  /* 0x0000000c0b0d7223 */ /* 0x000fe2000001000d */
[C---:B------:R-:W-:Y:S01]  /*b940*/  FFMA.FTZ R5, R10.reuse, R15, -R5 ;  /* 0x0000000f0a057223 */ /* 0x040fe20000010805 */
[----:B------:R-:W-:Y:S01]  /*b950*/  FFMA.FTZ R4, R10, R43, R4 ;  /* 0x0000002b0a047223 */ /* 0x000fe20000010004 */
[----:B------:R-:W-:Y:S02]  /*b960*/  F2FP.SATFINITE.E4M3.F32.PACK_AB_MERGE_C R43, R45, R48, RZ ;  /* 0x000000302d2b723e */ /* 0x000fe400048070ff */
[----:B------:R-:W-:-:S02]  /*b970*/  F2FP.SATFINITE.E4M3.F32.PACK_AB_MERGE_C R13, R13, R38, RZ ;  /* 0x000000260d0d723e */ /* 0x000fc400048070ff */
[----:B------:R-:W-:Y:S02]  /*b980*/  F2FP.SATFINITE.E4M3.F32.PACK_AB_MERGE_C R43, R51, R44, R43 ;  /* 0x0000002c332b723e */ /* 0x000fe4000480702b */
[----:B------:R-:W-:-:S05]  /*b990*/  F2FP.SATFINITE.E4M3.F32.PACK_AB_MERGE_C R41, R4, R5, R13 ;  /* 0x000000050429723e */ /* 0x000fca000480700d */
[----:B------:R3:W-:Y:S02]  /*b9a0*/  STS.128 [R3+0x18400], R40 ;  /* 0x0184002803007388 */ /* 0x0007e40000000c00 */
.L_x_1275:
[----:B------:R-:W-:Y:S05]  /*b9b0*/  BSYNC B2 ;  /* 0x0000000000027941 */ /* 0x000fea0003800000 */
.L_x_1274:
[----:B------:R-:W-:Y:S05]  /*b9c0*/  @P2 BRA `(.L_x_1273) ;  /* 0x0000000400e82947 */ /* 0x000fea0003800000 */
[----:B------:R-:W4:Y:S01]  /*b9d0*/  LDS.128 R4, [R0] ;  /* 0x0000000000047984 */ /* 0x000f220000000c00 */
[----:B-----5:R-:W-:Y:S02]  /*b9e0*/  SHF.R.U32.HI R11, RZ, 0x8, R36 ;  /* 0x00000008ff0b7819 */ /* 0x020fe40000011624 */
[----:B------:R-:W-:Y:S02]  /*b9f0*/  SHF.R.U32.HI R13, RZ, 0x8, R37 ;  /* 0x00000008ff0d7819 */ /* 0x000fe40000011625 */
[----:B------:R-:W-:Y:S02]  /*ba00*/  SHF.R.U32.HI R39, RZ, 0x8, R35 ;  /* 0x00000008ff277819 */ /* 0x000fe40000011623 */
[----:B-12---:R-:W-:Y:S02]  /*ba10*/  SHF.R.U32.HI R15, RZ, 0x8, R34 ;  /* 0x00000008ff0f7819 */ /* 0x006fe40000011622 */
[----:B------:R-:W-:Y:S02]  /*ba20*/  LOP3.LUT R10, R36, 0xff, RZ, 0xc0, !PT ;  /* 0x000000ff240a7812 */ /* 0x000fe400078ec0ff */
[----:B------:R-:W-:-:S02]  /*ba30*/  LOP3.LUT R11, R11, 0xff, RZ, 0xc0, !PT ;  /* 0x000000ff0b0b7812 */ /* 0x000fc400078ec0ff */
[----:B------:R-:W-:Y:S02]  /*ba40*/  LOP3.LUT R12, R37, 0xff, RZ, 0xc0, !PT ;  /* 0x000000ff250c7812 */ /* 0x000fe400078ec0ff */
[----:B------:R-:W-:Y:S02]  /*ba50*/  LOP3.LUT R38, R35, 0xff, RZ, 0xc0, !PT ;  /* 0x000000ff23267812 */ /* 0x000fe400078ec0ff */
[----:B------:R-:W-:Y:S02]  /*ba60*/  LOP3.LUT R13, R13, 0xff, RZ, 0xc0, !PT ;  /* 0x000000ff0d0d7812 */ /* 0x000fe400078ec0ff */
[----:B------:R-:W-:Y:S02]  /*ba70*/  LOP3.LUT R39, R39, 0xff, RZ, 0xc0, !PT ;  /* 0x000000ff27277812 */ /* 0x000fe400078ec0ff */
[----:B------:R-:W-:Y:S02]  /*ba80*/  LOP3.LUT R14, R34, 0xff, RZ, 0xc0, !PT ;  /* 0x000000ff220e7812 */ /* 0x000fe400078ec0ff */
[----:B------:R-:W-:-:S02]  /*ba90*/  LOP3.LUT R15, R15, 0xff, RZ, 0xc0, !PT ;  /* 0x000000ff0f0f7812 */ /* 0x000fc400078ec0ff */
[----:B------:R-:W-:Y:S02]  /*baa0*/  PRMT R11, R11, 0x7604, R10 ;  /* 0x000076040b0b7816 */ /* 0x000fe4000000000a */
[----:B------:R-:W-:Y:S02]  /*bab0*/  PRMT R13, R13, 0x7604, R12 ;  /* 0x000076040d0d7816 */ /* 0x000fe4000000000c */
[----:B------:R-:W-:Y:S02]  /*bac0*/  PRMT R39, R39, 0x7604, R38 ;  /* 0x0000760427277816 */ /* 0x000fe40000000026 */
[----:B------:R-:W-:Y:S02]  /*bad0*/  SHF.R.U32.HI R10, RZ, 0x10, R36 ;  /* 0x00000010ff0a7819 */ /* 0x000fe40000011624 */
[----:B------:R-:W-:Y:S02]  /*bae0*/  SHF.R.U32.HI R12, RZ, 0x10, R37 ;  /* 0x00000010ff0c7819 */ /* 0x000fe40000011625 */
[----:B------:R-:W-:-:S02]  /*baf0*/  SHF.R.U32.HI R38, RZ, 0x10, R35 ;  /* 0x00000010ff267819 */ /* 0x000fc40000011623 */
[----:B------:R-:W-:Y:S02]  /*bb00*/  PRMT R15, R15, 0x7604, R14 ;  /* 0x000076040f0f7816 */ /* 0x000fe4000000000e */
[----:B------:R-:W-:Y:S02]  /*bb10*/  SHF.R.U32.HI R14, RZ, 0x10, R34 ;  /* 0x00000010ff0e7819 */ /* 0x000fe40000011622 */
[----:B------:R-:W-:Y:S02]  /*bb20*/  LOP3.LUT R10, R10, 0xff, RZ, 0xc0, !PT ;  /* 0x000000ff0a0a7812 */ /* 0x000fe400078ec0ff */
[----:B------:R-:W-:Y:S02]  /*bb30*/  LOP3.LUT R12, R12, 0xff, RZ, 0xc0, !PT ;  /* 0x000000ff0c0c7812 */ /* 0x000fe400078ec0ff */
[----:B------:R-:W-:Y:S02]  /*bb40*/  LOP3.LUT R38, R38, 0xff, RZ, 0xc0, !PT ;  /* 0x000000ff26267812 */ /* 0x000fe400078ec0ff */
[----:B------:R-:W-:-:S02]  /*bb50*/  LOP3.LUT R14, R14, 0xff, RZ, 0xc0, !PT ;  /* 0x000000ff0e0e7812 */ /* 0x000fc400078ec0ff */
[----:B------:R-:W-:Y:S02]  /*bb60*/  PRMT R11, R10, 0x7054, R11 ;  /* 0x000070540a0b7816 */ /* 0x000fe4000000000b */
[----:B------:R-:W-:Y:S02]  /*bb70*/  PRMT R13, R12, 0x7054, R13 ;  /* 0x000070540c0d7816 */ /* 0x000fe4000000000d */
[----:B---3--:R-:W-:Y:S02]  /*bb80*/  PRMT R41, R38, 0x7054, R39 ;  /* 0x0000705426297816 */ /* 0x008fe40000000027 */
[----:B------:R-:W-:Y:S02]  /*bb90*/  PRMT R39, R14, 0x7054, R15 ;  /* 0x000070540e277816 */ /* 0x000fe4000000000f */
[----:B------:R-:W-:Y:S02]  /*bba0*/  LOP3.LUT R15, R11, 0xff000000, R36, 0xf8, !PT ;  /* 0xff0000000b0f7812 */ /* 0x000fe400078ef824 */
[----:B------:R-:W-:-:S02]  /*bbb0*/  LOP3.LUT R41, R41, 0xff000000, R35, 0xf8, !PT ;  /* 0xff00000029297812 */ /* 0x000fc400078ef823 */
[----:B------:R-:W-:Y:S02]  /*bbc0*/  LOP3.LUT R36, R13, 0xff000000, R37, 0xf8, !PT ;  /* 0xff0000000d247812 */ /* 0x000fe400078ef825 */
[----:B----4-:R-:W-:Y:S02]  /*bbd0*/  F2FP.F16.E4M3.UNPACK_B R10, R6.H1 ;  /* 0x00000006ff0a723e */ /* 0x010fe400030006ff */
        /* <DEDUP_REMOVED lines=88> */
[----:B------:R4:W-:Y:S02]  /*c160*/  STS.128 [R0], R36 ;  /* 0x0000002400007388 */ /* 0x0009e40000000c00 */
.L_x_1273:
[----:B------:R-:W-:Y:S05]  /*c170*/  BSYNC B1 ;  /* 0x0000000000017941 */ /* 0x000fea0003800000 */
.L_x_1272:
        /* <DEDUP_REMOVED lines=34> */
[----:B------:R-:W-:Y:S02]  /*c3a0*/  PRMT R35, R28, 0x7054, R29 ;  /* 0x000070541c237816 */ /* 0x000fe4000000001d */
[----:B------:R-:W-:Y:S02]  /*c3b0*/  PRMT R29, R14, 0x7054, R15 ;  /* 0x000070540e1d7816 */ /* 0x000fe4000000000f */
[----:B------:R-:W-:Y:S02]  /*c3c0*/  LOP3.LUT R15, R11, 0xff000000, R32, 0xf8, !PT ;  /* 0xff0000000b0f7812 */ /* 0x000fe400078ef820 */
[----:B------:R-:W-:-:S02]  /*c3d0*/  LOP3.LUT R35, R35, 0xff000000, R31, 0xf8, !PT ;  /* 0xff00000023237812 */ /* 0x000fc400078ef81f */
[----:B------:R-:W-:Y:S02]  /*c3e0*/  LOP3.LUT R32, R13, 0xff000000, R33, 0xf8, !PT ;  /* 0xff0000000d207812 */ /* 0x000fe400078ef821 */
[----:B---3--:R-:W-:Y:S02]  /*c3f0*/  F2FP.F16.E4M3.UNPACK_B R10, R6.H1 ;  /* 0x00000006ff0a723e */ /* 0x008fe400030006ff */
[----:B------:R-:W-:Y:S02]  /*c400*/  F2FP.F16.E4M3.UNPACK_B R31, R35 ;  /* 0x00000023ff1f723e */ /* 0x000fe400020006ff */
[----:B------:R-:W-:Y:S01]  /*c410*/  F2FP.F16.E4M3.UNPACK_B R28, R32 ;  /* 0x00000020ff1c723e */ /* 0x000fe200020006ff */
[--C-:B------:R-:W-:Y:S01]  /*c420*/  HADD2.F32 R13, -RZ, R10.reuse.H0_H0 ;  /* 0x2000000aff0d7230 */ /* 0x100fe20000004100 */
[----:B------:R-:W-:Y:S01]  /*c430*/  LOP3.LUT R30, R29, 0xff000000, R30, 0xf8, !PT ;  /* 0xff0000001d1e7812 */ /* 0x000fe200078ef81e */
[----:B------:R-:W-:Y:S01]  /*c440*/  HADD2.F32 R10, -RZ, R10.H1_H1 ;  /* 0x3000000aff0a7230 */ /* 0x000fe20000004100 */
[----:B------:R-:W-:Y:S01]  /*c450*/  F2FP.F16.E4M3.UNPACK_B R12, R6 ;  /* 0x00000006ff0c723e */ /* 0x000fe200020006ff */
[--C-:B------:R-:W-:Y:S01]  /*c460*/  HADD2.F32 R33, -RZ, R31.reuse.H1_H1 ;  /* 0x3000001fff217230 */ /* 0x100fe20000004100 */
[----:B------:R-:W-:Y:S01]  /*c470*/  F2FP.F16.E4M3.UNPACK_B R11, R5.H1 ;  /* 0x00000005ff0b723e */ /* 0x000fe200030006ff */
[----:B------:R-:W-:Y:S01]  /*c480*/  HADD2.F32 R29, -RZ, R28.H1_H1 ;  /* 0x3000001cff1d7230 */ /* 0x000fe20000004100 */
[----:B------:R-:W-:Y:S01]  /*c490*/  F2FP.F16.E4M3.UNPACK_B R14, R7 ;  /* 0x00000007ff0e723e */ /* 0x000fe200020006ff */
[----:B------:R-:W-:-:S02]  /*c4a0*/  HADD2.F32 R31, -RZ, R31.H0_H0 ;  /* 0x2000001fff1f7230 */ /* 0x000fc40000004100 */
[C---:B------:R-:W-:Y:S01]  /*c4b0*/  FMUL.FTZ R34, R10.reuse, R33 ;  /* 0x000000210a227220 */ /* 0x040fe20000410000 */
[----:B------:R-:W-:Y:S02]  /*c4c0*/  HADD2.F32 R28, -RZ, R28.H0_H0 ;  /* 0x2000001cff1c7230 */ /* 0x000fe40000004100 */
[----:B----4-:R-:W-:Y:S01]  /*c4d0*/  FMUL.FTZ R38, R10, R29 ;  /* 0x0000001d0a267220 */ /* 0x010fe20000410000 */
        /* <DEDUP_REMOVED lines=47> */
[----:B------:R-:W-:Y:S01]  /*c7d0*/  F2FP.SATFINITE.E4M3.F32.PACK_AB_MERGE_C R35, R35, R40, RZ ;  /* 0x000000282323723e */ /* 0x000fe200048070ff */
[-C--:B------:R-:W-:Y:S01]  /*c7e0*/  FMUL.FTZ R4, R4, R13.reuse ;  /* 0x0000000d04047220 */ /* 0x080fe20000410000 */
[----:B------:R-:W-:Y:S01]  /*c7f0*/  FFMA.FTZ R31, R5, R28, R12 ;  /* 0x0000001c051f7223 */ /* 0x000fe2000001000c */
[----:B------:R-:W-:Y:S01]  /*c800*/  FFMA.FTZ R13, R6, R13, -R7 ;  /* 0x0000000d060d7223 */ /* 0x000fe20000010807 */
[----:B------:R-:W-:-:S02]  /*c810*/  HADD2.F32 R5, -RZ, R11.H1_H1 ;  /* 0x3000000bff057230 */ /* 0x000fc40000004100 */
[----:B------:R-:W-:Y:S01]  /*c820*/  FFMA.FTZ R14, R6, R29, R4 ;  /* 0x0000001d060e7223 */ /* 0x000fe20000010004 */
[--C-:B------:R-:W-:Y:S01]  /*c830*/  HADD2.F32 R6, -RZ, R15.reuse.H1_H1 ;  /* 0x3000000fff067230 */ /* 0x100fe20000004100 */
[----:B------:R-:W-:Y:S01]  /*c840*/  F2FP.SATFINITE.E4M3.F32.PACK_AB_MERGE_C R31, R31, R32, RZ ;  /* 0x000000201f1f723e */ /* 0x000fe200048070ff */
[--C-:B------:R-:W-:Y:S01]  /*c850*/  HADD2.F32 R12, -RZ, R30.reuse.H1_H1 ;  /* 0x3000001eff0c7230 */ /* 0x100fe20000004100 */
[----:B------:R-:W-:Y:S01]  /*c860*/  F2FP.SATFINITE.E4M3.F32.PACK_AB_MERGE_C R34, R34, R33, R36 ;  /* 0x000000212222723e */ /* 0x000fe20004807024 */
        /* <DEDUP_REMOVED lines=9> */
[----:B------:R-:W-:Y:S01]  /*c900*/  FMUL.FTZ R4, R4, R15 ;  /* 0x0000000f04047220 */ /* 0x000fe20000410000 */
[----:B------:R-:W-:Y:S01]  /*c910*/  F2FP.SATFINITE.E4M3.F32.PACK_AB_MERGE_C R32, R14, R13, R31 ;  /* 0x0000000d0e20723e */ /* 0x000fe2000480701f */
[C---:B------:R-:W-:Y:S01]  /*c920*/  FFMA.FTZ R28, R11.reuse, R6, -R28 ;  /* 0x000000060b1c7223 */ /* 0x040fe2000001081c */
[----:B------:R-:W-:Y:S01]  /*c930*/  FFMA.FTZ R29, R11, R12, R29 ;  /* 0x0000000c0b1d7223 */ /* 0x000fe2000001001d */
[C---:B------:R-:W-:Y:S01]  /*c940*/  FFMA.FTZ R5, R10.reuse, R15, -R5 ;  /* 0x0000000f0a057223 */ /* 0x040fe20000010805 */
[----:B------:R-:W-:-:S03]  /*c950*/  FFMA.FTZ R4, R10, R7, R4 ;  /* 0x000000070a047223 */ /* 0x000fc60000010004 */
[----:B------:R-:W-:-:S04]  /*c960*/  F2FP.SATFINITE.E4M3.F32.PACK_AB_MERGE_C R28, R29, R28, RZ ;  /* 0x0000001c1d1c723e */ /* 0x000fc800048070ff */
[----:B------:R-:W-:-:S05]  /*c970*/  F2FP.SATFINITE.E4M3.F32.PACK_AB_MERGE_C R33, R4, R5, R28 ;  /* 0x000000050421723e */ /* 0x000fca000480701c */
[----:B------:R3:W-:Y:S02]  /*c980*/  STS.128 [R3+0x1a400], R32 ;  /* 0x01a4002003007388 */ /* 0x0007e40000000c00 */
.L_x_1278:
[----:B------:R-:W-:Y:S05]  /*c990*/  BSYNC B1 ;  /* 0x0000000000017941 */ /* 0x000fea0003800000 */
.L_x_1277:
[----:B------:R-:W-:Y:S05]  /*c9a0*/  @P1 BRA `(.L_x_1276) ;  /* 0x0000002c00041947 */ /* 0x000fea0003800000 */
[----:B------:R-:W0:Y:S01]  /*c9b0*/  LDS.128 R4, [R0+0x2000] ;  /* 0x0020000000047984 */ /* 0x000e220000000c00 */
[----:B---3-5:R-:W-:Y:S02]  /*c9c0*/  SHF.R.U32.HI R3, RZ, 0x8, R20 ;  /* 0x00000008ff037819 */ /* 0x028fe40000011614 */
[----:B------:R-:W-:Y:S02]  /*c9d0*/  SHF.R.U32.HI R11, RZ, 0x8, R21 ;  /* 0x00000008ff0b7819 */ /* 0x000fe40000011615 */
[----:B------:R-:W-:Y:S02]  /*c9e0*/  LOP3.LUT R10, R20, 0xff, RZ, 0xc0, !PT ;  /* 0x000000ff140a7812 */ /* 0x000fe400078ec0ff */
[----:B------:R-:W-:Y:S02]  /*c9f0*/  LOP3.LUT R3, R3, 0xff, RZ, 0xc0, !PT ;  /* 0x000000ff03037812 */ /* 0x000fe400078ec0ff */
[----:B-12---:R-:W-:Y:S02]  /*ca00*/  SHF.R.U32.HI R14, RZ, 0x8, R9 ;  /* 0x00000008ff0e7819 */ /* 0x006fe40000011609 */
[----:B------:R-:W-:-:S02]  /*ca10*/  LOP3.LUT R12, R21, 0xff, RZ, 0xc0, !PT ;  /* 0x000000ff150c7812 */ /* 0x000fc400078ec0ff */
[----:B------:R-:W-:Y:S02]  /*ca20*/  LOP3.LUT R11, R11, 0xff, RZ, 0xc0, !PT ;  /* 0x000000ff0b0b7812 */ /* 0x000fe400078ec0ff */
[----:B------:R-:W-:Y:S02]  /*ca30*/  PRMT R3, R3, 0x7604, R10 ;  /* 0x0000760403037816 */ /* 0x000fe4000000000a */
[----:B------:R-:W-:Y:S02]  /*ca40*/  SHF.R.U32.HI R28, RZ, 0x10, R21 ;  /* 0x00000010ff1c7819 */ /* 0x000fe40000011615 */
[----:B------:R-:W-:Y:S02]  /*ca50*/  SHF.R.U32.HI R10, RZ, 0x8, R8 ;  /* 0x00000008ff0a7819 */ /* 0x000fe40000011608 */
[----:B------:R-:W-:Y:S02]  /*ca60*/  SHF.R.U32.HI R29, RZ, 0x10, R9 ;  /* 0x00000010ff1d7819 */ /* 0x000fe40000011609 */
[----:B------:R-:W-:-:S02]  /*ca70*/  LOP3.LUT R15, R9, 0xff, RZ, 0xc0, !PT ;  /* 0x000000ff090f7812 */ /* 0x000fc400078ec0ff */
[----:B------:R-:W-:Y:S01]  /*ca80*/  LOP3.LUT R14, R14, 0xff, RZ, 0xc0, !PT ;  /* 0x000000ff0e0e7812 */ /* 0x000fe200078ec0ff */
[----:B------:R-:W-:Y:S01]  /*ca90*/  IMAD.U32 R29, R29, 0x10000, RZ ;  /* 0x000100001d1d7824 */ /* 0x000fe200078e00ff */
[----:B------:R-:W-:Y:S02]  /*caa0*/  PRMT R11, R11, 0x7604, R12 ;  /* 0x000076040b0b7816 */ /* 0x000fe4000000000c */
[----:B------:R-:W-:Y:S01]  /*cab0*/  LOP3.LUT R12, R10, 0xff, RZ, 0xc0, !PT ;  /* 0x000000ff0a0c7812 */ /* 0x000fe200078ec0ff */
[----:B------:R-:W-:Y:S01]  /*cac0*/  IMAD.U32 R10, R28, 0x10000, RZ ;  /* 0x000100001c0a7824 */ /* 0x000fe200078e00ff */
[----:B------:R-:W-:Y:S02]  /*cad0*/  LOP3.LUT R13, R8, 0xff, RZ, 0xc0, !PT ;  /* 0x000000ff080d7812 */ /* 0x000fe400078ec0ff */
[----:B------:R-:W-:Y:S02]  /*cae0*/  PRMT R14, R14, 0x7604, R15 ;  /* 0x000076040e0e7816 */ /* 0x000fe4000000000f */
[----:B------:R-:W-:-:S02]  /*caf0*/  PRMT R15, R12, 0x7604, R13 ;  /* 0x000076040c0f7816 */ /* 0x000fc4000000000d */
[----:B------:R-:W-:Y:S02]  /*cb00*/  LOP3.LUT R13, R11, 0xff0000, R10, 0xf8, !PT ;  /* 0x00ff00000b0d7812 */ /* 0x000fe400078ef80a */
[----:B------:R-:W-:Y:S02]  /*cb10*/  LOP3.LUT R29, R14, 0xff0000, R29, 0xf8, !PT ;  /* 0x00ff00000e1d7812 */ /* 0x000fe400078ef81d */
[----:B------:R-:W-:Y:S02]  /*cb20*/  LOP3.LUT R13, R13, 0xff000000, R21, 0xf8, !PT ;  /* 0xff0000000d0d7812 */ /* 0x000fe400078ef815 */
[----:B------:R-:W-:Y:S02]  /*cb30*/  LOP3.LUT R29, R29, 0xff000000, R9, 0xf8, !PT ;  /* 0xff0000001d1d7812 */ /* 0x000fe400078ef809 */
[----:B------:R-:W-:Y:S02]  /*cb40*/  LOP3.LUT R11, R3, 0xff0000, R20, 0xf8, !PT ;  /* 0x00ff0000030b7812 */ /* 0x000fe400078ef814 */
[----:B0-----:R-:W-:-:S02]  /*cb50*/  F2FP.F16.E4M3.UNPACK_B R3, R6.H1 ;  /* 0x00000006ff03723e */ /* 0x001fc400030006ff */
[----:B------:R-:W-:Y:S02]  /*cb60*/  LOP3.LUT R15, R15, 0xff0000, R8, 0xf8, !PT ;  /* 0x00ff00000f0f7812 */ /* 0x000fe400078ef808 */
[----:B------:R-:W-:Y:S01]  /*cb70*/  F2FP.F16.E4M3.UNPACK_B R21, R29 ;  /* 0x0000001dff15723e */ /* 0x000fe200020006ff */
[----:B------:R-:W-:Y:S01]  /*cb80*/  HADD2.F32 R9, -RZ, R3.H0_H0 ;  /* 0x20000003ff097230 */ /* 0x000fe20000004100 */
[----:B------:R-:W-:Y:S02]  /*cb90*/  F2FP.F16.E4M3.UNPACK_B R14, R13 ;  /* 0x0000000dff0e723e */ /* 0x000fe400020006ff */
[----:B------:R-:W-:Y:S01]  /*cba0*/  LOP3.LUT R12, R11, 0xff000000, R20, 0xf8, !PT ;  /* 0xff0000000b0c7812 */ /* 0x000fe200078ef814 */
[----:B------:R-:W-:Y:S01]  /*cbb0*/  HADD2.F32 R28, -RZ, R21.H1_H1 ;  /* 0x30000015ff1c7230 */ /* 0x000fe20000004100 */
[----:B------:R-:W-:Y:S01]  /*cbc0*/  LOP3.LUT R20, R15, 0xff000000, R8, 0xf8, !PT ;  /* 0xff0000000f147812 */ /* 0x000fe200078ef808 */
[----:B------:R-:W-:Y:S01]  /*cbd0*/  HADD2.F32 R8, -RZ, R3.H1_H1 ;  /* 0x30000003ff087230 */ /* 0x000fe20000004100 */
[----:B------:R-:W-:Y:S01]  /*cbe0*/  F2FP.F16.E4M3.UNPACK_B R6, R6 ;  /* 0x00000006ff06723e */ /* 0x000fe200020006ff */
[--C-:B------:R-:W-:Y:S01]  /*cbf0*/  HADD2.F32 R15, -RZ, R14.reuse.H1_H1 ;  /* 0x3000000eff0f7230 */ /* 0x100fe20000004100 */
[-C--:B------:R-:W-:Y:S01]  /*cc00*/  F2FP.F16.E4M3.UNPACK_B R10, R7.reuse ;  /* 0x00000007ff0a723e */ /* 0x080fe200020006ff */
[----:B------:R-:W-:Y:S01]  /*cc10*/  HADD2.F32 R21, -RZ, R21.H0_H0 ;  /* 0x20000015ff157230 */ /* 0x000fe20000004100 */
[----:B------:R-:W-:Y:S01]  /*cc20*/  F2FP.F16.E4M3.UNPACK_B R11, R7.H1 ;  /* 0x00000007ff0b723e */ /* 0x000fe200030006ff */
[C---:B------:R-:W-:Y:S01]  /*cc30*/  FMUL.FTZ R30, R8.reuse, R28 ;  /* 0x0000001c081e7220 */ /* 0x040fe20000410000 */
[----:B------:R-:W-:Y:S01]  /*cc40*/  FMUL.FTZ R33, R8, R15 ;  /* 0x0000000f08217220 */ /* 0x000fe20000410000 */
[-C--:B------:R-:W-:Y:S01]  /*cc50*/  F2FP.F16.E4M3.UNPACK_B R7, R5.reuse ;  /* 0x00000005ff07723e */ /* 0x080fe200020006ff */
[----:B------:R-:W-:Y:S01]  /*cc60*/  HADD2.F32 R14, -RZ, R14.H0_H0 ;  /* 0x2000000eff0e7230 */ /* 0x000fe20000004100 */
[----:B------:R-:W-:Y:S01]  /*cc70*/  F2FP.F16.E4M3.UNPACK_B R8, R5.H1 ;  /* 0x00000005ff08723e */ /* 0x000fe200030006ff */
[----:B------:R-:W-:-:S02]  /*cc80*/  HADD2.F32 R5, -RZ, R6.H1_H1 ;  /* 0x30000006ff057230 */ /* 0x000fc40000004100 */
[C---:B------:R-:W-:Y:S01]  /*cc90*/  FFMA.FTZ R31, R9.reuse, R15, -R30 ;  /* 0x0000000f091f7223 */ /* 0x040fe2000001081e */
[----:B------:R-:W-:Y:S01]  /*cca0*/  FFMA.FTZ R32, R9, R28, R33 ;  /* 0x0000001c09207223 */ /* 0x000fe20000010021 */
[----:B------:R-:W-:Y:S01]  /*ccb0*/  HADD2.F32 R6, -RZ, R6.H0_H0 ;  /* 0x20000006ff067230 */ /* 0x000fe20000004100 */
[----:B------:R-:W-:Y:S01]  /*ccc0*/  F2FP.F16.E4M3.UNPACK_B R29, R29.H1 ;  /* 0x0000001dff1d723e */ /* 0x000fe200030006ff */
[C---:B------:R-:W-:Y:S01]  /*ccd0*/  FMUL.FTZ R9, R5.reuse, R21 ;  /* 0x0000001505097220 */ /* 0x040fe20000410000 */
[----:B------:R-:W-:Y:S01]  /*cce0*/  F2FP.F16.E4M3.UNPACK_B R13, R13.H1 ;  /* 0x0000000dff0d723e */ /* 0x000fe200030006ff */
[-C--:B------:R-:W-:Y:S01]  /*ccf0*/  FMUL.FTZ R28, R5, R14.reuse ;  /* 0x0000000e051c7220 */ /* 0x080fe20000410000 */
[----:B------:R-:W-:Y:S02]  /*cd00*/  HADD2.F32 R5, -RZ, R10.H1_H1 ;  /* 0x3000000aff057230 */ /* 0x000fe40000004100 */
[----:B------:R-:W-:Y:S01]  /*cd10*/  FFMA.FTZ R30, R6, R14, -R9 ;  /* 0x0000000e061e7223 */ /* 0x000fe20000010809 */
[----:B------:R-:W-:-:S02]  /*cd20*/  HADD2.F32 R15, -RZ, R29.H0_H0 ;  /* 0x2000001dff0f7230 */ /* 0x000fc40000004100 */
[----:B------:R-:W-:Y:S01]  /*cd30*/  FFMA.FTZ R21, R6, R21, R28 ;  /* 0x0000001506157223 */ /* 0x000fe2000001001c */
[----:B------:R-:W-:Y:S01]  /*cd40*/  HADD2.F32 R9, -RZ, R13.H0_H0 ;  /* 0x2000000dff097230 */ /* 0x000fe20000004100 */
[----:B------:R-:W-:Y:S01]  /*cd50*/  F2FP.F16.E4M3.UNPACK_B R3, R4 ;  /* 0x00000004ff03723e */ /* 0x000fe200020006ff */
[----:B------:R-:W-:Y:S02]  /*cd60*/  HADD2.F32 R10, -RZ, R10.H0_H0 ;  /* 0x2000000aff0a7230 */ /* 0x000fe40000004100 */
[C---:B------:R-:W-:Y:S01]  /*cd70*/  FMUL.FTZ R33, R5.reuse, R15 ;  /* 0x0000000f05217220 */ /* 0x040fe20000410000 */
[----:B------:R-:W-:Y:S02]  /*cd80*/  HADD2.F32 R29, -RZ, R29.H1_H1 ;  /* 0x3000001dff1d7230 */ /* 0x000fe40000004100 */
[-C--:B------:R-:W-:Y:S01]  /*cd90*/  FMUL.FTZ R5, R5, R9.reuse ;  /* 0x0000000905057220 */ /* 0x080fe20000410000 */
[----:B------:R-:W-:Y:S02]  /*cda0*/  HADD2.F32 R6, -RZ, R11.H1_H1 ;  /* 0x3000000bff067230 */ /* 0x000fe40000004100 */
[----:B------:R-:W-:Y:S01]  /*cdb0*/  FFMA.FTZ R33, R10, R9, -R33 ;  /* 0x000000090a217223 */ /* 0x000fe20000010821 */
[----:B------:R-:W-:-:S02]  /*cdc0*/  HADD2.F32 R13, -RZ, R13.H1_H1 ;  /* 0x3000000dff0d7230 */ /* 0x000fc40000004100 */
[----:B------:R-:W-:Y:S01]  /*cdd0*/  FFMA.FTZ R34, R10, R15, R5 ;  /* 0x0000000f0a227223 */ /* 0x000fe20000010005 */
[----:B------:R-:W-:Y:S02]  /*cde0*/  HADD2.F32 R11, -RZ, R11.H0_H0 ;  /* 0x2000000bff0b7230 */ /* 0x000fe40000004100 */
[C---:B------:R-:W-:Y:S01]  /*cdf0*/  FMUL.FTZ R14, R6.reuse, R29 ;  /* 0x0000001d060e7220 */ /* 0x040fe20000410000 */
[----:B------:R-:W-:Y:S01]  /*ce00*/  F2FP.F16.E4M3.UNPACK_B R5, R20 ;  /* 0x00000014ff05723e */ /* 0x000fe200020006ff */
[-C--:B------:R-:W-:Y:S01]  /*ce10*/  FMUL.FTZ R10, R6, R13.reuse ;  /* 0x0000000d060a7220 */ /* 0x080fe20000410000 */
[----:B------:R-:W-:Y:S01]  /*ce20*/  F2FP.F16.E4M3.UNPACK_B R4, R4.H1 ;  /* 0x00000004ff04723e */ /* 0x000fe200030006ff */
[C---:B------:R-:W-:Y:S01]  /*ce30*/  FFMA.FTZ R35, R11.reuse, R13, -R14 ;  /* 0x0000000d0b237223 */ /* 0x040fe2000001080e */
[-C--:B------:R-:W-:Y:S01]  /*ce40*/  F2FP.F16.E4M3.UNPACK_B R9, R12.reuse ;  /* 0x0000000cff09723e */ /* 0x080fe200020006ff */
[----:B----4-:R-:W-:Y:S01]  /*ce50*/  FFMA.FTZ R36, R11, R29, R10 ;  /* 0x0000001d0b247223 */ /* 0x010fe2000001000a */
[--C-:B------:R-:W-:Y:S01]  /*ce60*/  HADD2.F32 R13, -RZ, R5.reuse.H1_H1 ;  /* 0x30000005ff0d7230 */ /* 0x100fe20000004100 */
[----:B------:R-:W-:Y:S01]  /*ce70*/  F2FP.F16.E4M3.UNPACK_B R12, R12.H1 ;  /* 0x0000000cff0c723e */ /* 0x000fe200030006ff */
[----:B------:R-:W-:Y:S01]  /*ce80*/  HADD2.F32 R11, -RZ, R5.H0_H0 ;  /* 0x20000005ff0b7230 */ /* 0x000fe20000004100 */
[----:B------:R-:W-:Y:S01]  /*ce90*/  F2FP.F16.E4M3.UNPACK_B R20, R20.H1 ;  /* 0x00000014ff14723e */ /* 0x000fe200030006ff */
[--C-:B------:R-:W-:Y:S01]  /*cea0*/  HADD2.F32 R6, -RZ, R4.reuse.H1_H1 ;  /* 0x30000004ff067230 */ /* 0x100fe20000004100 */
[----:B------:R-:W-:Y:S01]  /*ceb0*/  F2FP.SATFINITE.E4M3.F32.PACK_AB_MERGE_C R31, R32, R31, RZ ;  /* 0x0000001f201f723e */ /* 0x000fe200048070ff */
[----:B------:R-:W-:Y:S01]  /*cec0*/  HADD2.F32 R10, -RZ, R9.H1_H1 ;  /* 0x30000009ff0a7230 */ /* 0x000fe20000004100 */
[----:B------:R-:W-:Y:S01]  /*ced0*/  F2FP.SATFINITE.E4M3.F32.PACK_AB_MERGE_C R35, R36, R35, RZ ;  /* 0x000000232423723e */ /* 0x000fe200048070ff */
[----:B------:R-:W-:-:S02]  /*cee0*/  HADD2.F32 R5, -RZ, R4.H0_H0 ;  /* 0x20000004ff057230 */ /* 0x000fc40000004100 */
[C---:B------:R-:W-:Y:S01]  /*cef0*/  FMUL.FTZ R14, R6.reuse, R13 ;  /* 0x0000000d060e7220 */ /* 0x040fe20000410000 */
[----:B------:R-:W-:Y:S02]  /*cf00*/  HADD2.F32 R4, -RZ, R3.H1_H1 ;  /* 0x30000003ff047230 */ /* 0x000fe40000004100 */
[-C--:B------:R-:W-:Y:S01]  /*cf10*/  FMUL.FTZ R28, R6, R10.reuse ;  /* 0x0000000a061c7220 */ /* 0x080fe20000410000 */
[----:B------:R-:W-:Y:S02]  /*cf20*/  HADD2.F32 R9, -RZ, R9.H0_H0 ;  /* 0x20000009ff097230 */ /* 0x000fe40000004100 */
[C---:B------:R-:W-:Y:S01]  /*cf30*/  FFMA.FTZ R14, R5.reuse, R10, -R14 ;  /* 0x0000000a050e7223 */ /* 0x040fe2000001080e */
[----:B------:R-:W-:Y:S02]  /*cf40*/  HADD2.F32 R3, -RZ, R3.H0_H0 ;  /* 0x20000003ff037230 */ /* 0x000fe40000004100 */
[C---:B------:R-:W-:Y:S01]  /*cf50*/  FMUL.FTZ R6, R4.reuse, R11 ;  /* 0x0000000b04067220 */ /* 0x040fe20000410000 */
[----:B------:R-:W-:Y:S01]  /*cf60*/  FFMA.FTZ R13, R5, R13, R28 ;  /* 0x0000000d050d7223 */ /* 0x000fe2000001001c */
[----:B------:R-:W-:Y:S01]  /*cf70*/  FMUL.FTZ R4, R4, R9 ;  /* 0x0000000904047220 */ /* 0x000fe20000410000 */
[----:B------:R-:W-:-:S02]  /*cf80*/  HADD2.F32 R5, -RZ, R12.H1_H1 ;  /* 0x3000000cff057230 */ /* 0x000fc40000004100 */
[C---:B------:R-:W-:Y:S01]  /*cf90*/  FFMA.FTZ R6, R3.reuse, R9, -R6 ;  /* 0x0000000903067223 */ /* 0x040fe20000010806 */
[----:B------:R-:W-:Y:S02]  /*cfa0*/  HADD2.F32 R9, -RZ, R20.H1_H1 ;  /* 0x30000014ff097230 */ /* 0x000fe40000004100 */
[----:B------:R-:W-:Y:S01]  /*cfb0*/  FFMA.FTZ R11, R3, R11, R4 ;  /* 0x0000000b030b7223 */ /* 0x000fe20000010004 */
[----:B------:R-:W-:Y:S01]  /*cfc0*/  HADD2.F32 R4, -RZ, R8.H1_H1 ;  /* 0x30000008ff047230 */ /* 0x000fe20000004100 */
[----:B------:R-:W-:Y:S01]  /*cfd0*/  F2FP.SATFINITE.E4M3.F32.PACK_AB_MERGE_C R13, R13, R14, RZ ;  /* 0x0000000e0d0d723e */ /* 0x000fe200048070ff */
[----:B------:R-:W-:Y:S01]  /*cfe0*/  HADD2.F32 R20, -RZ, R20.H0_H0 ;  /* 0x20000014ff147230 */ /* 0x000fe20000004100 */
[----:B------:R-:W-:Y:S01]  /*cff0*/  F2FP.SATFINITE.E4M3.F32.PACK_AB_MERGE_C R30, R21, R30, R31 ;  /* 0x0000001e151e723e */ /* 0x000fe2000480701f */
[----:B------:R-:W-:Y:S02]  /*d000*/  HADD2.F32 R3, -RZ, R7.H1_H1 ;  /* 0x30000007ff037230 */ /* 0x000fe40000004100 */
[----:B------:R-:W-:Y:S01]  /*d010*/  FMUL.FTZ R15, R4, R9 ;  /* 0x00000009040f7220 */ /* 0x000fe20000410000 */
[----:B------:R-:W-:-:S02]  /*d020*/  HADD2.F32 R12, -RZ, R12.H0_H0 ;  /* 0x2000000cff0c7230 */ /* 0x000fc40000004100 */
[----:B------:R-:W-:Y:S01]  /*d030*/  FMUL.FTZ R10, R4, R5 ;  /* 0x00000005040a7220 */ /* 0x000fe20000410000 */
[----:B------:R-:W-:Y:S02]  /*d040*/  HADD2.F32 R8, -RZ, R8.H0_H0 ;  /* 0x20000008ff087230 */ /* 0x000fe40000004100 */
[C---:B------:R-:W-:Y:S01]  /*d050*/  FMUL.FTZ R4, R3.reuse, R20 ;  /* 0x0000001403047220 */ /* 0x040fe20000410000 */
[----:B------:R-:W-:Y:S02]  /*d060*/  HADD2.F32 R7, -RZ, R7.H0_H0 ;  /* 0x20000007ff077230 */ /* 0x000fe40000004100 */
[-C--:B------:R-:W-:Y:S01]  /*d070*/  FMUL.FTZ R3, R3, R12.reuse ;  /* 0x0000000c03037220 */ /* 0x080fe20000410000 */
[----:B------:R-:W-:Y:S01]  /*d080*/  F2FP.SATFINITE.E4M3.F32.PACK_AB_MERGE_C R31, R34, R33, R35 ;  /* 0x00000021221f723e */ /* 0x000fe20004807023 */
[C---:B------:R-:W-:Y:S01]  /*d090*/  FFMA.FTZ R15, R8.reuse, R5, -R15 ;  /* 0x00000005080f7223 */ /* 0x040fe2000001080f */
[----:B------:R-:W-:Y:S01]  /*d0a0*/  FFMA.FTZ R10, R8, R9, R10 ;  /* 0x00000009080a7223 */ /* 0x000fe2000001000a */
[C---:B------:R-:W-:Y:S01]  /*d0b0*/  FFMA.FTZ R4, R7.reuse, R12, -R4 ;  /* 0x0000000c07047223 */ /* 0x040fe20000010804 */
[----:B------:R-:W-:Y:S01]  /*d0c0*/  FFMA.FTZ R3, R7, R20, R3 ;  /* 0x0000001407037223 */ /* 0x000fe20000010003 */
[----:B------:R-:W-:-:S02]  /*d0d0*/  F2FP.SATFINITE.E4M3.F32.PACK_AB_MERGE_C R28, R11, R6, R13 ;  /* 0x000000060b1c723e */ /* 0x000fc4000480700d */
[----:B------:R-:W-:-:S04]  /*d0e0*/  F2FP.SATFINITE.E4M3.F32.PACK_AB_MERGE_C R10, R10, R15, RZ ;  /* 0x0000000f0a0a723e */ /* 0x000fc800048070ff */
[----:B------:R-:W-:-:S05]  /*d0f0*/  F2FP.SATFINITE.E4M3.F32.PACK_AB_MERGE_C R29, R3, R4, R10 ;  /* 0x00000004031d723e */ /* 0x000fca000480700a */
[----:B------:R0:W-:Y:S01]  /*d100*/  STS.128 [R0+0x2000], R28 ;  /* 0x0020001c00007388 */ /* 0x0001e20000000c00 */
[----:B------:R-:W-:Y:S05]  /*d110*/  BRA `(.L_x_1276) ;  /* 0x0000002400287947 */ /* 0x000fea0003800000 */
.L_x_1257:
[----:B------:R-:W1:Y:S01]  /*d120*/  LDC R21, c[0x0][0x3d4] ;  /* 0x0000f500ff157b82 */ /* 0x000e620000000800 */
[-C--:B------:R-:W-:Y:S01]  /*d130*/  ISETP.GE.AND P0, PT, R231, R58.reuse, PT ;  /* 0x0000003ae700720c */ /* 0x080fe20003f06270 */
[----:B------:R-:W-:Y:S01]  /*d140*/  ULDC.64 UR4, c[0x0][0x3c8] ;  /* 0x0000f20000047ab9 */ /* 0x000fe20000000a00 */
[----:B------:R-:W-:Y:S01]  /*d150*/  ISETP.GE.AND P1, PT, R209, R58, PT ;  /* 0x0000003ad100720c */ /* 0x000fe20003f26270 */
[----:B------:R-:W-:Y:S01]  /*d160*/  ULDC.64 UR6, c[0x0][0x3e0] ;  /* 0x0000f80000067ab9 */ /* 0x000fe20000000a00 */
[----:B------:R-:W-:Y:S02]  /*d170*/  CS2R R36, SRZ ;  /* 0x0000000000247805 */ /* 0x000fe4000001ff00 */
[----:B------:R-:W-:Y:S02]  /*d180*/  CS2R R38, SRZ ;  /* 0x0000000000267805 */ /* 0x000fe4000001ff00 */
[CC--:B-1----:R-:W-:Y:S02]  /*d190*/  ISETP.GE.OR P0, PT, R22.reuse, R21.reuse, P0 ;  /* 0x000000151600720c */ /* 0x0c2fe40000706670 */
[----:B------:R-:W-:-:S11]  /*d1a0*/  ISETP.GE.OR P1, PT, R22, R21, P1 ;  /* 0x000000151600720c */ /* 0x000fd60000f26670 */
[----:B------:R-:W1:Y:S01]  /*d1b0*/  @!P0 LDC.64 R34, c[0x0][0x3e0] ;  /* 0x0000f800ff228b82 */ /* 0x000e620000000a00 */
[C-C-:B------:R-:W-:Y:S02]  /*d1c0*/  @!P0 IADD3 R13, P4, P5, R30.reuse, R60, R55.reuse ;  /* 0x0000003c1e0d8210 */ /* 0x140fe40007d9e037 */
[----:B------:R-:W-:Y:S02]  /*d1d0*/  @!P1 IADD3 R8, P2, P3, R30, UR4, R55 ;  /* 0x000000041e089c10 */ /* 0x000fe4000fb5e037 */
[C-C-:B------:R-:W-:Y:S02]  /*d1e0*/  @!P0 IADD3.X R20, R31.reuse, R59, R54.reuse, P4, P5 ;  /* 0x0000003b1f148210 */ /* 0x140fe400027ea436 */
[----:B------:R-:W-:Y:S01]  /*d1f0*/  @!P1 IADD3.X R9, R31, UR5, R54, P2, P3 ;  /* 0x000000051f099c10 */ /* 0x000fe200097e6436 */
[----:B------:R-:W2:Y:S01]  /*d200*/  @!P0 LDC.64 R28, c[0x0][0x3c8] ;  /* 0x0000f200ff1c8b82 */ /* 0x000ea20000000a00 */
[C-C-:B------:R-:W-:Y:S02]  /*d210*/  @!P1 IADD3 R10, P2, P3, R32.reuse, UR6, R57.reuse ;  /* 0x00000006200a9c10 */ /* 0x140fe4000fb5e039 */
[----:B------:R-:W-:-:S02]  /*d220*/  @!P0 IADD3 R15, P4, P5, R32, R62, R57 ;  /* 0x0000003e200f8210 */ /* 0x000fc40007d9e039 */
[----:B------:R-:W-:Y:S02]  /*d230*/  CS2R R30, SRZ ;  /* 0x00000000001e7805 */ /* 0x000fe4000001ff00 */
[C-C-:B------:R-:W-:Y:S01]  /*d240*/  @!P1 IADD3.X R11, R33.reuse, UR7, R56.reuse, P2, P3 ;  /* 0x00000007210b9c10 */ /* 0x140fe200097e6438 */
[----:B------:R3:W5:Y:S01]  /*d250*/  @!P1 LDG.E.128 R36, desc[UR38][R8.64] ;  /* 0x0000002608249981 */ /* 0x000762000c1e1d00 */
[----:B------:R-:W-:Y:S02]  /*d260*/  @!P0 IADD3.X R0, R33, R61, R56, P4, P5 ;  /* 0x0000003d21008210 */ /* 0x000fe400027ea438 */
[----:B-1----:R-:W-:-:S05]  /*d270*/  @!P0 IADD3 R14, P3, R15, R34, RZ ;  /* 0x000000220f0e8210 */ /* 0x002fca0007f7e0ff */
[----:B------:R-:W-:Y:S02]  /*d280*/  @!P0 IMAD.X R15, R0, 0x1, R35, P3 ;  /* 0x00000001000f8824 */ /* 0x000fe400018e0623 */
[----:B------:R-:W1:Y:S01]  /*d290*/  LDC R0, c[0x0][0x428] ;  /* 0x00010a00ff007b82 */ /* 0x000e620000000800 */
[----:B--2---:R-:W-:Y:S02]  /*d2a0*/  @!P0 IADD3 R12, P2, R13, R28, RZ ;  /* 0x0000001c0d0c8210 */ /* 0x004fe40007f5e0ff */
[----:B------:R-:W-:Y:S02]  /*d2b0*/  CS2R R32, SRZ ;  /* 0x0000000000207805 */ /* 0x000fe4000001ff00 */
[----:B------:R-:W-:Y:S01]  /*d2c0*/  CS2R R34, SRZ ;  /* 0x0000000000227805 */ /* 0x000fe2000001ff00 */
[----:B------:R-:W-:Y:S01]  /*d2d0*/  @!P0 IMAD.X R13, R20, 0x1, R29, P2 ;  /* 0x00000001140d8824 */ /* 0x000fe200010e061d */
[----:B------:R-:W-:-:S04]  /*d2e0*/  CS2R R28, SRZ ;  /* 0x00000000001c7805 */ /* 0x000fc8000001ff00 */
[----:B------:R-:W5:Y:S04]  /*d2f0*/  @!P0 LDG.E.128 R32, desc[UR38][R12.64] ;  /* 0x000000260c208981 */ /* 0x000f68000c1e1d00 */
[----:B------:R-:W5:Y:S01]  /*d300*/  @!P0 LDG.E.128 R28, desc[UR38][R14.64] ;  /* 0x000000260e1c8981 */ /* 0x000f62000c1e1d00 */
[----:B-1----:R-:W-:-:S13]  /*d310*/  ISETP.NE.AND P0, PT, R0, 0x1, PT ;  /* 0x000000010000780c */ /* 0x002fda0003f05270 */
[----:B------:R-:W1:Y:S08]  /*d320*/  @P0 LDC R0, c[0x0][0x42c] ;  /* 0x00010b00ff000b82 */ /* 0x000e700000000800 */
[----:B---3--:R-:W2:Y:S01]  /*d330*/  @P0 LDC R9, c[0x0][0x430] ;  /* 0x00010c00ff090b82 */ /* 0x008ea20000000800 */
[----:B------:R-:W-:-:S04]  /*d340*/  IMAD R3, R217, 0x80, R209 ;  /* 0x00000080d9037824 */ /* 0x000fc800078e02d1 */
[----:B------:R-:W-:Y:S01]  /*d350*/  IMAD R3, R63, 0x40, R3 ;  /* 0x000000403f037824 */ /* 0x000fe200078e0203 */
[----:B------:R-:W-:Y:S02]  /*d360*/  CS2R R40, SRZ ;  /* 0x0000000000287805 */ /* 0x000fe4000001ff00 */
[----:B------:R-:W-:Y:S01]  /*d370*/  CS2R R42, SRZ ;  /* 0x00000000002a7805 */ /* 0x000fe2000001ff00 */
[----:B------:R-:W-:-:S05]  /*d380*/  IMAD.MOV.U32 R8, RZ, RZ, R44 ;  /* 0x000000ffff087224 */ /* 0x000fca00078e002c */
[----:B------:R3:W5:Y:S01]  /*d390*/  @!P1 LDG.E.128 R40, desc[UR38][R10.64] ;  /* 0x000000260a289981 */ /* 0x000762000c1e1d00 */
[----:B-1----:R-:W-:-:S05]  /*d3a0*/  @P0 IMAD.HI.U32 R0, R3, R0, RZ ;  /* 0x0000000003000227 */ /* 0x002fca00078e00ff */
[----:B--2---:R-:W-:Y:S01]  /*d3b0*/  @P0 SHF.R.U32.HI R3, RZ, R9, R0 ;  /* 0x00000009ff030219 */ /* 0x004fe20000011600 */
[----:B------:R-:W-:-:S03]  /*d3c0*/  IMAD.MOV.U32 R9, RZ, RZ, R49 ;  /* 0x000000ffff097224 */ /* 0x000fc600078e0031 */
[----:B------:R-:W-:Y:S01]  /*d3d0*/  SHF.R.S32.HI R45, RZ, 0x1f, R3 ;  /* 0x0000001fff2d7819 */ /* 0x000fe20000011403 */
[----:B---3--:R-:W-:Y:S02]  /*d3e0*/  IMAD.MOV.U32 R10, RZ, RZ, R46 ;  /* 0x000000ffff0a7224 */ /* 0x008fe400078e002e */
[----:B------:R-:W-:Y:S02]  /*d3f0*/  IMAD.MOV.U32 R11, RZ, RZ, R51 ;  /* 0x000000ffff0b7224 */ /* 0x000fe400078e0033 */
[----:B------:R-:W-:-:S04]  /*d400*/  IMAD.WIDE.U32 R8, R3, R6, R8 ;  /* 0x0000000603087225 */ /* 0x000fc800078e0008 */
[C---:B------:R-:W-:Y:S02]  /*d410*/  IMAD R6, R45.reuse, R6, RZ ;  /* 0x000000062d067224 */ /* 0x040fe400078e02ff */
[-C--:B------:R-:W-:Y:S02]  /*d420*/  IMAD R0, R45, R4.reuse, RZ ;  /* 0x000000042d007224 */ /* 0x080fe400078e02ff */
[----:B------:R-:W-:Y:S01]  /*d430*/  IMAD.WIDE.U32 R10, R3, R4, R10 ;  /* 0x00000004030a7225 */ /* 0x000fe200078e000a */
[----:B------:R-:W-:-:S03]  /*d440*/  IADD3 R4, P0, R8, UR4, RZ ;  /* 0x0000000408047c10 */ /* 0x000fc6000ff1e0ff */
[C---:B------:R-:W-:Y:S02]  /*d450*/  IMAD R7, R3.reuse, R7, R6 ;  /* 0x0000000703077224 */ /* 0x040fe400078e0206 */
[----:B------:R-:W-:Y:S01]  /*d460*/  IMAD R3, R3, R5, R0 ;  /* 0x0000000503037224 */ /* 0x000fe200078e0200 */
[----:B------:R-:W-:Y:S01]  /*d470*/  IADD3 R0, P1, R10, UR6, RZ ;  /* 0x000000060a007c10 */ /* 0x000fe2000ff3e0ff */
[----:B------:R-:W-:Y:S01]  /*d480*/  UMOV UR4, 0xffffffff ;  /* 0xffffffff00047882 */ /* 0x000fe20000000000 */
[----:B------:R-:W-:Y:S02]  /*d490*/  IADD3.X R5, R9, UR5, R7, P0, !PT ;  /* 0x0000000509057c10 */ /* 0x000fe400087fe407 */
[----:B------:R-:W-:Y:S01]  /*d4a0*/  IADD3.X R3, R11, UR7, R3, P1, !PT ;  /* 0x000000070b037c10 */ /* 0x000fe20008ffe403 */
[----:B------:R-:W-:Y:S08]  /*d4b0*/  BRA.DIV UR4, `(.L_x_1279) ;  /* 0x000001f604ac7947 */ /* 0x000ff0000b800000 */
.L_x_1560:
[----:B------:R-:W-:-:S03]  /*d4c0*/  UMOV UR4, 0xffffffff ;  /* 0xffffffff00047882 */ /* 0x000fc60000000000 */
[----:B------:R-:W-:Y:S05]  /*d4d0*/  BRA.DIV UR4, `(.L_x_1280) ;  /* 0x000001f604cc7947 */ /* 0x000fea000b800000 */
.L_x_1563:
[----:B------:R-:W-:-:S03]  /*d4e0*/  UMOV UR4, 0xffffffff ;  /* 0xffffffff00047882 */ /* 0x000fc60000000000 */
[----:B------:R-:W-:Y:S05]  /*d4f0*/  BRA.DIV UR4, `(.L_x_1281) ;  /* 0x000001f604ec7947 */ /* 0x000fea000b800000 */
.L_x_1566:
[----:B------:R-:W-:-:S03]  /*d500*/  UMOV UR4, 0xffffffff ;  /* 0xffffffff00047882 */ /* 0x000fc60000000000 */
[----:B------:R-:W-:Y:S05]  /*d510*/  BRA.DIV UR4, `(.L_x_1282) ;  /* 0x000001fa040c7947 */ /* 0x000fea000b800000 */
.L_x_1569:
[----:B------:R-:W-:-:S03]  /*d520*/  UMOV UR4, 0xffffffff ;  /* 0xffffffff00047882 */ /* 0x000fc60000000000 */
[----:B------:R-:W-:Y:S05]  /*d530*/  BRA.DIV UR4, `(.L_x_1283) ;  /* 0x000001fa042c7947 */ /* 0x000fea000b800000 */
.L_x_1572:
[----:B------:R-:W-:-:S03]  /*d540*/  UMOV UR4, 0xffffffff ;  /* 0xffffffff00047882 */ /* 0x000fc60000000000 */
[----:B------:R-:W-:Y:S05]  /*d550*/  BRA.DIV UR4, `(.L_x_1284) ;  /* 0x000001fa044c7947 */ /* 0x000fea000b800000 */
.L_x_1575:
[----:B------:R-:W-:-:S03]  /*d560*/  UMOV UR4, 0xffffffff ;  /* 0xffffffff00047882 */ /* 0x000fc60000000000 */
[----:B------:R-:W-:Y:S05]  /*d570*/  BRA.DIV UR4, `(.L_x_1285) ;  /* 0x000001fa046c7947 */ /* 0x000fea000b800000 */
.L_x_1578:
[----:B------:R-:W-:-:S03]  /*d580*/  UMOV UR4, 0xffffffff ;  /* 0xffffffff00047882 */ /* 0x000fc60000000000 */
[----:B------:R-:W-:Y:S05]  /*d590*/  BRA.DIV UR4, `(.L_x_1286) ;  /* 0x000001fa048c7947 */ /* 0x000fea000b800000 */
.L_x_1581:
[----:B------:R-:W-:Y:S01]  /*d5a0*/  ULEA.HI UR4, UR37, UR37, URZ, 0x1 ;  /* 0x0000002525047291 */ /* 0x000fe2000f8f083f */
[----:B------:R-:W-:Y:S01]  /*d5b0*/  ISETP.GE.AND P0, PT, R22, R21, PT ;  /* 0x000000151600720c */ /* 0x000fe20003f06270 */
[----:B------:R-:W-:Y:S02]  /*d5c0*/  BSSY B1, `(.L_x_1287) ;  /* 0x0000009000017945 */ /* 0x000fe40003800000 */
[----:B------:R-:W-:Y:S01]  /*d5d0*/  ULOP3.LUT UR4, UR4, 0xfffffffe, URZ, 0xc0, !UPT ;  /* 0xfffffffe04047892 */ /* 0x000fe2000f8ec03f */
[-C--:B------:R-:W-:Y:S02]  /*d5e0*/  ISETP.GE.OR P2, PT, R209, R58.reuse, P0 ;  /* 0x0000003ad100720c */ /* 0x080fe40000746670 */
[----:B------:R-:W-:Y:S01]  /*d5f0*/  ISETP.GE.OR P0, PT, R231, R58, P0 ;  /* 0x0000003ae700720c */ /* 0x000fe20000706670 */
[----:B------:R-:W-:-:S06]  /*d600*/  UIADD3 UR4, UR37, -UR4, URZ ;  /* 0x8000000425047290 */ /* 0x000fcc000fffe03f */
[----:B------:R-:W-:-:S05]  /*d610*/  IMAD.U32 R3, RZ, RZ, UR4 ;  /* 0x00000004ff037e24 */ /* 0x000fca000f8e00ff */
[----:B------:R-:W-:-:S04]  /*d620*/  SHF.L.U32 R3, R3, 0x1f, RZ ;  /* 0x0000001f03037819 */ /* 0x000fc800000006ff */
[----:B------:R-:W1:Y:S02]  /*d630*/  SYNCS.PHASECHK.TRANS64.TRYWAIT P1, [R18+URZ+0x28800], R3 ;  /* 0x02880003120075a7 */ /* 0x000e64000802017f */
[----:B-1----:R-:W-:Y:S05]  /*d640*/  @!P1 BRA `(.L_x_1288) ;  /* 0x000001f800889947 */ /* 0x002fea0003800000 */
.L_x_1582:
[----:B------:R-:W-:Y:S05]  /*d650*/  BSYNC B1 ;  /* 0x0000000000017941 */ /* 0x000fea0003800000 */
.L_x_1287:
[----:B------:R-:W-:Y:S04]  /*d660*/  BSSY B1, `(.L_x_1289) ;  /* 0x0000100000017945 */ /* 0x000fe80003800000 */
[----:B------:R-:W-:Y:S05]  /*d670*/  @P2 BRA `(.L_x_1290) ;  /* 0x0000000c00f82947 */ /* 0x000fea0003800000 */
[----:B-1---5:R-:W-:Y:S02]  /*d680*/  SHF.R.U32.HI R3, RZ, 0x8, R36 ;  /* 0x00000008ff037819 */ /* 0x022fe40000011624 */
[----:B------:R-:W-:Y:S02]  /*d690*/  LOP3.LUT R0, R36, 0xff, RZ, 0xc0, !PT ;  /* 0x000000ff24007812 */ /* 0x000fe400078ec0ff */
[----:B------:R-:W-:Y:S02]  /*d6a0*/  LOP3.LUT R3, R3, 0xff, RZ, 0xc0, !PT ;  /* 0x000000ff03037812 */ /* 0x000fe400078ec0ff */
[----:B------:R-:W-:Y:S02]  /*d6b0*/  SHF.R.U32.HI R5, RZ, 0x8, R37 ;  /* 0x00000008ff057819 */ /* 0x000fe40000011625 */
[----:B------:R-:W-:Y:S02]  /*d6c0*/  SHF.R.U32.HI R7, RZ, 0x8, R38 ;  /* 0x00000008ff077819 */ /* 0x000fe40000011626 */
[----:B------:R-:W-:Y:S01]  /*d6d0*/  PRMT R13, R3, 0x7604, R0 ;  /* 0x00007604030d7816 */ /* 0x000fe20000000000 */
[----:B------:R-:W-:Y:S01]  /*d6e0*/  IMAD.SHL.U32 R3, R211, 0x80, RZ ;  /* 0x00000080d3037824 */ /* 0x000fe200078e00ff */
[----:B------:R-:W-:-:S02]  /*d6f0*/  LOP3.LUT R4, R37, 0xff, RZ, 0xc0, !PT ;  /* 0x000000ff25047812 */ /* 0x000fc400078ec0ff */
[----:B------:R-:W-:Y:S02]  /*d700*/  LOP3.LUT R5, R5, 0xff, RZ, 0xc0, !PT ;  /* 0x000000ff05057812 */ /* 0x000fe400078ec0ff */
[----:B------:R-:W-:Y:S02]  /*d710*/  LOP3.LUT R6, R38, 0xff, RZ, 0xc0, !PT ;  /* 0x000000ff26067812 */ /* 0x000fe400078ec0ff */
[----:B------:R-:W-:Y:S02]  /*d720*/  LOP3.LUT R7, R7, 0xff, RZ, 0xc0, !PT ;  /* 0x000000ff07077812 */ /* 0x000fe400078ec0ff */
[----:B------:R-:W-:Y:S02]  /*d730*/  PRMT R15, R5, 0x7604, R4 ;  /* 0x00007604050f7816 */ /* 0x000fe40000000004 */
[----:B------:R-:W-:Y:S02]  /*d740*/  SHF.R.U32.HI R0, RZ, 0x8, R40 ;  /* 0x00000008ff007819 */ /* 0x000fe40000011628 */
[----:B------:R-:W-:Y:S01]  /*d750*/  LOP3.LUT R4, R3, 0x380, RZ, 0xc0, !PT ;  /* 0x0000038003047812 */ /* 0x000fe200078ec0ff */
[----:B------:R-:W-:Y:S01]  /*d760*/  IMAD.IADD R3, R22, 0x1, R21 ;  /* 0x0000000116037824 */ /* 0x000fe200078e0215 */
[----:B------:R-:W-:-:S02]  /*d770*/  PRMT R45, R7, 0x7604, R6 ;  /* 0x00007604072d7816 */ /* 0x000fc40000000006 */
[----:B------:R-:W-:Y:S02]  /*d780*/  SHF.R.U32.HI R6, RZ, 0x8, R39 ;  /* 0x00000008ff067819 */ /* 0x000fe40000011627 */
[----:B------:R-:W-:Y:S02]  /*d790*/  LOP3.LUT R8, R0, 0xff, RZ, 0xc0, !PT ;  /* 0x000000ff00087812 */ /* 0x000fe400078ec0ff */
[----:B------:R-:W-:Y:S02]  /*d7a0*/  LOP3.LUT R7, R40, 0xff, RZ, 0xc0, !PT ;  /* 0x000000ff28077812 */ /* 0x000fe400078ec0ff */
[----:B------:R-:W-:Y:S02]  /*d7b0*/  LOP3.LUT R0, R4, 0x70, R22, 0xf8, !PT ;  /* 0x0000007004007812 */ /* 0x000fe400078ef816 */
[----:B------:R-:W-:Y:S02]  /*d7c0*/  SHF.R.U32.HI R9, RZ, 0x3, R4 ;  /* 0x00000003ff097819 */ /* 0x000fe40000011604 */
[----:B------:R-:W-:-:S02]  /*d7d0*/  LOP3.LUT R5, R39, 0xff, RZ, 0xc0, !PT ;  /* 0x000000ff27057812 */ /* 0x000fc400078ec0ff */
[----:B------:R-:W-:Y:S02]  /*d7e0*/  LOP3.LUT R6, R6, 0xff, RZ, 0xc0, !PT ;  /* 0x000000ff06067812 */ /* 0x000fe400078ec0ff */
[----:B------:R-:W-:Y:S02]  /*d7f0*/  LOP3.LUT R4, R4, 0x70, R3, 0xf8, !PT ;  /* 0x0000007004047812 */ /* 0x000fe400078ef803 */
[----:B------:R-:W-:Y:S02]  /*d800*/  PRMT R51, R8, 0x7604, R7 ;  /* 0x0000760408337816 */ /* 0x000fe40000000007 */
[----:B------:R-:W-:Y:S02]  /*d810*/  LOP3.LUT R3, R0, R9, RZ, 0x3c, !PT ;  /* 0x0000000900037212 */ /* 0x000fe400078e3cff */
[----:B------:R-:W-:Y:S02]  /*d820*/  SHF.R.U32.HI R8, RZ, 0x8, R41 ;  /* 0x00000008ff087819 */ /* 0x000fe40000011629 */
[----:B------:R-:W-:-:S02]  /*d830*/  PRMT R49, R6, 0x7604, R5 ;  /* 0x0000760406317816 */ /* 0x000fc40000000005 */
[----:B------:R-:W-:Y:S02]  /*d840*/  LOP3.LUT R5, R4, R9, RZ, 0x3c, !PT ;  /* 0x0000000904057212 */ /* 0x000fe400078e3cff */
[----:B------:R-:W-:Y:S02]  /*d850*/  IADD3 R0, R18, R3, R220 ;  /* 0x0000000312007210 */ /* 0x000fe40007ffe0dc */
[----:B------:R-:W-:Y:S02]  /*d860*/  LOP3.LUT R4, R41, 0xff, RZ, 0xc0, !PT ;  /* 0x000000ff29047812 */ /* 0x000fe400078ec0ff */
[----:B------:R-:W-:Y:S02]  /*d870*/  SHF.R.U32.HI R7, RZ, 0x8, R42 ;  /* 0x00000008ff077819 */ /* 0x000fe4000001162a */
[----:B------:R-:W-:Y:S02]  /*d880*/  LOP3.LUT R3, R8, 0xff, RZ, 0xc0, !PT ;  /* 0x000000ff08037812 */ /* 0x000fe400078ec0ff */
[----:B------:R-:W-:Y:S01]  /*d890*/  LOP3.LUT R6, R42, 0xff, RZ, 0xc0, !PT ;  /* 0x000000ff2a067812 */ /* 0x000fe200078ec0ff */
[----:B------:R-:W-:Y:S01]  /*d8a0*/  LDS.128 R8, [R0+0x18400] ;  /* 0x0184000000087984 */ /* 0x000fe20000000c00 */
[----:B------:R-:W-:-:S02]  /*d8b0*/  LOP3.LUT R7, R7, 0xff, RZ, 0xc0, !PT ;  /* 0x000000ff07077812 */ /* 0x000fc400078ec0ff */
[----:B------:R-:W-:Y:S02]  /*d8c0*/  PRMT R53, R3, 0x7604, R4 ;  /* 0x0000760403357816 */ /* 0x000fe40000000004 */
[----:B------:R-:W-:Y:S02]  /*d8d0*/  IADD3 R3, R18, R5, R220 ;  /* 0x0000000512037210 */ /* 0x000fe40007ffe0dc */
[----:B------:R-:W-:Y:S02]  /*d8e0*/  PRMT R55, R7, 0x7604, R6 ;  /* 0x0000760407377816 */ /* 0x000fe40000000006 */
[----:B------:R-:W-:Y:S01]  /*d8f0*/  SHF.R.U32.HI R14, RZ, 0x10, R37 ;  /* 0x00000010ff0e7819 */ /* 0x000fe20000011625 */
[----:B------:R-:W1:Y:S01]  /*d900*/  LDS.128 R4, [R3+0x18400] ;  /* 0x0184000003047984 */ /* 0x000e620000000c00 */
[----:B------:R-:W-:Y:S02]  /*d910*/  SHF.R.U32.HI R47, RZ, 0x8, R43 ;  /* 0x00000008ff2f7819 */ /* 0x000fe4000001162b */
[----:B------:R-:W-:-:S02]  /*d920*/  SHF.R.U32.HI R44, RZ, 0x10, R39 ;  /* 0x00000010ff2c7819 */ /* 0x000fc40000011627 */
[----:B------:R-:W-:Y:S02]  /*d930*/  LOP3.LUT R14, R14, 0xff, RZ, 0xc0, !PT ;  /* 0x000000ff0e0e7812 */ /* 0x000fe400078ec0ff */
[----:B------:R-:W-:Y:S02]  /*d940*/  LOP3.LUT R12, R43, 0xff, RZ, 0xc0, !PT ;  /* 0x000000ff2b0c7812 */ /* 0x000fe400078ec0ff */
[----:B------:R-:W-:Y:S02]  /*d950*/  LOP3.LUT R47, R47, 0xff, RZ, 0xc0, !PT ;  /* 0x000000ff2f2f7812 */ /* 0x000fe400078ec0ff */
[----:B------:R-:W-:Y:S02]  /*d960*/  LOP3.LUT R44, R44, 0xff, RZ, 0xc0, !PT ;  /* 0x000000ff2c2c7812 */ /* 0x000fe400078ec0ff */
[----:B------:R-:W-:Y:S02]  /*d970*/  SHF.R.U32.HI R20, RZ, 0x10, R38 ;  /* 0x00000010ff147819 */ /* 0x000fe40000011626 */
[----:B------:R-:W-:-:S02]  /*d980*/  PRMT R15, R14, 0x7054, R15 ;  /* 0x000070540e0f7816 */ /* 0x000fc4000000000f */
[----:B------:R-:W-:Y:S02]  /*d990*/  PRMT R57, R47, 0x7604, R12 ;  /* 0x000076042f397816 */ /* 0x000fe4000000000c */
[----:B------:R-:W-:Y:S02]  /*d9a0*/  SHF.R.U32.HI R14, RZ, 0x10, R41 ;  /* 0x00000010ff0e7819 */ /* 0x000fe40000011629 */
[----:B------:R-:W-:Y:S02]  /*d9b0*/  SHF.R.U32.HI R12, RZ, 0x10, R36 ;  /* 0x00000010ff0c7819 */ /* 0x000fe40000011624 */
[----:B------:R-:W-:Y:S02]  /*d9c0*/  PRMT R49, R44, 0x7054, R49 ;  /* 0x000070542c317816 */ /* 0x000fe40000000031 */
[----:B------:R-:W-:Y:S02]  /*d9d0*/  LOP3.LUT R20, R20, 0xff, RZ, 0xc0, !PT ;  /* 0x000000ff14147812 */ /* 0x000fe400078ec0ff */
[----:B------:R-:W-:-:S02]  /*d9e0*/  SHF.R.U32.HI R44, RZ, 0x10, R43 ;  /* 0x00000010ff2c7819 */ /* 0x000fc4000001162b */
[----:B------:R-:W-:Y:S02]  /*d9f0*/  LOP3.LUT R14, R14, 0xff, RZ, 0xc0, !PT ;  /* 0x000000ff0e0e7812 */ /* 0x000fe400078ec0ff */
[----:B------:R-:W-:Y:S02]  /*da00*/  LOP3.LUT R12, R12, 0xff, RZ, 0xc0, !PT ;  /* 0x000000ff0c0c7812 */ /* 0x000fe400078ec0ff */
[----:B------:R-:W-:Y:S02]  /*da10*/  PRMT R47, R20, 0x7054, R45 ;  /* 0x00007054142f7816 */ /* 0x000fe4000000002d */
[----:B------:R-:W-:Y:S02]  /*da20*/  LOP3.LUT R44, R44, 0xff, RZ, 0xc0, !PT ;  /* 0x000000ff2c2c7812 */ /* 0x000fe400078ec0ff */
[----:B------:R-:W-:Y:S02]  /*da30*/  SHF.R.U32.HI R20, RZ, 0x10, R42 ;  /* 0x00000010ff147819 */ /* 0x000fe4000001162a */
[----:B------:R-:W-:-:S02]  /*da40*/  PRMT R53, R14, 0x7054, R53 ;  /* 0x000070540e357816 */ /* 0x000fc40000000035 */
[----:B------:R-:W-:Y:S02]  /*da50*/  PRMT R13, R12, 0x7054, R13 ;  /* 0x000070540c0d7816 */ /* 0x000fe4000000000d */
[----:B------:R-:W-:Y:S02]  /*da60*/  SHF.R.U32.HI R12, RZ, 0x10, R40 ;  /* 0x00000010ff0c7819 */ /* 0x000fe40000011628 */
[----:B------:R-:W-:Y:S02]  /*da70*/  PRMT R57, R44, 0x7054, R57 ;  /* 0x000070542c397816 */ /* 0x000fe40000000039 */
[----:B------:R-:W-:Y:S02]  /*da80*/  LOP3.LUT R20, R20, 0xff, RZ, 0xc0, !PT ;  /* 0x000000ff14147812 */ /* 0x000fe400078ec0ff */
[----:B------:R-:W-:Y:S02]  /*da90*/  LOP3.LUT R45, R15, 0xff000000, R37, 0xf8, !PT ;  /* 0xff0000000f2d7812 */ /* 0x000fe400078ef825 */
[----:B------:R-:W-:-:S02]  /*daa0*/  LOP3.LUT R53, R53, 0xff000000, R41, 0xf8, !PT ;  /* 0xff00000035357812 */ /* 0x000fc400078ef829 */
[----:B------:R-:W-:Y:S02]  /*dab0*/  LOP3.LUT R12, R12, 0xff, RZ, 0xc0, !PT ;  /* 0x000000ff0c0c7812 */ /* 0x000fe400078ec0ff */
[----:B------:R-:W-:Y:S02]  /*dac0*/  LOP3.LUT R44, R13, 0xff000000, R36, 0xf8, !PT ;  /* 0xff0000000d2c7812 */ /* 0x000fe400078ef824 */
[----:B------:R-:W-:Y:S02]  /*dad0*/  LOP3.LUT R57, R57, 0xff000000, R43, 0xf8, !PT ;  /* 0xff00000039397812 */ /* 0x000fe400078ef82b */
[----:B------:R-:W-:Y:S02]  /*dae0*/  PRMT R55, R20, 0x7054, R55 ;  /* 0x0000705414377816 */ /* 0x000fe40000000037 */
[----:B------:R-:W-:Y:S02]  /*daf0*/  F2FP.F16.E4M3.UNPACK_B R41, R45.H1 ;  /* 0x0000002dff29723e */ /* 0x000fe400030006ff */
[----:B------:R-:W-:-:S02]  /*db00*/  F2FP.F16.E4M3.UNPACK_B R43, R53.H1 ;  /* 0x00000035ff2b723e */ /* 0x000fc400030006ff */
[----:B-1----:R-:W-:Y:S02]  /*db10*/  F2FP.F16.E4M3.UNPACK_B R36, R5.H1 ;  /* 0x00000005ff24723e */ /* 0x002fe400030006ff */
[----:B------:R-:W-:Y:S01]  /*db20*/  PRMT R51, R12, 0x7054, R51 ;  /* 0x000070540c337816 */ /* 0x000fe20000000033 */
[----:B------:R-:W-:Y:S01]  /*db30*/  HADD2.F32 R46, -RZ, R43.H0_H0 ;  /* 0x2000002bff2e7230 */ /* 0x000fe20000004100 */
[----:B------:R-:W-:Y:S01]  /*db40*/  LOP3.LUT R55, R55, 0xff000000, R42, 0xf8, !PT ;  /* 0xff00000037377812 */ /* 0x000fe200078ef82a */
[----:B------:R-:W-:Y:S01]  /*db50*/  HADD2.F32 R42, -RZ, R41.H0_H0 ;  /* 0x20000029ff2a7230 */ /* 0x000fe20000004100 */
[----:B------:R-:W-:Y:S01]  /*db60*/  F2FP.F16.E4M3.UNPACK_B R13, R9.H1 ;  /* 0x00000009ff0d723e */ /* 0x000fe200030006ff */
[--C-:B------:R-:W-:Y:S01]  /*db70*/  HADD2.F32 R37, -RZ, R36.reuse.H0_H0 ;  /* 0x20000024ff257230 */ /* 0x100fe20000004100 */
[----:B------:R-:W-:Y:S01]  /*db80*/  LOP3.LUT R49, R49, 0xff000000, R39, 0xf8, !PT ;  /* 0xff00000031317812 */ /* 0x000fe200078ef827 */
[----:B------:R-:W-:Y:S01]  /*db90*/  HADD2.F32 R36, -RZ, R36.H1_H1 ;  /* 0x30000024ff247230 */ /* 0x000fe20000004100 */
[----:B------:R-:W-:-:S02]  /*dba0*/  LOP3.LUT R51, R51, 0xff000000, R40, 0xf8, !PT ;  /* 0xff00000033337812 */ /* 0x000fc400078ef828 */
[----:B------:R-:W-:Y:S01]  /*dbb0*/  F2FP.F16.E4M3.UNPACK_B R20, R5 ;  /* 0x00000005ff14723e */ /* 0x000fe200020006ff */
[C---:B------:R-:W-:Y:S01]  /*dbc0*/  FMUL.FTZ R59, R37.reuse, R46 ;  /* 0x0000002e253b7220 */ /* 0x040fe20000410000 */
[-C--:B------:R-:W-:Y:S01]  /*dbd0*/  F2FP.F16.E4M3.UNPACK_B R39, R7.reuse ;  /* 0x00000007ff27723e */ /* 0x080fe200020006ff */
[----:B------:R-:W-:Y:S01]  /*dbe0*/  FMUL.FTZ R61, R37, R42 ;  /* 0x0000002a253d7220 */ /* 0x000fe20000410000 */
[----:B------:R-:W-:Y:S02]  /*dbf0*/  F2FP.F16.E4M3.UNPACK_B R40, R7.H1 ;  /* 0x00000007ff28723e */ /* 0x000fe400030006ff */
[-C--:B------:R-:W-:Y:S02]  /*dc00*/  F2FP.F16.E4M3.UNPACK_B R5, R4.reuse ;  /* 0x00000004ff05723e */ /* 0x080fe400020006ff */
[----:B------:R-:W-:Y:S01]  /*dc10*/  F2FP.F16.E4M3.UNPACK_B R7, R4.H1 ;  /* 0x00000004ff07723e */ /* 0x000fe200030006ff */
[--C-:B------:R-:W-:Y:S01]  /*dc20*/  HADD2.F32 R4, -RZ, R13.reuse.H0_H0 ;  /* 0x2000000dff047230 */ /* 0x100fe20000004100 */
[----:B------:R-:W-:Y:S01]  /*dc30*/  F2FP.F16.E4M3.UNPACK_B R53, R53 ;  /* 0x00000035ff35723e */ /* 0x000fe200020006ff */
[----:B------:R-:W-:Y:S01]  /*dc40*/  HADD2.F32 R13, -RZ, R13.H1_H1 ;  /* 0x3000000dff0d7230 */ /* 0x000fe20000004100 */
[----:B------:R-:W-:-:S02]  /*dc50*/  F2FP.F16.E4M3.UNPACK_B R45, R45 ;  /* 0x0000002dff2d723e */ /* 0x000fc400020006ff */
[C---:B------:R-:W-:Y:S01]  /*dc60*/  FFMA.FTZ R48, R4.reuse, R42, -R59 ;  /* 0x0000002a04307223 */ /* 0x040fe2000001083b */
[----:B------:R-:W-:Y:S01]  /*dc70*/  FFMA.FTZ R50, R4, R46, R61 ;  /* 0x0000002e04327223 */ /* 0x000fe2000001003d */
[----:B------:R-:W-:Y:S01]  /*dc80*/  HADD2.F32 R42, -RZ, R41.H1_H1 ;  /* 0x30000029ff2a7230 */ /* 0x000fe20000004100 */
[----:B------:R-:W-:Y:S01]  /*dc90*/  LOP3.LUT R47, R47, 0xff000000, R38, 0xf8, !PT ;  /* 0xff0000002f2f7812 */ /* 0x000fe200078ef826 */
[----:B------:R-:W-:Y:S01]  /*dca0*/  HADD2.F32 R46, -RZ, R43.H1_H1 ;  /* 0x3000002bff2e7230 */ /* 0x000fe20000004100 */
[-C--:B------:R-:W-:Y:S01]  /*dcb0*/  F2FP.F16.E4M3.UNPACK_B R37, R6.reuse ;  /* 0x00000006ff25723e */ /* 0x080fe200020006ff */
[----:B------:R-:W-:Y:S01]  /*dcc0*/  HADD2.F32 R43, -RZ, R53.H0_H0 ;  /* 0x20000035ff2b7230 */ /* 0x000fe20000004100 */
[----:B------:R-:W-:Y:S01]  /*dcd0*/  F2FP.F16.E4M3.UNPACK_B R38, R6.H1 ;  /* 0x00000006ff26723e */ /* 0x000fe200030006ff */
[----:B------:R-:W-:Y:S01]  /*dce0*/  HADD2.F32 R6, -RZ, R20.H0_H0 ;  /* 0x20000014ff067230 */ /* 0x000fe20000004100 */
[----:B------:R-:W-:Y:S01]  /*dcf0*/  F2FP.F16.E4M3.UNPACK_B R12, R9 ;  /* 0x00000009ff0c723e */ /* 0x000fe200020006ff */
[----:B------:R-:W-:-:S02]  /*dd00*/  HADD2.F32 R41, -RZ, R45.H0_H0 ;  /* 0x2000002dff297230 */ /* 0x000fc40000004100 */
[C---:B------:R-:W-:Y:S01]  /*dd10*/  FMUL.FTZ R52, R36.reuse, R46 ;  /* 0x0000002e24347220 */ /* 0x040fe20000410000 */
[-C--:B------:R-:W-:Y:S01]  /*dd20*/  FMUL.FTZ R61, R36, R42.reuse ;  /* 0x0000002a243d7220 */ /* 0x080fe20000410000 */
[C---:B------:R-:W-:Y:S01]  /*dd30*/  FMUL.FTZ R59, R6.reuse, R43 ;  /* 0x0000002b063b7220 */ /* 0x040fe20000410000 */
[----:B------:R-:W-:Y:S02]  /*dd40*/  HADD2.F32 R4, -RZ, R12.H0_H0 ;  /* 0x2000000cff047230 */ /* 0x000fe40000004100 */
[----:B------:R-:W-:Y:S01]  /*dd50*/  FMUL.FTZ R6, R6, R41 ;  /* 0x0000002906067220 */ /* 0x000fe20000410000 */
[C---:B------:R-:W-:Y:S01]  /*dd60*/  FFMA.FTZ R63, R13.reuse, R42, -R52 ;  /* 0x0000002a0d3f7223 */ /* 0x040fe20000010834 */
[----:B------:R-:W-:Y:S01]  /*dd70*/  FFMA.FTZ R65, R13, R46, R61 ;  /* 0x0000002e0d417223 */ /* 0x000fe2000001003d */
[----:B------:R-:W-:Y:S01]  /*dd80*/  F2FP.F16.E4M3.UNPACK_B R36, R57.H1 ;  /* 0x00000039ff24723e */ /* 0x000fe200030006ff */
[----:B------:R-:W-:Y:S01]  /*dd90*/  HADD2.F32 R53, -RZ, R53.H1_H1 ;  /* 0x30000035ff357230 */ /* 0x000fe20000004100 */
[----:B------:R-:W-:Y:S01]  /*dda0*/  F2FP.F16.E4M3.UNPACK_B R13, R49.H1 ;  /* 0x00000031ff0d723e */ /* 0x000fe200030006ff */
[----:B------:R-:W-:-:S02]  /*ddb0*/  HADD2.F32 R20, -RZ, R20.H1_H1 ;  /* 0x30000014ff147230 */ /* 0x000fc40000004100 */
[C---:B------:R-:W-:Y:S01]  /*ddc0*/  FFMA.FTZ R42, R4.reuse, R43, R6 ;  /* 0x0000002b042a7223 */ /* 0x040fe20000010006 */
[----:B------:R-:W-:Y:S01]  /*ddd0*/  HADD2.F32 R45, -RZ, R45.H1_H1 ;  /* 0x3000002dff2d7230 */ /* 0x000fe20000004100 */
[----:B------:R-:W-:Y:S01]  /*dde0*/  F2FP.F16.E4M3.UNPACK_B R15, R11.H1 ;  /* 0x0000000bff0f723e */ /* 0x000fe200030006ff */
[----:B------:R-:W-:Y:S01]  /*ddf0*/  FFMA.FTZ R59, R4, R41, -R59 ;  /* 0x00000029043b7223 */ /* 0x000fe2000001083b */
[----:B------:R-:W-:Y:S02]  /*de00*/  HADD2.F32 R43, -RZ, R36.H0_H0 ;  /* 0x20000024ff2b7230 */ /* 0x000fe40000004100 */
[C---:B------:R-:W-:Y:S01]  /*de10*/  FMUL.FTZ R61, R20.reuse, R53 ;  /* 0x00000035143d7220 */ /* 0x040fe20000410000 */
[----:B------:R-:W-:Y:S02]  /*de20*/  HADD2.F32 R6, -RZ, R40.H0_H0 ;  /* 0x20000028ff067230 */ /* 0x000fe40000004100 */
[----:B------:R-:W-:Y:S01]  /*de30*/  FMUL.FTZ R20, R20, R45 ;  /* 0x0000002d14147220 */ /* 0x000fe20000410000 */
[----:B------:R-:W-:Y:S01]  /*de40*/  HADD2.F32 R12, -RZ, R12.H1_H1 ;  /* 0x3000000cff0c7230 */ /* 0x000fe20000004100 */
[----:B------:R-:W-:Y:S01]  /*de50*/  F2FP.F16.E4M3.UNPACK_B R57, R57 ;  /* 0x00000039ff39723e */ /* 0x000fe200020006ff */
[----:B------:R-:W-:-:S02]  /*de60*/  HADD2.F32 R41, -RZ, R13.H0_H0 ;  /* 0x2000000dff297230 */ /* 0x000fc40000004100 */
[----:B------:R-:W-:Y:S01]  /*de70*/  FMUL.FTZ R67, R6, R43 ;  /* 0x0000002b06437220 */ /* 0x000fe20000410000 */
[----:B------:R-:W-:Y:S02]  /*de80*/  HADD2.F32 R4, -RZ, R15.H0_H0 ;  /* 0x2000000fff047230 */ /* 0x000fe40000004100 */
[C---:B------:R-:W-:Y:S01]  /*de90*/  FFMA.FTZ R46, R12.reuse, R45, -R61 ;  /* 0x0000002d0c2e7223 */ /* 0x040fe2000001083d */
[----:B------:R-:W-:Y:S01]  /*dea0*/  FFMA.FTZ R53, R12, R53, R20 ;  /* 0x000000350c357223 */ /* 0x000fe20000010014 */
[----:B------:R-:W-:Y:S01]  /*deb0*/  FMUL.FTZ R6, R6, R41 ;  /* 0x0000002906067220 */ /* 0x000fe20000410000 */
[----:B------:R-:W-:Y:S01]  /*dec0*/  HADD2.F32 R12, -RZ, R13.H1_H1 ;  /* 0x3000000dff0c7230 */ /* 0x000fe20000004100 */
[----:B------:R-:W-:Y:S01]  /*ded0*/  F2FP.F16.E4M3.UNPACK_B R49, R49 ;  /* 0x00000031ff31723e */ /* 0x000fe200020006ff */
[----:B------:R-:W-:Y:S02]  /*dee0*/  HADD2.F32 R36, -RZ, R36.H1_H1 ;  /* 0x30000024ff247230 */ /* 0x000fe40000004100 */
[----:B------:R-:W-:Y:S01]  /*def0*/  FFMA.FTZ R67, R4, R41, -R67 ;  /* 0x0000002904437223 */ /* 0x000fe20000010843 */
[----:B------:R-:W-:-:S02]  /*df00*/  HADD2.F32 R40, -RZ, R40.H1_H1 ;  /* 0x30000028ff287230 */ /* 0x000fc40000004100 */
[----:B------:R-:W-:Y:S01]  /*df10*/  FFMA.FTZ R58, R4, R43, R6 ;  /* 0x0000002b043a7223 */ /* 0x000fe20000010006 */
[----:B------:R-:W-:Y:S01]  /*df20*/  F2FP.F16.E4M3.UNPACK_B R14, R11 ;  /* 0x0000000bff0e723e */ /* 0x000fe200020006ff */
[----:B------:R-:W-:Y:S01]  /*df30*/  HADD2.F32 R15, -RZ, R15.H1_H1 ;  /* 0x3000000fff0f7230 */ /* 0x000fe20000004100 */
[----:B------:R-:W-:Y:S01]  /*df40*/  F2FP.F16.E4M3.UNPACK_B R9, R8 ;  /* 0x00000008ff09723e */ /* 0x000fe200020006ff */
[----:B------:R-:W-:Y:S02]  /*df50*/  HADD2.F32 R41, -RZ, R57.H0_H0 ;  /* 0x20000039ff297230 */ /* 0x000fe40000004100 */
[C---:B------:R-:W-:Y:S01]  /*df60*/  FMUL.FTZ R20, R40.reuse, R36 ;  /* 0x0000002428147220 */ /* 0x040fe20000410000 */
[----:B------:R-:W-:Y:S02]  /*df70*/  HADD2.F32 R6, -RZ, R39.H0_H0 ;  /* 0x20000027ff067230 */ /* 0x000fe40000004100 */
[----:B------:R-:W-:Y:S01]  /*df80*/  FMUL.FTZ R45, R40, R12 ;  /* 0x0000000c282d7220 */ /* 0x000fe20000410000 */
[----:B------:R-:W-:-:S02]  /*df90*/  HADD2.F32 R13, -RZ, R49.H0_H0 ;  /* 0x20000031ff0d7230 */ /* 0x000fc40000004100 */
[C---:B------:R-:W-:Y:S01]  /*dfa0*/  FFMA.FTZ R60, R15.reuse, R12, -R20 ;  /* 0x0000000c0f3c7223 */ /* 0x040fe20000010814 */
[----:B------:R-:W-:Y:S02]  /*dfb0*/  HADD2.F32 R4, -RZ, R14.H0_H0 ;  /* 0x2000000eff047230 */ /* 0x000fe40000004100 */
[C---:B------:R-:W-:Y:S01]  /*dfc0*/  FMUL.FTZ R43, R6.reuse, R41 ;  /* 0x00000029062b7220 */ /* 0x040fe20000410000 */
[----:B------:R-:W-:Y:S01]  /*dfd0*/  FFMA.FTZ R69, R15, R36, R45 ;  /* 0x000000240f457223 */ /* 0x000fe2000001002d */
[----:B------:R-:W-:Y:S01]  /*dfe0*/  FMUL.FTZ R6, R6, R13 ;  /* 0x0000000d06067220 */ /* 0x000fe20000410000 */
[----:B------:R-:W-:Y:S01]  /*dff0*/  F2FP.F16.E4M3.UNPACK_B R15, R51.H1 ;  /* 0x00000033ff0f723e */ /* 0x000fe200030006ff */
[----:B------:R-:W-:Y:S01]  /*e000*/  HADD2.F32 R49, -RZ, R49.H1_H1 ;  /* 0x30000031ff317230 */ /* 0x000fe20000004100 */
[----:B------:R-:W-:Y:S01]  /*e010*/  F2FP.F16.E4M3.UNPACK_B R12, R44.H1 ;  /* 0x0000002cff0c723e */ /* 0x000fe200030006ff */
[----:B------:R-:W-:Y:S01]  /*e020*/  FFMA.FTZ R56, R4, R41, R6 ;  /* 0x0000002904387223 */ /* 0x000fe20000010006 */
[----:B------:R-:W-:Y:S01]  /*e030*/  HADD2.F32 R57, -RZ, R57.H1_H1 ;  /* 0x30000039ff397230 */ /* 0x000fe20000004100 */
[----:B------:R-:W-:Y:S01]  /*e040*/  F2FP.F16.E4M3.UNPACK_B R8, R8.H1 ;  /* 0x00000008ff08723e */ /* 0x000fe200030006ff */
[----:B------:R-:W-:-:S02]  /*e050*/  HADD2.F32 R39, -RZ, R39.H1_H1 ;  /* 0x30000027ff277230 */ /* 0x000fc40000004100 */
[----:B------:R-:W-:Y:S01]  /*e060*/  FFMA.FTZ R54, R4, R13, -R43 ;  /* 0x0000000d04367223 */ /* 0x000fe2000001082b */
[----:B------:R-:W-:Y:S01]  /*e070*/  HADD2.F32 R41, -RZ, R15.H0_H0 ;  /* 0x2000000fff297230 */ /* 0x000fe20000004100 */
[----:B------:R-:W-:Y:S01]  /*e080*/  F2FP.F16.E4M3.UNPACK_B R51, R51 ;  /* 0x00000033ff33723e */ /* 0x000fe200020006ff */
[----:B------:R-:W-:Y:S02]  /*e090*/  HADD2.F32 R6, -RZ, R7.H0_H0 ;  /* 0x20000007ff067230 */ /* 0x000fe40000004100 */
[C---:B------:R-:W-:Y:S01]  /*e0a0*/  FMUL.FTZ R43, R39.reuse, R57 ;  /* 0x00000039272b7220 */ /* 0x040fe20000410000 */
[----:B------:R-:W-:Y:S02]  /*e0b0*/  HADD2.F32 R13, -RZ, R12.H0_H0 ;  /* 0x2000000cff0d7230 */ /* 0x000fe40000004100 */
[----:B------:R-:W-:Y:S01]  /*e0c0*/  FMUL.FTZ R20, R39, R49 ;  /* 0x0000003127147220 */ /* 0x000fe20000410000 */
[----:B------:R-:W-:Y:S02]  /*e0d0*/  HADD2.F32 R14, -RZ, R14.H1_H1 ;  /* 0x3000000eff0e7230 */ /* 0x000fe40000004100 */
[----:B------:R-:W-:Y:S01]  /*e0e0*/  FMUL.FTZ R39, R6, R41 ;  /* 0x0000002906277220 */ /* 0x000fe20000410000 */
[----:B------:R-:W-:-:S02]  /*e0f0*/  HADD2.F32 R4, -RZ, R8.H0_H0 ;  /* 0x20000008ff047230 */ /* 0x000fc40000004100 */
[----:B------:R-:W-:Y:S01]  /*e100*/  FMUL.FTZ R6, R6, R13 ;  /* 0x0000000d06067220 */ /* 0x000fe20000410000 */
[----:B------:R-:W-:Y:S01]  /*e110*/  HADD2.F32 R15, -RZ, R15.H1_H1 ;  /* 0x3000000fff0f7230 */ /* 0x000fe20000004100 */
[----:B------:R-:W-:Y:S01]  /*e120*/  F2FP.F16.E4M3.UNPACK_B R44, R44 ;  /* 0x0000002cff2c723e */ /* 0x000fe200020006ff */
[----:B------:R-:W-:Y:S02]  /*e130*/  HADD2.F32 R7, -RZ, R7.H1_H1 ;  /* 0x30000007ff077230 */ /* 0x000fe40000004100 */
[----:B------:R-:W-:Y:S01]  /*e140*/  FFMA.FTZ R57, R14, R57, R20 ;  /* 0x000000390e397223 */ /* 0x000fe20000010014 */
[----:B------:R-:W-:Y:S02]  /*e150*/  HADD2.F32 R12, -RZ, R12.H1_H1 ;  /* 0x3000000cff0c7230 */ /* 0x000fe40000004100 */
[C---:B------:R-:W-:Y:S01]  /*e160*/  FFMA.FTZ R20, R4.reuse, R13, -R39 ;  /* 0x0000000d04147223 */ /* 0x040fe20000010827 */
[----:B------:R-:W-:Y:S01]  /*e170*/  FFMA.FTZ R41, R4, R41, R6 ;  /* 0x0000002904297223 */ /* 0x000fe20000010006 */
[----:B------:R-:W-:-:S02]  /*e180*/  HADD2.F32 R8, -RZ, R8.H1_H1 ;  /* 0x30000008ff087230 */ /* 0x000fc40000004100 */
[C---:B------:R-:W-:Y:S01]  /*e190*/  FMUL.FTZ R39, R7.reuse, R15 ;  /* 0x0000000f07277220 */ /* 0x040fe20000410000 */
[-C--:B------:R-:W-:Y:S01]  /*e1a0*/  FMUL.FTZ R4, R7, R12.reuse ;  /* 0x0000000c07047220 */ /* 0x080fe20000410000 */
[----:B------:R-:W-:Y:S02]  /*e1b0*/  HADD2.F32 R13, -RZ, R51.H0_H0 ;  /* 0x20000033ff0d7230 */ /* 0x000fe40000004100 */
[----:B------:R-:W-:Y:S01]  /*e1c0*/  FFMA.FTZ R61, R14, R49, -R43 ;  /* 0x000000310e3d7223 */ /* 0x000fe2000001082b */
[----:B------:R-:W-:Y:S02]  /*e1d0*/  HADD2.F32 R6, -RZ, R5.H0_H0 ;  /* 0x20000005ff067230 */ /* 0x000fe40000004100 */
[C---:B------:R-:W-:Y:S01]  /*e1e0*/  FFMA.FTZ R36, R8.reuse, R15, R4 ;  /* 0x0000000f08247223 */ /* 0x040fe20000010004 */
[----:B------:R-:W-:Y:S02]  /*e1f0*/  HADD2.F32 R7, -RZ, R44.H0_H0 ;  /* 0x2000002cff077230 */ /* 0x000fe40000004100 */
[----:B------:R-:W-:Y:S01]  /*e200*/  FFMA.FTZ R43, R8, R12, -R39 ;  /* 0x0000000c082b7223 */ /* 0x000fe20000010827 */
[----:B------:R-:W-:-:S02]  /*e210*/  HADD2.F32 R4, -RZ, R9.H0_H0 ;  /* 0x20000009ff047230 */ /* 0x000fc40000004100 */
[C---:B------:R-:W-:Y:S01]  /*e220*/  FMUL.FTZ R15, R6.reuse, R13 ;  /* 0x0000000d060f7220 */ /* 0x040fe20000410000 */
[----:B------:R-:W-:Y:S02]  /*e230*/  HADD2.F32 R8, -RZ, R51.H1_H1 ;  /* 0x30000033ff087230 */ /* 0x000fe40000004100 */
[-C--:B------:R-:W-:Y:S01]  /*e240*/  FMUL.FTZ R39, R6, R7.reuse ;  /* 0x0000000706277220 */ /* 0x080fe20000410000 */
[----:B------:R-:W-:Y:S02]  /*e250*/  HADD2.F32 R5, -RZ, R5.H1_H1 ;  /* 0x30000005ff057230 */ /* 0x000fe40000004100 */
[C---:B------:R-:W-:Y:S01]  /*e260*/  FFMA.FTZ R15, R4.reuse, R7, -R15 ;  /* 0x00000007040f7223 */ /* 0x040fe2000001080f */
[----:B------:R-:W-:Y:S01]  /*e270*/  HADD2.F32 R44, -RZ, R44.H1_H1 ;  /* 0x3000002cff2c7230 */ /* 0x000fe20000004100 */
[----:B------:R-:W-:Y:S01]  /*e280*/  F2FP.F16.E4M3.UNPACK_B R12, R55.H1 ;  /* 0x00000037ff0c723e */ /* 0x000fe200030006ff */
[----:B------:R-:W-:Y:S02]  /*e290*/  HADD2.F32 R9, -RZ, R9.H1_H1 ;  /* 0x30000009ff097230 */ /* 0x000fe40000004100 */
[----:B------:R-:W-:Y:S01]  /*e2a0*/  FFMA.FTZ R39, R4, R13, R39 ;  /* 0x0000000d04277223 */ /* 0x000fe20000010027 */
[C---:B------:R-:W-:Y:S01]  /*e2b0*/  FMUL.FTZ R6, R5.reuse, R8 ;  /* 0x0000000805067220 */ /* 0x040fe20000410000 */
[----:B------:R-:W-:Y:S01]  /*e2c0*/  F2FP.F16.E4M3.UNPACK_B R4, R47.H1 ;  /* 0x0000002fff04723e */ /* 0x000fe200030006ff */
[----:B------:R-:W-:Y:S01]  /*e2d0*/  FMUL.FTZ R7, R5, R44 ;  /* 0x0000002c05077220 */ /* 0x000fe20000410000 */
[----:B------:R-:W-:Y:S01]  /*e2e0*/  F2FP.F16.E4M3.UNPACK_B R11, R10 ;  /* 0x0000000aff0b723e */ /* 0x000fe200020006ff */
        /* <DEDUP_REMOVED lines=9> */
[C---:B------:R-:W-:Y:S01]  /*e380*/  FMUL.FTZ R45, R5.reuse, R13 ;  /* 0x0000000d052d7220 */ /* 0x040fe20000410000 */
[----:B------:R-:W-:Y:S02]  /*e390*/  HADD2.F32 R38, -RZ, R38.H1_H1 ;  /* 0x30000026ff267230 */ /* 0x000fe40000004100 */
[----:B------:R-:W-:Y:S01]  /*e3a0*/  FMUL.FTZ R5, R5, R6 ;  /* 0x0000000605057220 */ /* 0x000fe20000410000 */
[----:B------:R-:W-:-:S02]  /*e3b0*/  HADD2.F32 R7, -RZ, R4.H1_H1 ;  /* 0x30000004ff077230 */ /* 0x000fc40000004100 */
[--C-:B------:R-:W-:Y:S02]  /*e3c0*/  HADD2.F32 R4, -RZ, R10.reuse.H0_H0 ;  /* 0x2000000aff047230 */ /* 0x100fe40000004100 */
[C---:B------:R-:W-:Y:S01]  /*e3d0*/  FMUL.FTZ R49, R38.reuse, R9 ;  /* 0x0000000926317220 */ /* 0x040fe20000410000 */
[----:B------:R-:W-:Y:S02]  /*e3e0*/  HADD2.F32 R10, -RZ, R10.H1_H1 ;  /* 0x3000000aff0a7230 */ /* 0x000fe40000004100 */
[----:B------:R-:W-:Y:S01]  /*e3f0*/  FMUL.FTZ R38, R38, R7 ;  /* 0x0000000726267220 */ /* 0x000fe20000410000 */
[----:B------:R-:W-:Y:S02]  /*e400*/  HADD2.F32 R8, -RZ, R47.H1_H1 ;  /* 0x3000002fff087230 */ /* 0x000fe40000004100 */
[C---:B------:R-:W-:Y:S01]  /*e410*/  FFMA.FTZ R40, R4.reuse, R13, R5 ;  /* 0x0000000d04287223 */ /* 0x040fe20000010005 */
[----:B------:R-:W-:Y:S01]  /*e420*/  FFMA.FTZ R45, R4, R6, -R45 ;  /* 0x00000006042d7223 */ /* 0x000fe2000001082d */
[C---:B------:R-:W-:Y:S01]  /*e430*/  FFMA.FTZ R52, R10.reuse, R7, -R49 ;  /* 0x000000070a347223 */ /* 0x040fe20000010831 */
[----:B------:R-:W-:Y:S01]  /*e440*/  FFMA.FTZ R49, R10, R9, R38 ;  /* 0x000000090a317223 */ /* 0x000fe20000010026 */
[----:B------:R-:W-:-:S02]  /*e450*/  HADD2.F32 R5, -RZ, R37.H0_H0 ;  /* 0x20000025ff057230 */ /* 0x000fc40000004100 */
[----:B------:R-:W-:Y:S01]  /*e460*/  HADD2.F32 R6, -RZ, R47.H0_H0 ;  /* 0x2000002fff067230 */ /* 0x000fe20000004100 */
[----:B------:R-:W-:Y:S01]  /*e470*/  F2FP.SATFINITE.E4M3.F32.PACK_AB_MERGE_C R45, R52, R45, RZ ;  /* 0x0000002d342d723e */ /* 0x000fe200048070ff */
[--C-:B------:R-:W-:Y:S02]  /*e480*/  HADD2.F32 R7, -RZ, R55.reuse.H0_H0 ;  /* 0x20000037ff077230 */ /* 0x100fe40000004100 */
[----:B------:R-:W-:Y:S02]  /*e490*/  HADD2.F32 R10, -RZ, R55.H1_H1 ;  /* 0x30000037ff0a7230 */ /* 0x000fe40000004100 */
[C---:B------:R-:W-:Y:S01]  /*e4a0*/  FMUL.FTZ R12, R5.reuse, R6 ;  /* 0x00000006050c7220 */ /* 0x040fe20000410000 */
[----:B------:R-:W-:Y:S02]  /*e4b0*/  HADD2.F32 R37, -RZ, R37.H1_H1 ;  /* 0x30000025ff257230 */ /* 0x000fe40000004100 */
[----:B------:R-:W-:Y:S01]  /*e4c0*/  FMUL.FTZ R9, R5, R7 ;  /* 0x0000000705097220 */ /* 0x000fe20000410000 */
[--C-:B------:R-:W-:Y:S01]  /*e4d0*/  HADD2.F32 R4, -RZ, R11.reuse.H0_H0 ;  /* 0x2000000bff047230 */ /* 0x100fe20000004100 */
[----:B------:R-:W-:Y:S01]  /*e4e0*/  F2FP.SATFINITE.E4M3.F32.PACK_AB_MERGE_C R5, R63, R48, RZ ;  /* 0x000000303f05723e */ /* 0x000fe200048070ff */
[----:B------:R-:W-:-:S02]  /*e4f0*/  HADD2.F32 R11, -RZ, R11.H1_H1 ;  /* 0x3000000bff0b7230 */ /* 0x000fc40000004100 */
[C---:B------:R-:W-:Y:S01]  /*e500*/  FMUL.FTZ R38, R37.reuse, R10 ;  /* 0x0000000a25267220 */ /* 0x040fe20000410000 */
        /* <DEDUP_REMOVED lines=8> */
[----:B------:R-:W-:Y:S02]  /*e590*/  F2FP.SATFINITE.E4M3.F32.PACK_AB_MERGE_C R11, R69, R58, RZ ;  /* 0x0000003a450b723e */ /* 0x000fe400048070ff */
[----:B------:R-:W-:Y:S02]  /*e5a0*/  F2FP.SATFINITE.E4M3.F32.PACK_AB_MERGE_C R8, R36, R41, RZ ;  /* 0x000000292408723e */ /* 0x000fe400048070ff */
[----:B------:R-:W-:Y:S02]  /*e5b0*/  F2FP.SATFINITE.E4M3.F32.PACK_AB_MERGE_C R10, R49, R40, RZ ;  /* 0x00000028310a723e */ /* 0x000fe400048070ff */
[----:B------:R-:W-:Y:S02]  /*e5c0*/  F2FP.SATFINITE.E4M3.F32.PACK_AB_MERGE_C R5, R46, R59, R5 ;  /* 0x0000003b2e05723e */ /* 0x000fe40004807005 */
[----:B------:R-:W-:Y:S02]  /*e5d0*/  F2FP.SATFINITE.E4M3.F32.PACK_AB_MERGE_C R7, R61, R54, R7 ;  /* 0x000000363d07723e */ /* 0x000fe40004807007 */
[----:B------:R-:W-:-:S02]  /*e5e0*/  F2FP.SATFINITE.E4M3.F32.PACK_AB_MERGE_C R4, R44, R15, R4 ;  /* 0x0000000f2c04723e */ /* 0x000fc40004807004 */
[----:B------:R-:W-:Y:S02]  /*e5f0*/  F2FP.SATFINITE.E4M3.F32.PACK_AB_MERGE_C R6, R13, R6, R45 ;  /* 0x000000060d06723e */ /* 0x000fe4000480702d */
[----:B------:R-:W-:Y:S02]  /*e600*/  F2FP.SATFINITE.E4M3.F32.PACK_AB_MERGE_C R9, R53, R42, R9 ;  /* 0x0000002a3509723e */ /* 0x000fe40004807009 */
[----:B------:R-:W-:Y:S01]  /*e610*/  F2FP.SATFINITE.E4M3.F32.PACK_AB_MERGE_C R11, R57, R56, R11 ;  /* 0x00000038390b723e */ /* 0x000fe2000480700b */
[----:B------:R2:W-:Y:S01]  /*e620*/  STS.128 [R0+0x18400], R4 ;  /* 0x0184000400007388 */ /* 0x0005e20000000c00 */
[----:B------:R-:W-:Y:S02]  /*e630*/  F2FP.SATFINITE.E4M3.F32.PACK_AB_MERGE_C R8, R14, R39, R8 ;  /* 0x000000270e08723e */ /* 0x000fe40004807008 */
[----:B------:R-:W-:-:S05]  /*e640*/  F2FP.SATFINITE.E4M3.F32.PACK_AB_MERGE_C R10, R37, R12, R10 ;  /* 0x0000000c250a723e */ /* 0x000fca000480700a */
[----:B------:R2:W-:Y:S02]  /*e650*/  STS.128 [R3+0x18400], R8 ;  /* 0x0184000803007388 */ /* 0x0005e40000000c00 */
.L_x_1290:
[----:B------:R-:W-:Y:S05]  /*e660*/  BSYNC B1 ;  /* 0x0000000000017941 */ /* 0x000fea0003800000 */
.L_x_1289:
[----:B------:R-:W-:Y:S05]  /*e670*/  @P0 BRA `(.L_x_1276) ;  /* 0x0000000c00d00947 */ /* 0x000fea0003800000 */
[----:B------:R-:W3:Y:S01]  /*e680*/  LDL R54, [R1+0x4] ;  /* 0x0000040001367983 */ /* 0x000ee20000100800 */
[----:B--2--5:R-:W-:Y:S01]  /*e690*/  SHF.R.U32.HI R6, RZ, 0x8, R34 ;  /* 0x00000008ff067819 */ /* 0x024fe20000011622 */
[----:B------:R-:W-:Y:S01]  /*e6a0*/  IMAD.IADD R21, R22, 0x1, R21 ;  /* 0x0000000116157824 */ /* 0x000fe200078e0215 */
[----:B------:R-:W-:Y:S02]  /*e6b0*/  SHF.R.U32.HI R0, RZ, 0x8, R32 ;  /* 0x00000008ff007819 */ /* 0x000fe40000011620 */
[----:B------:R-:W-:Y:S02]  /*e6c0*/  LOP3.LUT R7, R34, 0xff, RZ, 0xc0, !PT ;  /* 0x000000ff22077812 */ /* 0x000fe400078ec0ff */
[----:B------:R-:W-:Y:S02]  /*e6d0*/  LOP3.LUT R6, R6, 0xff, RZ, 0xc0, !PT ;  /* 0x000000ff06067812 */ /* 0x000fe400078ec0ff */
[----:B-1----:R-:W-:Y:S02]  /*e6e0*/  LOP3.LUT R3, R32, 0xff, RZ, 0xc0, !PT ;  /* 0x000000ff20037812 */ /* 0x002fe400078ec0ff */
[----:B------:R-:W-:-:S02]  /*e6f0*/  LOP3.LUT R0, R0, 0xff, RZ, 0xc0, !PT ;  /* 0x000000ff00007812 */ /* 0x000fc400078ec0ff */
[----:B------:R-:W-:Y:S01]  /*e700*/  PRMT R15, R6, 0x7604, R7 ;  /* 0x00007604060f7816 */ /* 0x000fe20000000007 */
[----:B------:R-:W-:Y:S01]  /*e710*/  IMAD.SHL.U32 R6, R231, 0x80, RZ ;  /* 0x00000080e7067824 */ /* 0x000fe200078e00ff */
[----:B------:R-:W-:Y:S02]  /*e720*/  SHF.R.U32.HI R4, RZ, 0x8, R33 ;  /* 0x00000008ff047819 */ /* 0x000fe40000011621 */
[----:B------:R-:W-:Y:S02]  /*e730*/  PRMT R3, R0, 0x7604, R3 ;  /* 0x0000760400037816 */ /* 0x000fe40000000003 */
[----:B------:R-:W-:Y:S02]  /*e740*/  SHF.R.U32.HI R0, RZ, 0x8, R28 ;  /* 0x00000008ff007819 */ /* 0x000fe4000001161c */
[----:B------:R-:W-:Y:S02]  /*e750*/  LOP3.LUT R8, R6, 0x380, RZ, 0xc0, !PT ;  /* 0x0000038006087812 */ /* 0x000fe400078ec0ff */
[----:B------:R-:W-:-:S02]  /*e760*/  LOP3.LUT R5, R33, 0xff, RZ, 0xc0, !PT ;  /* 0x000000ff21057812 */ /* 0x000fc400078ec0ff */
[----:B------:R-:W-:Y:S02]  /*e770*/  LOP3.LUT R4, R4, 0xff, RZ, 0xc0, !PT ;  /* 0x000000ff04047812 */ /* 0x000fe400078ec0ff */
[----:B------:R-:W-:Y:S02]  /*e780*/  LOP3.LUT R6, R0, 0xff, RZ, 0xc0, !PT ;  /* 0x000000ff00067812 */ /* 0x000fe400078ec0ff */
[----:B------:R-:W-:Y:S02]  /*e790*/  LOP3.LUT R0, R8, 0x70, R21, 0xf8, !PT ;  /* 0x0000007008007812 */ /* 0x000fe400078ef815 */
[----:B------:R-:W-:Y:S02]  /*e7a0*/  SHF.R.U32.HI R13, RZ, 0x3, R8 ;  /* 0x00000003ff0d7819 */ /* 0x000fe40000011608 */
[----:B------:R-:W-:Y:S02]  /*e7b0*/  PRMT R12, R4, 0x7604, R5 ;  /* 0x00007604040c7816 */ /* 0x000fe40000000005 */
[----:B------:R-:W-:-:S02]  /*e7c0*/  SHF.R.U32.HI R4, RZ, 0x8, R35 ;  /* 0x00000008ff047819 */ /* 0x000fc40000011623 */
[----:B------:R-:W-:Y:S02]  /*e7d0*/  LOP3.LUT R0, R0, R13, RZ, 0x3c, !PT ;  /* 0x0000000d00007212 */ /* 0x000fe400078e3cff */
[----:B------:R-:W-:Y:S02]  /*e7e0*/  LOP3.LUT R5, R35, 0xff, RZ, 0xc0, !PT ;  /* 0x000000ff23057812 */ /* 0x000fe400078ec0ff */
[----:B------:R-:W-:Y:S02]  /*e7f0*/  LOP3.LUT R7, R28, 0xff, RZ, 0xc0, !PT ;  /* 0x000000ff1c077812 */ /* 0x000fe400078ec0ff */
[----:B------:R-:W-:Y:S02]  /*e800*/  LOP3.LUT R4, R4, 0xff, RZ, 0xc0, !PT ;  /* 0x000000ff04047812 */ /* 0x000fe400078ec0ff */
[----:B------:R-:W-:Y:S02]  /*e810*/  IADD3 R0, R18, R0, R223 ;  /* 0x0000000012007210 */ /* 0x000fe40007ffe0df */
[----:B------:R-:W-:-:S02]  /*e820*/  PRMT R14, R4, 0x7604, R5 ;  /* 0x00007604040e7816 */ /* 0x000fc40000000005 */
[----:B------:R-:W-:Y:S02]  /*e830*/  PRMT R37, R6, 0x7604, R7 ;  /* 0x0000760406257816 */ /* 0x000fe40000000007 */
[----:B------:R-:W1:Y:S01]  /*e840*/  LDS.128 R4, [R0+0x18400] ;  /* 0x0184000000047984 */ /* 0x000e620000000c00 */
[----:B------:R-:W-:Y:S02]  /*e850*/  SHF.R.U32.HI R13, RZ, 0x8, R29 ;  /* 0x00000008ff0d7819 */ /* 0x000fe4000001161d */
[----:B------:R-:W-:Y:S02]  /*e860*/  SHF.R.U32.HI R38, RZ, 0x8, R31 ;  /* 0x00000008ff267819 */ /* 0x000fe4000001161f */
[----:B------:R-:W-:Y:S02]  /*e870*/  LOP3.LUT R20, R29, 0xff, RZ, 0xc0, !PT ;  /* 0x000000ff1d147812 */ /* 0x000fe400078ec0ff */
[----:B------:R-:W-:Y:S02]  /*e880*/  LOP3.LUT R13, R13, 0xff, RZ, 0xc0, !PT ;  /* 0x000000ff0d0d7812 */ /* 0x000fe400078ec0ff */
[----:B------:R-:W-:-:S02]  /*e890*/  LOP3.LUT R39, R31, 0xff, RZ, 0xc0, !PT ;  /* 0x000000ff1f277812 */ /* 0x000fc400078ec0ff */
[----:B------:R-:W-:Y:S02]  /*e8a0*/  LOP3.LUT R38, R38, 0xff, RZ, 0xc0, !PT ;  /* 0x000000ff26267812 */ /* 0x000fe400078ec0ff */
[----:B------:R-:W-:Y:S02]  /*e8b0*/  SHF.R.U32.HI R21, RZ, 0x8, R30 ;  /* 0x00000008ff157819 */ /* 0x000fe4000001161e */
[----:B------:R-:W-:Y:S02]  /*e8c0*/  PRMT R20, R13, 0x7604, R20 ;  /* 0x000076040d147816 */ /* 0x000fe40000000014 */
[----:B------:R-:W-:Y:S02]  /*e8d0*/  SHF.R.U32.HI R13, RZ, 0x10, R33 ;  /* 0x00000010ff0d7819 */ /* 0x000fe40000011621 */
[----:B------:R-:W-:Y:S02]  /*e8e0*/  PRMT R38, R38, 0x7604, R39 ;  /* 0x0000760426267816 */ /* 0x000fe40000000027 */
[----:B------:R-:W-:Y:S01]  /*e8f0*/  SHF.R.U32.HI R39, RZ, 0x10, R29 ;  /* 0x00000010ff277819 */ /* 0x000fe2000001161d */
[----:B------:R-:W-:Y:S01]  /*e900*/  IMAD.U32 R13, R13, 0x10000, RZ ;  /* 0x000100000d0d7824 */ /* 0x000fe200078e00ff */
[----:B------:R-:W-:-:S02]  /*e910*/  LOP3.LUT R36, R30, 0xff, RZ, 0xc0, !PT ;  /* 0x000000ff1e247812 */ /* 0x000fc400078ec0ff */
[----:B------:R-:W-:Y:S01]  /*e920*/  LOP3.LUT R21, R21, 0xff, RZ, 0xc0, !PT ;  /* 0x000000ff15157812 */ /* 0x000fe200078ec0ff */
[----:B------:R-:W-:Y:S01]  /*e930*/  IMAD.U32 R39, R39, 0x10000, RZ ;  /* 0x0001000027277824 */ /* 0x000fe200078e00ff */
[----:B------:R-:W-:Y:S02]  /*e940*/  LOP3.LUT R13, R12, 0xff0000, R13, 0xf8, !PT ;  /* 0x00ff00000c0d7812 */ /* 0x000fe400078ef80d */
[----:B------:R-:W-:Y:S02]  /*e950*/  PRMT R43, R21, 0x7604, R36 ;  /* 0x00007604152b7816 */ /* 0x000fe40000000024 */
[----:B------:R-:W-:Y:S02]  /*e960*/  SHF.R.U32.HI R21, RZ, 0x10, R35 ;  /* 0x00000010ff157819 */ /* 0x000fe40000011623 */
[----:B------:R-:W-:Y:S02]  /*e970*/  SHF.R.U32.HI R45, RZ, 0x10, R31 ;  /* 0x00000010ff2d7819 */ /* 0x000fe4000001161f */
[----:B------:R-:W-:Y:S01]  /*e980*/  LOP3.LUT R41, R20, 0xff0000, R39, 0xf8, !PT ;  /* 0x00ff000014297812 */ /* 0x000fe200078ef827 */
[----:B------:R-:W-:Y:S01]  /*e990*/  IMAD.U32 R21, R21, 0x10000, RZ ;  /* 0x0001000015157824 */ /* 0x000fe200078e00ff */
[----:B------:R-:W-:Y:S01]  /*e9a0*/  LOP3.LUT R15, R15, 0xff0000, R34, 0xf8, !PT ;  /* 0x00ff00000f0f7812 */ /* 0x000fe200078ef822 */
[----:B------:R-:W-:Y:S01]  /*e9b0*/  IMAD.U32 R45, R45, 0x10000, RZ ;  /* 0x000100002d2d7824 */ /* 0x000fe200078e00ff */
[----:B------:R-:W-:-:S02]  /*e9c0*/  LOP3.LUT R33, R13, 0xff000000, R33, 0xf8, !PT ;  /* 0xff0000000d217812 */ /* 0x000fc400078ef821 */
[----:B------:R-:W-:Y:S02]  /*e9d0*/  LOP3.LUT R37, R37, 0xff0000, R28, 0xf8, !PT ;  /* 0x00ff000025257812 */ /* 0x000fe400078ef81c */
[----:B------:R-:W-:Y:S02]  /*e9e0*/  LOP3.LUT R41, R41, 0xff000000, R29, 0xf8, !PT ;  /* 0xff00000029297812 */ /* 0x000fe400078ef81d */
[----:B------:R-:W-:Y:S02]  /*e9f0*/  LOP3.LUT R36, R15, 0xff000000, R34, 0xf8, !PT ;  /* 0xff0000000f247812 */ /* 0x000fe400078ef822 */
[----:B------:R-:W-:Y:S02]  /*ea00*/  LOP3.LUT R21, R14, 0xff0000, R21, 0xf8, !PT ;  /* 0x00ff00000e157812 */ /* 0x000fe400078ef815 */
[----:B------:R-:W-:Y:S02]  /*ea10*/  LOP3.LUT R39, R37, 0xff000000, R28, 0xf8, !PT ;  /* 0xff00000025277812 */ /* 0x000fe400078ef81c */
[----:B------:R-:W-:-:S02]  /*ea20*/  F2FP.F16.E4M3.UNPACK_B R34, R33 ;  /* 0x00000021ff22723e */ /* 0x000fc400020006ff */
[----:B-1----:R-:W-:Y:S02]  /*ea30*/  F2FP.F16.E4M3.UNPACK_B R20, R5 ;  /* 0x00000005ff14723e */ /* 0x002fe400020006ff */
[--C-:B------:R-:W-:Y:S02]  /*ea40*/  LOP3.LUT R43, R43, 0xff0000, R30.reuse, 0xf8, !PT ;  /* 0x00ff00002b2b7812 */ /* 0x100fe400078ef81e */
[----:B------:R-:W-:Y:S01]  /*ea50*/  F2FP.F16.E4M3.UNPACK_B R37, R41 ;  /* 0x00000029ff25723e */ /* 0x000fe200020006ff */
[--C-:B------:R-:W-:Y:S01]  /*ea60*/  HADD2.F32 R28, -RZ, R20.reuse.H0_H0 ;  /* 0x20000014ff1c7230 */ /* 0x100fe20000004100 */
[----:B------:R-:W-:Y:S01]  /*ea70*/  LOP3.LUT R45, R38, 0xff0000, R45, 0xf8, !PT ;  /* 0x00ff0000262d7812 */ /* 0x000fe200078ef82d */
[----:B------:R-:W-:Y:S01]  /*ea80*/  HADD2.F32 R20, -RZ, R20.H1_H1 ;  /* 0x30000014ff147230 */ /* 0x000fe20000004100 */
[----:B------:R-:W-:Y:S01]  /*ea90*/  LOP3.LUT R38, R21, 0xff000000, R35, 0xf8, !PT ;  /* 0xff00000015267812 */ /* 0x000fe200078ef823 */
[----:B------:R-:W-:Y:S01]  /*eaa0*/  HADD2.F32 R35, -RZ, R34.H0_H0 ;  /* 0x20000022ff237230 */ /* 0x000fe20000004100 */
[----:B------:R-:W-:Y:S01]  /*eab0*/  LOP3.LUT R40, R43, 0xff000000, R30, 0xf8, !PT ;  /* 0xff0000002b287812 */ /* 0x000fe200078ef81e */
[----:B------:R-:W-:Y:S01]  /*eac0*/  HADD2.F32 R43, -RZ, R37.H0_H0 ;  /* 0x20000025ff2b7230 */ /* 0x000fe20000004100 */
[----:B------:R-:W-:-:S02]  /*ead0*/  LOP3.LUT R42, R45, 0xff000000, R31, 0xf8, !PT ;  /* 0xff0000002d2a7812 */ /* 0x000fc400078ef81f */
[----:B------:R-:W-:Y:S02]  /*eae0*/  F2FP.F16.E4M3.UNPACK_B R21, R5.H1 ;  /* 0x00000005ff15723e */ /* 0x000fe400030006ff */
[----:B------:R-:W-:Y:S01]  /*eaf0*/  F2FP.F16.E4M3.UNPACK_B R30, R7 ;  /* 0x00000007ff1e723e */ /* 0x000fe200020006ff */
[C---:B------:R-:W-:Y:S01]  /*eb00*/  FMUL.FTZ R45, R28.reuse, R43 ;  /* 0x0000002b1c2d7220 */ /* 0x040fe20000410000 */
[----:B------:R-:W-:Y:S02]  /*eb10*/  F2FP.F16.E4M3.UNPACK_B R31, R7.H1 ;  /* 0x00000007ff1f723e */ /* 0x000fe400030006ff */
[-C--:B------:R-:W-:Y:S02]  /*eb20*/  F2FP.F16.E4M3.UNPACK_B R5, R4.reuse ;  /* 0x00000004ff05723e */ /* 0x080fe400020006ff */
[----:B------:R-:W-:Y:S01]  /*eb30*/  F2FP.F16.E4M3.UNPACK_B R7, R4.H1 ;  /* 0x00000004ff07723e */ /* 0x000fe200030006ff */
[----:B------:R-:W-:Y:S01]  /*eb40*/  FMUL.FTZ R4, R28, R35 ;  /* 0x000000231c047220 */ /* 0x000fe20000410000 */
[----:B------:R-:W-:-:S02]  /*eb50*/  F2FP.F16.E4M3.UNPACK_B R41, R41.H1 ;  /* 0x00000029ff29723e */ /* 0x000fc400030006ff */
[----:B------:R-:W-:Y:S02]  /*eb60*/  F2FP.F16.E4M3.UNPACK_B R33, R33.H1 ;  /* 0x00000021ff21723e */ /* 0x000fe400030006ff */
[-C--:B------:R-:W-:Y:S02]  /*eb70*/  F2FP.F16.E4M3.UNPACK_B R28, R6.reuse ;  /* 0x00000006ff1c723e */ /* 0x080fe400020006ff */
[----:B------:R-:W-:Y:S01]  /*eb80*/  F2FP.F16.E4M3.UNPACK_B R29, R6.H1 ;  /* 0x00000006ff1d723e */ /* 0x000fe200030006ff */
[--C-:B------:R-:W-:Y:S01]  /*eb90*/  HADD2.F32 R6, -RZ, R21.reuse.H0_H0 ;  /* 0x20000015ff067230 */ /* 0x100fe20000004100 */
[----:B------:R-:W-:Y:S01]  /*eba0*/  LOP3.LUT R3, R3, 0xff0000, R32, 0xf8, !PT ;  /* 0x00ff000003037812 */ /* 0x000fe200078ef820 */
[----:B------:R-:W-:-:S03]  /*ebb0*/  HADD2.F32 R21, -RZ, R21.H1_H1 ;  /* 0x30000015ff157230 */ /* 0x000fc60000004100 */
[----:B------:R-:W-:Y:S01]  /*ebc0*/  LOP3.LUT R32, R3, 0xff000000, R32, 0xf8, !PT ;  /* 0xff00000003207812 */ /* 0x000fe200078ef820 */
[----:B---3--:R-:W1:Y:S02]  /*ebd0*/  LDS.128 R8, [R54+0x18400] ;  /* 0x0184000036087984 */ /* 0x008e640000000c00 */
[----:B-1----:R-:W-:Y:S02]  /*ebe0*/  F2FP.F16.E4M3.UNPACK_B R12, R9 ;  /* 0x00000009ff0c723e */ /* 0x002fe400020006ff */
[-C--:B------:R-:W-:Y:S02]  /*ebf0*/  F2FP.F16.E4M3.UNPACK_B R14, R11.reuse ;  /* 0x0000000bff0e723e */ /* 0x080fe400020006ff */
[----:B------:R-:W-:Y:S02]  /*ec00*/  F2FP.F16.E4M3.UNPACK_B R15, R11.H1 ;  /* 0x0000000bff0f723e */ /* 0x000fe400030006ff */
[-C--:B------:R-:W-:Y:S02]  /*ec10*/  F2FP.F16.E4M3.UNPACK_B R11, R10.reuse ;  /* 0x0000000aff0b723e */ /* 0x080fe400020006ff */
[----:B------:R-:W-:Y:S01]  /*ec20*/  F2FP.F16.E4M3.UNPACK_B R13, R10.H1 ;  /* 0x0000000aff0d723e */ /* 0x000fe200030006ff */
[--C-:B------:R-:W-:Y:S01]  /*ec30*/  HADD2.F32 R10, -RZ, R12.reuse.H0_H0 ;  /* 0x2000000cff0a7230 */ /* 0x100fe20000004100 */
[----:B------:R-:W-:Y:S01]  /*ec40*/  F2FP.F16.E4M3.UNPACK_B R9, R9.H1 ;  /* 0x00000009ff09723e */ /* 0x000fe200030006ff */
[----:B------:R-:W-:Y:S01]  /*ec50*/  HADD2.F32 R12, -RZ, R12.H1_H1 ;  /* 0x3000000cff0c7230 */ /* 0x000fe20000004100 */
[----:B------:R-:W-:-:S02]  /*ec60*/  F2FP.F16.E4M3.UNPACK_B R3, R8 ;  /* 0x00000008ff03723e */ /* 0x000fc400020006ff */
[C---:B------:R-:W-:Y:S01]  /*ec70*/  FFMA.FTZ R46, R10.reuse, R43, R4 ;  /* 0x0000002b0a2e7223 */ /* 0x040fe20000010004 */
[----:B------:R-:W-:Y:S01]  /*ec80*/  FFMA.FTZ R44, R10, R35, -R45 ;  /* 0x000000230a2c7223 */ /* 0x000fe2000001082d */
[----:B------:R-:W-:Y:S01]  /*ec90*/  HADD2.F32 R43, -RZ, R37.H1_H1 ;  /* 0x30000025ff2b7230 */ /* 0x000fe20000004100 */
[----:B------:R-:W-:Y:S01]  /*eca0*/  F2FP.F16.E4M3.UNPACK_B R8, R8.H1 ;  /* 0x00000008ff08723e */ /* 0x000fe200030006ff */
[----:B------:R-:W-:Y:S01]  /*ecb0*/  HADD2.F32 R35, -RZ, R34.H1_H1 ;  /* 0x30000022ff237230 */ /* 0x000fe20000004100 */
[----:B------:R-:W-:Y:S01]  /*ecc0*/  F2FP.F16.E4M3.UNPACK_B R34, R42 ;  /* 0x0000002aff22723e */ /* 0x000fe200020006ff */
[----:B------:R-:W-:Y:S02]  /*ecd0*/  HADD2.F32 R45, -RZ, R41.H0_H0 ;  /* 0x20000029ff2d7230 */ /* 0x000fe40000004100 */
[C---:B------:R-:W-:Y:S01]  /*ece0*/  FMUL.FTZ R47, R20.reuse, R43 ;  /* 0x0000002b142f7220 */ /* 0x040fe20000410000 */
[----:B------:R-:W-:Y:S02]  /*ecf0*/  HADD2.F32 R37, -RZ, R33.H0_H0 ;  /* 0x20000021ff257230 */ /* 0x000fe40000004100 */
[----:B------:R-:W-:Y:S01]  /*ed00*/  FMUL.FTZ R20, R20, R35 ;  /* 0x0000002314147220 */ /* 0x000fe20000410000 */
[----:B------:R-:W-:-:S02]  /*ed10*/  HADD2.F32 R4, -RZ, R9.H0_H0 ;  /* 0x20000009ff047230 */ /* 0x000fc40000004100 */
[----:B------:R-:W-:Y:S01]  /*ed20*/  FMUL.FTZ R49, R6, R45 ;  /* 0x0000002d06317220 */ /* 0x000fe20000410000 */
[----:B------:R-:W-:Y:S01]  /*ed30*/  FFMA.FTZ R47, R12, R35, -R47 ;  /* 0x000000230c2f7223 */ /* 0x000fe2000001082f */
[----:B------:R-:W-:Y:S01]  /*ed40*/  FMUL.FTZ R6, R6, R37 ;  /* 0x0000002506067220 */ /* 0x000fe20000410000 */
[----:B------:R-:W-:Y:S01]  /*ed50*/  FFMA.FTZ R43, R12, R43, R20 ;  /* 0x0000002b0c2b7223 */ /* 0x000fe20000010014 */
[----:B------:R-:W-:Y:S01]  /*ed60*/  F2FP.F16.E4M3.UNPACK_B R12, R38 ;  /* 0x00000026ff0c723e */ /* 0x000fe200020006ff */
[----:B------:R-:W-:Y:S02]  /*ed70*/  HADD2.F32 R35, -RZ, R34.H0_H0 ;  /* 0x20000022ff237230 */ /* 0x000fe40000004100 */
[C---:B------:R-:W-:Y:S01]  /*ed80*/  FFMA.FTZ R45, R4.reuse, R45, R6 ;  /* 0x0000002d042d7223 */ /* 0x040fe20000010006 */
[----:B------:R-:W-:Y:S02]  /*ed90*/  HADD2.F32 R6, -RZ, R30.H0_H0 ;  /* 0x2000001eff067230 */ /* 0x000fe40000004100 */
[----:B------:R-:W-:Y:S01]  /*eda0*/  FFMA.FTZ R49, R4, R37, -R49 ;  /* 0x0000002504317223 */ /* 0x000fe20000010831 */
[----:B------:R-:W-:Y:S01]  /*edb0*/  HADD2.F32 R10, -RZ, R33.H1_H1 ;  /* 0x30000021ff0a7230 */ /* 0x000fe20000004100 */
[----:B------:R-:W-:Y:S01]  /*edc0*/  F2FP.F16.E4M3.UNPACK_B R42, R42.H1 ;  /* 0x0000002aff2a723e */ /* 0x000fe200030006ff */
[----:B------:R-:W-:-:S02]  /*edd0*/  HADD2.F32 R20, -RZ, R41.H1_H1 ;  /* 0x30000029ff147230 */ /* 0x000fc40000004100 */
[C---:B------:R-:W-:Y:S01]  /*ede0*/  FMUL.FTZ R37, R6.reuse, R35 ;  /* 0x0000002306257220 */ /* 0x040fe20000410000 */
[----:B------:R-:W-:Y:S01]  /*edf0*/  HADD2.F32 R33, -RZ, R12.H0_H0 ;  /* 0x2000000cff217230 */ /* 0x000fe20000004100 */
[----:B------:R-:W-:Y:S01]  /*ee00*/  F2FP.F16.E4M3.UNPACK_B R38, R38.H1 ;  /* 0x00000026ff26723e */ /* 0x000fe200030006ff */
[----:B------:R-:W-:Y:S02]  /*ee10*/  HADD2.F32 R4, -RZ, R14.H0_H0 ;  /* 0x2000000eff047230 */ /* 0x000fe40000004100 */
[C---:B------:R-:W-:Y:S01]  /*ee20*/  FMUL.FTZ R48, R21.reuse, R20 ;  /* 0x0000001415307220 */ /* 0x040fe20000410000 */
[----:B------:R-:W-:Y:S02]  /*ee30*/  HADD2.F32 R9, -RZ, R9.H1_H1 ;  /* 0x30000009ff097230 */ /* 0x000fe40000004100 */
[-C--:B------:R-:W-:Y:S01]  /*ee40*/  FMUL.FTZ R6, R6, R33.reuse ;  /* 0x0000002106067220 */ /* 0x080fe20000410000 */
[----:B------:R-:W-:Y:S01]  /*ee50*/  FMUL.FTZ R21, R21, R10 ;  /* 0x0000000a15157220 */ /* 0x000fe20000410000 */
[----:B------:R-:W-:Y:S01]  /*ee60*/  FFMA.FTZ R37, R4, R33, -R37 ;  /* 0x0000002104257223 */ /* 0x000fe20000010825 */
[----:B------:R-:W-:-:S02]  /*ee70*/  HADD2.F32 R33, -RZ, R34.H1_H1 ;  /* 0x30000022ff217230 */ /* 0x000fc40000004100 */
[----:B------:R-:W-:Y:S01]  /*ee80*/  FFMA.FTZ R41, R4, R35, R6 ;  /* 0x0000002304297223 */ /* 0x000fe20000010006 */
[----:B------:R-:W-:Y:S02]  /*ee90*/  HADD2.F32 R30, -RZ, R30.H1_H1 ;  /* 0x3000001eff1e7230 */ /* 0x000fe40000004100 */
[C---:B------:R-:W-:Y:S01]  /*eea0*/  FFMA.FTZ R48, R9.reuse, R10, -R48 ;  /* 0x0000000a09307223 */ /* 0x040fe20000010830 */
[----:B------:R-:W-:Y:S01]  /*eeb0*/  FFMA.FTZ R50, R9, R20, R21 ;  /* 0x0000001409327223 */ /* 0x000fe20000010015 */
[----:B------:R-:W-:Y:S01]  /*eec0*/  HADD2.F32 R35, -RZ, R42.H0_H0 ;  /* 0x2000002aff237230 */ /* 0x000fe20000004100 */
[----:B------:R-:W-:Y:S01]  /*eed0*/  F2FP.F16.E4M3.UNPACK_B R10, R39.H1 ;  /* 0x00000027ff0a723e */ /* 0x000fe200030006ff */
[----:B------:R-:W-:Y:S02]  /*eee0*/  HADD2.F32 R6, -RZ, R31.H0_H0 ;  /* 0x2000001fff067230 */ /* 0x000fe40000004100 */
[----:B------:R-:W-:Y:S01]  /*eef0*/  FMUL.FTZ R51, R30, R33 ;  /* 0x000000211e337220 */ /* 0x000fe20000410000 */
[----:B------:R-:W-:Y:S01]  /*ef00*/  HADD2.F32 R9, -RZ, R12.H1_H1 ;  /* 0x3000000cff097230 */ /* 0x000fe20000004100 */
[----:B------:R-:W-:Y:S01]  /*ef10*/  F2FP.F16.E4M3.UNPACK_B R39, R39 ;  /* 0x00000027ff27723e */ /* 0x000fe200020006ff */
[----:B------:R-:W-:-:S02]  /*ef20*/  HADD2.F32 R21, -RZ, R38.H0_H0 ;  /* 0x20000026ff157230 */ /* 0x000fc40000004100 */
[----:B------:R-:W-:Y:S01]  /*ef30*/  FMUL.FTZ R53, R6, R35 ;  /* 0x0000002306357220 */ /* 0x000fe20000410000 */
[----:B------:R-:W-:Y:S02]  /*ef40*/  HADD2.F32 R14, -RZ, R14.H1_H1 ;  /* 0x3000000eff0e7230 */ /* 0x000fe40000004100 */
[----:B------:R-:W-:Y:S01]  /*ef50*/  FMUL.FTZ R30, R30, R9 ;  /* 0x000000091e1e7220 */ /* 0x000fe20000410000 */
[----:B------:R-:W-:Y:S02]  /*ef60*/  HADD2.F32 R4, -RZ, R15.H0_H0 ;  /* 0x2000000fff047230 */ /* 0x000fe40000004100 */
[----:B------:R-:W-:Y:S01]  /*ef70*/  FMUL.FTZ R6, R6, R21 ;  /* 0x0000001506067220 */ /* 0x000fe20000410000 */
[----:B------:R-:W-:Y:S02]  /*ef80*/  HADD2.F32 R38, -RZ, R38.H1_H1 ;  /* 0x30000026ff267230 */ /* 0x000fe40000004100 */
[C---:B------:R-:W-:Y:S01]  /*ef90*/  FFMA.FTZ R34, R14.reuse, R9, -R51 ;  /* 0x000000090e227223 */ /* 0x040fe20000010833 */
[----:B------:R-:W-:Y:S01]  /*efa0*/  F2FP.F16.E4M3.UNPACK_B R9, R32.H1 ;  /* 0x00000020ff09723e */ /* 0x000fe200030006ff */
[----:B------:R-:W-:Y:S01]  /*efb0*/  FFMA.FTZ R52, R14, R33, R30 ;  /* 0x000000210e347223 */ /* 0x000fe2000001001e */
[----:B------:R-:W-:Y:S01]  /*efc0*/  FFMA.FTZ R51, R4, R35, R6 ;  /* 0x0000002304337223 */ /* 0x000fe20000010006 */
[----:B------:R-:W-:-:S02]  /*efd0*/  HADD2.F32 R42, -RZ, R42.H1_H1 ;  /* 0x3000002aff2a7230 */ /* 0x000fc40000004100 */
[----:B------:R-:W-:Y:S01]  /*efe0*/  FFMA.FTZ R53, R4, R21, -R53 ;  /* 0x0000001504357223 */ /* 0x000fe20000010835 */
[----:B------:R-:W-:Y:S01]  /*eff0*/  HADD2.F32 R31, -RZ, R31.H1_H1 ;  /* 0x3000001fff1f7230 */ /* 0x000fe20000004100 */
[----:B------:R-:W-:Y:S01]  /*f000*/  F2FP.F16.E4M3.UNPACK_B R32, R32 ;  /* 0x00000020ff20723e */ /* 0x000fe200020006ff */
[----:B------:R-:W-:Y:S01]  /*f010*/  HADD2.F32 R33, -RZ, R10.H0_H0 ;  /* 0x2000000aff217230 */ /* 0x000fe20000004100 */
[----:B------:R-:W-:Y:S01]  /*f020*/  F2FP.SATFINITE.E4M3.F32.PACK_AB_MERGE_C R45, R50, R45, RZ ;  /* 0x0000002d322d723e */ /* 0x000fe200048070ff */
[----:B------:R-:W-:Y:S02]  /*f030*/  HADD2.F32 R6, -RZ, R7.H0_H0 ;  /* 0x20000007ff067230 */ /* 0x000fe40000004100 */
[C---:B------:R-:W-:Y:S01]  /*f040*/  FMUL.FTZ R12, R31.reuse, R42 ;  /* 0x0000002a1f0c7220 */ /* 0x040fe20000410000 */
[----:B------:R-:W-:Y:S02]  /*f050*/  HADD2.F32 R21, -RZ, R9.H0_H0 ;  /* 0x20000009ff157230 */ /* 0x000fe40000004100 */
[----:B------:R-:W-:Y:S01]  /*f060*/  FMUL.FTZ R35, R31, R38 ;  /* 0x000000261f237220 */ /* 0x000fe20000410000 */
[----:B------:R-:W-:-:S02]  /*f070*/  HADD2.F32 R4, -RZ, R8.H0_H0 ;  /* 0x20000008ff047230 */ /* 0x000fc40000004100 */
[C---:B------:R-:W-:Y:S01]  /*f080*/  FMUL.FTZ R31, R6.reuse, R33 ;  /* 0x00000021061f7220 */ /* 0x040fe20000410000 */
[----:B------:R-:W-:Y:S02]  /*f090*/  HADD2.F32 R10, -RZ, R10.H1_H1 ;  /* 0x3000000aff0a7230 */ /* 0x000fe40000004100 */
[-C--:B------:R-:W-:Y:S01]  /*f0a0*/  FMUL.FTZ R6, R6, R21.reuse ;  /* 0x0000001506067220 */ /* 0x080fe20000410000 */
[----:B------:R-:W-:Y:S02]  /*f0b0*/  HADD2.F32 R7, -RZ, R7.H1_H1 ;  /* 0x30000007ff077230 */ /* 0x000fe40000004100 */
[C---:B------:R-:W-:Y:S01]  /*f0c0*/  FFMA.FTZ R31, R4.reuse, R21, -R31 ;  /* 0x00000015041f7223 */ /* 0x040fe2000001081f */
[----:B------:R-:W-:Y:S02]  /*f0d0*/  HADD2.F32 R15, -RZ, R15.H1_H1 ;  /* 0x3000000fff0f7230 */ /* 0x000fe40000004100 */
[----:B------:R-:W-:Y:S01]  /*f0e0*/  FFMA.FTZ R33, R4, R33, R6 ;  /* 0x0000002104217223 */ /* 0x000fe20000010006 */
[----:B------:R-:W-:-:S02]  /*f0f0*/  HADD2.F32 R9, -RZ, R9.H1_H1 ;  /* 0x30000009ff097230 */ /* 0x000fc40000004100 */
[----:B------:R-:W-:Y:S01]  /*f100*/  FMUL.FTZ R21, R7, R10 ;  /* 0x0000000a07157220 */ /* 0x000fe20000410000 */
[----:B------:R-:W-:Y:S02]  /*f110*/  HADD2.F32 R8, -RZ, R8.H1_H1 ;  /* 0x30000008ff087230 */ /* 0x000fe40000004100 */
[C---:B------:R-:W-:Y:S01]  /*f120*/  FFMA.FTZ R38, R15.reuse, R38, -R12 ;  /* 0x000000260f267223 */ /* 0x040fe2000001080c */
[----:B------:R-:W-:Y:S01]  /*f130*/  FFMA.FTZ R42, R15, R42, R35 ;  /* 0x0000002a0f2a7223 */ /* 0x000fe20000010023 */
[-C--:B------:R-:W-:Y:S01]  /*f140*/  FMUL.FTZ R7, R7, R9.reuse ;  /* 0x0000000907077220 */ /* 0x080fe20000410000 */
[----:B------:R-:W-:Y:S02]  /*f150*/  HADD2.F32 R15, -RZ, R39.H0_H0 ;  /* 0x20000027ff0f7230 */ /* 0x000fe40000004100 */
[C---:B------:R-:W-:Y:S01]  /*f160*/  FFMA.FTZ R14, R8.reuse, R9, -R21 ;  /* 0x00000009080e7223 */ /* 0x040fe20000010815 */
[----:B------:R-:W-:Y:S02]  /*f170*/  HADD2.F32 R6, -RZ, R5.H0_H0 ;  /* 0x20000005ff067230 */ /* 0x000fe40000004100 */
[----:B------:R-:W-:Y:S01]  /*f180*/  FFMA.FTZ R20, R8, R10, R7 ;  /* 0x0000000a08147223 */ /* 0x000fe20000010007 */
[----:B------:R-:W-:Y:S01]  /*f190*/  HADD2.F32 R7, -RZ, R32.H0_H0 ;  /* 0x20000020ff077230 */ /* 0x000fe20000004100 */
[----:B------:R-:W-:Y:S01]  /*f1a0*/  F2FP.SATFINITE.E4M3.F32.PACK_AB_MERGE_C R42, R42, R51, RZ ;  /* 0x000000332a2a723e */ /* 0x000fe200048070ff */
        /* <DEDUP_REMOVED lines=9> */
[C---:B------:R-:W-:Y:S01]  /*f240*/  FMUL.FTZ R12, R5.reuse, R8 ;  /* 0x00000008050c7220 */ /* 0x040fe20000410000 */
[----:B------:R-:W-:Y:S01]  /*f250*/  FFMA.FTZ R21, R4, R15, R21 ;  /* 0x0000000f04157223 */ /* 0x000fe20000010015 */
[----:B------:R-:W-:Y:S01]  /*f260*/  F2FP.F16.E4M3.UNPACK_B R6, R36.H1 ;  /* 0x00000024ff06723e */ /* 0x000fe200030006ff */
[----:B------:R-:W-:Y:S01]  /*f270*/  FMUL.FTZ R5, R5, R32 ;  /* 0x0000002005057220 */ /* 0x000fe20000410000 */
[----:B------:R-:W-:-:S02]  /*f280*/  HADD2.F32 R9, -RZ, R7.H0_H0 ;  /* 0x20000007ff097230 */ /* 0x000fc40000004100 */
[C---:B------:R-:W-:Y:S01]  /*f290*/  FFMA.FTZ R15, R3.reuse, R32, -R12 ;  /* 0x00000020030f7223 */ /* 0x040fe2000001080c */
[----:B------:R-:W-:Y:S02]  /*f2a0*/  HADD2.F32 R4, -RZ, R29.H0_H0 ;  /* 0x2000001dff047230 */ /* 0x000fe40000004100 */
[----:B------:R-:W-:Y:S01]  /*f2b0*/  FFMA.FTZ R12, R3, R8, R5 ;  /* 0x00000008030c7223 */ /* 0x000fe20000010005 */
[----:B------:R-:W-:Y:S01]  /*f2c0*/  HADD2.F32 R5, -RZ, R6.H0_H0 ;  /* 0x20000006ff057230 */ /* 0x000fe20000004100 */
[----:B------:R-:W-:Y:S01]  /*f2d0*/  F2FP.F16.E4M3.UNPACK_B R36, R36 ;  /* 0x00000024ff24723e */ /* 0x000fe200020006ff */
[----:B------:R-:W-:Y:S02]  /*f2e0*/  HADD2.F32 R3, -RZ, R13.H0_H0 ;  /* 0x2000000dff037230 */ /* 0x000fe40000004100 */
[C---:B------:R-:W-:Y:S01]  /*f2f0*/  FMUL.FTZ R30, R4.reuse, R9 ;  /* 0x00000009041e7220 */ /* 0x040fe20000410000 */
[----:B------:R-:W-:Y:S02]  /*f300*/  HADD2.F32 R8, -RZ, R7.H1_H1 ;  /* 0x30000007ff087230 */ /* 0x000fe40000004100 */
[----:B------:R-:W-:Y:S01]  /*f310*/  FMUL.FTZ R4, R4, R5 ;  /* 0x0000000504047220 */ /* 0x000fe20000410000 */
[----:B------:R-:W-:-:S02]  /*f320*/  HADD2.F32 R29, -RZ, R29.H1_H1 ;  /* 0x3000001dff1d7230 */ /* 0x000fc40000004100 */
[----:B------:R-:W-:Y:S01]  /*f330*/  FFMA.FTZ R30, R3, R5, -R30 ;  /* 0x00000005031e7223 */ /* 0x000fe2000001081e */
[----:B------:R-:W-:Y:S01]  /*f340*/  HADD2.F32 R6, -RZ, R6.H1_H1 ;  /* 0x30000006ff067230 */ /* 0x000fe20000004100 */
[----:B------:R-:W-:Y:S01]  /*f350*/  F2FP.F16.E4M3.UNPACK_B R40, R40 ;  /* 0x00000028ff28723e */ /* 0x000fe200020006ff */
[----:B------:R-:W-:Y:S02]  /*f360*/  HADD2.F32 R13, -RZ, R13.H1_H1 ;  /* 0x3000000dff0d7230 */ /* 0x000fe40000004100 */
[C---:B------:R-:W-:Y:S01]  /*f370*/  FMUL.FTZ R32, R29.reuse, R8 ;  /* 0x000000081d207220 */ /* 0x040fe20000410000 */
[----:B------:R-:W-:Y:S01]  /*f380*/  F2FP.SATFINITE.E4M3.F32.PACK_AB_MERGE_C R20, R20, R33, RZ ;  /* 0x000000211414723e */ /* 0x000fe200048070ff */
[-C--:B------:R-:W-:Y:S01]  /*f390*/  FMUL.FTZ R5, R29, R6.reuse ;  /* 0x000000061d057220 */ /* 0x080fe20000410000 */
[----:B------:R-:W-:Y:S01]  /*f3a0*/  FFMA.FTZ R29, R3, R9, R4 ;  /* 0x00000009031d7223 */ /* 0x000fe20000010004 */
        /* <DEDUP_REMOVED lines=11> */
[C---:B------:R-:W-:Y:S01]  /*f460*/  FMUL.FTZ R4, R28.reuse, R40 ;  /* 0x000000281c047220 */ /* 0x040fe20000410000 */
[----:B------:R-:W-:Y:S02]  /*f470*/  HADD2.F32 R11, -RZ, R11.H1_H1 ;  /* 0x3000000bff0b7230 */ /* 0x000fe40000004100 */
[----:B------:R-:W-:Y:S01]  /*f480*/  FMUL.FTZ R13, R28, R36 ;  /* 0x000000241c0d7220 */ /* 0x000fe20000410000 */
[----:B------:R-:W-:Y:S01]  /*f490*/  F2FP.SATFINITE.E4M3.F32.PACK_AB_MERGE_C R28, R12, R21, R20 ;  /* 0x000000150c1c723e */ /* 0x000fe20004807014 */
        /* <DEDUP_REMOVED lines=9> */
[----:B------:R-:W-:Y:S02]  /*f530*/  F2FP.SATFINITE.E4M3.F32.PACK_AB_MERGE_C R5, R47, R44, R5 ;  /* 0x0000002c2f05723e */ /* 0x000fe40004807005 */
[----:B------:R-:W-:-:S02]  /*f540*/  F2FP.SATFINITE.E4M3.F32.PACK_AB_MERGE_C R7, R34, R37, R7 ;  /* 0x000000252207723e */ /* 0x000fc40004807007 */
[----:B------:R-:W-:Y:S02]  /*f550*/  F2FP.SATFINITE.E4M3.F32.PACK_AB_MERGE_C R4, R15, R10, R4 ;  /* 0x0000000a0f04723e */ /* 0x000fe40004807004 */
[----:B------:R-:W-:Y:S02]  /*f560*/  F2FP.SATFINITE.E4M3.F32.PACK_AB_MERGE_C R6, R9, R8, R6 ;  /* 0x000000080906723e */ /* 0x000fe40004807006 */
[----:B------:R-:W-:Y:S02]  /*f570*/  F2FP.SATFINITE.E4M3.F32.PACK_AB_MERGE_C R29, R43, R46, R45 ;  /* 0x0000002e2b1d723e */ /* 0x000fe4000480702d */
[----:B------:R-:W-:Y:S01]  /*f580*/  F2FP.SATFINITE.E4M3.F32.PACK_AB_MERGE_C R31, R52, R41, R42 ;  /* 0x00000029341f723e */ /* 0x000fe2000480702a */
[----:B------:R3:W-:Y:S01]  /*f590*/  STS.128 [R54+0x18400], R4 ;  /* 0x0184000436007388 */ /* 0x0007e20000000c00 */
[----:B------:R-:W-:-:S05]  /*f5a0*/  F2FP.SATFINITE.E4M3.F32.PACK_AB_MERGE_C R30, R40, R3, R30 ;  /* 0x00000003281e723e */ /* 0x000fca000480701e */
[----:B------:R3:W-:Y:S02]  /*f5b0*/  STS.128 [R0+0x18400], R28 ;  /* 0x0184001c00007388 */ /* 0x0007e40000000c00 */
.L_x_1276:
[----:B------:R-:W-:Y:S05]  /*f5c0*/  BSYNC B0 ;  /* 0x0000000000007941 */ /* 0x000fea0003800000 */
.L_x_1256:
[----:B------:R-:W-:Y:S01]  /*f5d0*/  @!PT LDS RZ, [RZ] ;  /* 0x00000000fffff984 */ /* 0x000fe20000000800 */
[----:B------:R-:W-:Y:S01]  /*f5e0*/  @!PT LDS RZ, [RZ] ;  /* 0x00000000fffff984 */ /* 0x000fe20000000800 */
[----:B------:R-:W-:Y:S01]  /*f5f0*/  @!PT LDS RZ, [RZ] ;  /* 0x00000000fffff984 */ /* 0x000fe20000000800 */
[----:B------:R-:W-:Y:S01]  /*f600*/  @!PT LDS RZ, [RZ] ;  /* 0x00000000fffff984 */ /* 0x000fe20000000800 */
[----:B------:R1:W-:Y:S06]  /*f610*/  MEMBAR.ALL.CTA ;  /* 0x0000000000007992 */ /* 0x0003ec0000008000 */
[----:B-1----:R-:W1:Y:S01]  /*f620*/  FENCE.VIEW.ASYNC.S ;  /* 0x00000000000073c6 */ /* 0x002e620000000000 */
[----:B------:R-:W-:Y:S05]  /*f630*/  WARPSYNC.ALL ;  /* 0x0000000000007948 */ /* 0x000fea0003800000 */
[----:B-1----:R-:W-:Y:S06]  /*f640*/  BAR.SYNC.DEFER_BLOCKING 0xd, 0x100 ;  /* 0x0344000000007b1d */ /* 0x002fec0000010000 */
.L_x_1253:
[----:B------:R-:W-:Y:S01]  /*f650*/  IMAD.U32 R237, RZ, RZ, UR41 ;  /* 0x00000029ffed7e24 */ /* 0x000fe2000f8e00ff */
[----:B------:R-:W-:-:S04]  /*f660*/  LOP3.LUT R17, R17, 0xfffff7ff, RZ, 0xc0, !PT ;  /* 0xfffff7ff11117812 */ /* 0x000fc800078ec0ff */
[----:B------:R-:W-:-:S13]  /*f670*/  ISETP.NE.AND P0, PT, R237, 0x3, PT ;  /* 0x00000003ed00780c */ /* 0x000fda0003f05270 */
[----:B------:R-:W-:Y:S01]  /*f680*/  @P0 LOP3.LUT R17, R17, 0x800, RZ, 0xfc, !PT ;  /* 0x0000080011110812 */ /* 0x000fe200078efcff */
[----:B------:R-:W-:Y:S06]  /*f690*/  @!P0 BRA `(.L_x_1291) ;  /* 0x0000000000048947 */ /* 0x000fec0003800000 */
[----:B------:R-:W-:Y:S01]  /*f6a0*/  BPT.TRAP 0x1 ;  /* 0x000000040000795c */ /* 0x000fe20000300000 */
.L_x_1291:
[----:B------:R-:W-:Y:S01]  /*f6b0*/  IMAD R127, R208, 0x8, R18 ;  /* 0x00000008d07f7824 */ /* 0x000fe200078e0212 */
[----:B0-234-:R-:W-:-:S04]  /*f6c0*/  SHF.L.U32 R0, R210, 0x1f, RZ ;  /* 0x0000001fd2007819 */ /* 0x01dfc800000006ff */
[----:B------:R0:W2:Y:S01]  /*f6d0*/  SYNCS.PHASECHK.TRANS64.TRYWAIT P1, [R127+URZ+0x28830], R0 ;  /* 0x028830007f0075a7 */ /* 0x0000a2000802017f */
[----:B------:R-:W-:Y:S05]  /*f6e0*/  @!P0 BRA `(.L_x_1292) ;  /* 0x0000000000048947 */ /* 0x000fea0003800000 */
[----:B------:R-:W-:Y:S01]  /*f6f0*/  BPT.TRAP 0x1 ;  /* 0x000000040000795c */ /* 0x000fe20000300000 */
.L_x_1292:
[C---:B------:R-:W-:Y:S01]  /*f700*/  LOP3.LUT R4, R27.reuse, 0xffffff80, RZ, 0xc0, !PT ;  /* 0xffffff801b047812 */ /* 0x040fe200078ec0ff */
[----:B------:R-:W3:Y:S01]  /*f710*/  S2R R7, SR_TID.X ;  /* 0x0000000000077919 */ /* 0x000ee20000002100 */
[----:B------:R-:W-:-:S03]  /*f720*/  LEA.HI R27, R27, R24, RZ, 0x1 ;  /* 0x000000181b1b7211 */ /* 0x000fc600078f08ff */
[----:B------:R-:W-:Y:S01]  /*f730*/  IMAD.IADD R4, R25, 0x1, -R4 ;  /* 0x0000000119047824 */ /* 0x000fe200078e0a04 */
[----:B------:R-:W-:-:S04]  /*f740*/  LOP3.LUT R27, R27, 0x3fffffe, RZ, 0xc0, !PT ;  /* 0x03fffffe1b1b7812 */ /* 0x000fc800078ec0ff */
[----:B-1----:R-:W-:Y:S01]  /*f750*/  SHF.R.S32.HI R3, RZ, 0x1f, R4 ;  /* 0x0000001fff037819 */ /* 0x002fe20000011404 */
[----:B------:R-:W-:-:S03]  /*f760*/  IMAD.IADD R27, R24, 0x1, -R27 ;  /* 0x00000001181b7824 */ /* 0x000fc600078e0a1b */
[CC--:B------:R-:W-:Y:S02]  /*f770*/  LEA.HI R5, R3.reuse, R4.reuse, RZ, 0x2 ;  /* 0x0000000403057211 */ /* 0x0c0fe400078f10ff */
[----:B------:R-:W-:Y:S02]  /*f780*/  LEA.HI R3, R3, R4, RZ, 0x5 ;  /* 0x0000000403037211 */ /* 0x000fe400078f28ff */
[--C-:B------:R-:W-:Y:S02]  /*f790*/  SHF.R.S32.HI R6, RZ, 0x2, R5.reuse ;  /* 0x00000002ff067819 */ /* 0x100fe40000011405 */
[----:B------:R-:W-:Y:S02]  /*f7a0*/  SHF.R.S32.HI R5, RZ, 0x1f, R5 ;  /* 0x0000001fff057819 */ /* 0x000fe40000011405 */
[----:B------:R-:W-:Y:S02]  /*f7b0*/  SHF.R.S32.HI R3, RZ, 0x5, R3 ;  /* 0x00000005ff037819 */ /* 0x000fe40000011403 */
[----:B------:R-:W-:-:S04]  /*f7c0*/  LEA.HI R5, R5, R6, RZ, 0x3 ;  /* 0x0000000605057211 */ /* 0x000fc800078f18ff */
[----:B------:R-:W-:Y:S02]  /*f7d0*/  LOP3.LUT R5, R5, 0xfffffff8, RZ, 0xc0, !PT ;  /* 0xfffffff805057812 */ /* 0x000fe400078ec0ff */
[----:B---3--:R-:W-:-:S03]  /*f7e0*/  LOP3.LUT R7, R7, 0x7f, RZ, 0xc0, !PT ;  /* 0x0000007f07077812 */ /* 0x008fc600078ec0ff */
[----:B------:R-:W-:Y:S01]  /*f7f0*/  IMAD.IADD R6, R6, 0x1, -R5 ;  /* 0x0000000106067824 */ /* 0x000fe200078e0a05 */
[----:B------:R-:W-:-:S03]  /*f800*/  ISETP.NE.AND P0, PT, R7, RZ, PT ;  /* 0x000000ff0700720c */ /* 0x000fc60003f05270 */
[----:B------:R-:W-:Y:S01]  /*f810*/  IMAD R6, R3, 0x10, R6 ;  /* 0x0000001003067824 */ /* 0x000fe200078e0206 */
[----:B--2---:R-:W-:Y:S09]  /*f820*/  @P1 BRA `(.L_x_1293) ;  /* 0x0000000000081947 */ /* 0x004ff20003800000 */
[----:B------:R-:W1:Y:S02]  /*f830*/  SYNCS.PHASECHK.TRANS64.TRYWAIT P1, [R127+URZ+0x28830], R0 ;  /* 0x028830007f0075a7 */ /* 0x000e64000802017f */
[----:B-1----:R-:W-:Y:S05]  /*f840*/  @!P1 BRA `(.L_x_1294) ;  /* 0x000001d8001c9947 */ /* 0x002fea0003800000 */
.L_x_1293:
[----:B------:R-:W-:Y:S05]  /*f850*/  WARPSYNC.ALL ;  /* 0x0000000000007948 */ /* 0x000fea0003800000 */
[----:B01----:R-:W-:Y:S02]  /*f860*/  IMAD R0, R27, 0x40, R6 ;  /* 0x000000401b007824 */ /* 0x003fe400078e0206 */
[----:B------:R-:W-:Y:S01]  /*f870*/  VIADD R3, R18, 0x1c400 ;  /* 0x0001c40012037836 */ /* 0x000fe20000000000 */
[----:B------:R-:W-:Y:S01]  /*f880*/  LOP3.LUT R6, R26, 0x10000, RZ, 0xfc, !PT ;  /* 0x000100001a067812 */ /* 0x000fe200078efcff */
[----:B------:R-:W-:Y:S01]  /*f890*/  IMAD.MOV.U32 R7, RZ, RZ, 0x40000040 ;  /* 0x40000040ff077424 */ /* 0x000fe200078e00ff */
[----:B-----5:R-:W-:Y:S01]  /*f8a0*/  WARPGROUP.ARRIVE ;  /* 0x00000000000079c5 */ /* 0x020fe20000000000 */
[----:B------:R-:W-:Y:S01]  /*f8b0*/  IMAD.MOV.U32 R5, RZ, RZ, 0x40000040 ;  /* 0x40000040ff057424 */ /* 0x000fe200078e00ff */
[----:B------:R-:W-:Y:S01]  /*f8c0*/  SHF.R.U32.HI R3, RZ, 0x4, R3 ;  /* 0x00000004ff037819 */ /* 0x000fe20000011603 */
[C---:B------:R-:W-:Y:S01]  /*f8d0*/  VIADD R12, R6.reuse, 0x2 ;  /* 0x00000002060c7836 */ /* 0x040fe20000000000 */
[C---:B------:R-:W-:Y:S01]  /*f8e0*/  R2UR UR4, R6.reuse ;  /* 0x00000000060472ca */ /* 0x040fe200000e0000 */
[----:B------:R-:W-:Y:S01]  /*f8f0*/  IMAD.MOV.U32 R13, RZ, RZ, 0x40000040 ;  /* 0x40000040ff0d7424 */ /* 0x000fe200078e00ff */
[----:B------:R-:W-:Y:S01]  /*f900*/  LOP3.LUT R3, R3, 0x3fff, RZ, 0xc0, !PT ;  /* 0x00003fff03037812 */ /* 0x000fe200078ec0ff */
[----:B------:R-:W-:Y:S01]  /*f910*/  IMAD.MOV.U32 R9, RZ, RZ, 0x40000040 ;  /* 0x40000040ff097424 */ /* 0x000fe200078e00ff */
[----:B------:R-:W-:Y:S01]  /*f920*/  R2UR UR5, R7 ;  /* 0x00000000070572ca */ /* 0x000fe200000e0000 */
[----:B------:R-:W-:Y:S01]  /*f930*/  VIADD R10, R6, 0x4 ;  /* 0x00000004060a7836 */ /* 0x000fe20000000000 */
[----:B------:R-:W-:Y:S01]  /*f940*/  LOP3.LUT R218, R3, 0x10000, RZ, 0xfc, !PT ;  /* 0x0001000003da7812 */ /* 0x000fe200078efcff */
[----:B------:R-:W-:Y:S01]  /*f950*/  IMAD.MOV.U32 R11, RZ, RZ, 0x40000040 ;  /* 0x40000040ff0b7424 */ /* 0x000fe200078e00ff */
[----:B------:R-:W-:Y:S01]  /*f960*/  R2UR UR7, R5 ;  /* 0x00000000050772ca */ /* 0x000fe200000e0000 */
[----:B------:R-:W-:Y:S01]  /*f970*/  IMAD.MOV.U32 R5, RZ, RZ, 0x40000040 ;  /* 0x40000040ff057424 */ /* 0x000fe200078e00ff */
[----:B------:R-:W0:Y:S01]  /*f980*/  LDC.64 R14, c[0x0][0x9e0] ;  /* 0x00027800ff0e7b82 */ /* 0x000e220000000a00 */
[----:B------:R-:W-:Y:S01]  /*f990*/  IMAD R4, R208, 0x600, R218 ;  /* 0x00000600d0047824 */ /* 0x000fe200078e02da */
[----:B------:R-:W-:Y:S01]  /*f9a0*/  ULDC UR27, c[0x0][0x9dc] ;  /* 0x00027700001b7ab9 */ /* 0x000fe20000000800 */
[----:B------:R-:W-:Y:S01]  /*f9b0*/  @!P0 VIADD R127, R127, 0x28840 ;  /* 0x000288407f7f8836 */ /* 0x000fe20000000000 */
[----:B------:R-:W-:Y:S01]  /*f9c0*/  ULOP3.LUT UR27, URZ, UR27, URZ, 0x33, !UPT ;  /* 0x0000001b3f1b7292 */ /* 0x000fe2000f8e333f */
[C---:B------:R-:W-:Y:S01]  /*f9d0*/  VIADD R8, R4.reuse, 0x2 ;  /* 0x0000000204087836 */ /* 0x040fe20000000000 */
[----:B------:R-:W-:Y:S01]  /*f9e0*/  R2UR UR6, R4 ;  /* 0x00000000040672ca */ /* 0x000fe200000e0000 */
[----:B------:R-:W-:Y:S01]  /*f9f0*/  IMAD R0, R217, 0x80, R0 ;  /* 0x00000080d9007824 */ /* 0x000fe200078e0200 */
[----:B------:R-:W-:-:S02]  /*fa00*/  @!P0 PRMT R127, RZ, 0x654, R127 ;  /* 0x00000654ff7f8816 */ /* 0x000fc4000000007f */
[----:B------:R-:W-:-:S09]  /*fa10*/  LOP3.LUT R17, R17, 0xffffefff, RZ, 0xc0, !PT ;  /* 0xffffefff11117812 */ /* 0x000fd200078ec0ff */
[----:B------:R-:W-:Y:S01]  /*fa20*/  QGMMA.64x192x32.F32.E4M3.E4M3 R24, gdesc[UR4], RZ, !UPT, gsb0 ;  /* 0x02e00000041879f3 */ /* 0x000fe2000c0008ff */
[----:B------:R-:W-:Y:S02]  /*fa30*/  R2UR UR4, R12 ;  /* 0x000000000c0472ca */ /* 0x000fe400000e0000 */
[----:B------:R-:W-:Y:S02]  /*fa40*/  R2UR UR5, R13 ;  /* 0x000000000d0572ca */ /* 0x000fe400000e0000 */
[----:B------:R-:W-:Y:S01]  /*fa50*/  R2UR UR6, R8 ;  /* 0x00000000080672ca */ /* 0x000fe200000e0000 */
[C---:B------:R-:W-:Y:S01]  /*fa60*/  VIADD R8, R4.reuse, 0x4 ;  /* 0x0000000404087836 */ /* 0x040fe20000000000 */
[----:B------:R-:W-:Y:S01]  /*fa70*/  R2UR UR7, R9 ;  /* 0x00000000090772ca */ /* 0x000fe200000e0000 */
[----:B------:R-:W-:Y:S01]  /*fa80*/  IMAD.MOV.U32 R9, RZ, RZ, 0x40000040 ;  /* 0x40000040ff097424 */ /* 0x000fe200078e00ff */
[----:B0-----:R-:W-:Y:S01]  /*fa90*/  ISETP.GE.AND P1, PT, R15, 0x1, PT ;  /* 0x000000010f00780c */ /* 0x001fe20003f26270 */
[----:B------:R-:W-:-:S12]  /*faa0*/  VIADD R4, R4, 0x6 ;  /* 0x0000000604047836 */ /* 0x000fd80000000000 */
[----:B------:R-:W-:Y:S01]  /*fab0*/  @P1 LOP3.LUT R17, R17, 0x1000, RZ, 0xfc, !PT ;  /* 0x0000100011111812 */ /* 0x000fe200078efcff */
[----:B------:R-:W-:Y:S02]  /*fac0*/  WARPGROUP.DEPBAR.LE gsb0, 0x0 ;  /* 0x00008000000079c5 */ /* 0x000fe40000010000 */
[----:B------:R-:W-:-:S06]  /*fad0*/  WARPGROUP.ARRIVE ;  /* 0x00000000000079c5 */ /* 0x000fcc0000000000 */
[----:B------:R-:W-:Y:S01]  /*fae0*/  QGMMA.64x192x32.F32.E4M3.E4M3 R24, gdesc[UR4], R24, gsb0 ;  /* 0x02e00000041879f3 */ /* 0x000fe20008000818 */
[----:B------:R-:W-:Y:S02]  /*faf0*/  R2UR UR4, R10 ;  /* 0x000000000a0472ca */ /* 0x000fe400000e0000 */
[----:B------:R-:W-:Y:S02]  /*fb00*/  R2UR UR5, R11 ;  /* 0x000000000b0572ca */ /* 0x000fe400000e0000 */
[----:B------:R-:W-:Y:S01]  /*fb10*/  R2UR UR6, R8 ;  /* 0x00000000080672ca */ /* 0x000fe200000e0000 */
[----:B------:R-:W-:Y:S01]  /*fb20*/  VIADD R8, R6, 0x6 ;  /* 0x0000000606087836 */ /* 0x000fe20000000000 */
[----:B------:R-:W-:Y:S01]  /*fb30*/  R2UR UR7, R9 ;  /* 0x00000000090772ca */ /* 0x000fe200000e0000 */
[----:B------:R-:W-:Y:S01]  /*fb40*/  IMAD.MOV.U32 R9, RZ, RZ, 0x40000040 ;  /* 0x40000040ff097424 */ /* 0x000fe200078e00ff */
[----:B------:R-:W-:Y:S02]  /*fb50*/  WARPGROUP.DEPBAR.LE gsb0, 0x0 ;  /* 0x00008000000079c5 */ /* 0x000fe40000010000 */
[----:B------:R-:W-:-:S09]  /*fb60*/  WARPGROUP.ARRIVE ;  /* 0x00000000000079c5 */ /* 0x000fd20000000000 */
[----:B------:R-:W-:Y:S01]  /*fb70*/  QGMMA.64x192x32.F32.E4M3.E4M3 R24, gdesc[UR4], R24, gsb0 ;  /* 0x02e00000041879f3 */ /* 0x000fe20008000818 */
[----:B------:R-:W-:Y:S02]  /*fb80*/  R2UR UR4, R8 ;  /* 0x00000000080472ca */ /* 0x000fe400000e0000 */
[----:B------:R-:W-:Y:S02]  /*fb90*/  R2UR UR5, R9 ;  /* 0x00000000090572ca */ /* 0x000fe400000e0000 */
[----:B------:R-:W-:Y:S02]  /*fba0*/  R2UR UR6, R4 ;  /* 0x00000000040672ca */ /* 0x000fe400000e0000 */
[----:B------:R-:W-:Y:S01]  /*fbb0*/  R2UR UR7, R5 ;  /* 0x00000000050772ca */ /* 0x000fe200000e0000 */
[----:B------:R-:W-:Y:S02]  /*fbc0*/  WARPGROUP.DEPBAR.LE gsb0, 0x0 ;  /* 0x00008000000079c5 */ /* 0x000fe40000010000 */
[----:B------:R-:W-:-:S10]  /*fbd0*/  WARPGROUP.ARRIVE ;  /* 0x00000000000079c5 */ /* 0x000fd40000000000 */
[----:B------:R-:W-:Y:S03]  /*fbe0*/  QGMMA.64x192x32.F32.E4M3.E4M3 R24, gdesc[UR4], R24, gsb0 ;  /* 0x02e00000041879f3 */ /* 0x000fe60008000818 */
[----:B------:R-:W-:Y:S02]  /*fbf0*/  WARPGROUP.DEPBAR.LE gsb0, 0x0 ;  /* 0x00008000000079c5 */ /* 0x000fe40000010000 */
[C---:B------:R-:W-:Y:S01]  /*fc00*/  FMUL.FTZ R125, R2.reuse, R33 ;  /* 0x00000021027d7220 */ /* 0x040fe20000410000 */
[C---:B------:R-:W-:Y:S01]  /*fc10*/  FMUL.FTZ R33, R2.reuse, R47 ;  /* 0x0000002f02217220 */ /* 0x040fe20000410000 */
[C---:B------:R-:W-:Y:S01]  /*fc20*/  FMUL.FTZ R47, R2.reuse, R75 ;  /* 0x0000004b022f7220 */ /* 0x040fe20000410000 */
[C---:B------:R-:W-:Y:S01]  /*fc30*/  FMUL.FTZ R75, R2.reuse, R80 ;  /* 0x00000050024b7220 */ /* 0x040fe20000410000 */
[----:B------:R-:W-:Y:S01]  /*fc40*/  FMUL.FTZ R80, R2, R93 ;  /* 0x0000005d02507220 */ /* 0x000fe20000410000 */
[----:B------:R-:W-:-:S02]  /*fc50*/  IMAD.MOV.U32 R93, RZ, RZ, -0xc0 ;  /* 0xffffff40ff5d7424 */ /* 0x000fc400078e00ff */
[C---:B------:R-:W-:Y:S01]  /*fc60*/  FMUL.FTZ R126, R2.reuse, R32 ;  /* 0x00000020027e7220 */ /* 0x040fe20000410000 */
[C---:B------:R-:W-:Y:S01]  /*fc70*/  FMUL.FTZ R133, R2.reuse, R44 ;  /* 0x0000002c02857220 */ /* 0x040fe20000410000 */
[----:B------:R-:W-:Y:S01]  /*fc80*/  FMUL.FTZ R132, R2, R45 ;  /* 0x0000002d02847220 */ /* 0x000fe20000410000 */
[----:B------:R-:W-:Y:S02]  /*fc90*/  IMAD R93, R120, R93, 0xc0 ;  /* 0x000000c0785d7424 */ /* 0x000fe400078e025d */
        /* <DEDUP_REMOVED lines=89> */
[--C-:B------:R-:W-:Y:S01]  /*10230*/  IADD3 R90, -R213, 0x1, R28.reuse ;  /* 0x00000001d55a7810 */ /* 0x100fe20007ffe11c */
[----:B------:R-:W0:Y:S01]  /*10240*/  MUFU.TANH R5, R5 ;  /* 0x0000000500057308 */ /* 0x000e220000002400 */
[C---:B------:R-:W-:Y:S01]  /*10250*/  IMAD R99, R215.reuse, -0x2, R28 ;  /* 0xfffffffed7637824 */ /* 0x040fe200078e021c */
[----:B------:R1:W-:Y:S02]  /*10260*/  @!P0 SYNCS.ARRIVE.TRANS64.RED.A1T0 RZ, [R127+URZ], RZ ;  /* 0x000000ff7fff89a7 */ /* 0x0003e4000810043f */
[----:B------:R-:W-:-:S02]  /*10270*/  IMAD R29, R215, -0x2, R90 ;  /* 0xfffffffed71d7824 */ /* 0x000fc400078e025a */
[----:B------:R-:W-:Y:S02]  /*10280*/  IMAD R90, R215, -0x2, R93 ;  /* 0xfffffffed75a7824 */ /* 0x000fe400078e025d */
[----:B------:R-:W2:Y:S01]  /*10290*/  MUFU.TANH R122, R122 ;  /* 0x0000007a007a7308 */ /* 0x000ea20000002400 */
[C---:B------:R-:W-:Y:S02]  /*102a0*/  IMAD.IADD R96, R29.reuse, 0x1, R14 ;  /* 0x000000011d607824 */ /* 0x040fe400078e020e */
[----:B------:R-:W-:-:S03]  /*102b0*/  VIADD R97, R29, UR27 ;  /* 0x0000001b1d617c36 */ /* 0x000fc60008000000 */
[----:B------:R-:W-:Y:S01]  /*102c0*/  VIADDMNMX R160, R0, R96, R99, PT ;  /* 0x0000006000a07246 */ /* 0x000fe20003800163 */
[----:B------:R-:W-:Y:S01]  /*102d0*/  IMAD.IADD R98, R97, 0x1, R0 ;  /* 0x0000000161627824 */ /* 0x000fe200078e0200 */
        /* <DEDUP_REMOVED lines=106> */
.L_x_1297:
[----:B------:R-:W-:-:S13]  /*10980*/  ISETP.NE.AND P1, PT, R15, 0x1, PT ;  /* 0x000000010f00780c */ /* 0x000fda0003f25270 */
[----:B------:R-:W1:Y:S02]  /*10990*/  @P1 LDC.64 R28, c[0x0][0x9e8] ;  /* 0x00027a00ff1c1b82 */ /* 0x000e640000000a00 */
[----:B-1----:R-:W-:-:S05]  /*109a0*/  @P1 IMAD.HI.U32 R28, R101, R28, RZ ;  /* 0x0000001c651c1227 */ /* 0x002fca00078e00ff */
[----:B------:R-:W-:-:S07]  /*109b0*/  @P1 SHF.R.U32.HI R101, RZ, R29, R28 ;  /* 0x0000001dff651219 */ /* 0x000fce000001161c */
.L_x_1298:
[----:B------:R-:W-:Y:S05]  /*109c0*/  BSYNC B0 ;  /* 0x0000000000007941 */ /* 0x000fea0003800000 */
.L_x_1296:
[----:B------:R-:W-:-:S05]  /*109d0*/  IMAD R101, R101, R15, R90 ;  /* 0x0000000f65657224 */ /* 0x000fca00078e025a */
[----:B------:R-:W-:Y:S02]  /*109e0*/  VIMNMX R98, R98, R101, !PT ;  /* 0x0000006562627248 */ /* 0x000fe40007fe0100 */
[----:B------:R-:W-:-:S07]  /*109f0*/  VIADDMNMX R160, R101, R15, R160, PT ;  /* 0x0000000f65a07246 */ /* 0x000fce00038001a0 */
.L_x_1295:
[C---:B------:R-:W-:Y:S01]  /*10a00*/  ISETP.GE.AND P1, PT, R93.reuse, 0x2, PT ;  /* 0x000000025d00780c */ /* 0x040fe20003f26270 */
[----:B------:R-:W-:Y:S01]  /*10a10*/  VIADD R28, R0, 0x8 ;  /* 0x00000008001c7836 */ /* 0x000fe20000000000 */
[C---:B------:R-:W-:Y:S02]  /*10a20*/  ISETP.GE.AND P3, PT, R93.reuse, 0x9, PT ;  /* 0x000000095d00780c */ /* 0x040fe40003f66270 */
        /* <DEDUP_REMOVED lines=8> */
[----:B------:R-:W-:Y:S02]  /*10ab0*/  VIADDMNMX R96, R28, R96, R99, PT ;  /* 0x000000601c607246 */ /* 0x000fe40003800163 */
[----:B0-----:R-:W-:-:S02]  /*10ac0*/  FSEL R124, R124, -INF , !P2 ;  /* 0xff8000007c7c7808 */ /* 0x001fc40005000000 */
[----:B------:R-:W-:Y:S02]  /*10ad0*/  ISETP.GE.AND P2, PT, R93, 0xa, PT ;  /* 0x0000000a5d00780c */ /* 0x000fe40003f46270 */
[----:B------:R-:W-:Y:S02]  /*10ae0*/  IADD3 R97, R97, 0x8, R0 ;  /* 0x0000000861617810 */ /* 0x000fe40007ffe000 */
[----:B------:R-:W-:-:S04]  /*10af0*/  ISETP.GT.AND P3, PT, R98, 0x9, !P2 ;  /* 0x000000096200780c */ /* 0x000fc80005764270 */
[----:B------:R-:W-:-:S04]  /*10b00*/  ISETP.LT.OR P3, PT, R160, 0xa, P3 ;  /* 0x0000000aa000780c */ /* 0x000fc80001f61670 */
        /* <DEDUP_REMOVED lines=213> */
[----:B------:R-:W-:-:S04]  /*11860*/  ISETP.GT.AND P6, PT, R98, RZ, !P5 ;  /* 0x000000ff6200720c */ /* 0x000fc80006fc4270 */
[----:B------:R-:W-:-:S04]  /*11870*/  ISETP.LT.OR P6, PT, R160, 0x1, P6 ;  /* 0x00000001a000780c */ /* 0x000fc800037c1670 */
[----:B------:R-:W-:Y:S02]  /*11880*/  FSEL R5, R5, -INF , !P6 ;  /* 0xff80000005057808 */ /* 0x000fe40007000000 */
[----:B------:R-:W-:-:S04]  /*11890*/  ISETP.GE.AND P6, PT, R93, 0xba, PT ;  /* 0x000000ba5d00780c */ /* 0x000fc80003fc6270 */
[----:B------:R-:W-:Y:S02]  /*118a0*/  P2R R93, PR, RZ, 0x40 ;  /* 0x00000040ff5d7803 */ /* 0x000fe40000000000 */
[----:B------:R-:W-:-:S04]  /*118b0*/  ISETP.GT.AND P6, PT, R98, 0xb9, !P6 ;  /* 0x000000b96200780c */ /* 0x000fc800077c4270 */
        /* <DEDUP_REMOVED lines=16> */
.L_x_1301:
[----:B------:R-:W-:-:S13]  /*119c0*/  ISETP.NE.AND P6, PT, R15, 0x1, PT ;  /* 0x000000010f00780c */ /* 0x000fda0003fc5270 */
[----:B------:R-:W0:Y:S02]  /*119d0*/  @P6 LDC.64 R28, c[0x0][0x9e8] ;  /* 0x00027a00ff1c6b82 */ /* 0x000e240000000a00 */
[----:B0-----:R-:W-:-:S05]  /*119e0*/  @P6 IMAD.HI.U32 R28, R99, R28, RZ ;  /* 0x0000001c631c6227 */ /* 0x001fca00078e00ff */
[----:B------:R-:W-:-:S07]  /*119f0*/  @P6 SHF.R.U32.HI R99, RZ, R29, R28 ;  /* 0x0000001dff636219 */ /* 0x000fce000001161c */
.L_x_1302:
[----:B------:R-:W-:Y:S05]  /*11a00*/  BSYNC B0 ;  /* 0x0000000000007941 */ /* 0x000fea0003800000 */
.L_x_1300:
[----:B------:R-:W-:-:S05]  /*11a10*/  IMAD R90, R99, R15, R90 ;  /* 0x0000000f635a7224 */ /* 0x000fca00078e025a */
[----:B------:R-:W-:Y:S02]  /*11a20*/  VIMNMX R97, R97, R90, !PT ;  /* 0x0000005a61617248 */ /* 0x000fe40007fe0100 */
[----:B------:R-:W-:-:S07]  /*11a30*/  VIADDMNMX R96, R90, R15, R96, PT ;  /* 0x0000000f5a607246 */ /* 0x000fce0003800160 */
.L_x_1299:
[C---:B------:R-:W-:Y:S01]  /*11a40*/  ISETP.GT.AND P1, PT, R97.reuse, 0x1, !P1 ;  /* 0x000000016100780c */ /* 0x040fe20004f24270 */
[----:B------:R-:W-:Y:S01]  /*11a50*/  ULDC UR28, c[0x0][0x988] ;  /* 0x00026200001c7ab9 */ /* 0x000fe20000000800 */
[----:B------:R-:W-:Y:S01]  /*11a60*/  ISETP.GT.AND P2, PT, R97, 0x9, !P2 ;  /* 0x000000096100780c */ /* 0x000fe20005744270 */
[----:B------:R-:W-:Y:S01]  /*11a70*/  IMAD.IADD R14, R121, 0x1, R14 ;  /* 0x00000001790e7824 */ /* 0x000fe200078e020e */
[C---:B------:R-:W-:Y:S02]  /*11a80*/  ISETP.LT.OR P1, PT, R96.reuse, 0x2, P1 ;  /* 0x000000026000780c */ /* 0x040fe40000f21670 */
[----:B------:R-:W-:Y:S02]  /*11a90*/  ISETP.LT.OR P2, PT, R96, 0xa, P2 ;  /* 0x0000000a6000780c */ /* 0x000fe40001741670 */
[----:B------:R-:W-:Y:S02]  /*11aa0*/  FSEL R4, R4, -INF , !P1 ;  /* 0xff80000004047808 */ /* 0x000fe40004800000 */
[----:B------:R-:W-:-:S02]  /*11ab0*/  ISETP.NE.AND P1, PT, R100, RZ, PT ;  /* 0x000000ff6400720c */ /* 0x000fc40003f25270 */
[----:B------:R-:W-:Y:S02]  /*11ac0*/  FSEL R21, R21, -INF , !P2 ;  /* 0xff80000015157808 */ /* 0x000fe40005000000 */
[----:B------:R-:W-:Y:S02]  /*11ad0*/  ISETP.GT.AND P1, PT, R97, 0x8, !P1 ;  /* 0x000000086100780c */ /* 0x000fe40004f24270 */
[----:B------:R-:W-:Y:S02]  /*11ae0*/  ISETP.NE.AND P2, PT, R159, RZ, PT ;  /* 0x000000ff9f00720c */ /* 0x000fe40003f45270 */
[----:B------:R-:W-:Y:S02]  /*11af0*/  ISETP.LT.OR P1, PT, R96, 0x9, P1 ;  /* 0x000000096000780c */ /* 0x000fe40000f21670 */
[----:B------:R-:W-:Y:S02]  /*11b00*/  ISETP.NE.AND P6, PT, R164, RZ, PT ;  /* 0x000000ffa400720c */ /* 0x000fe40003fc5270 */
        /* <DEDUP_REMOVED lines=43> */
[----:B------:R-:W-:Y:S02]  /*11dc0*/  ISETP.GT.AND P1, PT, R97, 0x28, !P2 ;  /* 0x000000286100780c */ /* 0x000fe40005724270 */
[----:B------:R-:W-:Y:S02]  /*11dd0*/  ISETP.NE.AND P2, PT, R163, RZ, PT ;  /* 0x000000ffa300720c */ /* 0x000fe40003f45270 */
        /* <DEDUP_REMOVED lines=52> */
[C---:B------:R-:W-:Y:S02]  /*12120*/  ISETP.GT.AND P1, PT, R97.reuse, 0x48, !P1 ;  /* 0x000000486100780c */ /* 0x040fe40004f24270 */
[----:B------:R-:W-:Y:S02]  /*12130*/  ISETP.GT.AND P5, PT, R97, RZ, !P5 ;  /* 0x000000ff6100720c */ /* 0x000fe40006fa4270 */
[----:B------:R-:W-:Y:S02]  /*12140*/  ISETP.LT.OR P1, PT, R96, 0x49, P1 ;  /* 0x000000496000780c */ /* 0x000fe40000f21670 */
[----:B------:R-:W-:Y:S02]  /*12150*/  FMNMX.FTZ R29, R87, R28, !PT ;  /* 0x0000001c571d7209 */ /* 0x000fe40007810000 */
[----:B------:R-:W-:Y:S02]  /*12160*/  FSEL R40, R40, -INF , !P1 ;  /* 0xff80000028287808 */ /* 0x000fe40004800000 */
[----:B------:R-:W-:-:S02]  /*12170*/  ISETP.NE.AND P1, PT, R113, RZ, PT ;  /* 0x000000ff7100720c */ /* 0x000fc40003f25270 */
[----:B------:R-:W-:Y:S02]  /*12180*/  ISETP.LT.OR P5, PT, R96, 0x1, P5 ;  /* 0x000000016000780c */ /* 0x000fe40002fa1670 */
[----:B------:R-:W-:Y:S02]  /*12190*/  ISETP.GT.AND P1, PT, R97, 0x49, !P1 ;  /* 0x000000496100780c */ /* 0x000fe40004f24270 */
[----:B------:R-:W-:Y:S02]  /*121a0*/  FMNMX.FTZ R28, R86, R29, !PT ;  /* 0x0000001d561c7209 */ /* 0x000fe40007810000 */
[----:B------:R-:W-:Y:S02]  /*121b0*/  ISETP.LT.OR P1, PT, R96, 0x4a, P1 ;  /* 0x0000004a6000780c */ /* 0x000fe40000f21670 */
[----:B------:R-:W-:Y:S02]  /*121c0*/  FSEL R113, R3, -INF , !P5 ;  /* 0xff80000003717808 */ /* 0x000fe40006800000 */
        /* <DEDUP_REMOVED lines=32> */
[----:B------:R-:W-:Y:S01]  /*123d0*/  ISETP.NE.AND P1, PT, R117, RZ, PT ;  /* 0x000000ff7500720c */ /* 0x000fe20003f25270 */
[----:B------:R-:W0:Y:S01]  /*123e0*/  SHFL.BFLY PT, R28, R29, 0x2, 0x1f ;  /* 0x0c401f001d1c7f89 */ /* 0x000e2200000e0000 */
        /* <DEDUP_REMOVED lines=16> */
[----:B0-----:R-:W-:Y:S02]  /*124f0*/  FMNMX.FTZ R28, R29, R28, !PT ;  /* 0x0000001c1d1c7209 */ /* 0x001fe40007810000 */
        /* <DEDUP_REMOVED lines=26> */
[C---:B------:R-:W-:Y:S02]  /*126a0*/  ISETP.GT.AND P1, PT, R97.reuse, 0x79, !P1 ;  /* 0x000000796100780c */ /* 0x040fe40004f24270 */
[----:B------:R-:W-:Y:S02]  /*126b0*/  ISETP.GT.AND P3, PT, R97, 0xb1, !P3 ;  /* 0x000000b16100780c */ /* 0x000fe40005f64270 */
[----:B------:R-:W-:-:S02]  /*126c0*/  ISETP.LT.OR P1, PT, R96, 0x7a, P1 ;  /* 0x0000007a6000780c */ /* 0x000fc40000f21670 */
[----:B------:R-:W-:Y:S02]  /*126d0*/  ISETP.GT.AND P4, PT, R97, 0xb8, !P4 ;  /* 0x000000b86100780c */ /* 0x000fe40006784270 */
[----:B------:R-:W-:Y:S02]  /*126e0*/  FSEL R53, R53, -INF , !P1 ;  /* 0xff80000035357808 */ /* 0x000fe40004800000 */
[----:B------:R-:W-:Y:S02]  /*126f0*/  ISETP.GT.AND P1, PT, R97, 0x80, !P2 ;  /* 0x000000806100780c */ /* 0x000fe40005724270 */
[----:B------:R-:W-:Y:S02]  /*12700*/  ISETP.NE.AND P2, PT, R161, RZ, PT ;  /* 0x000000ffa100720c */ /* 0x000fe40003f45270 */
[C---:B------:R-:W-:Y:S02]  /*12710*/  ISETP.LT.OR P1, PT, R96.reuse, 0x81, P1 ;  /* 0x000000816000780c */ /* 0x040fe40000f21670 */
[----:B------:R-:W-:-:S02]  /*12720*/  ISETP.LT.OR P3, PT, R96, 0xb2, P3 ;  /* 0x000000b26000780c */ /* 0x000fc40001f61670 */
[----:B------:R-:W-:Y:S02]  /*12730*/  FSEL R54, R54, -INF , !P1 ;  /* 0xff80000036367808 */ /* 0x000fe40004800000 */
[----:B------:R-:W-:Y:S02]  /*12740*/  ISETP.GT.AND P1, PT, R97, 0x81, !P6 ;  /* 0x000000816100780c */ /* 0x000fe40007724270 */
[----:B------:R-:W-:Y:S02]  /*12750*/  ISETP.NE.AND P6, PT, R167, RZ, PT ;  /* 0x000000ffa700720c */ /* 0x000fe40003fc5270 */
[C---:B------:R-:W-:Y:S02]  /*12760*/  ISETP.LT.OR P1, PT, R96.reuse, 0x82, P1 ;  /* 0x000000826000780c */ /* 0x040fe40000f21670 */
[----:B------:R-:W-:Y:S02]  /*12770*/  ISETP.LT.OR P4, PT, R96, 0xb9, P4 ;  /* 0x000000b96000780c */ /* 0x000fe40002781670 */
[----:B------:R-:W-:-:S02]  /*12780*/  FSEL R55, R55, -INF , !P1 ;  /* 0xff80000037377808 */ /* 0x000fc40004800000 */
[----:B------:R-:W-:Y:S02]  /*12790*/  ISETP.NE.AND P1, PT, R149, RZ, PT ;  /* 0x000000ff9500720c */ /* 0x000fe40003f25270 */
[----:B------:R-:W-:Y:S02]  /*127a0*/  FSEL R66, R66, -INF , !P3 ;  /* 0xff80000042427808 */ /* 0x000fe40005800000 */
[----:B------:R-:W-:Y:S02]  /*127b0*/  ISETP.GT.AND P1, PT, R97, 0x88, !P1 ;  /* 0x000000886100780c */ /* 0x000fe40004f24270 */
[----:B------:R-:W-:Y:S02]  /*127c0*/  FSEL R68, R68, -INF , !P4 ;  /* 0xff80000044447808 */ /* 0x000fe40006000000 */
        /* <DEDUP_REMOVED lines=39> */
[----:B------:R-:W0:Y:S01]  /*12a40*/  SHFL.BFLY PT, R93, R28, 0x1, 0x1f ;  /* 0x0c201f001c5d7f89 */ /* 0x000e2200000e0000 */
[----:B------:R-:W-:-:S04]  /*12a50*/  ISETP.LT.OR P1, PT, R96, 0xb1, P1 ;  /* 0x000000b16000780c */ /* 0x000fc80000f21670 */
[----:B------:R-:W-:Y:S02]  /*12a60*/  FSEL R67, R67, -INF , !P1 ;  /* 0xff80000043437808 */ /* 0x000fe40004800000 */
[----:B0-----:R-:W-:Y:S01]  /*12a70*/  FMNMX.FTZ R226, R28, R93, !PT ;  /* 0x0000005d1ce27209 */ /* 0x001fe20007810000 */
[----:B------:R-:W-:-:S03]  /*12a80*/  IMAD.U32 R93, RZ, RZ, UR28 ;  /* 0x0000001cff5d7e24 */ /* 0x000fc6000f8e00ff */
[C---:B------:R-:W-:Y:S01]  /*12a90*/  FSETP.NEU.FTZ.AND P1, PT, R226.reuse, -INF , PT ;  /* 0xff800000e200780b */ /* 0x040fe20003f3d000 */
[----:B------:R-:W-:-:S05]  /*12aa0*/  FFMA.FTZ R114, R226, R93, -8 ;  /* 0xc1000000e2727423 */ /* 0x000fca000001005d */
[----:B------:R-:W-:Y:S02]  /*12ab0*/  FSEL R114, R114, RZ, P1 ;  /* 0x000000ff72727208 */ /* 0x000fe40000800000 */
[----:B------:R-:W-:Y:S02]  /*12ac0*/  ISETP.GT.AND P1, PT, R97, 0xb9, !P6 ;  /* 0x000000b96100780c */ /* 0x000fe40007724270 */
[----:B------:R-:W-:Y:S01]  /*12ad0*/  ISETP.GE.AND P6, PT, R15, 0x1, PT ;  /* 0x000000010f00780c */ /* 0x000fe20003fc6270 */
[----:B------:R-:W-:-:S01]  /*12ae0*/  FFMA.FTZ R28, R122, UR28, -R114 ;  /* 0x0000001c7a1c7c23 */ /* 0x000fc20008010872 */
[----:B------:R-:W-:Y:S01]  /*12af0*/  FMNMX.FTZ R122, R46, R117, !PT ;  /* 0x000000752e7a7209 */ /* 0x000fe20007810000 */
[----:B------:R-:W-:-:S01]  /*12b00*/  FFMA.FTZ R3, R5, UR28, -R114 ;  /* 0x0000001c05037c23 */ /* 0x000fc20008010872 */
[----:B------:R-:W-:Y:S01]  /*12b10*/  ISETP.LT.OR P1, PT, R96, 0xba, P1 ;  /* 0x000000ba6000780c */ /* 0x000fe20000f21670 */
[----:B------:R-:W-:-:S01]  /*12b20*/  FFMA.FTZ R29, R124, UR28, -R114 ;  /* 0x0000001c7c1d7c23 */ /* 0x000fc20008010872 */
[----:B------:R-:W-:Y:S01]  /*12b30*/  FMNMX.FTZ R117, R47, R122, !PT ;  /* 0x0000007a2f757209 */ /* 0x000fe20007810000 */
[----:B------:R-:W-:Y:S01]  /*12b40*/  MUFU.EX2 R28, R28 ;  /* 0x0000001c001c7308 */ /* 0x000fe20000000800 */
[----:B------:R-:W-:Y:S01]  /*12b50*/  FSEL R69, R69, -INF , !P1 ;  /* 0xff80000045457808 */ /* 0x000fe20004800000 */
[--C-:B------:R-:W-:Y:S01]  /*12b60*/  FFMA.FTZ R98, R123, UR28, -R114.reuse ;  /* 0x0000001c7b627c23 */ /* 0x100fe20008010872 */
[----:B------:R-:W-:Y:S01]  /*12b70*/  FMNMX.FTZ R122, R48, R117, !PT ;  /* 0x00000075307a7209 */ /* 0x000fe20007810000 */
[--C-:B------:R-:W-:Y:S01]  /*12b80*/  FFMA.FTZ R5, R126, UR28, -R114.reuse ;  /* 0x0000001c7e057c23 */ /* 0x100fe20008010872 */
[----:B------:R-:W-:-:S01]  /*12b90*/  FFMA.FTZ R90, R125, UR28, -R114 ;  /* 0x0000001c7d5a7c23 */ /* 0x000fc20008010872 */
[--C-:B------:R-:W-:Y:S01]  /*12ba0*/  FFMA.FTZ R99, R129, UR28, -R114.reuse ;  /* 0x0000001c81637c23 */ /* 0x100fe20008010872 */
[----:B------:R-:W-:Y:S01]  /*12bb0*/  FMNMX.FTZ R117, R49, R122, !PT ;  /* 0x0000007a31757209 */ /* 0x000fe20007810000 */
[----:B------:R-:W-:Y:S01]  /*12bc0*/  MUFU.EX2 R3, R3 ;  /* 0x0000000300037308 */ /* 0x000fe20000000800 */
[----:B------:R-:W-:-:S01]  /*12bd0*/  FFMA.FTZ R102, R128, UR28, -R114 ;  /* 0x0000001c80667c23 */ /* 0x000fc20008010872 */
[--C-:B------:R-:W-:Y:S01]  /*12be0*/  FFMA.FTZ R93, R131, UR28, -R114.reuse ;  /* 0x0000001c835d7c23 */ /* 0x100fe20008010872 */
[----:B------:R-:W-:Y:S01]  /*12bf0*/  FMNMX.FTZ R122, R50, R117, !PT ;  /* 0x00000075327a7209 */ /* 0x000fe20007810000 */
[--C-:B------:R-:W-:Y:S01]  /*12c00*/  FFMA.FTZ R100, R130, UR28, -R114.reuse ;  /* 0x0000001c82647c23 */ /* 0x100fe20008010872 */
        /* <DEDUP_REMOVED lines=49> */
[----:B------:R-:W-:Y:S01]  /*12f20*/  MUFU.EX2 R29, R29 ;  /* 0x0000001d001d7308 */ /* 0x000fe20000000800 */
[----:B------:R-:W-:-:S04]  /*12f30*/  FMNMX.FTZ R117, R63, R122, !PT ;  /* 0x0000007a3f757209 */ /* 0x000fc80007810000 */
[----:B------:R-:W-:-:S03]  /*12f40*/  FMNMX.FTZ R122, R64, R117, !PT ;  /* 0x00000075407a7209 */ /* 0x000fc60007810000 */
[----:B------:R-:W0:Y:S01]  /*12f50*/  MUFU.EX2 R98, R98 ;  /* 0x0000006200627308 */ /* 0x000e220000000800 */
[----:B------:R-:W-:-:S04]  /*12f60*/  FMNMX.FTZ R122, R65, R122, !PT ;  /* 0x0000007a417a7209 */ /* 0x000fc80007810000 */
[----:B------:R-:W-:-:S03]  /*12f70*/  FMNMX.FTZ R97, R67, R122, !PT ;  /* 0x0000007a43617209 */ /* 0x000fc60007810000 */
[----:B------:R-:W-:Y:S01]  /*12f80*/  MUFU.EX2 R5, R5 ;  /* 0x0000000500057308 */ /* 0x000fe20000000800 */
[----:B------:R-:W-:-:S04]  /*12f90*/  FMNMX.FTZ R97, R66, R97, !PT ;  /* 0x0000006142617209 */ /* 0x000fc80007810000 */
[----:B------:R-:W-:-:S03]  /*12fa0*/  FMNMX.FTZ R96, R68, R97, !PT ;  /* 0x0000006144607209 */ /* 0x000fc60007810000 */
[----:B------:R-:W-:Y:S01]  /*12fb0*/  MUFU.EX2 R90, R90 ;  /* 0x0000005a005a7308 */ /* 0x000fe20000000800 */
[----:B------:R-:W-:Y:S02]  /*12fc0*/  FMNMX.FTZ R96, R69, R96, !PT ;  /* 0x0000006045607209 */ /* 0x000fe40007810000 */
[----:B0-----:R-:W-:-:S03]  /*12fd0*/  F2FP.SATFINITE.E4M3.F32.PACK_AB_MERGE_C R204, R98, R29, RZ ;  /* 0x0000001d62cc723e */ /* 0x001fc600048070ff */
[----:B------:R-:W0:Y:S01]  /*12fe0*/  SHFL.BFLY PT, R97, R96, 0x2, 0x1f ;  /* 0x0c401f0060617f89 */ /* 0x000e2200000e0000 */
[----:B------:R-:W-:Y:S01]  /*12ff0*/  F2FP.SATFINITE.E4M3.F32.PACK_AB_MERGE_C R204, R28, R3, R204 ;  /* 0x000000031ccc723e */ /* 0x000fe200048070cc */
[----:B------:R-:W-:Y:S08]  /*13000*/  MUFU.EX2 R99, R99 ;  /* 0x0000006300637308 */ /* 0x000ff00000000800 */
[----:B------:R-:W1:Y:S08]  /*13010*/  MUFU.EX2 R102, R102 ;  /* 0x0000006600667308 */ /* 0x000e700000000800 */
[----:B------:R-:W-:Y:S01]  /*13020*/  MUFU.EX2 R93, R93 ;  /* 0x0000005d005d7308 */ /* 0x000fe20000000800 */
[----:B0-----:R-:W-:-:S07]  /*13030*/  FMNMX.FTZ R97, R96, R97, !PT ;  /* 0x0000006160617209 */ /* 0x001fce0007810000 */
[----:B------:R-:W-:Y:S01]  /*13040*/  MUFU.EX2 R100, R100 ;  /* 0x0000006400647308 */ /* 0x000fe20000000800 */
[----:B-1----:R-:W-:Y:S01]  /*13050*/  F2FP.SATFINITE.E4M3.F32.PACK_AB_MERGE_C R206, R102, R99, RZ ;  /* 0x0000006366ce723e */ /* 0x002fe200048070ff */
[----:B------:R-:W0:Y:S03]  /*13060*/  SHFL.BFLY PT, R96, R97, 0x1, 0x1f ;  /* 0x0c201f0061607f89 */ /* 0x000e2600000e0000 */
[----:B------:R-:W-:-:S03]  /*13070*/  F2FP.SATFINITE.E4M3.F32.PACK_AB_MERGE_C R206, R90, R5, R206 ;  /* 0x000000055ace723e */ /* 0x000fc600048070ce */
[----:B------:R-:W-:Y:S08]  /*13080*/  MUFU.EX2 R103, R103 ;  /* 0x0000006700677308 */ /* 0x000ff00000000800 */
[----:B------:R-:W1:Y:S08]  /*13090*/  MUFU.EX2 R106, R106 ;  /* 0x0000006a006a7308 */ /* 0x000e700000000800 */
[----:B------:R-:W-:Y:S01]  /*130a0*/  MUFU.EX2 R101, R135 ;  /* 0x0000008700657308 */ /* 0x000fe20000000800 */
[----:B0-----:R-:W-:Y:S01]  /*130b0*/  FMNMX.FTZ R227, R97, R96, !PT ;  /* 0x0000006061e37209 */ /* 0x001fe20007810000 */
[----:B------:R-:W-:-:S03]  /*130c0*/  IMAD.U32 R96, RZ, RZ, UR28 ;  /* 0x0000001cff607e24 */ /* 0x000fc6000f8e00ff */
[C---:B------:R-:W-:Y:S01]  /*130d0*/  FSETP.NEU.FTZ.AND P1, PT, R227.reuse, -INF , PT ;  /* 0xff800000e300780b */ /* 0x040fe20003f3d000 */
[----:B------:R-:W-:-:S01]  /*130e0*/  FFMA.FTZ R97, R227, R96, -8 ;  /* 0xc1000000e3617423 */ /* 0x000fc20000010060 */
[----:B------:R-:W-:Y:S01]  /*130f0*/  FFMA.FTZ R96, R94, UR28, -R114 ;  /* 0x0000001c5e607c23 */ /* 0x000fe20008010872 */
[----:B------:R-:W-:Y:S01]  /*13100*/  MUFU.EX2 R104, R104 ;  /* 0x0000006800687308 */ /* 0x000fe20000000800 */
[----:B-1----:R-:W-:Y:S02]  /*13110*/  F2FP.SATFINITE.E4M3.F32.PACK_AB_MERGE_C R200, R106, R103, RZ ;  /* 0x000000676ac8723e */ /* 0x002fe400048070ff */
[----:B------:R-:W-:Y:S02]  /*13120*/  FSEL R94, R97, RZ, P1 ;  /* 0x000000ff615e7208 */ /* 0x000fe40000800000 */
[----:B------:R-:W-:-:S03]  /*13130*/  F2FP.SATFINITE.E4M3.F32.PACK_AB_MERGE_C R200, R100, R93, R200 ;  /* 0x0000005d64c8723e */ /* 0x000fc600048070c8 */
[--C-:B------:R-:W-:Y:S01]  /*13140*/  FFMA.FTZ R114, R21, UR28, -R94.reuse ;  /* 0x0000001c15727c23 */ /* 0x100fe2000801085e */
[----:B------:R-:W-:-:S01]  /*13150*/  FFMA.FTZ R21, R25, UR28, -R94 ;  /* 0x0000001c19157c23 */ /* 0x000fc2000801085e */
        /* <DEDUP_REMOVED lines=19> */
[----:B------:R-:W-:Y:S01]  /*13290*/  MUFU.EX2 R97, R97 ;  /* 0x0000006100617308 */ /* 0x000fe20000000800 */
[----:B------:R-:W-:-:S01]  /*132a0*/  FFMA.FTZ R34, R38, UR28, -R94 ;  /* 0x0000001c26227c23 */ /* 0x000fc2000801085e */
[----:B------:R-:W-:Y:S01]  /*132b0*/  FADD.FTZ R46, R3, R28 ;  /* 0x0000001c032e7221 */ /* 0x000fe20000010000 */
[----:B------:R-:W-:-:S01]  /*132c0*/  FFMA.FTZ R38, R42, UR28, -R94 ;  /* 0x0000001c2a267c23 */ /* 0x000fc2000801085e */
[--C-:B------:R-:W-:Y:S01]  /*132d0*/  FFMA.FTZ R42, R44, UR28, -R94.reuse ;  /* 0x0000001c2c2a7c23 */ /* 0x100fe2000801085e */
[----:B------:R-:W-:-:S01]  /*132e0*/  FFMA.FTZ R44, R47, UR28, -R94 ;  /* 0x0000001c2f2c7c23 */ /* 0x000fc2000801085e */
[----:B------:R-:W-:Y:S01]  /*132f0*/  FADD.FTZ R47, R29, R46 ;  /* 0x0000002e1d2f7221 */ /* 0x000fe20000010000 */
[----:B------:R-:W-:-:S01]  /*13300*/  FFMA.FTZ R46, R48, UR28, -R94 ;  /* 0x0000001c302e7c23 */ /* 0x000fc2000801085e */
[----:B------:R-:W0:Y:S01]  /*13310*/  MUFU.EX2 R4, R4 ;  /* 0x0000000400047308 */ /* 0x000e220000000800 */
[----:B------:R-:W-:-:S01]  /*13320*/  FFMA.FTZ R29, R54, UR28, -R94 ;  /* 0x0000001c361d7c23 */ /* 0x000fc2000801085e */
[----:B------:R-:W-:Y:S01]  /*13330*/  FADD.FTZ R48, R98, R47 ;  /* 0x0000002f62307221 */ /* 0x000fe20000010000 */
[----:B------:R-:W-:-:S01]  /*13340*/  FFMA.FTZ R47, R49, UR28, -R94 ;  /* 0x0000001c312f7c23 */ /* 0x000fc2000801085e */
[--C-:B------:R-:W-:Y:S01]  /*13350*/  FFMA.FTZ R45, R45, UR28, -R94.reuse ;  /* 0x0000001c2d2d7c23 */ /* 0x100fe2000801085e */
[----:B------:R-:W-:-:S01]  /*13360*/  FFMA.FTZ R55, R55, UR28, -R94 ;  /* 0x0000001c37377c23 */ /* 0x000fc2000801085e */
[----:B------:R-:W-:Y:S01]  /*13370*/  FADD.FTZ R117, R5, R48 ;  /* 0x0000003005757221 */ /* 0x000fe20000010000 */
[----:B------:R-:W-:-:S01]  /*13380*/  FFMA.FTZ R56, R56, UR28, -R94 ;  /* 0x0000001c38387c23 */ /* 0x000fc2000801085e */
[----:B------:R-:W1:Y:S01]  /*13390*/  MUFU.EX2 R113, R113 ;  /* 0x0000007100717308 */ /* 0x000e620000000800 */
[----:B------:R-:W-:-:S01]  /*133a0*/  FFMA.FTZ R57, R57, UR28, -R94 ;  /* 0x0000001c39397c23 */ /* 0x000fc2000801085e */
[----:B------:R-:W-:Y:S01]  /*133b0*/  FADD.FTZ R122, R90, R117 ;  /* 0x000000755a7a7221 */ /* 0x000fe20000010000 */
[----:B------:R-:W-:-:S01]  /*133c0*/  FFMA.FTZ R58, R58, UR28, -R94 ;  /* 0x0000001c3a3a7c23 */ /* 0x000fc2000801085e */
[--C-:B------:R-:W-:Y:S01]  /*133d0*/  FFMA.FTZ R59, R59, UR28, -R94.reuse ;  /* 0x0000001c3b3b7c23 */ /* 0x100fe2000801085e */
[----:B------:R-:W-:-:S01]  /*133e0*/  FFMA.FTZ R60, R60, UR28, -R94 ;  /* 0x0000001c3c3c7c23 */ /* 0x000fc2000801085e */
[----:B------:R-:W-:Y:S01]  /*133f0*/  FADD.FTZ R117, R99, R122 ;  /* 0x0000007a63757221 */ /* 0x000fe20000010000 */
        /* <DEDUP_REMOVED lines=11> */
[----:B------:R-:W-:Y:S01]  /*134b0*/  FFMA.FTZ R48, R50, UR28, -R94 ;  /* 0x0000001c32307c23 */ /* 0x000fe2000801085e */
[----:B------:R-:W-:-:S01]  /*134c0*/  FADD.FTZ R50, R102, R117 ;  /* 0x0000007566327221 */ /* 0x000fc20000010000 */
[--C-:B------:R-:W-:Y:S01]  /*134d0*/  FFMA.FTZ R68, R68, UR28, -R94.reuse ;  /* 0x0000001c44447c23 */ /* 0x100fe2000801085e */
[----:B------:R-:W-:-:S02]  /*134e0*/  FFMA.FTZ R69, R69, UR28, -R94 ;  /* 0x0000001c45457c23 */ /* 0x000fc4000801085e */
[----:B------:R-:W-:Y:S01]  /*134f0*/  FADD.FTZ R117, R93, R50 ;  /* 0x000000325d757221 */ /* 0x000fe20000010000 */
[----:B------:R-:W1:Y:S01]  /*13500*/  MUFU.EX2 R21, R21 ;  /* 0x0000001500157308 */ /* 0x000e620000000800 */
[----:B--2---:R-:W-:-:S01]  /*13510*/  FADD.FTZ R49, R114, R49 ;  /* 0x0000003172317221 */ /* 0x004fc20000010000 */
[----:B------:R-:W-:Y:S01]  /*13520*/  F2FP.SATFINITE.E4M3.F32.PACK_AB_MERGE_C R113, R114, R113, RZ ;  /* 0x000000717271723e */ /* 0x000fe200048070ff */
[----:B------:R-:W-:-:S03]  /*13530*/  FADD.FTZ R122, R100, R117 ;  /* 0x00000075647a7221 */ /* 0x000fc60000010000 */
[----:B------:R-:W-:Y:S01]  /*13540*/  F2FP.SATFINITE.E4M3.F32.PACK_AB_MERGE_C R205, R4, R97, R113 ;  /* 0x0000006104cd723e */ /* 0x000fe20004807071 */
[----:B------:R-:W-:-:S01]  /*13550*/  FADD.FTZ R117, R103, R122 ;  /* 0x0000007a67757221 */ /* 0x000fc20000010000 */
[----:B------:R-:W2:Y:S01]  /*13560*/  MUFU.EX2 R25, R25 ;  /* 0x0000001900197308 */ /* 0x000ea20000000800 */
[----:B0-----:R-:W-:-:S01]  /*13570*/  FADD.FTZ R50, R20, R49 ;  /* 0x0000003114327221 */ /* 0x001fc20000010000 */
[----:B------:R-:W-:-:S06]  /*13580*/  FFMA.FTZ R49, R51, UR28, -R94 ;  /* 0x0000001c33317c23 */ /* 0x000fcc000801085e */
[----:B------:R-:W0:Y:S01]  /*13590*/  MUFU.EX2 R26, R26 ;  /* 0x0000001a001a7308 */ /* 0x000e220000000800 */
[----:B-1----:R-:W-:-:S07]  /*135a0*/  FADD.FTZ R50, R21, R50 ;  /* 0x0000003215327221 */ /* 0x002fce0000010000 */
[----:B------:R-:W1:Y:S01]  /*135b0*/  MUFU.EX2 R24, R24 ;  /* 0x0000001800187308 */ /* 0x000e620000000800 */
[----:B--2---:R-:W-:-:S01]  /*135c0*/  FADD.FTZ R51, R25, R50 ;  /* 0x0000003219337221 */ /* 0x004fc20000010000 */
[----:B------:R-:W-:Y:S01]  /*135d0*/  FFMA.FTZ R50, R52, UR28, -R94 ;  /* 0x0000001c34327c23 */ /* 0x000fe2000801085e */
[----:B------:R-:W-:-:S04]  /*135e0*/  FADD.FTZ R52, R106, R117 ;  /* 0x000000756a347221 */ /* 0x000fc80000010000 */
[----:B------:R-:W-:Y:S01]  /*135f0*/  FADD.FTZ R117, R101, R52 ;  /* 0x0000003465757221 */ /* 0x000fe20000010000 */
[----:B------:R-:W2:Y:S01]  /*13600*/  MUFU.EX2 R27, R27 ;  /* 0x0000001b001b7308 */ /* 0x000ea20000000800 */
[----:B0-----:R-:W-:-:S01]  /*13610*/  FADD.FTZ R51, R26, R51 ;  /* 0x000000331a337221 */ /* 0x001fc20000010000 */
[----:B------:R-:W-:Y:S01]  /*13620*/  F2FP.SATFINITE.E4M3.F32.PACK_AB_MERGE_C R25, R26, R25, RZ ;  /* 0x000000191a19723e */ /* 0x000fe200048070ff */
[----:B------:R-:W-:-:S03]  /*13630*/  FADD.FTZ R122, R104, R117 ;  /* 0x00000075687a7221 */ /* 0x000fc60000010000 */
[----:B------:R-:W-:Y:S02]  /*13640*/  F2FP.SATFINITE.E4M3.F32.PACK_AB_MERGE_C R207, R21, R20, R25 ;  /* 0x0000001415cf723e */ /* 0x000fe40004807019 */
[----:B------:R-:W0:Y:S01]  /*13650*/  MUFU.EX2 R105, R137 ;  /* 0x0000008900697308 */ /* 0x000e220000000800 */
[----:B-1----:R-:W-:-:S01]  /*13660*/  FADD.FTZ R52, R24, R51 ;  /* 0x0000003318347221 */ /* 0x002fc20000010000 */
[----:B------:R-:W-:-:S06]  /*13670*/  FFMA.FTZ R51, R53, UR28, -R94 ;  /* 0x0000001c35337c23 */ /* 0x000fcc000801085e */
        /* <DEDUP_REMOVED lines=11> */
[----:B0-----:R-:W-:-:S01]  /*13730*/  FADD.FTZ R53, R32, R53 ;  /* 0x0000003520357221 */ /* 0x001fc20000010000 */
[----:B------:R-:W-:-:S04]  /*13740*/  F2FP.SATFINITE.E4M3.F32.PACK_AB_MERGE_C R31, R32, R31, RZ ;  /* 0x0000001f201f723e */ /* 0x000fc800048070ff */
[----:B------:R-:W-:Y:S02]  /*13750*/  F2FP.SATFINITE.E4M3.F32.PACK_AB_MERGE_C R201, R27, R24, R31 ;  /* 0x000000181bc9723e */ /* 0x000fe4000480701f */
        /* <DEDUP_REMOVED lines=23> */
[C---:B--2---:R-:W-:Y:S01]  /*138d0*/  F2FP.SATFINITE.E4M3.F32.PACK_AB_MERGE_C R196, R112.reuse, R109, RZ ;  /* 0x0000006d70c4723e */ /* 0x044fe200048070ff */
[----:B------:R-:W-:-:S03]  /*138e0*/  FADD.FTZ R112, R112, R53 ;  /* 0x0000003570707221 */ /* 0x000fc60000010000 */
[----:B------:R-:W-:-:S03]  /*138f0*/  F2FP.SATFINITE.E4M3.F32.PACK_AB_MERGE_C R196, R110, R107, R196 ;  /* 0x0000006b6ec4723e */ /* 0x000fc600048070c4 */
        /* <DEDUP_REMOVED lines=14> */
[----:B------:R-:W-:Y:S01]  /*139e0*/  MUFU.EX2 R77, R77 ;  /* 0x0000004d004d7308 */ /* 0x000fe20000000800 */
[----:B0-----:R-:W-:-:S07]  /*139f0*/  FADD.FTZ R52, R42, R3 ;  /* 0x000000032a347221 */ /* 0x001fce0000010000 */
[----:B------:R-:W0:Y:S01]  /*13a00*/  MUFU.EX2 R76, R76 ;  /* 0x0000004c004c7308 */ /* 0x000e220000000800 */
[C---:B-1----:R-:W-:Y:S01]  /*13a10*/  F2FP.SATFINITE.E4M3.F32.PACK_AB_MERGE_C R198, R118.reuse, R115, RZ ;  /* 0x0000007376c6723e */ /* 0x042fe200048070ff */
[----:B------:R-:W-:-:S03]  /*13a20*/  FADD.FTZ R118, R118, R5 ;  /* 0x0000000576767221 */ /* 0x000fc60000010000 */
[----:B------:R-:W-:-:S03]  /*13a30*/  F2FP.SATFINITE.E4M3.F32.PACK_AB_MERGE_C R198, R116, R111, R198 ;  /* 0x0000006f74c6723e */ /* 0x000fc600048070c6 */
        /* <DEDUP_REMOVED lines=9> */
[----:B0-----:R-:W-:-:S07]  /*13ad0*/  F2FP.SATFINITE.E4M3.F32.PACK_AB_MERGE_C R194, R74, R75, R3 ;  /* 0x0000004b4ac2723e */ /* 0x001fce0004807003 */
[----:B------:R-:W0:Y:S01]  /*13ae0*/  MUFU.EX2 R70, R70 ;  /* 0x0000004600467308 */ /* 0x000e220000000800 */
[----:B-1----:R-:W-:-:S07]  /*13af0*/  FADD.FTZ R5, R71, R118 ;  /* 0x0000007647057221 */ /* 0x002fce0000010000 */
[----:B------:R-:W1:Y:S01]  /*13b00*/  MUFU.EX2 R44, R44 ;  /* 0x0000002c002c7308 */ /* 0x000e620000000800 */
[----:B--2---:R-:W-:-:S07]  /*13b10*/  FADD.FTZ R3, R43, R52 ;  /* 0x000000342b037221 */ /* 0x004fce0000010000 */
[----:B------:R-:W-:Y:S01]  /*13b20*/  MUFU.EX2 R73, R73 ;  /* 0x0000004900497308 */ /* 0x000fe20000000800 */
[----:B0-----:R-:W-:-:S07]  /*13b30*/  FADD.FTZ R54, R70, R5 ;  /* 0x0000000546367221 */ /* 0x001fce0000010000 */
[----:B------:R-:W0:Y:S01]  /*13b40*/  MUFU.EX2 R72, R72 ;  /* 0x0000004800487308 */ /* 0x000e220000000800 */
[----:B-1----:R-:W-:-:S07]  /*13b50*/  FADD.FTZ R3, R44, R3 ;  /* 0x000000032c037221 */ /* 0x002fce0000010000 */
[----:B------:R-:W1:Y:S08]  /*13b60*/  MUFU.EX2 R46, R46 ;  /* 0x0000002e002e7308 */ /* 0x000e700000000800 */
[----:B------:R-:W2:Y:S01]  /*13b70*/  MUFU.EX2 R47, R47 ;  /* 0x0000002f002f7308 */ /* 0x000ea20000000800 */
[----:B0-----:R-:W-:Y:S01]  /*13b80*/  F2FP.SATFINITE.E4M3.F32.PACK_AB_MERGE_C R192, R72, R73, RZ ;  /* 0x0000004948c0723e */ /* 0x001fe200048070ff */
[----:B------:R-:W-:-:S03]  /*13b90*/  FADD.FTZ R73, R73, R54 ;  /* 0x0000003649497221 */ /* 0x000fc60000010000 */
[----:B------:R-:W-:Y:S01]  /*13ba0*/  F2FP.SATFINITE.E4M3.F32.PACK_AB_MERGE_C R192, R70, R71, R192 ;  /* 0x0000004746c0723e */ /* 0x000fe200048070c0 */
[----:B------:R-:W-:-:S02]  /*13bb0*/  FADD.FTZ R72, R72, R73 ;  /* 0x0000004948487221 */ /* 0x000fc40000010000 */
[----:B------:R-:W0:Y:S01]  /*13bc0*/  MUFU.EX2 R48, R48 ;  /* 0x0000003000307308 */ /* 0x000e220000000800 */
[----:B-1----:R-:W-:-:S01]  /*13bd0*/  FADD.FTZ R52, R46, R3 ;  /* 0x000000032e347221 */ /* 0x002fc20000010000 */
[----:B------:R-:W-:-:S04]  /*13be0*/  FADD.FTZ R5, R75, R72 ;  /* 0x000000484b057221 */ /* 0x000fc80000010000 */
[----:B------:R-:W-:Y:S02]  /*13bf0*/  FADD.FTZ R74, R74, R5 ;  /* 0x000000054a4a7221 */ /* 0x000fe40000010000 */
[----:B------:R-:W1:Y:S01]  /*13c00*/  MUFU.EX2 R49, R49 ;  /* 0x0000003100317308 */ /* 0x000e620000000800 */
[----:B--2---:R-:W-:-:S01]  /*13c10*/  FADD.FTZ R3, R47, R52 ;  /* 0x000000342f037221 */ /* 0x004fc20000010000 */
[----:B------:R-:W-:Y:S01]  /*13c20*/  FADD.FTZ R77, R77, R74 ;  /* 0x0000004a4d4d7221 */ /* 0x000fe20000010000 */
[----:B------:R-:W-:-:S03]  /*13c30*/  F2FP.SATFINITE.E4M3.F32.PACK_AB_MERGE_C R46, R47, R46, RZ ;  /* 0x0000002e2f2e723e */ /* 0x000fc600048070ff */
[----:B------:R-:W-:Y:S01]  /*13c40*/  FADD.FTZ R76, R76, R77 ;  /* 0x0000004d4c4c7221 */ /* 0x000fe20000010000 */
[----:B------:R-:W-:Y:S01]  /*13c50*/  F2FP.SATFINITE.E4M3.F32.PACK_AB_MERGE_C R193, R44, R43, R46 ;  /* 0x0000002b2cc1723e */ /* 0x000fe2000480702e */
        /* <DEDUP_REMOVED lines=51> */
[----:B------:R-:W-:-:S03]  /*13f90*/  FADD.FTZ R61, R61, R4 ;  /* 0x000000043d3d7221 */ /* 0x000fc60000010000 */
        /* <DEDUP_REMOVED lines=30> */
[----:B------:R-:W0:Y:S01]  /*14180*/  MUFU.EX2 R69, R69 ;  /* 0x0000004500457308 */ /* 0x000e220000000800 */
[----:B--2---:R-:W-:-:S04]  /*14190*/  FADD.FTZ R3, R66, R3 ;  /* 0x0000000342037221 */ /* 0x004fc80000010000 */
[----:B-1----:R-:W-:Y:S01]  /*141a0*/  FADD.FTZ R4, R68, R3 ;  /* 0x0000000344047221 */ /* 0x002fe20000010000 */
[----:B------:R-:W-:Y:S01]  /*141b0*/  VIADD R3, R120, 0xfffffffe ;  /* 0xfffffffe78037836 */ /* 0x000fe20000000000 */
[C---:B0-----:R-:W-:Y:S02]  /*141c0*/  F2FP.SATFINITE.E4M3.F32.PACK_AB_MERGE_C R20, R69.reuse, R68, RZ ;  /* 0x000000444514723e */ /* 0x041fe400048070ff */
[----:B------:R-:W-:-:S02]  /*141d0*/  FADD.FTZ R4, R69, R4 ;  /* 0x0000000445047221 */ /* 0x000fc40000010000 */
[----:B------:R-:W-:Y:S01]  /*141e0*/  F2FP.SATFINITE.E4M3.F32.PACK_AB_MERGE_C R187, R66, R67, R20 ;  /* 0x0000004342bb723e */ /* 0x000fe20004807014 */
        /* <DEDUP_REMOVED lines=12> */
.L_x_1305:
[----:B------:R-:W-:-:S13]  /*142b0*/  ISETP.NE.AND P1, PT, R15, 0x1, PT ;  /* 0x000000010f00780c */ /* 0x000fda0003f25270 */
[----:B------:R-:W0:Y:S02]  /*142c0*/  @P1 LDC.64 R24, c[0x0][0x9e8] ;  /* 0x00027a00ff181b82 */ /* 0x000e240000000a00 */
[----:B0-----:R-:W-:-:S05]  /*142d0*/  @P1 IMAD.HI.U32 R24, R20, R24, RZ ;  /* 0x0000001814181227 */ /* 0x001fca00078e00ff */
[----:B------:R-:W-:-:S07]  /*142e0*/  @P1 SHF.R.U32.HI R20, RZ, R25, R24 ;  /* 0x00000019ff141219 */ /* 0x000fce0000011618 */
.L_x_1306:
[----:B------:R-:W-:Y:S05]  /*142f0*/  BSYNC B0 ;  /* 0x0000000000007941 */ /* 0x000fea0003800000 */
.L_x_1304:
[----:B------:R-:W-:-:S05]  /*14300*/  IMAD R15, R20, R15, R15 ;  /* 0x0000000f140f7224 */ /* 0x000fca00078e020f */
[----:B------:R-:W-:-:S07]  /*14310*/  VIMNMX R14, R14, R15, PT ;  /* 0x0000000f0e0e7248 */ /* 0x000fce0003fe0100 */
.L_x_1303:
[----:B------:R-:W-:Y:S01]  /*14320*/  IMAD.HI R14, R14, 0x2aaaaaab, RZ ;  /* 0x2aaaaaab0e0e7827 */ /* 0x000fe200078e02ff */
[----:B------:R-:W-:Y:S01]  /*14330*/  ULDC UR4, c[0x0][0x9e4] ;  /* 0x0002790000047ab9 */ /* 0x000fe20000000800 */
[----:B------:R-:W-:Y:S01]  /*14340*/  ULDC UR5, c[0x0][0x9e4] ;  /* 0x0002790000057ab9 */ /* 0x000fe20000000800 */
[----:B------:R-:W-:Y:S01]  /*14350*/  ULDC UR6, c[0x0][0x988] ;  /* 0x0002620000067ab9 */ /* 0x000fe20000000800 */
[----:B------:R-:W-:Y:S01]  /*14360*/  ULDC UR7, c[0x0][0x988] ;  /* 0x0002620000077ab9 */ /* 0x000fe20000000800 */
[----:B------:R-:W-:Y:S01]  /*14370*/  SHF.R.U32.HI R15, RZ, 0x1f, R14 ;  /* 0x0000001fff0f7819 */ /* 0x000fe2000001160e */
[----:B------:R-:W-:Y:S01]  /*14380*/  ULDC UR24, c[0x0][0x988] ;  /* 0x0002620000187ab9 */ /* 0x000fe20000000800 */
[----:B------:R-:W-:Y:S01]  /*14390*/  ULDC UR26, c[0x0][0x9e0] ;  /* 0x00027800001a7ab9 */ /* 0x000fe20000000800 */
[----:B------:R-:W-:Y:S01]  /*143a0*/  ULDC UR25, c[0x0][0x9e0] ;  /* 0x0002780000197ab9 */ /* 0x000fe20000000800 */
[----:B------:R-:W-:Y:S02]  /*143b0*/  LEA.HI.SX32 R14, R14, R15, 0x1b ;  /* 0x0000000f0e0e7211 */ /* 0x000fe400078fdaff */
[----:B------:R-:W-:-:S02]  /*143c0*/  CS2R R182, SRZ ;  /* 0x0000000000b67805 */ /* 0x000fc4000001ff00 */
[----:B------:R-:W-:Y:S02]  /*143d0*/  CS2R R180, SRZ ;  /* 0x0000000000b47805 */ /* 0x000fe4000001ff00 */
[----:B------:R-:W-:Y:S02]  /*143e0*/  CS2R R178, SRZ ;  /* 0x0000000000b27805 */ /* 0x000fe4000001ff00 */
[----:B------:R-:W-:Y:S02]  /*143f0*/  VIMNMX R217, R221, R14, !PT ;  /* 0x0000000eddd97248 */ /* 0x000fe40007fe0100 */
[----:B------:R-:W-:Y:S02]  /*14400*/  CS2R R176, SRZ ;  /* 0x0000000000b07805 */ /* 0x000fe4000001ff00 */
[----:B------:R-:W-:Y:S02]  /*14410*/  CS2R R174, SRZ ;  /* 0x0000000000ae7805 */ /* 0x000fe4000001ff00 */
[----:B------:R-:W-:-:S02]  /*14420*/  CS2R R172, SRZ ;  /* 0x0000000000ac7805 */ /* 0x000fc4000001ff00 */
[----:B------:R-:W-:Y:S02]  /*14430*/  ISETP.GE.AND P1, PT, R3, R217, PT ;  /* 0x000000d90300720c */ /* 0x000fe40003f26270 */
        /* <DEDUP_REMOVED lines=25> */
[----:B------:R-:W-:Y:S01]  /*145d0*/  CS2R R120, SRZ ;  /* 0x0000000000787805 */ /* 0x000fe2000001ff00 */
[----:B------:R-:W-:Y:S06]  /*145e0*/  @!P1 BRA `(.L_x_1307) ;  /* 0x0000005400a89947 */ /* 0x000fec0003800000 */
[----:B------:R-:W-:Y:S02]  /*145f0*/  IMAD.IADD R224, R224, 0x1, R0 ;  /* 0x00000001e0e07824 */ /* 0x000fe400078e0200 */
[----:B------:R-:W-:Y:S02]  /*14600*/  IMAD.MOV.U32 R183, RZ, RZ, RZ ;  /* 0x000000ffffb77224 */ /* 0x000fe400078e00ff */
[----:B------:R-:W-:-:S07]  /*14610*/  VIADD R225, R224, 0x8 ;  /* 0x00000008e0e17836 */ /* 0x000fce0000000000 */
.L_x_1326:
[----:B------:R-:W-:Y:S01]  /*14620*/  ISETP.NE.AND P1, PT, R216, RZ, PT ;  /* 0x000000ffd800720c */ /* 0x000fe20003f25270 */
[----:B------:R-:W-:Y:S01]  /*14630*/  VIADD R232, R208, 0x1 ;  /* 0x00000001d0e87836 */ /* 0x000fe20000000000 */
[----:B------:R-:W-:Y:S05]  /*14640*/  YIELD ;  /* 0x0000000000007946 */ /* 0x000fea0003800000 */
[----:B------:R-:W-:-:S04]  /*14650*/  ISETP.NE.AND P2, PT, R232, 0x2, PT ;  /* 0x00000002e800780c */ /* 0x000fc80003f45270 */
[----:B------:R-:W-:Y:S02]  /*14660*/  SEL R233, RZ, 0x1, P2 ;  /* 0x00000001ffe97807 */ /* 0x000fe40001000000 */
[----:B------:R-:W-:Y:S02]  /*14670*/  SEL R232, R232, RZ, P2 ;  /* 0x000000ffe8e87207 */ /* 0x000fe40001000000 */
[----:B------:R-:W-:Y:S01]  /*14680*/  LOP3.LUT R233, R210, R233, RZ, 0x3c, !PT ;  /* 0x000000e9d2e97212 */ /* 0x000fe200078e3cff */
[----:B------:R-:W-:Y:S06]  /*14690*/  @P1 BRA `(.L_x_1308) ;  /* 0x0000000000341947 */ /* 0x000fec0003800000 */
[----:B------:R-:W-:-:S13]  /*146a0*/  ISETP.NE.AND P3, PT, R237, 0x3, PT ;  /* 0x00000003ed00780c */ /* 0x000fda0003f65270 */
[----:B------:R-:W-:Y:S05]  /*146b0*/  @!P3 BRA `(.L_x_1309) ;  /* 0x000000000004b947 */ /* 0x000fea0003800000 */
[----:B------:R-:W-:Y:S01]  /*146c0*/  BPT.TRAP 0x1 ;  /* 0x000000040000795c */ /* 0x000fe20000300000 */
.L_x_1309:
[----:B------:R-:W-:Y:S01]  /*146d0*/  IMAD R15, R232, 0x8, R18 ;  /* 0x00000008e80f7824 */ /* 0x000fe200078e0212 */
[----:B------:R-:W-:-:S04]  /*146e0*/  SHF.L.U32 R14, R233, 0x1f, RZ ;  /* 0x0000001fe90e7819 */ /* 0x000fc800000006ff */
[----:B------:R0:W1:Y:S01]  /*146f0*/  SYNCS.PHASECHK.TRANS64.TRYWAIT P2, [R15+URZ+0x28830], R14 ;  /* 0x0288300e0f0075a7 */ /* 0x000062000804017f */
[----:B------:R-:W-:Y:S05]  /*14700*/  @!P3 BRA `(.L_x_1310) ;  /* 0x000000000004b947 */ /* 0x000fea0003800000 */
[----:B------:R-:W-:Y:S01]  /*14710*/  BPT.TRAP 0x1 ;  /* 0x000000040000795c */ /* 0x000fe20000300000 */
.L_x_1310:
[----:B------:R-:W-:Y:S04]  /*14720*/  BSSY B0, `(.L_x_1308) ;  /* 0x0000004000007945 */ /* 0x000fe80003800000 */
[----:B-1----:R-:W-:Y:S05]  /*14730*/  @P2 BRA `(.L_x_1311) ;  /* 0x0000000000082947 */ /* 0x002fea0003800000 */
[----:B------:R-:W1:Y:S02]  /*14740*/  SYNCS.PHASECHK.TRANS64.TRYWAIT P2, [R15+URZ+0x28830], R14 ;  /* 0x0288300e0f0075a7 */ /* 0x000e64000804017f */
[----:B-1----:R-:W-:Y:S05]  /*14750*/  @!P2 BRA `(.L_x_1312) ;  /* 0x00000188006ca947 */ /* 0x002fea0003800000 */
.L_x_1311:
[----:B------:R-:W-:Y:S05]  /*14760*/  BSYNC B0 ;  /* 0x0000000000007941 */ /* 0x000fea0003800000 */
.L_x_1308:
[----:B01----:R-:W0:Y:S01]  /*14770*/  S2R R14, SR_TID.X ;  /* 0x00000000000e7919 */ /* 0x003e220000002100 */
[----:B------:R-:W-:Y:S05]  /*14780*/  WARPSYNC.ALL ;  /* 0x0000000000007948 */ /* 0x000fea0003800000 */
[----:B------:R-:W-:Y:S01]  /*14790*/  IMAD.MOV.U32 R15, RZ, RZ, 0x40000040 ;  /* 0x40000040ff0f7424 */ /* 0x000fe200078e00ff */
[----:B------:R-:W-:Y:S01]  /*147a0*/  R2UR UR8, R6 ;  /* 0x00000000060872ca */ /* 0x000fe200000e0000 */
[----:B------:R-:W-:Y:S01]  /*147b0*/  IMAD.MOV.U32 R25, RZ, RZ, 0x40000040 ;  /* 0x40000040ff197424 */ /* 0x000fe200078e00ff */
[----:B------:R-:W-:Y:S02]  /*147c0*/  R2UR UR9, R7 ;  /* 0x00000000070972ca */ /* 0x000fe400000e0000 */
[----:B------:R-:W-:-:S02]  /*147d0*/  R2UR UR11, R15 ;  /* 0x000000000f0b72ca */ /* 0x000fc400000e0000 */
[----:B------:R-:W-:Y:S02]  /*147e0*/  R2UR UR19, R25 ;  /* 0x00000000191372ca */ /* 0x000fe400000e0000 */
[----:B------:R-:W-:Y:S02]  /*147f0*/  R2UR UR12, R12 ;  /* 0x000000000c0c72ca */ /* 0x000fe400000e0000 */
[----:B------:R-:W-:Y:S02]  /*14800*/  R2UR UR13, R13 ;  /* 0x000000000d0d72ca */ /* 0x000fe400000e0000 */
[----:B------:R-:W-:Y:S02]  /*14810*/  R2UR UR16, R10 ;  /* 0x000000000a1072ca */ /* 0x000fe400000e0000 */
[----:B------:R-:W-:Y:S02]  /*14820*/  R2UR UR17, R11 ;  /* 0x000000000b1172ca */ /* 0x000fe400000e0000 */
[----:B------:R-:W-:-:S02]  /*14830*/  R2UR UR23, R15 ;  /* 0x000000000f1772ca */ /* 0x000fc400000e0000 */
[----:B------:R-:W-:Y:S02]  /*14840*/  R2UR UR20, R8 ;  /* 0x00000000081472ca */ /* 0x000fe400000e0000 */
[----:B------:R-:W-:Y:S02]  /*14850*/  R2UR UR21, R9 ;  /* 0x00000000091572ca */ /* 0x000fe400000e0000 */
[----:B0-----:R-:W-:Y:S01]  /*14860*/  SHF.R.U32.HI R20, RZ, 0x7, R14 ;  /* 0x00000007ff147819 */ /* 0x001fe2000001160e */
[----:B------:R-:W-:-:S04]  /*14870*/  IMAD R14, R232, 0x600, R218 ;  /* 0x00000600e80e7824 */ /* 0x000fc800078e02da */
[----:B------:R-:W-:Y:S01]  /*14880*/  VIADD R21, R20, 0x8 ;  /* 0x0000000814157836 */ /* 0x000fe20000000000 */
[C---:B------:R-:W-:Y:S01]  /*14890*/  R2UR UR10, R14.reuse ;  /* 0x000000000e0a72ca */ /* 0x040fe200000e0000 */
[C---:B------:R-:W-:Y:S02]  /*148a0*/  VIADD R24, R14.reuse, 0x4 ;  /* 0x000000040e187836 */ /* 0x040fe40000000000 */
[C---:B------:R-:W-:Y:S01]  /*148b0*/  VIADD R20, R14.reuse, 0x2 ;  /* 0x000000020e147836 */ /* 0x040fe20000000000 */
[----:B------:R0:W-:Y:S01]  /*148c0*/  BAR.SYNC.DEFER_BLOCKING R21, 0x100 ;  /* 0x000400150000751d */ /* 0x0001e20000010000 */
[----:B------:R-:W-:Y:S01]  /*148d0*/  VIADD R14, R14, 0x6 ;  /* 0x000000060e0e7836 */ /* 0x000fe20000000000 */
[----:B------:R-:W-:Y:S02]  /*148e0*/  R2UR UR18, R24 ;  /* 0x00000000181272ca */ /* 0x000fe400000e0000 */
[----:B------:R-:W-:Y:S02]  /*148f0*/  R2UR UR14, R20 ;  /* 0x00000000140e72ca */ /* 0x000fe400000e0000 */
[----:B------:R-:W-:Y:S01]  /*14900*/  R2UR UR22, R14 ;  /* 0x000000000e1672ca */ /* 0x000fe200000e0000 */
[----:B0-----:R-:W-:-:S05]  /*14910*/  IMAD.MOV.U32 R21, RZ, RZ, 0x40000040 ;  /* 0x40000040ff157424 */ /* 0x001fca00078e00ff */
[----:B------:R-:W-:Y:S01]  /*14920*/  R2UR UR15, R21 ;  /* 0x00000000150f72ca */ /* 0x000fe200000e0000 */
        /* <DEDUP_REMOVED lines=12> */
[----:B------:R-:W-:Y:S05]  /*149f0*/  @P1 BRA `(.L_x_1313) ;  /* 0x00000000002c1947 */ /* 0x000fea0003800000 */
[----:B------:R-:W-:-:S13]  /*14a00*/  ISETP.NE.AND P2, PT, R237, 0x3, PT ;  /* 0x00000003ed00780c */ /* 0x000fda0003f45270 */
[----:B------:R-:W-:Y:S05]  /*14a10*/  @!P2 BRA `(.L_x_1314) ;  /* 0x000000000004a947 */ /* 0x000fea0003800000 */
[----:B------:R-:W-:Y:S01]  /*14a20*/  BPT.TRAP 0x1 ;  /* 0x000000040000795c */ /* 0x000fe20000300000 */
.L_x_1314:
[----:B------:R-:W-:Y:S01]  /*14a30*/  SHF.L.U32 R14, R210, 0x1f, RZ ;  /* 0x0000001fd20e7819 */ /* 0x000fe200000006ff */
[----:B------:R-:W-:-:S04]  /*14a40*/  IMAD R15, R208, 0x8, R18 ;  /* 0x00000008d00f7824 */ /* 0x000fc800078e0212 */
[----:B------:R0:W1:Y:S01]  /*14a50*/  SYNCS.PHASECHK.TRANS64.TRYWAIT P1, [R15+URZ+0x28850], R14 ;  /* 0x0288500e0f0075a7 */ /* 0x000062000802017f */
[----:B------:R-:W-:Y:S05]  /*14a60*/  @!P2 BRA `(.L_x_1315) ;  /* 0x000000000004a947 */ /* 0x000fea0003800000 */
[----:B------:R-:W-:Y:S01]  /*14a70*/  BPT.TRAP 0x1 ;  /* 0x000000040000795c */ /* 0x000fe20000300000 */
.L_x_1315:
[----:B-1----:R-:W-:Y:S05]  /*14a80*/  @P1 BRA `(.L_x_1313) ;  /* 0x0000000000081947 */ /* 0x002fea0003800000 */
[----:B------:R-:W1:Y:S02]  /*14a90*/  SYNCS.PHASECHK.TRANS64.TRYWAIT P1, [R15+URZ+0x28850], R14 ;  /* 0x0288500e0f0075a7 */ /* 0x000e64000802017f */
[----:B-1----:R-:W-:Y:S05]  /*14aa0*/  @!P1 BRA `(.L_x_1316) ;  /* 0x0000018400ac9947 */ /* 0x002fea0003800000 */
.L_x_1313:
[----:B01----:R-:W-:Y:S01]  /*14ab0*/  VIADD R14, R18, 0x400 ;  /* 0x00000400120e7836 */ /* 0x003fe20000000000 */
[----:B------:R-:W-:Y:S05]  /*14ac0*/  WARPSYNC.ALL ;  /* 0x0000000000007948 */ /* 0x000fea0003800000 */
[----:B------:R-:W-:Y:S01]  /*14ad0*/  SHF.R.U32.HI R14, RZ, 0x4, R14 ;  /* 0x00000004ff0e7819 */ /* 0x000fe2000001160e */
[----:B------:R-:W-:Y:S01]  /*14ae0*/  WARPGROUP.ARRIVE ;  /* 0x00000000000079c5 */ /* 0x000fe20000000000 */
[----:B------:R-:W-:-:S05]  /*14af0*/  IMAD.MOV.U32 R21, RZ, RZ, -0x7fffffe0 ;  /* 0x80000020ff157424 */ /* 0x000fca00078e00ff */
[----:B------:R-:W0:Y:S01]  /*14b00*/  S2R R210, SR_TID.X ;  /* 0x0000000000d27919 */ /* 0x000e220000002100 */
[----:B------:R-:W-:Y:S01]  /*14b10*/  LOP3.LUT R14, R14, 0x3fff, RZ, 0xc0, !PT ;  /* 0x00003fff0e0e7812 */ /* 0x000fe200078ec0ff */
[C---:B------:R-:W-:Y:S01]  /*14b20*/  FMUL.FTZ R85, R2.reuse, R85 ;  /* 0x0000005502557220 */ /* 0x040fe20000410000 */
[C---:B------:R-:W-:Y:S01]  /*14b30*/  FMUL.FTZ R88, R2.reuse, R88 ;  /* 0x0000005802587220 */ /* 0x040fe20000410000 */
[----:B------:R-:W-:Y:S01]  /*14b40*/  FMUL.FTZ R89, R2, R89 ;  /* 0x0000005902597220 */ /* 0x000fe20000410000 */
[----:B------:R-:W-:Y:S01]  /*14b50*/  LOP3.LUT R15, R14, 0x10000, RZ, 0xfc, !PT ;  /* 0x000100000e0f7812 */ /* 0x000fe200078efcff */
[C---:B------:R-:W-:Y:S01]  /*14b60*/  FMUL.FTZ R92, R2.reuse, R92 ;  /* 0x0000005c025c7220 */ /* 0x040fe20000410000 */
[C---:B------:R-:W-:Y:S01]  /*14b70*/  FMUL.FTZ R93, R2.reuse, R93 ;  /* 0x0000005d025d7220 */ /* 0x040fe20000410000 */
[C---:B------:R-:W-:Y:S01]  /*14b80*/  FMUL.FTZ R96, R2.reuse, R96 ;  /* 0x0000006002607220 */ /* 0x040fe20000410000 */
[----:B------:R-:W-:Y:S01]  /*14b90*/  FMUL.FTZ R97, R2, R97 ;  /* 0x0000006102617220 */ /* 0x000fe20000410000 */
[----:B------:R-:W-:-:S02]  /*14ba0*/  IMAD R14, R208, 0x600, R15 ;  /* 0x00000600d00e7824 */ /* 0x000fc400078e020f */
[C---:B------:R-:W-:Y:S01]  /*14bb0*/  FMUL.FTZ R101, R2.reuse, R101 ;  /* 0x0000006502657220 */ /* 0x040fe20000410000 */
[----:B------:R-:W-:Y:S02]  /*14bc0*/  IMAD.MOV.U32 R15, RZ, RZ, -0x7fffffe0 ;  /* 0x80000020ff0f7424 */ /* 0x000fe400078e00ff */
[----:B------:R-:W-:Y:S01]  /*14bd0*/  FMUL.FTZ R116, R2, R116 ;  /* 0x0000007402747220 */ /* 0x000fe20000410000 */
[C---:B------:R-:W-:Y:S01]  /*14be0*/  VIADD R20, R14.reuse, 0x2 ;  /* 0x000000020e147836 */ /* 0x040fe20000000000 */
[----:B------:R-:W-:Y:S01]  /*14bf0*/  R2UR UR10, R14 ;  /* 0x000000000e0a72ca */ /* 0x000fe200000e0000 */
[C---:B------:R-:W-:Y:S01]  /*14c00*/  FMUL.FTZ R117, R2.reuse, R117 ;  /* 0x0000007502757220 */ /* 0x040fe20000410000 */
[----:B------:R-:W-:Y:S01]  /*14c10*/  R2UR UR11, R15 ;  /* 0x000000000f0b72ca */ /* 0x000fe200000e0000 */
[----:B------:R-:W-:Y:S01]  /*14c20*/  FMUL.FTZ R15, R2, R24 ;  /* 0x00000018020f7220 */ /* 0x000fe20000410000 */
[----:B------:R-:W-:Y:S01]  /*14c30*/  VIADD R24, R14, 0x400 ;  /* 0x000004000e187836 */ /* 0x000fe20000000000 */
[----:B------:R-:W-:Y:S01]  /*14c40*/  LOP3.LUT P1, RZ, R17, 0x1000, RZ, 0xc0, !PT ;  /* 0x0000100011ff7812 */ /* 0x000fe2000782c0ff */
[----:B------:R-:W1:Y:S08]  /*14c50*/  MUFU.TANH R85, R85 ;  /* 0x0000005500557308 */ /* 0x000e700000002400 */
[----:B------:R-:W2:Y:S01]  /*14c60*/  MUFU.TANH R15, R15 ;  /* 0x0000000f000f7308 */ /* 0x000ea20000002400 */
[----:B------:R-:W-:Y:S01]  /*14c70*/  QGMMA.64x128x32.F32.E4M3.E4M3 R120, R204, gdesc[UR8], R120, gsb0 ;  /* 0x01e00008cc787df3 */ /* 0x000fe20008000878 */
[----:B------:R-:W-:Y:S01]  /*14c80*/  R2UR UR10, R20 ;  /* 0x00000000140a72ca */ /* 0x000fe200000e0000 */
[----:B------:R-:W-:Y:S01]  /*14c90*/  VIADD R20, R14, 0x200 ;  /* 0x000002000e147836 */ /* 0x000fe20000000000 */
[----:B------:R-:W-:Y:S01]  /*14ca0*/  R2UR UR11, R21 ;  /* 0x00000000150b72ca */ /* 0x000fe200000e0000 */
[----:B------:R-:W-:Y:S01]  /*14cb0*/  IMAD.MOV.U32 R21, RZ, RZ, -0x7fffffe0 ;  /* 0x80000020ff157424 */ /* 0x000fe200078e00ff */
[----:B0-----:R-:W-:-:S02]  /*14cc0*/  SHF.R.U32.HI R210, RZ, 0x7, R210 ;  /* 0x00000007ffd27819 */ /* 0x001fc400000116d2 */
[----:B------:R-:W0:Y:S08]  /*14cd0*/  MUFU.TANH R88, R88 ;  /* 0x0000005800587308 */ /* 0x000e300000002400 */
[----:B------:R-:W3:Y:S08]  /*14ce0*/  MUFU.TANH R89, R89 ;  /* 0x0000005900597308 */ /* 0x000ef00000002400 */
[----:B------:R-:W4:Y:S08]  /*14cf0*/  MUFU.TANH R92, R92 ;  /* 0x0000005c005c7308 */ /* 0x000f300000002400 */
[----:B------:R-:W0:Y:S08]  /*14d00*/  MUFU.TANH R93, R93 ;  /* 0x0000005d005d7308 */ /* 0x000e300000002400 */
[----:B------:R-:W0:Y:S08]  /*14d10*/  MUFU.TANH R96, R96 ;  /* 0x0000006000607308 */ /* 0x000e300000002400 */
[----:B------:R-:W0:Y:S08]  /*14d20*/  MUFU.TANH R97, R97 ;  /* 0x0000006100617308 */ /* 0x000e300000002400 */
[----:B------:R-:W0:Y:S08]  /*14d30*/  MUFU.TANH R101, R101 ;  /* 0x0000006500657308 */ /* 0x000e300000002400 */
[----:B------:R-:W0:Y:S08]  /*14d40*/  MUFU.TANH R116, R116 ;  /* 0x0000007400747308 */ /* 0x000e300000002400 */
[----:B------:R-:W0:Y:S01]  /*14d50*/  MUFU.TANH R117, R117 ;  /* 0x0000007500757308 */ /* 0x000e220000002400 */
[----:B------:R-:W-:-:S02]  /*14d60*/  WARPGROUP.DEPBAR.LE gsb0, 0x0 ;  /* 0x00008000000079c5 */ /* 0x000fc40000010000 */
        /* <DEDUP_REMOVED lines=10> */
[C---:B------:R-:W-:Y:S01]  /*14e10*/  FMUL.FTZ R20, R2.reuse, R25 ;  /* 0x0000001902147220 */ /* 0x040fe20000410000 */
[----:B------:R-:W-:Y:S01]  /*14e20*/  R2UR UR11, R21 ;  /* 0x00000000150b72ca */ /* 0x000fe200000e0000 */
[----:B------:R-:W-:Y:S02]  /*14e30*/  IMAD.MOV.U32 R25, RZ, RZ, -0x7fffffe0 ;  /* 0x80000020ff197424 */ /* 0x000fe400078e00ff */
        /* <DEDUP_REMOVED lines=78> */
[----:B------:R-:W-:Y:S01]  /*15320*/  R2UR UR10, R24 ;  /* 0x00000000180a72ca */ /* 0x000fe200000e0000 */
[----:B------:R-:W-:Y:S01]  /*15330*/  VIADD R24, R14, 0x402 ;  /* 0x000004020e187836 */ /* 0x000fe20000000000 */
[----:B------:R-:W-:Y:S01]  /*15340*/  R2UR UR11, R25 ;  /* 0x00000000190b72ca */ /* 0x000fe200000e0000 */
[----:B------:R-:W-:Y:S02]  /*15350*/  IMAD.MOV.U32 R25, RZ, RZ, -0x7fffffe0 ;  /* 0x80000020ff197424 */ /* 0x000fe400078e00ff */
        /* <DEDUP_REMOVED lines=23> */
[----:B------:R-:W-:Y:S01]  /*154d0*/  WARPGROUP.ARRIVE ;  /* 0x00000000000079c5 */ /* 0x000fe20000000000 */
[C---:B------:R-:W-:Y:S01]  /*154e0*/  FMUL.FTZ R192, R2.reuse, R81 ;  /* 0x0000005102c07220 */ /* 0x040fe20000410000 */
[C---:B------:R-:W-:Y:S01]  /*154f0*/  FMUL.FTZ R81, R2.reuse, R83 ;  /* 0x0000005302517220 */ /* 0x040fe20000410000 */
[C---:B------:R-:W-:Y:S01]  /*15500*/  FMUL.FTZ R83, R2.reuse, R84 ;  /* 0x0000005402537220 */ /* 0x040fe20000410000 */
[C---:B------:R-:W-:Y:S01]  /*15510*/  FMUL.FTZ R84, R2.reuse, R87 ;  /* 0x0000005702547220 */ /* 0x040fe20000410000 */
[----:B------:R-:W-:Y:S01]  /*15520*/  FMUL.FTZ R87, R2, R91 ;  /* 0x0000005b02577220 */ /* 0x000fe20000410000 */
[----:B------:R-:W-:Y:S01]  /*15530*/  QGMMA.64x128x32.F32.E4M3.E4M3 R120, R188, gdesc[UR8], R120, gsb0 ;  /* 0x01e00008bc787df3 */ /* 0x000fe20008000878 */
[----:B------:R-:W-:Y:S01]  /*15540*/  R2UR UR10, R24 ;  /* 0x00000000180a72ca */ /* 0x000fe200000e0000 */
[C---:B------:R-:W-:Y:S01]  /*15550*/  FMUL.FTZ R91, R2.reuse, R95 ;  /* 0x0000005f025b7220 */ /* 0x040fe20000410000 */
[----:B------:R-:W-:Y:S01]  /*15560*/  R2UR UR11, R25 ;  /* 0x00000000190b72ca */ /* 0x000fe200000e0000 */
        /* <DEDUP_REMOVED lines=8> */
[----:B------:R-:W-:Y:S01]  /*155f0*/  IMAD R118, R3, -0xc0, RZ ;  /* 0xffffff4003767824 */ /* 0x000fe200078e02ff */
[----:B------:R-:W0:Y:S01]  /*15600*/  MUFU.TANH R51, R51 ;  /* 0x0000003300337308 */ /* 0x000e220000002400 */
[----:B------:R-:W-:Y:S01]  /*15610*/  @!P0 IMAD R25, R232, 0x8, R18 ;  /* 0x00000008e8198824 */ /* 0x000fe200078e0212 */
[----:B------:R-:W-:-:S02]  /*15620*/  IADD3 R24, -R210, 0xb, RZ ;  /* 0x0000000bd2187810 */ /* 0x000fc40007ffe1ff */
[----:B------:R-:W-:Y:S01]  /*15630*/  IADD3 R114, R118, 0x1, R212 ;  /* 0x0000000176727810 */ /* 0x000fe20007ffe0d4 */
[----:B------:R-:W-:-:S03]  /*15640*/  @!P0 VIADD R25, R25, 0x28840 ;  /* 0x0002884019198836 */ /* 0x000fc60000000000 */
[----:B------:R-:W0:Y:S01]  /*15650*/  MUFU.TANH R52, R52 ;  /* 0x0000003400347308 */ /* 0x000e220000002400 */
[----:B------:R-:W-:Y:S01]  /*15660*/  IMAD.IADD R114, R114, 0x1, -R213 ;  /* 0x0000000172727824 */ /* 0x000fe200078e0ad5 */
[----:B------:R-:W-:-:S03]  /*15670*/  @!P0 PRMT R25, RZ, 0x654, R25 ;  /* 0x00000654ff198816 */ /* 0x000fc60000000019 */
[----:B------:R-:W-:-:S03]  /*15680*/  IMAD R114, R215, -0x2, R114 ;  /* 0xfffffffed7727824 */ /* 0x000fc600078e0272 */
        /* <DEDUP_REMOVED lines=36> */
[----:B------:R-:W-:-:S07]  /*158d0*/  WARPGROUP.DEPBAR.LE gsb0, 0x0 ;  /* 0x00008000000079c5 */ /* 0x000fce0000010000 */
[----:B------:R-:W0:Y:S01]  /*158e0*/  MUFU.TANH R86, R86 ;  /* 0x0000005600567308 */ /* 0x000e220000002400 */
[----:B------:R0:W-:Y:S06]  /*158f0*/  BAR.ARV R24, 0x100 ;  /* 0x000400180000751d */ /* 0x0001ec0000002000 */
[C---:B------:R-:W-:Y:S01]  /*15900*/  VIADD R187, R114.reuse, UR26 ;  /* 0x0000001a72bb7c36 */ /* 0x040fe20008000000 */
[----:B------:R-:W0:Y:S01]  /*15910*/  MUFU.TANH R87, R87 ;  /* 0x0000005700577308 */ /* 0x000e220000002400 */
[----:B------:R-:W-:Y:S01]  /*15920*/  VIADD R185, R114, UR27 ;  /* 0x0000001b72b97c36 */ /* 0x000fe20008000000 */
[----:B------:R0:W-:Y:S01]  /*15930*/  @!P0 SYNCS.ARRIVE.TRANS64.RED.A1T0 RZ, [R25+URZ], RZ ;  /* 0x000000ff19ff89a7 */ /* 0x0001e2000810043f */
[----:B------:R-:W-:-:S02]  /*15940*/  IMAD R114, R215, -0x2, R118 ;  /* 0xfffffffed7727824 */ /* 0x000fc400078e0276 */
[C---:B------:R-:W-:Y:S02]  /*15950*/  IMAD.IADD R184, R0.reuse, 0x1, R187 ;  /* 0x0000000100b87824 */ /* 0x040fe400078e02bb */
[----:B------:R-:W-:Y:S01]  /*15960*/  IMAD.IADD R119, R0, 0x1, R185 ;  /* 0x0000000100777824 */ /* 0x000fe200078e02b9 */
        /* <DEDUP_REMOVED lines=22> */
[----:B------:R-:W-:Y:S01]  /*15ad0*/  IADD3 R189, R0, R212, -R213 ;  /* 0x000000d400bd7210 */ /* 0x000fe20007ffe8d5 */
[----:B------:R-:W-:Y:S03]  /*15ae0*/  BSSY B0, `(.L_x_1318) ;  /* 0x0000010000007945 */ /* 0x000fe60003800000 */
[----:B------:R-:W-:-:S13]  /*15af0*/  ISETP.GT.AND P1, PT, R189, -0x1, PT ;  /* 0xffffffffbd00780c */ /* 0x000fda0003f24270 */
[----:B------:R-:W-:Y:S05]  /*15b00*/  @P1 BRA `(.L_x_1319) ;  /* 0x0000000000201947 */ /* 0x000fea0003800000 */
[----:B------:R-:W-:Y:S01]  /*15b10*/  IMAD.U32 R186, RZ, RZ, UR4 ;  /* 0x00000004ffba7e24 */ /* 0x000fe2000f8e00ff */
[----:B------:R-:W-:-:S04]  /*15b20*/  LOP3.LUT R189, RZ, R189, RZ, 0x33, !PT ;  /* 0x000000bdffbd7212 */ /* 0x000fc800078e33ff */
[----:B------:R-:W-:-:S13]  /*15b30*/  ISETP.NE.AND P1, PT, R186, 0x1, PT ;  /* 0x00000001ba00780c */ /* 0x000fda0003f25270 */
[----:B0-----:R-:W0:Y:S02]  /*15b40*/  @P1 LDC.64 R24, c[0x0][0x9e8] ;  /* 0x00027a00ff181b82 */ /* 0x001e240000000a00 */
[----:B0-----:R-:W-:-:S05]  /*15b50*/  @P1 IMAD.HI.U32 R24, R189, R24, RZ ;  /* 0x00000018bd181227 */ /* 0x001fca00078e00ff */
[----:B------:R-:W-:-:S04]  /*15b60*/  @P1 SHF.R.U32.HI R189, RZ, R25, R24 ;  /* 0x00000019ffbd1219 */ /* 0x000fc80000011618 */
[----:B------:R-:W-:Y:S01]  /*15b70*/  LOP3.LUT R189, RZ, R189, RZ, 0x33, !PT ;  /* 0x000000bdffbd7212 */ /* 0x000fe200078e33ff */
[----:B------:R-:W-:Y:S06]  /*15b80*/  BRA `(.L_x_1320) ;  /* 0x0000000000147947 */ /* 0x000fec0003800000 */
.L_x_1319:
[----:B------:R-:W-:-:S05]  /*15b90*/  IMAD.U32 R186, RZ, RZ, UR4 ;  /* 0x00000004ffba7e24 */ /* 0x000fca000f8e00ff */
[----:B------:R-:W-:-:S13]  /*15ba0*/  ISETP.NE.AND P1, PT, R186, 0x1, PT ;  /* 0x00000001ba00780c */ /* 0x000fda0003f25270 */
[----:B0-----:R-:W0:Y:S02]  /*15bb0*/  @P1 LDC.64 R24, c[0x0][0x9e8] ;  /* 0x00027a00ff181b82 */ /* 0x001e240000000a00 */
[----:B0-----:R-:W-:-:S05]  /*15bc0*/  @P1 IMAD.HI.U32 R24, R189, R24, RZ ;  /* 0x00000018bd181227 */ /* 0x001fca00078e00ff */
[----:B------:R-:W-:-:S07]  /*15bd0*/  @P1 SHF.R.U32.HI R189, RZ, R25, R24 ;  /* 0x00000019ffbd1219 */ /* 0x000fce0000011618 */
.L_x_1320:
[----:B------:R-:W-:Y:S05]  /*15be0*/  BSYNC B0 ;  /* 0x0000000000007941 */ /* 0x000fea0003800000 */
.L_x_1318:
[----:B------:R-:W-:-:S05]  /*15bf0*/  IMAD R189, R189, R186, R114 ;  /* 0x000000babdbd7224 */ /* 0x000fca00078e0272 */
[----:B------:R-:W-:Y:S02]  /*15c00*/  VIADDMNMX R184, R189, R186, R184, PT ;  /* 0x000000babdb87246 */ /* 0x000fe400038001b8 */
[----:B------:R-:W-:-:S07]  /*15c10*/  VIMNMX R119, R119, R189, !PT ;  /* 0x000000bd77777248 */ /* 0x000fce0007fe0100 */
.L_x_1317:
[C---:B------:R-:W-:Y:S02]  /*15c20*/  ISETP.GE.AND P1, PT, R118.reuse, 0x2, PT ;  /* 0x000000027600780c */ /* 0x040fe40003f26270 */
[----:B------:R-:W-:Y:S02]  /*15c30*/  ISETP.GE.AND P3, PT, R118, 0x9, PT ;  /* 0x000000097600780c */ /* 0x000fe40003f66270 */
[----:B------:R-:W-:Y:S02]  /*15c40*/  ISETP.GT.AND P2, PT, R119, 0x1, !P1 ;  /* 0x000000017700780c */ /* 0x000fe40004f44270 */
[----:B------:R-:W-:Y:S02]  /*15c50*/  LOP3.LUT R16, R16, 0xfffffffd, RZ, 0xc0, !PT ;  /* 0xfffffffd10107812 */ /* 0x000fe400078ec0ff */
[----:B------:R-:W-:Y:S02]  /*15c60*/  ISETP.LT.OR P2, PT, R184, 0x2, P2 ;  /* 0x00000002b800780c */ /* 0x000fe40001741670 */
[----:B------:R-:W-:-:S02]  /*15c70*/  LOP3.LUT R17, R17, 0xfffffdff, RZ, 0xc0, !PT ;  /* 0xfffffdff11117812 */ /* 0x000fc400078ec0ff */
[----:B0-----:R-:W-:Y:S02]  /*15c80*/  FSEL R20, R20, -INF , !P2 ;  /* 0xff80000014147808 */ /* 0x001fe40005000000 */
[----:B------:R-:W-:Y:S02]  /*15c90*/  ISETP.GT.AND P2, PT, R119, 0x8, !P3 ;  /* 0x000000087700780c */ /* 0x000fe40005f44270 */
[----:B------:R-:W-:Y:S02]  /*15ca0*/  @P3 LOP3.LUT R16, R16, 0x2, RZ, 0xfc, !PT ;  /* 0x0000000210103812 */ /* 0x000fe400078efcff */
        /* <DEDUP_REMOVED lines=9> */
[----:B------:R-:W-:Y:S02]  /*15d40*/  LOP3.LUT R16, R16, 0xfffffff7, RZ, 0xc0, !PT ;  /* 0xfffffff710107812 */ /* 0x000fe400078ec0ff */
[----:B------:R-:W-:Y:S02]  /*15d50*/  FSEL R28, R28, -INF , !P2 ;  /* 0xff8000001c1c7808 */ /* 0x000fe40005000000 */
[----:B------:R-:W-:Y:S02]  /*15d60*/  ISETP.GT.AND P2, PT, R119, 0x10, !P3 ;  /* 0x000000107700780c */ /* 0x000fe40005f44270 */
[----:B------:R-:W-:Y:S02]  /*15d70*/  IADD3 R185, R185, 0x8, R0 ;  /* 0x00000008b9b97810 */ /* 0x000fe40007ffe000 */
[----:B------:R-:W-:-:S03]  /*15d80*/  ISETP.LT.OR P2, PT, R184, 0x11, P2 ;  /* 0x00000011b800780c */ /* 0x000fc60001741670 */
[----:B------:R-:W-:Y:S02]  /*15d90*/  @P3 LOP3.LUT R16, R16, 0x8, RZ, 0xfc, !PT ;  /* 0x0000000810103812 */ /* 0x000fe400078efcff */
[----:B------:R-:W-:Y:S02]  /*15da0*/  ISETP.GE.AND P3, PT, R118, 0x12, PT ;  /* 0x000000127600780c */ /* 0x000fe40003f66270 */
[----:B------:R-:W-:Y:S02]  /*15db0*/  LOP3.LUT R16, R16, 0xffffffef, RZ, 0xc0, !PT ;  /* 0xffffffef10107812 */ /* 0x000fe400078ec0ff */
[----:B------:R-:W-:Y:S02]  /*15dc0*/  FSEL R31, R31, -INF , !P2 ;  /* 0xff8000001f1f7808 */ /* 0x000fe40005000000 */
[----:B------:R-:W-:-:S04]  /*15dd0*/  ISETP.GT.AND P2, PT, R119, 0x11, !P3 ;  /* 0x000000117700780c */ /* 0x000fc80005f44270 */
[----:B------:R-:W-:-:S03]  /*15de0*/  ISETP.LT.OR P2, PT, R184, 0x12, P2 ;  /* 0x00000012b800780c */ /* 0x000fc60001741670 */
[----:B------:R-:W-:Y:S02]  /*15df0*/  @P3 LOP3.LUT R16, R16, 0x10, RZ, 0xfc, !PT ;  /* 0x0000001010103812 */ /* 0x000fe400078efcff */
[----:B------:R-:W-:Y:S02]  /*15e00*/  ISETP.GE.AND P3, PT, R118, 0x19, PT ;  /* 0x000000197600780c */ /* 0x000fe40003f66270 */
[----:B------:R-:W-:Y:S02]  /*15e10*/  FSEL R32, R32, -INF , !P2 ;  /* 0xff80000020207808 */ /* 0x000fe40005000000 */
[----:B------:R-:W-:Y:S02]  /*15e20*/  ISETP.GT.AND P2, PT, R119, 0x18, !P3 ;  /* 0x000000187700780c */ /* 0x000fe40005f44270 */
[----:B------:R-:W-:Y:S02]  /*15e30*/  LOP3.LUT R16, R16, 0x7fffffff, RZ, 0xc0, !PT ;  /* 0x7fffffff10107812 */ /* 0x000fe400078ec0ff */
        /* <DEDUP_REMOVED lines=252> */
[----:B------:R-:W-:-:S03]  /*16e00*/  VIADD R119, R224, 0x8 ;  /* 0x00000008e0777836 */ /* 0x000fc60000000000 */
[----:B------:R-:W-:Y:S02]  /*16e10*/  ISETP.NE.AND P6, PT, R118, 0x1, PT ;  /* 0x000000017600780c */ /* 0x000fe40003fc5270 */
[----:B------:R-:W-:-:S11]  /*16e20*/  LOP3.LUT R119, RZ, R119, RZ, 0x33, !PT ;  /* 0x00000077ff777212 */ /* 0x000fd600078e33ff */
[----:B------:R-:W0:Y:S02]  /*16e30*/  @P6 LDC.64 R14, c[0x0][0x9e8] ;  /* 0x00027a00ff0e6b82 */ /* 0x000e240000000a00 */
[----:B0-----:R-:W-:-:S05]  /*16e40*/  @P6 IMAD.HI.U32 R14, R119, R14, RZ ;  /* 0x0000000e770e6227 */ /* 0x001fca00078e00ff */
[----:B------:R-:W-:-:S04]  /*16e50*/  @P6 SHF.R.U32.HI R119, RZ, R15, R14 ;  /* 0x0000000fff776219 */ /* 0x000fc8000001160e */
[----:B------:R-:W-:Y:S01]  /*16e60*/  LOP3.LUT R119, RZ, R119, RZ, 0x33, !PT ;  /* 0x00000077ff777212 */ /* 0x000fe200078e33ff */
[----:B------:R-:W-:Y:S06]  /*16e70*/  BRA `(.L_x_1324) ;  /* 0x0000000000187947 */ /* 0x000fec0003800000 */
.L_x_1323:
[----:B------:R-:W-:Y:S02]  /*16e80*/  IMAD.U32 R118, RZ, RZ, UR4 ;  /* 0x00000004ff767e24 */ /* 0x000fe4000f8e00ff */
[----:B------:R-:W-:-:S03]  /*16e90*/  IMAD.MOV.U32 R119, RZ, RZ, R225 ;  /* 0x000000ffff777224 */ /* 0x000fc600078e00e1 */
[----:B------:R-:W-:-:S13]  /*16ea0*/  ISETP.NE.AND P6, PT, R118, 0x1, PT ;  /* 0x000000017600780c */ /* 0x000fda0003fc5270 */
[----:B------:R-:W0:Y:S02]  /*16eb0*/  @P6 LDC.64 R14, c[0x0][0x9e8] ;  /* 0x00027a00ff0e6b82 */ /* 0x000e240000000a00 */
[----:B0-----:R-:W-:-:S05]  /*16ec0*/  @P6 IMAD.HI.U32 R14, R225, R14, RZ ;  /* 0x0000000ee10e6227 */ /* 0x001fca00078e00ff */
[----:B------:R-:W-:-:S07]  /*16ed0*/  @P6 SHF.R.U32.HI R119, RZ, R15, R14 ;  /* 0x0000000fff776219 */ /* 0x000fce000001160e */
.L_x_1324:
[----:B------:R-:W-:Y:S05]  /*16ee0*/  BSYNC B0 ;  /* 0x0000000000007941 */ /* 0x000fea0003800000 */
.L_x_1322:
[----:B------:R-:W-:-:S05]  /*16ef0*/  IMAD R114, R119, R118, R114 ;  /* 0x0000007677727224 */ /* 0x000fca00078e0272 */
[----:B------:R-:W-:Y:S02]  /*16f00*/  VIADDMNMX R187, R114, R118, R187, PT ;  /* 0x0000007672bb7246 */ /* 0x000fe400038001bb */
[----:B------:R-:W-:-:S07]  /*16f10*/  VIMNMX R185, R185, R114, !PT ;  /* 0x00000072b9b97248 */ /* 0x000fce0007fe0100 */
.L_x_1321:
[----:B------:R-:W-:Y:S01]  /*16f20*/  ISETP.GT.AND P1, PT, R185, 0x1, !P1 ;  /* 0x00000001b900780c */ /* 0x000fe20004f24270 */
[----:B------:R-:W-:Y:S01]  /*16f30*/  UMOV UR28, UR7 ;  /* 0x00000007001c7c82 */ /* 0x000fe20008000000 */
[----:B------:R-:W-:Y:S01]  /*16f40*/  LOP3.LUT P6, RZ, R17, 0x40, RZ, 0xc0, !PT ;  /* 0x0000004011ff7812 */ /* 0x000fe200078cc0ff */
[----:B------:R-:W-:Y:S01]  /*16f50*/  IMAD.U32 R189, RZ, RZ, UR28 ;  /* 0x0000001cffbd7e24 */ /* 0x000fe2000f8e00ff */
        /* <DEDUP_REMOVED lines=138> */
[C---:B------:R-:W-:Y:S02]  /*17800*/  ISETP.LT.OR P1, PT, R187.reuse, 0x52, P1 ;  /* 0x00000052bb00780c */ /* 0x040fe40000f21670 */
[----:B------:R-:W-:Y:S02]  /*17810*/  ISETP.LT.OR P4, PT, R187, 0xb2, P4 ;  /* 0x000000b2bb00780c */ /* 0x000fe40002781670 */
[----:B------:R-:W-:Y:S02]  /*17820*/  FSEL R66, R66, -INF , !P1 ;  /* 0xff80000042427808 */ /* 0x000fe40004800000 */
[----:B------:R-:W-:Y:S02]  /*17830*/  LOP3.LUT P1, RZ, R16, 0x2000000, RZ, 0xc0, !PT ;  /* 0x0200000010ff7812 */ /* 0x000fe4000782c0ff */
[C---:B------:R-:W-:Y:S02]  /*17840*/  ISETP.GT.AND P5, PT, R185.reuse, 0xb8, !P5 ;  /* 0x000000b8b900780c */ /* 0x040fe40006fa4270 */
[----:B------:R-:W-:-:S02]  /*17850*/  ISETP.GT.AND P1, PT, R185, 0x58, !P1 ;  /* 0x00000058b900780c */ /* 0x000fc40004f24270 */
[----:B------:R-:W-:Y:S02]  /*17860*/  FSEL R110, R110, -INF , !P4 ;  /* 0xff8000006e6e7808 */ /* 0x000fe40006000000 */
[C---:B------:R-:W-:Y:S02]  /*17870*/  ISETP.LT.OR P1, PT, R187.reuse, 0x59, P1 ;  /* 0x00000059bb00780c */ /* 0x040fe40000f21670 */
[----:B------:R-:W-:Y:S02]  /*17880*/  ISETP.LT.OR P5, PT, R187, 0xb9, P5 ;  /* 0x000000b9bb00780c */ /* 0x000fe40002fa1670 */
[----:B------:R-:W-:Y:S02]  /*17890*/  FSEL R69, R69, -INF , !P1 ;  /* 0xff80000045457808 */ /* 0x000fe40004800000 */
[----:B------:R-:W-:Y:S02]  /*178a0*/  LOP3.LUT P1, RZ, R16, 0x1000000, RZ, 0xc0, !PT ;  /* 0x0100000010ff7812 */ /* 0x000fe4000782c0ff */
[----:B0-----:R-:W-:-:S02]  /*178b0*/  FMNMX.FTZ R14, R119, R14, !PT ;  /* 0x0000000e770e7209 */ /* 0x001fc40007810000 */
[----:B------:R-:W-:Y:S02]  /*178c0*/  ISETP.GT.AND P1, PT, R185, 0x59, !P1 ;  /* 0x00000059b900780c */ /* 0x000fe40004f24270 */
[----:B------:R-:W-:Y:S01]  /*178d0*/  FSEL R113, R113, -INF , !P5 ;  /* 0xff80000071717808 */ /* 0x000fe20006800000 */
[----:B------:R-:W-:-:S01]  /*178e0*/  FFMA.FTZ R118, R14, R189, -8 ;  /* 0xc10000000e767423 */ /* 0x000fc200000100bd */
[----:B------:R-:W-:Y:S02]  /*178f0*/  ISETP.LT.OR P1, PT, R187, 0x5a, P1 ;  /* 0x0000005abb00780c */ /* 0x000fe40000f21670 */
[----:B------:R-:W-:Y:S02]  /*17900*/  ISETP.NE.AND P3, PT, R237, 0x3, PT ;  /* 0x00000003ed00780c */ /* 0x000fe40003f65270 */
        /* <DEDUP_REMOVED lines=83> */
[----:B------:R-:W-:Y:S02]  /*17e40*/  ISETP.LT.OR P2, PT, R187, 0xba, P2 ;  /* 0x000000babb00780c */ /* 0x000fe40001741670 */
[----:B------:R-:W-:Y:S02]  /*17e50*/  FSEL R118, R118, RZ, P1 ;  /* 0x000000ff76767208 */ /* 0x000fe40000800000 */
[----:B------:R-:W-:-:S03]  /*17e60*/  FSEL R115, R115, -INF , !P2 ;  /* 0xff80000073737808 */ /* 0x000fc60005000000 */
[--C-:B------:R-:W-:Y:S01]  /*17e70*/  FFMA.FTZ R15, R20, UR28, -R118.reuse ;  /* 0x0000001c140f7c23 */ /* 0x100fe20008010876 */
[----:B------:R-:W-:-:S01]  /*17e80*/  FFMA.FTZ R20, R27, UR28, -R118 ;  /* 0x0000001c1b147c23 */ /* 0x000fc20008010876 */
[--C-:B------:R-:W-:Y:S01]  /*17e90*/  FFMA.FTZ R21, R28, UR28, -R118.reuse ;  /* 0x0000001c1c157c23 */ /* 0x100fe20008010876 */
[----:B------:R-:W-:-:S01]  /*17ea0*/  FFMA.FTZ R27, R35, UR28, -R118 ;  /* 0x0000001c231b7c23 */ /* 0x000fc20008010876 */
        /* <DEDUP_REMOVED lines=25> */
[----:B------:R-:W-:Y:S01]  /*18040*/  MUFU.EX2 R184, R184 ;  /* 0x000000b800b87308 */ /* 0x000fe20000000800 */
[----:B0-----:R-:W-:-:S01]  /*18050*/  FFMA.FTZ R119, R59, UR28, -R118 ;  /* 0x0000001c3b777c23 */ /* 0x001fc20008010876 */
[----:B------:R-:W-:Y:S01]  /*18060*/  FMNMX.FTZ R47, R37, R52, !PT ;  /* 0x00000034252f7209 */ /* 0x000fe20007810000 */
[----:B------:R-:W-:-:S01]  /*18070*/  FFMA.FTZ R108, R108, UR28, -R118 ;  /* 0x0000001c6c6c7c23 */ /* 0x000fc20008010876 */
[----:B------:R-:W-:-:S02]  /*18080*/  FFMA.FTZ R112, R112, UR28, -R118 ;  /* 0x0000001c70707c23 */ /* 0x000fc40008010876 */
[----:B------:R-:W-:Y:S02]  /*18090*/  FMNMX.FTZ R52, R38, R47, !PT ;  /* 0x0000002f26347209 */ /* 0x000fe40007810000 */
[----:B------:R0:W-:Y:S02]  /*180a0*/  MUFU.EX2 R47, R186 ;  /* 0x000000ba002f7308 */ /* 0x0001e40000000800 */
[----:B------:R-:W-:Y:S01]  /*180b0*/  FMNMX.FTZ R51, R41, R52, !PT ;  /* 0x0000003429337209 */ /* 0x000fe20007810000 */
[----:B------:R-:W-:-:S03]  /*180c0*/  FFMA.FTZ R52, R56, UR28, -R118 ;  /* 0x0000001c38347c23 */ /* 0x000fc60008010876 */
[----:B------:R-:W-:Y:S02]  /*180d0*/  FMNMX.FTZ R56, R42, R51, !PT ;  /* 0x000000332a387209 */ /* 0x000fe40007810000 */
[----:B------:R-:W-:Y:S01]  /*180e0*/  MUFU.EX2 R15, R15 ;  /* 0x0000000f000f7308 */ /* 0x000fe20000000800 */
[----:B0-----:R-:W-:-:S01]  /*180f0*/  FFMA.FTZ R186, R63, UR28, -R118 ;  /* 0x0000001c3fba7c23 */ /* 0x001fc20008010876 */
[----:B------:R-:W-:-:S04]  /*18100*/  FMNMX.FTZ R51, R45, R56, !PT ;  /* 0x000000382d337209 */ /* 0x000fc80007810000 */
        /* <DEDUP_REMOVED lines=32> */
[----:B------:R0:W-:Y:S02]  /*18310*/  MUFU.EX2 R67, R119 ;  /* 0x0000007700437308 */ /* 0x0001e40000000800 */
[----:B------:R-:W-:-:S04]  /*18320*/  FMNMX.FTZ R72, R80, R71, !PT ;  /* 0x0000004750487209 */ /* 0x000fc80007810000 */
[----:B------:R-:W-:Y:S02]  /*18330*/  FMNMX.FTZ R71, R81, R72, !PT ;  /* 0x0000004851477209 */ /* 0x000fe40007810000 */
[----:B------:R1:W-:Y:S01]  /*18340*/  MUFU.EX2 R72, R188 ;  /* 0x000000bc00487308 */ /* 0x0003e20000000800 */
[----:B0-----:R-:W-:-:S01]  /*18350*/  FFMA.FTZ R119, R88, UR28, -R118 ;  /* 0x0000001c58777c23 */ /* 0x001fc20008010876 */
[----:B------:R-:W-:-:S04]  /*18360*/  FMNMX.FTZ R71, R82, R71, !PT ;  /* 0x0000004752477209 */ /* 0x000fc80007810000 */
        /* <DEDUP_REMOVED lines=15> */
[----:B------:R-:W-:Y:S01]  /*18460*/  FMNMX.FTZ R83, R103, R88, !PT ;  /* 0x0000005867537209 */ /* 0x000fe20007810000 */
[--C-:B------:R-:W-:Y:S01]  /*18470*/  FFMA.FTZ R88, R89, UR28, -R118.reuse ;  /* 0x0000001c59587c23 */ /* 0x100fe20008010876 */
[----:B------:R-:W-:-:S02]  /*18480*/  FFMA.FTZ R89, R92, UR28, -R118 ;  /* 0x0000001c5c597c23 */ /* 0x000fc40008010876 */
[----:B-1----:R-:W-:Y:S02]  /*18490*/  FMNMX.FTZ R188, R104, R83, !PT ;  /* 0x0000005368bc7209 */ /* 0x002fe40007810000 */
[----:B------:R-:W-:Y:S02]  /*184a0*/  MUFU.EX2 R36, R36 ;  /* 0x0000002400247308 */ /* 0x000fe40000000800 */
[----:B------:R-:W-:-:S04]  /*184b0*/  FMNMX.FTZ R83, R105, R188, !PT ;  /* 0x000000bc69537209 */ /* 0x000fc80007810000 */
[----:B------:R-:W-:Y:S02]  /*184c0*/  FMNMX.FTZ R92, R106, R83, !PT ;  /* 0x000000536a5c7209 */ /* 0x000fe40007810000 */
[----:B------:R1:W-:Y:S02]  /*184d0*/  MUFU.EX2 R83, R89 ;  /* 0x0000005900537308 */ /* 0x0003e40000000800 */
[----:B0-----:R-:W-:Y:S01]  /*184e0*/  FMNMX.FTZ R85, R109, R92, !PT ;  /* 0x0000005c6d557209 */ /* 0x001fe20007810000 */
[--C-:B------:R-:W-:Y:S01]  /*184f0*/  FFMA.FTZ R92, R93, UR28, -R118.reuse ;  /* 0x0000001c5d5c7c23 */ /* 0x100fe20008010876 */
[----:B------:R-:W-:-:S02]  /*18500*/  FFMA.FTZ R93, R24, UR28, -R118 ;  /* 0x0000001c185d7c23 */ /* 0x000fc40008010876 */
[----:B------:R-:W-:Y:S01]  /*18510*/  FMNMX.FTZ R188, R110, R85, !PT ;  /* 0x000000556ebc7209 */ /* 0x000fe20007810000 */
[----:B------:R-:W-:-:S01]  /*18520*/  FFMA.FTZ R85, R96, UR28, -R118 ;  /* 0x0000001c60557c23 */ /* 0x000fc20008010876 */
[--C-:B------:R-:W-:Y:S01]  /*18530*/  FFMA.FTZ R96, R97, UR28, -R118.reuse ;  /* 0x0000001c61607c23 */ /* 0x100fe20008010876 */
[----:B------:R-:W-:-:S01]  /*18540*/  FFMA.FTZ R97, R107, UR28, -R118 ;  /* 0x0000001c6b617c23 */ /* 0x000fc20008010876 */
[----:B------:R-:W-:Y:S01]  /*18550*/  FMNMX.FTZ R188, R113, R188, !PT ;  /* 0x000000bc71bc7209 */ /* 0x000fe20007810000 */
[----:B-1----:R-:W-:-:S01]  /*18560*/  FFMA.FTZ R89, R99, UR28, -R118 ;  /* 0x0000001c63597c23 */ /* 0x002fc20008010876 */
[--C-:B------:R-:W-:Y:S01]  /*18570*/  FFMA.FTZ R99, R111, UR28, -R118.reuse ;  /* 0x0000001c6f637c23 */ /* 0x100fe20008010876 */
[----:B------:R-:W-:Y:S01]  /*18580*/  FSEL R111, R14, RZ, P1 ;  /* 0x000000ff0e6f7208 */ /* 0x000fe20000800000 */
[----:B------:R-:W-:Y:S01]  /*18590*/  MUFU.EX2 R35, R35 ;  /* 0x0000002300237308 */ /* 0x000fe20000000800 */
[----:B------:R-:W-:Y:S01]  /*185a0*/  FMNMX.FTZ R119, R115, R188, !PT ;  /* 0x000000bc73777209 */ /* 0x000fe20007810000 */
[--C-:B------:R-:W-:Y:S01]  /*185b0*/  FFMA.FTZ R188, R101, UR28, -R118.reuse ;  /* 0x0000001c65bc7c23 */ /* 0x100fe20008010876 */
[----:B------:R-:W-:-:S01]  /*185c0*/  FFMA.FTZ R101, R116, UR28, -R118 ;  /* 0x0000001c74657c23 */ /* 0x000fc20008010876 */
[----:B------:R-:W-:Y:S01]  /*185d0*/  FFMA.FTZ R116, R117, UR28, -R118 ;  /* 0x0000001c75747c23 */ /* 0x000fe20008010876 */
[----:B------:R-:W-:Y:S01]  /*185e0*/  IMAD.U32 R117, RZ, RZ, UR28 ;  /* 0x0000001cff757e24 */ /* 0x000fe2000f8e00ff */
[----:B------:R-:W0:Y:S01]  /*185f0*/  SHFL.BFLY PT, R190, R119, 0x2, 0x1f ;  /* 0x0c401f0077be7f89 */ /* 0x000e2200000e0000 */
[----:B------:R-:W-:-:S01]  /*18600*/  FADD.FTZ R111, -R111, R226 ;  /* 0x000000e26f6f7221 */ /* 0x000fc20000010100 */
        /* <DEDUP_REMOVED lines=9> */
[----:B0-----:R-:W-:Y:S01]  /*186a0*/  FMNMX.FTZ R24, R190, R107, !PT ;  /* 0x0000006bbe187209 */ /* 0x001fe20007810000 */
[----:B------:R-:W-:-:S03]  /*186b0*/  FMUL.FTZ R107, R111, UR28 ;  /* 0x0000001c6f6b7c20 */ /* 0x000fc60008410000 */
[C---:B------:R-:W-:Y:S01]  /*186c0*/  FSETP.NEU.FTZ.AND P1, PT, R24.reuse, -INF , PT ;  /* 0xff8000001800780b */ /* 0x040fe20003f3d000 */
[----:B------:R-:W-:-:S02]  /*186d0*/  FFMA.FTZ R117, R24, R117, -8 ;  /* 0xc100000018757423 */ /* 0x000fc40000010075 */
[----:B------:R-:W-:Y:S03]  /*186e0*/  MUFU.EX2 R64, R64 ;  /* 0x0000004000407308 */ /* 0x000fe60000000800 */
[----:B------:R-:W-:-:S05]  /*186f0*/  FSEL R111, R117, RZ, P1 ;  /* 0x000000ff756f7208 */ /* 0x000fca0000800000 */
[----:B------:R-:W0:Y:S01]  /*18700*/  MUFU.EX2 R107, R107 ;  /* 0x0000006b006b7308 */ /* 0x000e220000000800 */
[----:B------:R-:W-:-:S01]  /*18710*/  FFMA.FTZ R117, R114, UR28, -R111 ;  /* 0x0000001c72757c23 */ /* 0x000fc2000801086f */
[----:B------:R-:W-:Y:S01]  /*18720*/  FSEL R114, R24, RZ, P1 ;  /* 0x000000ff18727208 */ /* 0x000fe20000800000 */
[----:B------:R-:W-:-:S01]  /*18730*/  FFMA.FTZ R26, R26, UR28, -R111 ;  /* 0x0000001c1a1a7c23 */ /* 0x000fc2000801086f */
[--C-:B------:R-:W-:Y:S01]  /*18740*/  FFMA.FTZ R29, R29, UR28, -R111.reuse ;  /* 0x0000001c1d1d7c23 */ /* 0x100fe2000801086f */
[----:B------:R-:W-:-:S01]  /*18750*/  FFMA.FTZ R30, R30, UR28, -R111 ;  /* 0x0000001c1e1e7c23 */ /* 0x000fc2000801086f */
[----:B------:R-:W-:Y:S01]  /*18760*/  FFMA.FTZ R33, R33, UR28, -R111 ;  /* 0x0000001c21217c23 */ /* 0x000fe2000801086f */
[----:B------:R-:W-:-:S01]  /*18770*/  FADD.FTZ R114, -R114, R227 ;  /* 0x000000e372727221 */ /* 0x000fc20000010100 */
[----:B------:R-:W-:Y:S01]  /*18780*/  MUFU.EX2 R117, R117 ;  /* 0x0000007500757308 */ /* 0x000fe20000000800 */
[----:B------:R-:W-:-:S01]  /*18790*/  FFMA.FTZ R34, R34, UR28, -R111 ;  /* 0x0000001c22227c23 */ /* 0x000fc2000801086f */
[--C-:B------:R-:W-:Y:S01]  /*187a0*/  FFMA.FTZ R37, R37, UR28, -R111.reuse ;  /* 0x0000001c25257c23 */ /* 0x100fe2000801086f */
[----:B------:R-:W-:Y:S01]  /*187b0*/  FMUL.FTZ R114, R114, UR28 ;  /* 0x0000001c72727c20 */ /* 0x000fe20008410000 */
[--C-:B------:R-:W-:Y:S01]  /*187c0*/  FFMA.FTZ R38, R38, UR28, -R111.reuse ;  /* 0x0000001c26267c23 */ /* 0x100fe2000801086f */
[----:B------:R-:W-:-:S01]  /*187d0*/  FFMA.FTZ R41, R41, UR28, -R111 ;  /* 0x0000001c29297c23 */ /* 0x000fc2000801086f */
[--C-:B------:R-:W-:Y:S01]  /*187e0*/  FFMA.FTZ R42, R42, UR28, -R111.reuse ;  /* 0x0000001c2a2a7c23 */ /* 0x100fe2000801086f */
[----:B------:R-:W-:-:S01]  /*187f0*/  FFMA.FTZ R45, R45, UR28, -R111 ;  /* 0x0000001c2d2d7c23 */ /* 0x000fc2000801086f */
[----:B------:R-:W-:Y:S01]  /*18800*/  MUFU.EX2 R26, R26 ;  /* 0x0000001a001a7308 */ /* 0x000fe20000000800 */
[----:B0-----:R-:W-:-:S01]  /*18810*/  FFMA.FTZ R118, R107, R5, R184 ;  /* 0x000000056b767223 */ /* 0x001fc200000100b8 */
[--C-:B------:R-:W-:Y:S01]  /*18820*/  FFMA.FTZ R46, R46, UR28, -R111.reuse ;  /* 0x0000001c2e2e7c23 */ /* 0x100fe2000801086f */
[----:B------:R-:W-:-:S01]  /*18830*/  FFMA.FTZ R49, R49, UR28, -R111 ;  /* 0x0000001c31317c23 */ /* 0x000fc2000801086f */
[----:B------:R-:W-:Y:S01]  /*18840*/  FFMA.FTZ R50, R50, UR28, -R111 ;  /* 0x0000001c32327c23 */ /* 0x000fe2000801086f */
[----:B------:R-:W-:-:S01]  /*18850*/  FADD.FTZ R119, R15, R118 ;  /* 0x000000760f777221 */ /* 0x000fc20000010000 */
[--C-:B------:R-:W-:Y:S01]  /*18860*/  FFMA.FTZ R53, R53, UR28, -R111.reuse ;  /* 0x0000001c35357c23 */ /* 0x100fe2000801086f */
[----:B------:R-:W-:-:S01]  /*18870*/  FFMA.FTZ R54, R54, UR28, -R111 ;  /* 0x0000001c36367c23 */ /* 0x000fc2000801086f */
[----:B------:R-:W0:Y:S01]  /*18880*/  MUFU.EX2 R114, R114 ;  /* 0x0000007200727308 */ /* 0x000e220000000800 */
[----:B------:R-:W-:-:S01]  /*18890*/  FADD.FTZ R118, R20, R119 ;  /* 0x0000007714767221 */ /* 0x000fc20000010000 */
[--C-:B------:R-:W-:Y:S01]  /*188a0*/  FFMA.FTZ R57, R57, UR28, -R111.reuse ;  /* 0x0000001c39397c23 */ /* 0x100fe2000801086f */
[----:B------:R-:W-:-:S01]  /*188b0*/  FFMA.FTZ R58, R58, UR28, -R111 ;  /* 0x0000001c3a3a7c23 */ /* 0x000fc2000801086f */
[----:B------:R-:W-:Y:S01]  /*188c0*/  FFMA.FTZ R61, R61, UR28, -R111 ;  /* 0x0000001c3d3d7c23 */ /* 0x000fe2000801086f */
[----:B------:R-:W-:-:S01]  /*188d0*/  FADD.FTZ R118, R21, R118 ;  /* 0x0000007615767221 */ /* 0x000fc20000010000 */
        /* <DEDUP_REMOVED lines=19> */
[----:B-1----:R-:W-:-:S01]  /*18a10*/  FADD.FTZ R5, R29, R4 ;  /* 0x000000041d057221 */ /* 0x002fc20000010000 */
[----:B------:R-:W-:-:S06]  /*18a20*/  FFMA.FTZ R95, R95, UR28, -R111 ;  /* 0x0000001c5f5f7c23 */ /* 0x000fcc000801086f */
[----:B------:R-:W1:Y:S01]  /*18a30*/  MUFU.EX2 R34, R34 ;  /* 0x0000002200227308 */ /* 0x000e620000000800 */
[----:B--2---:R-:W-:-:S01]  /*18a40*/  FADD.FTZ R4, R30, R5 ;  /* 0x000000051e047221 */ /* 0x004fc20000010000 */
[----:B------:R-:W-:-:S06]  /*18a50*/  FADD.FTZ R5, R25, R118 ;  /* 0x0000007619057221 */ /* 0x000fcc0000010000 */
        /* <DEDUP_REMOVED lines=22> */
[--C-:B------:R-:W-:Y:S01]  /*18bc0*/  FFMA.FTZ R119, R84, UR28, -R111.reuse ;  /* 0x0000001c54777c23 */ /* 0x100fe2000801086f */
[----:B------:R-:W-:-:S01]  /*18bd0*/  FFMA.FTZ R84, R86, UR28, -R111 ;  /* 0x0000001c56547c23 */ /* 0x000fc2000801086f */
[----:B------:R-:W-:-:S04]  /*18be0*/  FADD.FTZ R4, R48, R5 ;  /* 0x0000000530047221 */ /* 0x000fc80000010000 */
        /* <DEDUP_REMOVED lines=18> */
[----:B------:R-:W-:Y:S01]  /*18d10*/  FFMA.FTZ R86, R90, UR28, -R111 ;  /* 0x0000001c5a567c23 */ /* 0x000fe2000801086f */
[----:B------:R-:W-:-:S05]  /*18d20*/  FADD.FTZ R5, R63, R4 ;  /* 0x000000043f057221 */ /* 0x000fca0000010000 */
        /* <DEDUP_REMOVED lines=17> */
[----:B------:R-:W-:-:S06]  /*18e40*/  FFMA.FTZ R94, R98, UR28, -R111 ;  /* 0x0000001c625e7c23 */ /* 0x000fcc000801086f */
        /* <DEDUP_REMOVED lines=8> */
[----:B-1----:R-:W-:-:S01]  /*18ed0*/  FADD.FTZ R98, R74, R185 ;  /* 0x000000b94a627221 */ /* 0x002fc20000010000 */
[----:B------:R-:W-:Y:S01]  /*18ee0*/  FADD.FTZ R4, R72, R5 ;  /* 0x0000000548047221 */ /* 0x000fe20000010000 */
[----:B------:R-:W-:-:S05]  /*18ef0*/  FFMA.FTZ R185, R100, UR28, -R111 ;  /* 0x0000001c64b97c23 */ /* 0x000fca000801086f */
[----:B------:R-:W1:Y:S01]  /*18f00*/  MUFU.EX2 R71, R189 ;  /* 0x000000bd00477308 */ /* 0x000e620000000800 */
[----:B--2---:R-:W-:-:S01]  /*18f10*/  FADD.FTZ R187, R77, R98 ;  /* 0x000000624dbb7221 */ /* 0x004fc20000010000 */
[--C-:B------:R-:W-:Y:S01]  /*18f20*/  FFMA.FTZ R98, R103, UR28, -R111.reuse ;  /* 0x0000001c67627c23 */ /* 0x100fe2000801086f */
[----:B------:R-:W-:-:S05]  /*18f30*/  FFMA.FTZ R103, R104, UR28, -R111 ;  /* 0x0000001c68677c23 */ /* 0x000fca000801086f */
        /* <DEDUP_REMOVED lines=12> */
[----:B------:R-:W-:-:S03]  /*19000*/  FFMA.FTZ R100, R105, UR28, -R111 ;  /* 0x0000001c69647c23 */ /* 0x000fc6000801086f */
[----:B------:R-:W-:-:S03]  /*19010*/  FADD.FTZ R104, R186, R187 ;  /* 0x000000bbba687221 */ /* 0x000fc60000010000 */
[----:B------:R-:W2:Y:S01]  /*19020*/  MUFU.EX2 R84, R84 ;  /* 0x0000005400547308 */ /* 0x000ea20000000800 */
[----:B0-----:R-:W-:-:S01]  /*19030*/  FADD.FTZ R4, R82, R5 ;  /* 0x0000000552047221 */ /* 0x001fc20000010000 */
[----:B------:R-:W-:-:S06]  /*19040*/  FADD.FTZ R105, R79, R104 ;  /* 0x000000684f697221 */ /* 0x000fcc0000010000 */
[----:B------:R-:W0:Y:S01]  /*19050*/  MUFU.EX2 R88, R88 ;  /* 0x0000005800587308 */ /* 0x000e220000000800 */
[----:B-1----:R-:W-:-:S07]  /*19060*/  FADD.FTZ R5, R119, R4 ;  /* 0x0000000477057221 */ /* 0x002fce0000010000 */
[----:B------:R-:W1:Y:S01]  /*19070*/  MUFU.EX2 R87, R87 ;  /* 0x0000005700577308 */ /* 0x000e620000000800 */
[----:B--2---:R-:W-:-:S07]  /*19080*/  FADD.FTZ R4, R84, R5 ;  /* 0x0000000554047221 */ /* 0x004fce0000010000 */
[----:B------:R-:W2:Y:S01]  /*19090*/  MUFU.EX2 R86, R86 ;  /* 0x0000005600567308 */ /* 0x000ea20000000800 */
[----:B0-----:R-:W-:-:S01]  /*190a0*/  FADD.FTZ R104, R88, R105 ;  /* 0x0000006958687221 */ /* 0x001fc20000010000 */
[----:B------:R-:W-:-:S03]  /*190b0*/  FFMA.FTZ R105, R106, UR28, -R111 ;  /* 0x0000001c6a697c23 */ /* 0x000fc6000801086f */
[----:B------:R-:W-:Y:S01]  /*190c0*/  FADD.FTZ R187, R83, R104 ;  /* 0x0000006853bb7221 */ /* 0x000fe20000010000 */
[----:B------:R-:W-:-:S02]  /*190d0*/  FFMA.FTZ R104, R109, UR28, -R111 ;  /* 0x0000001c6d687c23 */ /* 0x000fc4000801086f */
        /* <DEDUP_REMOVED lines=14> */
[----:B------:R-:W-:-:S06]  /*191c0*/  FFMA.FTZ R109, R110, UR28, -R111 ;  /* 0x0000001c6e6d7c23 */ /* 0x000fcc000801086f */
[----:B------:R-:W1:Y:S01]  /*191d0*/  MUFU.EX2 R94, R94 ;  /* 0x0000005e005e7308 */ /* 0x000e620000000800 */
[----:B--2---:R-:W-:-:S07]  /*191e0*/  FADD.FTZ R5, R95, R4 ;  /* 0x000000045f057221 */ /* 0x004fce0000010000 */
[----:B------:R-:W2:Y:S01]  /*191f0*/  MUFU.EX2 R188, R188 ;  /* 0x000000bc00bc7308 */ /* 0x000ea20000000800 */
[----:B0-----:R-:W-:-:S01]  /*19200*/  FADD.FTZ R187, R89, R106 ;  /* 0x0000006a59bb7221 */ /* 0x001fc20000010000 */
[--C-:B------:R-:W-:Y:S01]  /*19210*/  FFMA.FTZ R106, R113, UR28, -R111.reuse ;  /* 0x0000001c716a7c23 */ /* 0x100fe2000801086f */
[----:B------:R-:W-:-:S05]  /*19220*/  FFMA.FTZ R111, R115, UR28, -R111 ;  /* 0x0000001c736f7c23 */ /* 0x000fca000801086f */
        /* <DEDUP_REMOVED lines=34> */
[----:B0-----:R-:W-:-:S03]  /*19450*/  FADD.FTZ R5, R116, R113 ;  /* 0x0000007174057221 */ /* 0x001fc60000010000 */
[----:B-1----:R-:W-:Y:S01]  /*19460*/  FADD.FTZ R4, R111, R4 ;  /* 0x000000046f047221 */ /* 0x002fe20000010000 */
[----:B------:R-:W-:Y:S06]  /*19470*/  @!P3 BRA `(.L_x_1325) ;  /* 0x000000000004b947 */ /* 0x000fec0003800000 */
[----:B------:R-:W-:Y:S01]  /*19480*/  BPT.TRAP 0x1 ;  /* 0x000000040000795c */ /* 0x000fe20000300000 */
.L_x_1325:
[----:B------:R-:W-:Y:S01]  /*19490*/  F2FP.SATFINITE.E4M3.F32.PACK_AB_MERGE_C R20, R21, R20, RZ ;  /* 0x000000141514723e */ /* 0x000fe200048070ff */
[----:B------:R-:W-:Y:S01]  /*194a0*/  FMUL.FTZ R120, R120, R107 ;  /* 0x0000006b78787220 */ /* 0x000fe20000410000 */
[----:B------:R-:W-:Y:S01]  /*194b0*/  ISETP.GT.AND P1, PT, R3, R217, PT ;  /* 0x000000d90300720c */ /* 0x000fe20003f24270 */
[----:B------:R-:W-:Y:S01]  /*194c0*/  FMUL.FTZ R121, R121, R107 ;  /* 0x0000006b79797220 */ /* 0x000fe20000410000 */
[----:B------:R-:W-:Y:S01]  /*194d0*/  F2FP.SATFINITE.E4M3.F32.PACK_AB_MERGE_C R204, R15, R184, R20 ;  /* 0x000000b80fcc723e */ /* 0x000fe20004807014 */
[----:B------:R-:W-:Y:S01]  /*194e0*/  IMAD R15, R208, 0x8, R18 ;  /* 0x00000008d00f7824 */ /* 0x000fe200078e0212 */
[----:B------:R-:W-:Y:S01]  /*194f0*/  F2FP.SATFINITE.E4M3.F32.PACK_AB_MERGE_C R29, R30, R29, RZ ;  /* 0x0000001d1e1d723e */ /* 0x000fe200048070ff */
[----:B------:R-:W-:Y:S01]  /*19500*/  IMAD.U32 R20, RZ, RZ, UR40 ;  /* 0x00000028ff147e24 */ /* 0x000fe2000f8e00ff */
        /* <DEDUP_REMOVED lines=115> */
[----:B0-----:R-:W-:Y:S06]  /*19c40*/  @P1 BRA `(.L_x_1326) ;  /* 0xffffffa800741947 */ /* 0x001fec000383ffff */
[----:B------:R-:W-:Y:S02]  /*19c50*/  IMAD.MOV.U32 R227, RZ, RZ, R24 ;  /* 0x000000ffffe37224 */ /* 0x000fe400078e0018 */
[----:B------:R-:W-:Y:S02]  /*19c60*/  IMAD.MOV.U32 R226, RZ, RZ, R14 ;  /* 0x000000ffffe27224 */ /* 0x000fe400078e000e */
[----:B------:R-:W-:Y:S02]  /*19c70*/  IMAD.MOV.U32 R208, RZ, RZ, R232 ;  /* 0x000000ffffd07224 */ /* 0x000fe400078e00e8 */
[----:B------:R-:W-:-:S07]  /*19c80*/  IMAD.MOV.U32 R210, RZ, RZ, R233 ;  /* 0x000000ffffd27224 */ /* 0x000fce00078e00e9 */
.L_x_1307:
[----:B------:R-:W0:Y:S01]  /*19c90*/  LDC R233, c[0x0][0x9e4] ;  /* 0x00027900ffe97b82 */ /* 0x000e220000000800 */
[----:B------:R-:W-:Y:S01]  /*19ca0*/  ULDC UR8, c[0x0][0x9dc] ;  /* 0x0002770000087ab9 */ /* 0x000fe20000000800 */
[----:B------:R-:W-:Y:S01]  /*19cb0*/  LOP3.LUT R17, R17, 0xffffefff, RZ, 0xc0, !PT ;  /* 0xffffefff11117812 */ /* 0x000fe200078ec0ff */
[----:B------:R-:W-:Y:S01]  /*19cc0*/  VIADD R14, R222, -UR8 ;  /* 0x80000008de0e7c36 */ /* 0x000fe20008000000 */
[----:B0-----:R-:W-:-:S13]  /*19cd0*/  ISETP.GE.AND P1, PT, R233, 0x1, PT ;  /* 0x00000001e900780c */ /* 0x001fda0003f26270 */
[----:B------:R-:W-:Y:S01]  /*19ce0*/  @P1 LOP3.LUT R17, R17, 0x1000, RZ, 0xfc, !PT ;  /* 0x0000100011111812 */ /* 0x000fe200078efcff */
        /* <DEDUP_REMOVED lines=11> */
.L_x_1329:
[----:B------:R-:W-:-:S13]  /*19da0*/  ISETP.NE.AND P1, PT, R233, 0x1, PT ;  /* 0x00000001e900780c */ /* 0x000fda0003f25270 */
[----:B------:R-:W0:Y:S02]  /*19db0*/  @P1 LDC.64 R20, c[0x0][0x9e8] ;  /* 0x00027a00ff141b82 */ /* 0x000e240000000a00 */
[----:B0-----:R-:W-:-:S05]  /*19dc0*/  @P1 IMAD.HI.U32 R20, R222, R20, RZ ;  /* 0x00000014de141227 */ /* 0x001fca00078e00ff */
[----:B------:R-:W-:-:S07]  /*19dd0*/  @P1 SHF.R.U32.HI R222, RZ, R21, R20 ;  /* 0x00000015ffde1219 */ /* 0x000fce0000011614 */
.L_x_1330:
[----:B------:R-:W-:Y:S05]  /*19de0*/  BSYNC B0 ;  /* 0x0000000000007941 */ /* 0x000fea0003800000 */
.L_x_1328:
[----:B------:R-:W-:-:S05]  /*19df0*/  IMAD R15, R222, R233, RZ ;  /* 0x000000e9de0f7224 */ /* 0x000fca00078e02ff */
[----:B------:R-:W-:-:S07]  /*19e00*/  VIMNMX R14, R14, R15, !PT ;  /* 0x0000000f0e0e7248 */ /* 0x000fce0007fe0100 */
.L_x_1327:
        /* <DEDUP_REMOVED lines=9> */
[----:B------:R-:W-:Y:S02]  /*19ea0*/  IMAD.MOV.U32 R232, RZ, RZ, R210 ;  /* 0x000000ffffe87224 */ /* 0x000fe400078e00d2 */
[----:B------:R-:W-:-:S07]  /*19eb0*/  IMAD.MOV.U32 R225, RZ, RZ, R208 ;  /* 0x000000ffffe17224 */ /* 0x000fce00078e00d0 */
.L_x_1342:
        /* <DEDUP_REMOVED lines=11> */
.L_x_1333:
[----:B------:R-:W-:Y:S01]  /*19f70*/  IMAD R14, R208, 0x8, R18 ;  /* 0x00000008d00e7824 */ /* 0x000fe200078e0212 */
[----:B------:R-:W-:-:S04]  /*19f80*/  SHF.L.U32 R15, R210, 0x1f, RZ ;  /* 0x0000001fd20f7819 */ /* 0x000fc800000006ff */
[----:B------:R0:W1:Y:S01]  /*19f90*/  SYNCS.PHASECHK.TRANS64.TRYWAIT P2, [R14+URZ+0x28830], R15 ;  /* 0x0288300f0e0075a7 */ /* 0x000062000804017f */
[----:B------:R-:W-:Y:S05]  /*19fa0*/  @!P3 BRA `(.L_x_1334) ;  /* 0x000000000004b947 */ /* 0x000fea0003800000 */
[----:B------:R-:W-:Y:S01]  /*19fb0*/  BPT.TRAP 0x1 ;  /* 0x000000040000795c */ /* 0x000fe20000300000 */
.L_x_1334:
[----:B------:R-:W-:Y:S04]  /*19fc0*/  BSSY B0, `(.L_x_1332) ;  /* 0x0000004000007945 */ /* 0x000fe80003800000 */
[----:B-1----:R-:W-:Y:S05]  /*19fd0*/  @P2 BRA `(.L_x_1335) ;  /* 0x0000000000082947 */ /* 0x002fea0003800000 */
[----:B------:R-:W1:Y:S02]  /*19fe0*/  SYNCS.PHASECHK.TRANS64.TRYWAIT P2, [R14+URZ+0x28830], R15 ;  /* 0x0288300f0e0075a7 */ /* 0x000e64000804017f */
[----:B-1----:R-:W-:Y:S05]  /*19ff0*/  @!P2 BRA `(.L_x_1336) ;  /* 0x00000130006ca947 */ /* 0x002fea0003800000 */
.L_x_1335:
[----:B------:R-:W-:Y:S05]  /*1a000*/  BSYNC B0 ;  /* 0x0000000000007941 */ /* 0x000fea0003800000 */
.L_x_1332:
[----:B------:R-:W2:Y:S01]  /*1a010*/  S2R R20, SR_TID.X ;  /* 0x0000000000147919 */ /* 0x000ea20000002100 */
[----:B01----:R-:W-:Y:S01]  /*1a020*/  IMAD.MOV.U32 R15, RZ, RZ, 0x40000040 ;  /* 0x40000040ff0f7424 */ /* 0x003fe200078e00ff */
[----:B------:R-:W-:Y:S05]  /*1a030*/  WARPSYNC.ALL ;  /* 0x0000000000007948 */ /* 0x000fea0003800000 */
[----:B------:R-:W-:Y:S01]  /*1a040*/  R2UR UR11, R15 ;  /* 0x000000000f0b72ca */ /* 0x000fe200000e0000 */
[----:B------:R-:W-:Y:S01]  /*1a050*/  IMAD R14, R208, 0x600, R218 ;  /* 0x00000600d00e7824 */ /* 0x000fe200078e02da */
[----:B------:R-:W-:Y:S01]  /*1a060*/  R2UR UR8, R6 ;  /* 0x00000000060872ca */ /* 0x000fe200000e0000 */
[----:B------:R-:W-:Y:S01]  /*1a070*/  IMAD.MOV.U32 R21, RZ, RZ, 0x40000040 ;  /* 0x40000040ff157424 */ /* 0x000fe200078e00ff */
[----:B------:R-:W-:-:S02]  /*1a080*/  R2UR UR9, R7 ;  /* 0x00000000070972ca */ /* 0x000fc400000e0000 */
[----:B------:R-:W-:Y:S02]  /*1a090*/  R2UR UR10, R14 ;  /* 0x000000000e0a72ca */ /* 0x000fe400000e0000 */
[----:B--2---:R-:W-:-:S05]  /*1a0a0*/  SHF.R.U32.HI R20, RZ, 0x7, R20 ;  /* 0x00000007ff147819 */ /* 0x004fca0000011614 */
[----:B------:R-:W-:Y:S02]  /*1a0b0*/  VIADD R15, R20, 0x8 ;  /* 0x00000008140f7836 */ /* 0x000fe40000000000 */
[----:B------:R-:W-:-:S03]  /*1a0c0*/  VIADD R20, R14, 0x2 ;  /* 0x000000020e147836 */ /* 0x000fc60000000000 */
[----:B------:R0:W-:Y:S02]  /*1a0d0*/  BAR.SYNC.DEFER_BLOCKING R15, 0x100 ;  /* 0x0004000f0000751d */ /* 0x0001e40000010000 */
[----:B0-----:R-:W-:-:S04]  /*1a0e0*/  IMAD.MOV.U32 R15, RZ, RZ, 0x40000040 ;  /* 0x40000040ff0f7424 */ /* 0x001fc800078e00ff */
[----:B------:R-:W-:-:S06]  /*1a0f0*/  WARPGROUP.ARRIVE ;  /* 0x00000000000079c5 */ /* 0x000fcc0000000000 */
[----:B------:R-:W-:Y:S01]  /*1a100*/  QGMMA.64x192x32.F32.E4M3.E4M3 R24, gdesc[UR8], RZ, !UPT, gsb0 ;  /* 0x02e00000081879f3 */ /* 0x000fe2000c0008ff */
[----:B------:R-:W-:Y:S01]  /*1a110*/  R2UR UR10, R20 ;  /* 0x00000000140a72ca */ /* 0x000fe200000e0000 */
[----:B------:R-:W-:Y:S01]  /*1a120*/  VIADD R20, R14, 0x4 ;  /* 0x000000040e147836 */ /* 0x000fe20000000000 */
[----:B------:R-:W-:Y:S01]  /*1a130*/  R2UR UR11, R21 ;  /* 0x00000000150b72ca */ /* 0x000fe200000e0000 */
[----:B------:R-:W-:Y:S01]  /*1a140*/  IMAD.MOV.U32 R21, RZ, RZ, 0x40000040 ;  /* 0x40000040ff157424 */ /* 0x000fe200078e00ff */
[----:B------:R-:W-:Y:S01]  /*1a150*/  R2UR UR8, R12 ;  /* 0x000000000c0872ca */ /* 0x000fe200000e0000 */
[----:B------:R-:W-:Y:S01]  /*1a160*/  VIADD R14, R14, 0x6 ;  /* 0x000000060e0e7836 */ /* 0x000fe20000000000 */
[----:B------:R-:W-:Y:S01]  /*1a170*/  R2UR UR9, R13 ;  /* 0x000000000d0972ca */ /* 0x000fe200000e0000 */
[----:B------:R-:W-:Y:S02]  /*1a180*/  WARPGROUP.DEPBAR.LE gsb0, 0x0 ;  /* 0x00008000000079c5 */ /* 0x000fe40000010000 */
[----:B------:R-:W-:-:S10]  /*1a190*/  WARPGROUP.ARRIVE ;  /* 0x00000000000079c5 */ /* 0x000fd40000000000 */
[----:B------:R-:W-:Y:S01]  /*1a1a0*/  QGMMA.64x192x32.F32.E4M3.E4M3 R24, gdesc[UR8], R24, gsb0 ;  /* 0x02e00000081879f3 */ /* 0x000fe20008000818 */
[----:B------:R-:W-:Y:S02]  /*1a1b0*/  R2UR UR10, R20 ;  /* 0x00000000140a72ca */ /* 0x000fe400000e0000 */
[----:B------:R-:W-:Y:S02]  /*1a1c0*/  R2UR UR11, R21 ;  /* 0x00000000150b72ca */ /* 0x000fe400000e0000 */
[----:B------:R-:W-:Y:S02]  /*1a1d0*/  R2UR UR8, R10 ;  /* 0x000000000a0872ca */ /* 0x000fe400000e0000 */
        /* <DEDUP_REMOVED lines=12> */
[----:B------:R-:W-:Y:S05]  /*1a2a0*/  @P1 BRA `(.L_x_1337) ;  /* 0x00000000002c1947 */ /* 0x000fea0003800000 */
[----:B------:R-:W-:-:S13]  /*1a2b0*/  ISETP.NE.AND P2, PT, R237, 0x3, PT ;  /* 0x00000003ed00780c */ /* 0x000fda0003f45270 */
[----:B------:R-:W-:Y:S05]  /*1a2c0*/  @!P2 BRA `(.L_x_1338) ;  /* 0x000000000004a947 */ /* 0x000fea0003800000 */
[----:B------:R-:W-:Y:S01]  /*1a2d0*/  BPT.TRAP 0x1 ;  /* 0x000000040000795c */ /* 0x000fe20000300000 */
.L_x_1338:
[----:B------:R-:W-:Y:S01]  /*1a2e0*/  SHF.L.U32 R14, R232, 0x1f, RZ ;  /* 0x0000001fe80e7819 */ /* 0x000fe200000006ff */
[----:B------:R-:W-:-:S04]  /*1a2f0*/  IMAD R15, R225, 0x8, R18 ;  /* 0x00000008e10f7824 */ /* 0x000fc800078e0212 */
[----:B------:R0:W1:Y:S01]  /*1a300*/  SYNCS.PHASECHK.TRANS64.TRYWAIT P1, [R15+URZ+0x28850], R14 ;  /* 0x0288500e0f0075a7 */ /* 0x000062000802017f */
[----:B------:R-:W-:Y:S05]  /*1a310*/  @!P2 BRA `(.L_x_1339) ;  /* 0x000000000004a947 */ /* 0x000fea0003800000 */
[----:B------:R-:W-:Y:S01]  /*1a320*/  BPT.TRAP 0x1 ;  /* 0x000000040000795c */ /* 0x000fe20000300000 */
.L_x_1339:
[----:B-1----:R-:W-:Y:S05]  /*1a330*/  @P1 BRA `(.L_x_1337) ;  /* 0x0000000000081947 */ /* 0x002fea0003800000 */
[----:B------:R-:W1:Y:S02]  /*1a340*/  SYNCS.PHASECHK.TRANS64.TRYWAIT P1, [R15+URZ+0x28850], R14 ;  /* 0x0288500e0f0075a7 */ /* 0x000e64000802017f */
[----:B-1----:R-:W-:Y:S05]  /*1a350*/  @!P1 BRA `(.L_x_1340) ;  /* 0x0000012c00a89947 */ /* 0x002fea0003800000 */
.L_x_1337:
[----:B------:R-:W2:Y:S01]  /*1a360*/  S2R R20, SR_TID.X ;  /* 0x0000000000147919 */ /* 0x000ea20000002100 */
[----:B------:R-:W-:Y:S05]  /*1a370*/  WARPSYNC.ALL ;  /* 0x0000000000007948 */ /* 0x000fea0003800000 */
[----:B--2---:R-:W-:-:S04]  /*1a380*/  SHF.R.U32.HI R20, RZ, 0x7, R20 ;  /* 0x00000007ff147819 */ /* 0x004fc80000011614 */
[----:B------:R-:W-:Y:S01]  /*1a390*/  IADD3 R232, -R20, 0xb, RZ ;  /* 0x0000000b14e87810 */ /* 0x000fe20007ffe1ff */
[----:B01----:R-:W-:Y:S01]  /*1a3a0*/  VIADD R14, R18, 0x400 ;  /* 0x00000400120e7836 */ /* 0x003fe20000000000 */
[----:B------:R-:W-:Y:S01]  /*1a3b0*/  WARPGROUP.ARRIVE ;  /* 0x00000000000079c5 */ /* 0x000fe20000000000 */
[----:B------:R-:W-:Y:S01]  /*1a3c0*/  IMAD.MOV.U32 R15, RZ, RZ, -0x7fffffe0 ;  /* 0x80000020ff0f7424 */ /* 0x000fe200078e00ff */
[----:B------:R-:W-:Y:S01]  /*1a3d0*/  UMOV UR28, UR24 ;  /* 0x00000018001c7c82 */ /* 0x000fe20008000000 */
[----:B------:R-:W-:Y:S01]  /*1a3e0*/  IMAD.MOV.U32 R21, RZ, RZ, -0x7fffffe0 ;  /* 0x80000020ff157424 */ /* 0x000fe200078e00ff */
[----:B------:R-:W-:Y:S02]  /*1a3f0*/  SHF.R.U32.HI R14, RZ, 0x4, R14 ;  /* 0x00000004ff0e7819 */ /* 0x000fe4000001160e */
[----:B------:R-:W-:Y:S01]  /*1a400*/  R2UR UR11, R15 ;  /* 0x000000000f0b72ca */ /* 0x000fe200000e0000 */
[----:B------:R-:W-:Y:S01]  /*1a410*/  FMUL.FTZ R15, R2, R25 ;  /* 0x00000019020f7220 */ /* 0x000fe20000410000 */
[----:B------:R-:W-:Y:S01]  /*1a420*/  LOP3.LUT R14, R14, 0x3fff, RZ, 0xc0, !PT ;  /* 0x00003fff0e0e7812 */ /* 0x000fe200078ec0ff */
[C---:B------:R-:W-:Y:S01]  /*1a430*/  FMUL.FTZ R25, R2.reuse, R28 ;  /* 0x0000001c02197220 */ /* 0x040fe20000410000 */
[C---:B------:R-:W-:Y:S01]  /*1a440*/  FMUL.FTZ R28, R2.reuse, R31 ;  /* 0x0000001f021c7220 */ /* 0x040fe20000410000 */
[----:B------:R-:W-:Y:S01]  /*1a450*/  FMUL.FTZ R31, R2, R34 ;  /* 0x00000022021f7220 */ /* 0x000fe20000410000 */
[----:B------:R-:W-:Y:S01]  /*1a460*/  LOP3.LUT R14, R14, 0x10000, RZ, 0xfc, !PT ;  /* 0x000100000e0e7812 */ /* 0x000fe200078efcff */
[----:B------:R-:W-:Y:S01]  /*1a470*/  MUFU.TANH R15, R15 ;  /* 0x0000000f000f7308 */ /* 0x000fe20000002400 */
[C---:B------:R-:W-:Y:S01]  /*1a480*/  FMUL.FTZ R34, R2.reuse, R37 ;  /* 0x0000002502227220 */ /* 0x040fe20000410000 */
[C---:B------:R-:W-:Y:S01]  /*1a490*/  FMUL.FTZ R37, R2.reuse, R40 ;  /* 0x0000002802257220 */ /* 0x040fe20000410000 */
[----:B------:R-:W-:Y:S01]  /*1a4a0*/  FMUL.FTZ R40, R2, R43 ;  /* 0x0000002b02287220 */ /* 0x000fe20000410000 */
[----:B------:R-:W-:-:S02]  /*1a4b0*/  IMAD R14, R225, 0x600, R14 ;  /* 0x00000600e10e7824 */ /* 0x000fc400078e020e */
[C---:B------:R-:W-:Y:S01]  /*1a4c0*/  FMUL.FTZ R43, R2.reuse, R46 ;  /* 0x0000002e022b7220 */ /* 0x040fe20000410000 */
[----:B------:R-:W-:Y:S01]  /*1a4d0*/  FMUL.FTZ R46, R2, R49 ;  /* 0x00000031022e7220 */ /* 0x000fe20000410000 */
[----:B------:R-:W-:Y:S01]  /*1a4e0*/  ISETP.NE.AND P1, PT, R237, 0x3, PT ;  /* 0x00000003ed00780c */ /* 0x000fe20003f25270 */
[C---:B------:R-:W-:Y:S01]  /*1a4f0*/  VIADD R20, R14.reuse, 0x2 ;  /* 0x000000020e147836 */ /* 0x040fe20000000000 */
[----:B------:R-:W-:Y:S01]  /*1a500*/  R2UR UR10, R14 ;  /* 0x000000000e0a72ca */ /* 0x000fe200000e0000 */
[----:B------:R-:W-:Y:S08]  /*1a510*/  MUFU.TANH R25, R25 ;  /* 0x0000001900197308 */ /* 0x000ff00000002400 */
[----:B------:R-:W-:Y:S04]  /*1a520*/  MUFU.TANH R28, R28 ;  /* 0x0000001c001c7308 */ /* 0x000fe80000002400 */
[----:B------:R-:W-:Y:S01]  /*1a530*/  QGMMA.64x128x32.F32.E4M3.E4M3 R120, R204, gdesc[UR8], R120, gsb0 ;  /* 0x01e00008cc787df3 */ /* 0x000fe20008000878 */
[----:B------:R-:W-:Y:S01]  /*1a540*/  R2UR UR10, R20 ;  /* 0x00000000140a72ca */ /* 0x000fe200000e0000 */
[----:B------:R-:W-:Y:S01]  /*1a550*/  VIADD R20, R14, 0x200 ;  /* 0x000002000e147836 */ /* 0x000fe20000000000 */
[----:B------:R-:W-:Y:S01]  /*1a560*/  R2UR UR11, R21 ;  /* 0x00000000150b72ca */ /* 0x000fe200000e0000 */
[----:B------:R-:W-:Y:S01]  /*1a570*/  IMAD.MOV.U32 R21, RZ, RZ, -0x7fffffe0 ;  /* 0x80000020ff157424 */ /* 0x000fe200078e00ff */
        /* <DEDUP_REMOVED lines=59> */
[C---:B------:R-:W-:Y:S01]  /*1a930*/  FMUL.FTZ R39, R2.reuse, R42 ;  /* 0x0000002a02277220 */ /* 0x040fe20000410000 */
[C---:B------:R-:W-:Y:S01]  /*1a940*/  FMUL.FTZ R80, R2.reuse, R81 ;  /* 0x0000005102507220 */ /* 0x040fe20000410000 */
[C---:B------:R-:W-:Y:S01]  /*1a950*/  FMUL.FTZ R42, R2.reuse, R45 ;  /* 0x0000002d022a7220 */ /* 0x040fe20000410000 */
[----:B------:R-:W3:Y:S01]  /*1a960*/  MUFU.TANH R26, R26 ;  /* 0x0000001a001a7308 */ /* 0x000ee20000002400 */
[C---:B------:R-:W-:Y:S01]  /*1a970*/  FMUL.FTZ R81, R2.reuse, R82 ;  /* 0x0000005202517220 */ /* 0x040fe20000410000 */
[C---:B------:R-:W-:Y:S01]  /*1a980*/  FMUL.FTZ R45, R2.reuse, R48 ;  /* 0x00000030022d7220 */ /* 0x040fe20000410000 */
[C---:B------:R-:W-:Y:S01]  /*1a990*/  FMUL.FTZ R82, R2.reuse, R83 ;  /* 0x0000005302527220 */ /* 0x040fe20000410000 */
[----:B------:R-:W-:Y:S01]  /*1a9a0*/  FMUL.FTZ R83, R2, R84 ;  /* 0x0000005402537220 */ /* 0x000fe20000410000 */
[----:B0-----:R-:W-:Y:S01]  /*1a9b0*/  FMNMX.FTZ R48, R20, R217, !PT ;  /* 0x000000d914307209 */ /* 0x001fe20007810000 */
[C---:B------:R-:W-:Y:S01]  /*1a9c0*/  FMUL.FTZ R84, R2.reuse, R85 ;  /* 0x0000005502547220 */ /* 0x040fe20000410000 */
[C---:B------:R-:W-:Y:S01]  /*1a9d0*/  FMUL.FTZ R85, R2.reuse, R86 ;  /* 0x0000005602557220 */ /* 0x040fe20000410000 */
[----:B------:R-:W0:Y:S01]  /*1a9e0*/  MUFU.TANH R27, R27 ;  /* 0x0000001b001b7308 */ /* 0x000e220000002400 */
[C---:B------:R-:W-:Y:S01]  /*1a9f0*/  FMUL.FTZ R86, R2.reuse, R87 ;  /* 0x0000005702567220 */ /* 0x040fe20000410000 */
[C---:B------:R-:W-:Y:S01]  /*1aa00*/  FMUL.FTZ R87, R2.reuse, R88 ;  /* 0x0000005802577220 */ /* 0x040fe20000410000 */
[----:B------:R-:W-:Y:S01]  /*1aa10*/  FMNMX.FTZ R48, R15, R48, !PT ;  /* 0x000000300f307209 */ /* 0x000fe20007810000 */
[C---:B------:R-:W-:Y:S01]  /*1aa20*/  FMUL.FTZ R88, R2.reuse, R89 ;  /* 0x0000005902587220 */ /* 0x040fe20000410000 */
[C---:B------:R-:W-:Y:S01]  /*1aa30*/  FMUL.FTZ R89, R2.reuse, R90 ;  /* 0x0000005a02597220 */ /* 0x040fe20000410000 */
[C---:B------:R-:W-:Y:S01]  /*1aa40*/  FMUL.FTZ R90, R2.reuse, R91 ;  /* 0x0000005b025a7220 */ /* 0x040fe20000410000 */
[----:B-1----:R-:W-:Y:S01]  /*1aa50*/  FMNMX.FTZ R49, R21, R222, !PT ;  /* 0x000000de15317209 */ /* 0x002fe20007810000 */
        /* <DEDUP_REMOVED lines=8> */
[----:B------:R-:W4:Y:S01]  /*1aae0*/  MUFU.TANH R30, R30 ;  /* 0x0000001e001e7308 */ /* 0x000f220000002400 */
[----:B------:R-:W-:-:S07]  /*1aaf0*/  FMUL.FTZ R98, R2, R99 ;  /* 0x0000006302627220 */ /* 0x000fce0000410000 */
[----:B------:R-:W5:Y:S08]  /*1ab00*/  MUFU.TANH R33, R33 ;  /* 0x0000002100217308 */ /* 0x000f700000002400 */
[----:B------:R-:W5:Y:S08]  /*1ab10*/  MUFU.TANH R32, R32 ;  /* 0x0000002000207308 */ /* 0x000f700000002400 */
[----:B------:R-:W5:Y:S08]  /*1ab20*/  MUFU.TANH R35, R35 ;  /* 0x0000002300237308 */ /* 0x000f700000002400 */
[----:B------:R-:W5:Y:S08]  /*1ab30*/  MUFU.TANH R36, R36 ;  /* 0x0000002400247308 */ /* 0x000f700000002400 */
[----:B------:R-:W5:Y:S08]  /*1ab40*/  MUFU.TANH R38, R38 ;  /* 0x0000002600267308 */ /* 0x000f700000002400 */
[----:B------:R-:W5:Y:S08]  /*1ab50*/  MUFU.TANH R39, R39 ;  /* 0x0000002700277308 */ /* 0x000f700000002400 */
[----:B------:R-:W5:Y:S01]  /*1ab60*/  MUFU.TANH R41, R41 ;  /* 0x0000002900297308 */ /* 0x000f620000002400 */
[----:B------:R-:W-:-:S02]  /*1ab70*/  WARPGROUP.DEPBAR.LE gsb0, 0x0 ;  /* 0x00008000000079c5 */ /* 0x000fc40000010000 */
[----:B------:R-:W-:-:S05]  /*1ab80*/  WARPGROUP.ARRIVE ;  /* 0x00000000000079c5 */ /* 0x000fca0000000000 */
[----:B------:R-:W5:Y:S01]  /*1ab90*/  MUFU.TANH R42, R42 ;  /* 0x0000002a002a7308 */ /* 0x000f620000002400 */
[----:B------:R-:W-:Y:S07]  /*1aba0*/  QGMMA.64x128x32.F32.E4M3.E4M3 R120, R196, gdesc[UR8], R120, gsb0 ;  /* 0x01e00008c4787df3 */ /* 0x000fee0008000878 */
[----:B------:R-:W5:Y:S08]  /*1abb0*/  MUFU.TANH R45, R45 ;  /* 0x0000002d002d7308 */ /* 0x000f700000002400 */
        /* <DEDUP_REMOVED lines=18> */
[----:B------:R-:W-:Y:S01]  /*1ace0*/  FMNMX.FTZ R197, R25, R48, !PT ;  /* 0x0000003019c57209 */ /* 0x000fe20007810000 */
[----:B------:R-:W-:Y:S01]  /*1acf0*/  WARPGROUP.ARRIVE ;  /* 0x00000000000079c5 */ /* 0x000fe20000000000 */
[----:B--2---:R-:W-:-:S03]  /*1ad00*/  FMNMX.FTZ R48, R24, R49, !PT ;  /* 0x0000003118307209 */ /* 0x004fc60007810000 */
[----:B------:R-:W2:Y:S01]  /*1ad10*/  MUFU.TANH R65, R65 ;  /* 0x0000004100417308 */ /* 0x000ea20000002400 */
[----:B---3--:R-:W-:Y:S02]  /*1ad20*/  FMNMX.FTZ R196, R26, R197, !PT ;  /* 0x000000c51ac47209 */ /* 0x008fe40007810000 */
[----:B0-----:R-:W-:Y:S02]  /*1ad30*/  FMNMX.FTZ R49, R27, R48, !PT ;  /* 0x000000301b317209 */ /* 0x001fe40007810000 */
[----:B-1----:R-:W-:Y:S02]  /*1ad40*/  FMNMX.FTZ R99, R29, R196, !PT ;  /* 0x000000c41d637209 */ /* 0x002fe40007810000 */
[----:B------:R-:W-:Y:S01]  /*1ad50*/  FMNMX.FTZ R48, R28, R49, !PT ;  /* 0x000000311c307209 */ /* 0x000fe20007810000 */
[----:B------:R-:W0:Y:S01]  /*1ad60*/  MUFU.TANH R67, R67 ;  /* 0x0000004300437308 */ /* 0x000e220000002400 */
[----:B----4-:R-:W-:Y:S01]  /*1ad70*/  FMNMX.FTZ R196, R30, R99, !PT ;  /* 0x000000631ec47209 */ /* 0x010fe20007810000 */
[C---:B------:R-:W-:Y:S01]  /*1ad80*/  FMUL.FTZ R99, R2.reuse, R100 ;  /* 0x0000006402637220 */ /* 0x040fe20000410000 */
[----:B------:R-:W-:Y:S01]  /*1ad90*/  FMNMX.FTZ R49, R31, R48, !PT ;  /* 0x000000301f317209 */ /* 0x000fe20007810000 */
[----:B------:R-:W-:Y:S01]  /*1ada0*/  FMUL.FTZ R100, R2, R101 ;  /* 0x0000006502647220 */ /* 0x000fe20000410000 */
[----:B-----5:R-:W-:-:S02]  /*1adb0*/  FMNMX.FTZ R197, R33, R196, !PT ;  /* 0x000000c421c57209 */ /* 0x020fc40007810000 */
[----:B------:R-:W-:Y:S01]  /*1adc0*/  FMNMX.FTZ R48, R32, R49, !PT ;  /* 0x0000003120307209 */ /* 0x000fe20007810000 */
[----:B------:R-:W1:Y:S01]  /*1add0*/  MUFU.TANH R66, R66 ;  /* 0x0000004200427308 */ /* 0x000e620000002400 */
[----:B------:R-:W-:Y:S02]  /*1ade0*/  FMNMX.FTZ R196, R34, R197, !PT ;  /* 0x000000c522c47209 */ /* 0x000fe40007810000 */
[----:B------:R-:W-:Y:S02]  /*1adf0*/  FMNMX.FTZ R49, R35, R48, !PT ;  /* 0x0000003023317209 */ /* 0x000fe40007810000 */
[----:B------:R-:W-:Y:S02]  /*1ae00*/  FMNMX.FTZ R101, R37, R196, !PT ;  /* 0x000000c425657209 */ /* 0x000fe40007810000 */
[----:B------:R-:W-:Y:S01]  /*1ae10*/  FMNMX.FTZ R48, R36, R49, !PT ;  /* 0x0000003124307209 */ /* 0x000fe20007810000 */
[----:B------:R-:W3:Y:S01]  /*1ae20*/  MUFU.TANH R68, R68 ;  /* 0x0000004400447308 */ /* 0x000ee20000002400 */
[----:B------:R-:W-:Y:S01]  /*1ae30*/  FMNMX.FTZ R196, R38, R101, !PT ;  /* 0x0000006526c47209 */ /* 0x000fe20007810000 */
[C---:B------:R-:W-:Y:S01]  /*1ae40*/  FMUL.FTZ R101, R2.reuse, R102 ;  /* 0x0000006602657220 */ /* 0x040fe20000410000 */
[----:B------:R-:W-:Y:S01]  /*1ae50*/  FMNMX.FTZ R49, R39, R48, !PT ;  /* 0x0000003027317209 */ /* 0x000fe20007810000 */
[----:B------:R-:W-:Y:S01]  /*1ae60*/  FMUL.FTZ R102, R2, R103 ;  /* 0x0000006702667220 */ /* 0x000fe20000410000 */
[----:B------:R-:W-:-:S02]  /*1ae70*/  FMNMX.FTZ R197, R41, R196, !PT ;  /* 0x000000c429c57209 */ /* 0x000fc40007810000 */
[----:B------:R-:W-:Y:S01]  /*1ae80*/  FMNMX.FTZ R48, R40, R49, !PT ;  /* 0x0000003128307209 */ /* 0x000fe20007810000 */
[----:B------:R-:W4:Y:S01]  /*1ae90*/  MUFU.TANH R69, R69 ;  /* 0x0000004500457308 */ /* 0x000f220000002400 */
[----:B------:R-:W-:Y:S02]  /*1aea0*/  FMNMX.FTZ R196, R42, R197, !PT ;  /* 0x000000c52ac47209 */ /* 0x000fe40007810000 */
[----:B------:R-:W-:Y:S02]  /*1aeb0*/  FMNMX.FTZ R49, R43, R48, !PT ;  /* 0x000000302b317209 */ /* 0x000fe40007810000 */
[----:B------:R-:W-:Y:S02]  /*1aec0*/  FMNMX.FTZ R103, R45, R196, !PT ;  /* 0x000000c42d677209 */ /* 0x000fe40007810000 */
[----:B------:R-:W-:Y:S01]  /*1aed0*/  FMNMX.FTZ R48, R44, R49, !PT ;  /* 0x000000312c307209 */ /* 0x000fe20007810000 */
[----:B------:R-:W5:Y:S01]  /*1aee0*/  MUFU.TANH R71, R71 ;  /* 0x0000004700477308 */ /* 0x000f620000002400 */
[----:B------:R-:W-:Y:S01]  /*1aef0*/  FMNMX.FTZ R196, R46, R103, !PT ;  /* 0x000000672ec47209 */ /* 0x000fe20007810000 */
[C---:B------:R-:W-:Y:S01]  /*1af00*/  FMUL.FTZ R103, R2.reuse, R104 ;  /* 0x0000006802677220 */ /* 0x040fe20000410000 */
[----:B------:R-:W-:Y:S01]  /*1af10*/  FMNMX.FTZ R49, R47, R48, !PT ;  /* 0x000000302f317209 */ /* 0x000fe20007810000 */
[----:B------:R-:W-:Y:S01]  /*1af20*/  FMUL.FTZ R104, R2, R105 ;  /* 0x0000006902687220 */ /* 0x000fe20000410000 */
[----:B------:R-:W-:-:S02]  /*1af30*/  FMNMX.FTZ R197, R51, R196, !PT ;  /* 0x000000c433c57209 */ /* 0x000fc40007810000 */
[----:B------:R-:W-:Y:S01]  /*1af40*/  FMNMX.FTZ R48, R50, R49, !PT ;  /* 0x0000003132307209 */ /* 0x000fe20007810000 */
[----:B------:R-:W5:Y:S01]  /*1af50*/  MUFU.TANH R70, R70 ;  /* 0x0000004600467308 */ /* 0x000f620000002400 */
        /* <DEDUP_REMOVED lines=19> */
[----:B--2---:R-:W-:Y:S01]  /*1b090*/  FMNMX.FTZ R49, R65, R48, !PT ;  /* 0x0000003041317209 */ /* 0x004fe20007810000 */
[----:B------:R-:W-:Y:S01]  /*1b0a0*/  FMUL.FTZ R108, R2, R109 ;  /* 0x0000006d026c7220 */ /* 0x000fe20000410000 */
[----:B0-----:R-:W-:-:S02]  /*1b0b0*/  FMNMX.FTZ R197, R67, R196, !PT ;  /* 0x000000c443c57209 */ /* 0x001fc40007810000 */
[----:B-1----:R-:W-:Y:S01]  /*1b0c0*/  FMNMX.FTZ R48, R66, R49, !PT ;  /* 0x0000003142307209 */ /* 0x002fe20007810000 */
[----:B------:R-:W0:Y:S01]  /*1b0d0*/  MUFU.TANH R74, R74 ;  /* 0x0000004a004a7308 */ /* 0x000e220000002400 */
[----:B---3--:R-:W-:Y:S02]  /*1b0e0*/  FMNMX.FTZ R196, R68, R197, !PT ;  /* 0x000000c544c47209 */ /* 0x008fe40007810000 */
[----:B----4-:R-:W-:Y:S02]  /*1b0f0*/  FMNMX.FTZ R49, R69, R48, !PT ;  /* 0x0000003045317209 */ /* 0x010fe40007810000 */
[----:B-----5:R-:W-:Y:S02]  /*1b100*/  FMNMX.FTZ R109, R71, R196, !PT ;  /* 0x000000c4476d7209 */ /* 0x020fe40007810000 */
[----:B------:R-:W-:Y:S01]  /*1b110*/  FMNMX.FTZ R48, R70, R49, !PT ;  /* 0x0000003146307209 */ /* 0x000fe20007810000 */
[----:B------:R-:W1:Y:S01]  /*1b120*/  MUFU.TANH R76, R76 ;  /* 0x0000004c004c7308 */ /* 0x000e620000002400 */
[----:B------:R-:W-:Y:S01]  /*1b130*/  FMNMX.FTZ R196, R72, R109, !PT ;  /* 0x0000006d48c47209 */ /* 0x000fe20007810000 */
[C---:B------:R-:W-:Y:S01]  /*1b140*/  FMUL.FTZ R109, R2.reuse, R110 ;  /* 0x0000006e026d7220 */ /* 0x040fe20000410000 */
[----:B------:R-:W-:Y:S01]  /*1b150*/  FMNMX.FTZ R49, R73, R48, !PT ;  /* 0x0000003049317209 */ /* 0x000fe20007810000 */
[----:B------:R-:W-:Y:S01]  /*1b160*/  FMUL.FTZ R110, R2, R111 ;  /* 0x0000006f026e7220 */ /* 0x000fe20000410000 */
[----:B------:R-:W-:-:S03]  /*1b170*/  FMNMX.FTZ R197, R75, R196, !PT ;  /* 0x000000c44bc57209 */ /* 0x000fc60007810000 */
        /* <DEDUP_REMOVED lines=12> */
[C---:B------:R-:W-:Y:S01]  /*1b240*/  FMUL.FTZ R111, R2.reuse, R112 ;  /* 0x00000070026f7220 */ /* 0x040fe20000410000 */
[----:B------:R-:W-:-:S05]  /*1b250*/  FMUL.FTZ R112, R2, R113 ;  /* 0x0000007102707220 */ /* 0x000fca0000410000 */
        /* <DEDUP_REMOVED lines=16> */
[C---:B------:R-:W-:Y:S01]  /*1b360*/  FMUL.FTZ R113, R2.reuse, R114 ;  /* 0x0000007202717220 */ /* 0x040fe20000410000 */
[----:B------:R-:W-:-:S05]  /*1b370*/  FMUL.FTZ R114, R2, R115 ;  /* 0x0000007302727220 */ /* 0x000fca0000410000 */
        /* <DEDUP_REMOVED lines=16> */
[C---:B------:R-:W-:Y:S01]  /*1b480*/  FMUL.FTZ R115, R2.reuse, R116 ;  /* 0x0000007402737220 */ /* 0x040fe20000410000 */
[----:B------:R-:W-:-:S05]  /*1b490*/  FMUL.FTZ R116, R2, R117 ;  /* 0x0000007502747220 */ /* 0x000fca0000410000 */
        /* <DEDUP_REMOVED lines=41> */
[----:B--2---:R-:W-:Y:S02]  /*1b730*/  FMNMX.FTZ R119, R116, R119, !PT ;  /* 0x0000007774777209 */ /* 0x004fe40007810000 */
[----:B0-----:R-:W-:-:S03]  /*1b740*/  FMNMX.FTZ R49, R117, R48, !PT ;  /* 0x0000003075317209 */ /* 0x001fc60007810000 */
[----:B------:R-:W0:Y:S01]  /*1b750*/  SHFL.BFLY PT, R48, R119, 0x2, 0x1f ;  /* 0x0c401f0077307f89 */ /* 0x000e2200000e0000 */
[----:B-1----:R-:W-:Y:S01]  /*1b760*/  FMNMX.FTZ R196, R118, R49, !PT ;  /* 0x0000003176c47209 */ /* 0x002fe20007810000 */
[----:B------:R-:W-:-:S04]  /*1b770*/  IMAD.MOV.U32 R49, RZ, RZ, -0x7fffffe0 ;  /* 0x80000020ff317424 */ /* 0x000fc800078e00ff */
[----:B------:R-:W1:Y:S01]  /*1b780*/  SHFL.BFLY PT, R199, R196, 0x2, 0x1f ;  /* 0x0c401f00c4c77f89 */ /* 0x000e6200000e0000 */
[----:B------:R-:W-:Y:S01]  /*1b790*/  R2UR UR11, R49 ;  /* 0x00000000310b72ca */ /* 0x000fe200000e0000 */
[----:B------:R-:W-:Y:S01]  /*1b7a0*/  IMAD.MOV.U32 R49, RZ, RZ, -0x7fffffe0 ;  /* 0x80000020ff317424 */ /* 0x000fe200078e00ff */
[----:B0-----:R-:W-:Y:S01]  /*1b7b0*/  FMNMX.FTZ R197, R119, R48, !PT ;  /* 0x0000003077c57209 */ /* 0x001fe20007810000 */
[----:B------:R-:W-:Y:S02]  /*1b7c0*/  VIADD R48, R14, 0x202 ;  /* 0x000002020e307836 */ /* 0x000fe40000000000 */
[----:B------:R-:W-:Y:S02]  /*1b7d0*/  IMAD.U32 R119, RZ, RZ, UR28 ;  /* 0x0000001cff777e24 */ /* 0x000fe4000f8e00ff */
[----:B------:R-:W0:Y:S01]  /*1b7e0*/  SHFL.BFLY PT, R226, R197, 0x1, 0x1f ;  /* 0x0c201f00c5e27f89 */ /* 0x000e2200000e0000 */
[----:B------:R-:W-:Y:S01]  /*1b7f0*/  R2UR UR10, R48 ;  /* 0x00000000300a72ca */ /* 0x000fe200000e0000 */
[----:B------:R-:W-:Y:S01]  /*1b800*/  VIADD R48, R14, 0x400 ;  /* 0x000004000e307836 */ /* 0x000fe20000000000 */
[----:B-1----:R-:W-:-:S05]  /*1b810*/  FMNMX.FTZ R199, R196, R199, !PT ;  /* 0x000000c7c4c77209 */ /* 0x002fca0007810000 */
[----:B------:R-:W1:Y:S06]  /*1b820*/  SHFL.BFLY PT, R198, R199, 0x1, 0x1f ;  /* 0x0c201f00c7c67f89 */ /* 0x000e6c00000e0000 */
[----:B------:R-:W-:Y:S01]  /*1b830*/  QGMMA.64x128x32.F32.E4M3.E4M3 R120, R192, gdesc[UR8], R120, gsb0 ;  /* 0x01e00008c0787df3 */ /* 0x000fe20008000878 */
[----:B------:R-:W-:Y:S02]  /*1b840*/  R2UR UR10, R48 ;  /* 0x00000000300a72ca */ /* 0x000fe400000e0000 */
[----:B------:R-:W-:Y:S02]  /*1b850*/  R2UR UR11, R49 ;  /* 0x00000000310b72ca */ /* 0x000fe400000e0000 */
[----:B0-----:R-:W-:-:S05]  /*1b860*/  FMNMX.FTZ R226, R197, R226, !PT ;  /* 0x000000e2c5e27209 */ /* 0x001fca0007810000 */
[----:B------:R-:W-:-:S04]  /*1b870*/  FADD.FTZ R48, -R226, R217 ;  /* 0x000000d9e2307221 */ /* 0x000fc80000010100 */
[----:B------:R-:W-:Y:S01]  /*1b880*/  FMUL.FTZ R48, R48, UR28 ;  /* 0x0000001c30307c20 */ /* 0x000fe20008410000 */
[----:B-1----:R-:W-:-:S05]  /*1b890*/  FMNMX.FTZ R227, R199, R198, !PT ;  /* 0x000000c6c7e37209 */ /* 0x002fca0007810000 */
[----:B------:R-:W-:Y:S01]  /*1b8a0*/  MUFU.EX2 R48, R48 ;  /* 0x0000003000307308 */ /* 0x000fe20000000800 */
[----:B------:R-:W-:-:S04]  /*1b8b0*/  FADD.FTZ R49, -R227, R222 ;  /* 0x000000dee3317221 */ /* 0x000fc80000010100 */
[----:B------:R-:W-:-:S06]  /*1b8c0*/  FMUL.FTZ R49, R49, UR28 ;  /* 0x0000001c31317c20 */ /* 0x000fcc0008410000 */
[----:B------:R-:W-:Y:S01]  /*1b8d0*/  MUFU.EX2 R49, R49 ;  /* 0x0000003100317308 */ /* 0x000fe20000000800 */
[----:B------:R-:W-:Y:S02]  /*1b8e0*/  WARPGROUP.DEPBAR.LE gsb0, 0x0 ;  /* 0x00008000000079c5 */ /* 0x000fe40000010000 */
[----:B------:R-:W-:Y:S01]  /*1b8f0*/  WARPGROUP.ARRIVE ;  /* 0x00000000000079c5 */ /* 0x000fe20000000000 */
[----:B------:R-:W-:-:S01]  /*1b900*/  FFMA.FTZ R192, R226, R119, -8 ;  /* 0xc1000000e2c07423 */ /* 0x000fc20000010077 */
[----:B------:R-:W-:-:S03]  /*1b910*/  IMAD.U32 R194, RZ, RZ, UR28 ;  /* 0x0000001cffc27e24 */ /* 0x000fc6000f8e00ff */
[--C-:B------:R-:W-:Y:S01]  /*1b920*/  FFMA.FTZ R119, R20, UR28, -R192.reuse ;  /* 0x0000001c14777c23 */ /* 0x100fe200080108c0 */
[----:B------:R-:W-:Y:S01]  /*1b930*/  QGMMA.64x128x32.F32.E4M3.E4M3 R120, R188, gdesc[UR8], R120, gsb0 ;  /* 0x01e00008bc787df3 */ /* 0x000fe20008000878 */
        /* <DEDUP_REMOVED lines=23> */
[----:B------:R-:W-:Y:S01]  /*1bab0*/  FFMA.FTZ R111, R115, UR28, -R192 ;  /* 0x0000001c736f7c23 */ /* 0x000fe200080108c0 */
[----:B------:R-:W-:-:S01]  /*1bac0*/  FFMA.FTZ R115, R227, R194, -8 ;  /* 0xc1000000e3737423 */ /* 0x000fc200000100c2 */
        /* <DEDUP_REMOVED lines=23> */
[----:B------:R-:W-:-:S01]  /*1bc40*/  FFMA.FTZ R192, R21, UR28, -R115 ;  /* 0x0000001c15c07c23 */ /* 0x000fc20008010873 */
[--C-:B------:R-:W-:Y:S01]  /*1bc50*/  FFMA.FTZ R21, R24, UR28, -R115.reuse ;  /* 0x0000001c18157c23 */ /* 0x100fe20008010873 */
[----:B------:R-:W0:Y:S01]  /*1bc60*/  MUFU.EX2 R119, R119 ;  /* 0x0000007700777308 */ /* 0x000e220000000800 */
        /* <DEDUP_REMOVED lines=17> */
[----:B0-----:R-:W-:Y:S01]  /*1bd80*/  FFMA.FTZ R5, R48, R5, R119 ;  /* 0x0000000530057223 */ /* 0x001fe20000010077 */
[----:B------:R-:W-:-:S01]  /*1bd90*/  FFMA.FTZ R57, R58, UR28, -R115 ;  /* 0x0000001c3a397c23 */ /* 0x000fc20008010873 */
[--C-:B------:R-:W-:Y:S01]  /*1bda0*/  FFMA.FTZ R58, R61, UR28, -R115.reuse ;  /* 0x0000001c3d3a7c23 */ /* 0x100fe20008010873 */
[----:B------:R-:W-:-:S01]  /*1bdb0*/  FFMA.FTZ R61, R62, UR28, -R115 ;  /* 0x0000001c3e3d7c23 */ /* 0x000fc20008010873 */
[--C-:B------:R-:W-:Y:S01]  /*1bdc0*/  FFMA.FTZ R62, R65, UR28, -R115.reuse ;  /* 0x0000001c413e7c23 */ /* 0x100fe20008010873 */
[----:B------:R-:W-:-:S01]  /*1bdd0*/  FFMA.FTZ R65, R66, UR28, -R115 ;  /* 0x0000001c42417c23 */ /* 0x000fc20008010873 */
[----:B------:R-:W0:Y:S01]  /*1bde0*/  MUFU.EX2 R21, R21 ;  /* 0x0000001500157308 */ /* 0x000e220000000800 */
[----:B-1----:R-:W-:-:S01]  /*1bdf0*/  FFMA.FTZ R4, R49, R4, R192 ;  /* 0x0000000431047223 */ /* 0x002fc200000100c0 */
[--C-:B------:R-:W-:Y:S01]  /*1be00*/  FFMA.FTZ R66, R69, UR28, -R115.reuse ;  /* 0x0000001c45427c23 */ /* 0x100fe20008010873 */
[----:B------:R-:W-:-:S01]  /*1be10*/  FFMA.FTZ R69, R70, UR28, -R115 ;  /* 0x0000001c46457c23 */ /* 0x000fc20008010873 */
[--C-:B------:R-:W-:Y:S01]  /*1be20*/  FFMA.FTZ R70, R73, UR28, -R115.reuse ;  /* 0x0000001c49467c23 */ /* 0x100fe20008010873 */
[----:B------:R-:W-:-:S01]  /*1be30*/  FFMA.FTZ R73, R74, UR28, -R115 ;  /* 0x0000001c4a497c23 */ /* 0x000fc20008010873 */
[--C-:B------:R-:W-:Y:S01]  /*1be40*/  FFMA.FTZ R74, R77, UR28, -R115.reuse ;  /* 0x0000001c4d4a7c23 */ /* 0x100fe20008010873 */
[----:B------:R-:W-:-:S01]  /*1be50*/  FFMA.FTZ R77, R78, UR28, -R115 ;  /* 0x0000001c4e4d7c23 */ /* 0x000fc20008010873 */
[----:B------:R-:W1:Y:S08]  /*1be60*/  MUFU.EX2 R15, R15 ;  /* 0x0000000f000f7308 */ /* 0x000e700000000800 */
[----:B------:R-:W3:Y:S08]  /*1be70*/  MUFU.EX2 R24, R24 ;  /* 0x0000001800187308 */ /* 0x000ef00000000800 */
[----:B------:R-:W4:Y:S08]  /*1be80*/  MUFU.EX2 R26, R26 ;  /* 0x0000001a001a7308 */ /* 0x000f300000000800 */
[----:B------:R-:W5:Y:S08]  /*1be90*/  MUFU.EX2 R27, R27 ;  /* 0x0000001b001b7308 */ /* 0x000f700000000800 */
[----:B------:R-:W5:Y:S08]  /*1bea0*/  MUFU.EX2 R25, R25 ;  /* 0x0000001900197308 */ /* 0x000f700000000800 */
[----:B------:R-:W5:Y:S08]  /*1beb0*/  MUFU.EX2 R28, R28 ;  /* 0x0000001c001c7308 */ /* 0x000f700000000800 */
[----:B------:R-:W5:Y:S08]  /*1bec0*/  MUFU.EX2 R30, R30 ;  /* 0x0000001e001e7308 */ /* 0x000f700000000800 */
[----:B------:R-:W5:Y:S01]  /*1bed0*/  MUFU.EX2 R31, R31 ;  /* 0x0000001f001f7308 */ /* 0x000f620000000800 */
[----:B------:R-:W-:-:S02]  /*1bee0*/  WARPGROUP.DEPBAR.LE gsb0, 0x0 ;  /* 0x00008000000079c5 */ /* 0x000fc40000010000 */
[----:B--2---:R-:W-:Y:S01]  /*1bef0*/  FADD.FTZ R188, R20, R5 ;  /* 0x0000000514bc7221 */ /* 0x004fe20000010000 */
[----:B0-----:R-:W-:-:S01]  /*1bf00*/  FADD.FTZ R5, R21, R4 ;  /* 0x0000000415057221 */ /* 0x001fc20000010000 */
[----:B------:R-:W-:-:S03]  /*1bf10*/  WARPGROUP.ARRIVE ;  /* 0x00000000000079c5 */ /* 0x000fc60000000000 */
[----:B------:R-:W0:Y:S01]  /*1bf20*/  MUFU.EX2 R29, R29 ;  /* 0x0000001d001d7308 */ /* 0x000e220000000800 */
[----:B-1----:R-:W-:-:S01]  /*1bf30*/  FADD.FTZ R189, R15, R188 ;  /* 0x000000bc0fbd7221 */ /* 0x002fc20000010000 */
[----:B---3--:R-:W-:-:S03]  /*1bf40*/  FADD.FTZ R4, R24, R5 ;  /* 0x0000000518047221 */ /* 0x008fc60000010000 */
[----:B----4-:R-:W-:Y:S01]  /*1bf50*/  FADD.FTZ R78, R26, R189 ;  /* 0x000000bd1a4e7221 */ /* 0x010fe20000010000 */
[----:B-----5:R-:W-:-:S02]  /*1bf60*/  FADD.FTZ R5, R27, R4 ;  /* 0x000000041b057221 */ /* 0x020fc40000010000 */
[----:B------:R-:W1:Y:S01]  /*1bf70*/  MUFU.EX2 R32, R32 ;  /* 0x0000002000207308 */ /* 0x000e620000000800 */
[----:B------:R-:W-:-:S01]  /*1bf80*/  FADD.FTZ R189, R25, R78 ;  /* 0x0000004e19bd7221 */ /* 0x000fc20000010000 */
[----:B------:R-:W-:Y:S01]  /*1bf90*/  FADD.FTZ R4, R28, R5 ;  /* 0x000000051c047221 */ /* 0x000fe20000010000 */
[----:B------:R-:W-:-:S01]  /*1bfa0*/  FFMA.FTZ R78, R81, UR28, -R115 ;  /* 0x0000001c514e7c23 */ /* 0x000fc20008010873 */
[----:B------:R-:W-:Y:S01]  /*1bfb0*/  FFMA.FTZ R81, R82, UR28, -R115 ;  /* 0x0000001c52517c23 */ /* 0x000fe20008010873 */
[----:B------:R-:W-:-:S01]  /*1bfc0*/  FADD.FTZ R188, R30, R189 ;  /* 0x000000bd1ebc7221 */ /* 0x000fc20000010000 */
[----:B------:R-:W-:Y:S02]  /*1bfd0*/  FADD.FTZ R5, R31, R4 ;  /* 0x000000041f057221 */ /* 0x000fe40000010000 */
        /* <DEDUP_REMOVED lines=10> */
[--C-:B------:R-:W-:Y:S01]  /*1c080*/  FFMA.FTZ R82, R85, UR28, -R115.reuse ;  /* 0x0000001c55527c23 */ /* 0x100fe20008010873 */
[----:B------:R-:W-:-:S05]  /*1c090*/  FFMA.FTZ R85, R86, UR28, -R115 ;  /* 0x0000001c56557c23 */ /* 0x000fca0008010873 */
        /* <DEDUP_REMOVED lines=41> */
[----:B--2---:R-:W-:-:S01]  /*1c330*/  FADD.FTZ R5, R57, R4 ;  /* 0x0000000439057221 */ /* 0x004fc20000010000 */
[----:B------:R-:W-:-:S05]  /*1c340*/  VIADD R4, R14, 0x402 ;  /* 0x000004020e047836 */ /* 0x000fca0000000000 */
[----:B------:R-:W-:Y:S01]  /*1c350*/  R2UR UR10, R4 ;  /* 0x00000000040a72ca */ /* 0x000fe200000e0000 */
        /* <DEDUP_REMOVED lines=8> */
[----:B------:R-:W-:-:S05]  /*1c3e0*/  IMAD.MOV.U32 R5, RZ, RZ, -0x7fffffe0 ;  /* 0x80000020ff057424 */ /* 0x000fca00078e00ff */
[----:B------:R-:W-:Y:S01]  /*1c3f0*/  R2UR UR11, R5 ;  /* 0x00000000050b72ca */ /* 0x000fe200000e0000 */
[----:B------:R-:W0:Y:S01]  /*1c400*/  MUFU.EX2 R64, R64 ;  /* 0x0000004000407308 */ /* 0x000e220000000800 */
[----:B-1----:R-:W-:-:S07]  /*1c410*/  FADD.FTZ R14, R60, R189 ;  /* 0x000000bd3c0e7221 */ /* 0x002fce0000010000 */
[----:B------:R-:W1:Y:S01]  /*1c420*/  MUFU.EX2 R65, R65 ;  /* 0x0000004100417308 */ /* 0x000e620000000800 */
[----:B--2---:R-:W-:-:S01]  /*1c430*/  FADD.FTZ R189, R59, R14 ;  /* 0x0000000e3bbd7221 */ /* 0x004fc20000010000 */
[----:B------:R-:W-:Y:S02]  /*1c440*/  FFMA.FTZ R14, R97, UR28, -R115 ;  /* 0x0000001c610e7c23 */ /* 0x000fe40008010873 */
[----:B------:R-:W-:Y:S04]  /*1c450*/  QGMMA.64x128x32.F32.E4M3.E4M3 R120, R184, gdesc[UR8], R120, gsb0 ;  /* 0x01e00008b8787df3 */ /* 0x000fe80008000878 */
        /* <DEDUP_REMOVED lines=19> */
[----:B------:R-:W-:Y:S01]  /*1c590*/  MUFU.EX2 R71, R71 ;  /* 0x0000004700477308 */ /* 0x000fe20000000800 */
[----:B--2---:R-:W-:-:S07]  /*1c5a0*/  FADD.FTZ R98, R72, R189 ;  /* 0x000000bd48627221 */ /* 0x004fce0000010000 */
[----:B------:R-:W1:Y:S01]  /*1c5b0*/  MUFU.EX2 R74, R74 ;  /* 0x0000004a004a7308 */ /* 0x000e620000000800 */
[----:B0-----:R-:W-:-:S07]  /*1c5c0*/  FADD.FTZ R5, R73, R4 ;  /* 0x0000000449057221 */ /* 0x001fce0000010000 */
[----:B------:R-:W-:Y:S08]  /*1c5d0*/  MUFU.EX2 R76, R76 ;  /* 0x0000004c004c7308 */ /* 0x000ff00000000800 */
[----:B------:R-:W0:Y:S01]  /*1c5e0*/  MUFU.EX2 R77, R77 ;  /* 0x0000004d004d7308 */ /* 0x000e220000000800 */
[----:B-1----:R-:W-:-:S07]  /*1c5f0*/  FADD.FTZ R4, R74, R5 ;  /* 0x000000054a047221 */ /* 0x002fce0000010000 */
[----:B------:R-:W-:Y:S08]  /*1c600*/  MUFU.EX2 R75, R75 ;  /* 0x0000004b004b7308 */ /* 0x000ff00000000800 */
[----:B------:R-:W1:Y:S01]  /*1c610*/  MUFU.EX2 R78, R78 ;  /* 0x0000004e004e7308 */ /* 0x000e620000000800 */
[----:B0-----:R-:W-:-:S07]  /*1c620*/  FADD.FTZ R5, R77, R4 ;  /* 0x000000044d057221 */ /* 0x001fce0000010000 */
[----:B------:R-:W-:Y:S08]  /*1c630*/  MUFU.EX2 R80, R80 ;  /* 0x0000005000507308 */ /* 0x000ff00000000800 */
[----:B------:R-:W0:Y:S01]  /*1c640*/  MUFU.EX2 R81, R81 ;  /* 0x0000005100517308 */ /* 0x000e220000000800 */
[----:B-1----:R-:W-:-:S07]  /*1c650*/  FADD.FTZ R4, R78, R5 ;  /* 0x000000054e047221 */ /* 0x002fce0000010000 */
[----:B------:R-:W-:Y:S08]  /*1c660*/  MUFU.EX2 R79, R79 ;  /* 0x0000004f004f7308 */ /* 0x000ff00000000800 */
[----:B------:R-:W1:Y:S01]  /*1c670*/  MUFU.EX2 R82, R82 ;  /* 0x0000005200527308 */ /* 0x000e620000000800 */
[----:B0-----:R-:W-:-:S01]  /*1c680*/  FADD.FTZ R5, R81, R4 ;  /* 0x0000000451057221 */ /* 0x001fc20000010000 */
[----:B------:R-:W-:-:S02]  /*1c690*/  WARPGROUP.DEPBAR.LE gsb0, 0x0 ;  /* 0x00008000000079c5 */ /* 0x000fc40000010000 */
[----:B------:R-:W-:-:S04]  /*1c6a0*/  FADD.FTZ R185, R71, R98 ;  /* 0x0000006247b97221 */ /* 0x000fc80000010000 */
[----:B------:R-:W0:Y:S01]  /*1c6b0*/  MUFU.EX2 R84, R84 ;  /* 0x0000005400547308 */ /* 0x000e220000000800 */
[----:B------:R-:W-:-:S04]  /*1c6c0*/  FADD.FTZ R98, R76, R185 ;  /* 0x000000b94c627221 */ /* 0x000fc80000010000 */
[----:B------:R-:W-:Y:S01]  /*1c6d0*/  FADD.FTZ R185, R75, R98 ;  /* 0x000000624bb97221 */ /* 0x000fe20000010000 */
[----:B------:R-:W-:-:S01]  /*1c6e0*/  FFMA.FTZ R98, R105, UR28, -R115 ;  /* 0x0000001c69627c23 */ /* 0x000fc20008010873 */
[----:B------:R-:W-:Y:S01]  /*1c6f0*/  FFMA.FTZ R105, R106, UR28, -R115 ;  /* 0x0000001c6a697c23 */ /* 0x000fe20008010873 */
[----:B------:R-:W2:Y:S01]  /*1c700*/  MUFU.EX2 R85, R85 ;  /* 0x0000005500557308 */ /* 0x000ea20000000800 */
[----:B------:R-:W-:-:S01]  /*1c710*/  FADD.FTZ R102, R80, R185 ;  /* 0x000000b950667221 */ /* 0x000fc20000010000 */
[----:B-1----:R-:W-:-:S03]  /*1c720*/  FADD.FTZ R4, R82, R5 ;  /* 0x0000000552047221 */ /* 0x002fc60000010000 */
[----:B------:R-:W-:-:S03]  /*1c730*/  FADD.FTZ R185, R79, R102 ;  /* 0x000000664fb97221 */ /* 0x000fc60000010000 */
[----:B------:R-:W1:Y:S01]  /*1c740*/  MUFU.EX2 R83, R83 ;  /* 0x0000005300537308 */ /* 0x000e620000000800 */
[----:B0-----:R-:W-:-:S07]  /*1c750*/  FADD.FTZ R102, R84, R185 ;  /* 0x000000b954667221 */ /* 0x001fce0000010000 */
[----:B------:R-:W0:Y:S01]  /*1c760*/  MUFU.EX2 R86, R86 ;  /* 0x0000005600567308 */ /* 0x000e220000000800 */
[----:B--2---:R-:W-:-:S07]  /*1c770*/  FADD.FTZ R5, R85, R4 ;  /* 0x0000000455057221 */ /* 0x004fce0000010000 */
[----:B------:R-:W2:Y:S01]  /*1c780*/  MUFU.EX2 R88, R88 ;  /* 0x0000005800587308 */ /* 0x000ea20000000800 */
[----:B-1----:R-:W-:-:S01]  /*1c790*/  FADD.FTZ R185, R83, R102 ;  /* 0x0000006653b97221 */ /* 0x002fc20000010000 */
[--C-:B------:R-:W-:Y:S01]  /*1c7a0*/  FFMA.FTZ R102, R109, UR28, -R115.reuse ;  /* 0x0000001c6d667c23 */ /* 0x100fe20008010873 */
[----:B------:R-:W-:-:S05]  /*1c7b0*/  FFMA.FTZ R109, R110, UR28, -R115 ;  /* 0x0000001c6e6d7c23 */ /* 0x000fca0008010873 */
        /* <DEDUP_REMOVED lines=16> */
[--C-:B------:R-:W-:Y:S01]  /*1c8c0*/  FFMA.FTZ R106, R113, UR28, -R115.reuse ;  /* 0x0000001c716a7c23 */ /* 0x100fe20008010873 */
[----:B------:R-:W-:-:S05]  /*1c8d0*/  FFMA.FTZ R113, R114, UR28, -R115 ;  /* 0x0000001c72717c23 */ /* 0x000fca0008010873 */
        /* <DEDUP_REMOVED lines=15> */
[----:B-1----:R-:W-:-:S01]  /*1c9d0*/  FADD.FTZ R5, R101, R4 ;  /* 0x0000000465057221 */ /* 0x002fc20000010000 */
[----:B------:R-:W-:-:S04]  /*1c9e0*/  @!P0 IMAD R4, R208, 0x8, R18 ;  /* 0x00000008d0048824 */ /* 0x000fc800078e0212 */
[----:B------:R-:W-:Y:S02]  /*1c9f0*/  @!P0 VIADD R4, R4, 0x28840 ;  /* 0x0002884004048836 */ /* 0x000fe40000000000 */
[----:B------:R-:W1:Y:S01]  /*1ca00*/  MUFU.EX2 R104, R104 ;  /* 0x0000006800687308 */ /* 0x000e620000000800 */
[----:B0-----:R-:W-:-:S02]  /*1ca10*/  FADD.FTZ R117, R99, R114 ;  /* 0x0000007263757221 */ /* 0x001fc40000010000 */
[----:B------:R-:W-:Y:S01]  /*1ca20*/  @!P0 PRMT R4, RZ, 0x654, R4 ;  /* 0x00000654ff048816 */ /* 0x000fe20000000004 */
[----:B------:R0:W-:Y:S06]  /*1ca30*/  BAR.ARV R232, 0x100 ;  /* 0x000400e80000751d */ /* 0x0001ec0000002000 */
[----:B------:R-:W3:Y:S01]  /*1ca40*/  MUFU.EX2 R105, R105 ;  /* 0x0000006900697308 */ /* 0x000ee20000000800 */
[----:B--2---:R-:W-:-:S01]  /*1ca50*/  FADD.FTZ R114, R98, R5 ;  /* 0x0000000562727221 */ /* 0x004fc20000010000 */
[----:B------:R2:W-:Y:S01]  /*1ca60*/  @!P0 SYNCS.ARRIVE.TRANS64.RED.A1T0 RZ, [R4+URZ], RZ ;  /* 0x000000ff04ff89a7 */ /* 0x0005e2000810043f */
[----:B-1----:R-:W-:-:S05]  /*1ca70*/  FADD.FTZ R184, R104, R117 ;  /* 0x0000007568b87221 */ /* 0x002fca0000010000 */
[----:B------:R-:W1:Y:S08]  /*1ca80*/  MUFU.EX2 R103, R103 ;  /* 0x0000006700677308 */ /* 0x000e700000000800 */
[----:B------:R-:W4:Y:S01]  /*1ca90*/  MUFU.EX2 R102, R102 ;  /* 0x0000006600667308 */ /* 0x000f220000000800 */
[----:B---3--:R-:W-:-:S07]  /*1caa0*/  FADD.FTZ R5, R105, R114 ;  /* 0x0000007269057221 */ /* 0x008fce0000010000 */
[----:B------:R-:W2:Y:S01]  /*1cab0*/  MUFU.EX2 R108, R108 ;  /* 0x0000006c006c7308 */ /* 0x000ea20000000800 */
[----:B-1----:R-:W-:-:S07]  /*1cac0*/  FADD.FTZ R117, R103, R184 ;  /* 0x000000b867757221 */ /* 0x002fce0000010000 */
        /* <DEDUP_REMOVED lines=18> */
[----:B---3--:R-:W-:-:S03]  /*1cbf0*/  FADD.FTZ R5, R116, R117 ;  /* 0x0000007574057221 */ /* 0x008fc60000010000 */
[----:B--2---:R-:W-:Y:S01]  /*1cc00*/  FADD.FTZ R4, R115, R4 ;  /* 0x0000000473047221 */ /* 0x004fe20000010000 */
[----:B0-----:R-:W-:Y:S06]  /*1cc10*/  @!P1 BRA `(.L_x_1341) ;  /* 0x0000000000049947 */ /* 0x001fec0003800000 */
[----:B------:R-:W-:Y:S01]  /*1cc20*/  BPT.TRAP 0x1 ;  /* 0x000000040000795c */ /* 0x000fe20000300000 */
.L_x_1341:
        /* <DEDUP_REMOVED lines=11> */
[-C--:B------:R-:W-:Y:S01]  /*1cce0*/  FMUL.FTZ R124, R124, R48.reuse ;  /* 0x000000307c7c7220 */ /* 0x080fe20000410000 */
        /* <DEDUP_REMOVED lines=112> */
.L_x_1331:
[----:B------:R-:W-:-:S13]  /*1d3f0*/  ISETP.GE.AND P1, PT, R3, R221, PT ;  /* 0x000000dd0300720c */ /* 0x000fda0003f26270 */
[----:B------:R-:W-:Y:S05]  /*1d400*/  @!P1 BRA `(.L_x_1343) ;  /* 0x0000005400b49947 */ /* 0x000fea0003800000 */
[----:B------:R-:W-:Y:S02]  /*1d410*/  VIADD R225, R0, 0x8 ;  /* 0x0000000800e17836 */ /* 0x000fe40000000000 */
[----:B------:R-:W-:Y:S02]  /*1d420*/  IMAD.MOV.U32 R217, RZ, RZ, R227 ;  /* 0x000000ffffd97224 */ /* 0x000fe400078e00e3 */
[----:B------:R-:W-:Y:S01]  /*1d430*/  IMAD.MOV.U32 R222, RZ, RZ, R226 ;  /* 0x000000ffffde7224 */ /* 0x000fe200078e00e2 */
[----:B------:R-:W-:Y:S01]  /*1d440*/  IADD3 R225, R225, R212, -R213 ;  /* 0x000000d4e1e17210 */ /* 0x000fe20007ffe8d5 */
[----:B------:R-:W-:Y:S02]  /*1d450*/  IMAD.MOV.U32 R232, RZ, RZ, R210 ;  /* 0x000000ffffe87224 */ /* 0x000fe400078e00d2 */
[----:B------:R-:W-:-:S07]  /*1d460*/  IMAD.MOV.U32 R224, RZ, RZ, R208 ;  /* 0x000000ffffe07224 */ /* 0x000fce00078e00d0 */
.L_x_1362:
        /* <DEDUP_REMOVED lines=11> */
.L_x_1345:
[----:B------:R-:W-:Y:S01]  /*1d520*/  IMAD R14, R208, 0x8, R18 ;  /* 0x00000008d00e7824 */ /* 0x000fe200078e0212 */
[----:B------:R-:W-:-:S04]  /*1d530*/  SHF.L.U32 R15, R210, 0x1f, RZ ;  /* 0x0000001fd20f7819 */ /* 0x000fc800000006ff */
[----:B------:R0:W1:Y:S01]  /*1d540*/  SYNCS.PHASECHK.TRANS64.TRYWAIT P2, [R14+URZ+0x28830], R15 ;  /* 0x0288300f0e0075a7 */ /* 0x000062000804017f */
[----:B------:R-:W-:Y:S05]  /*1d550*/  @!P3 BRA `(.L_x_1346) ;  /* 0x000000000004b947 */ /* 0x000fea0003800000 */
[----:B------:R-:W-:Y:S01]  /*1d560*/  BPT.TRAP 0x1 ;  /* 0x000000040000795c */ /* 0x000fe20000300000 */
.L_x_1346:
[----:B------:R-:W-:Y:S04]  /*1d570*/  BSSY B0, `(.L_x_1344) ;  /* 0x0000004000007945 */ /* 0x000fe80003800000 */
[----:B-1----:R-:W-:Y:S05]  /*1d580*/  @P2 BRA `(.L_x_1347) ;  /* 0x0000000000082947 */ /* 0x002fea0003800000 */
[----:B------:R-:W1:Y:S02]  /*1d590*/  SYNCS.PHASECHK.TRANS64.TRYWAIT P2, [R14+URZ+0x28830], R15 ;  /* 0x0288300f0e0075a7 */ /* 0x000e64000804017f */
[----:B-1----:R-:W-:Y:S05]  /*1d5a0*/  @!P2 BRA `(.L_x_1348) ;  /* 0x000000fc0028a947 */ /* 0x002fea0003800000 */
.L_x_1347:
[----:B------:R-:W-:Y:S05]  /*1d5b0*/  BSYNC B0 ;  /* 0x0000000000007941 */ /* 0x000fea0003800000 */
.L_x_1344:
        /* <DEDUP_REMOVED lines=45> */
.L_x_1350:
[----:B------:R-:W-:Y:S01]  /*1d890*/  SHF.L.U32 R14, R232, 0x1f, RZ ;  /* 0x0000001fe80e7819 */ /* 0x000fe200000006ff */
[----:B------:R-:W-:-:S04]  /*1d8a0*/  IMAD R15, R224, 0x8, R18 ;  /* 0x00000008e00f7824 */ /* 0x000fc800078e0212 */
[----:B------:R0:W1:Y:S01]  /*1d8b0*/  SYNCS.PHASECHK.TRANS64.TRYWAIT P1, [R15+URZ+0x28850], R14 ;  /* 0x0288500e0f0075a7 */ /* 0x000062000802017f */
[----:B------:R-:W-:Y:S05]  /*1d8c0*/  @!P2 BRA `(.L_x_1351) ;  /* 0x000000000004a947 */ /* 0x000fea0003800000 */
[----:B------:R-:W-:Y:S01]  /*1d8d0*/  BPT.TRAP 0x1 ;  /* 0x000000040000795c */ /* 0x000fe20000300000 */
.L_x_1351:
[----:B-1----:R-:W-:Y:S05]  /*1d8e0*/  @P1 BRA `(.L_x_1349) ;  /* 0x0000000000081947 */ /* 0x002fea0003800000 */
[----:B------:R-:W1:Y:S02]  /*1d8f0*/  SYNCS.PHASECHK.TRANS64.TRYWAIT P1, [R15+URZ+0x28850], R14 ;  /* 0x0288500e0f0075a7 */ /* 0x000e64000802017f */
[----:B-1----:R-:W-:Y:S05]  /*1d900*/  @!P1 BRA `(.L_x_1352) ;  /* 0x000000f800649947 */ /* 0x002fea0003800000 */
.L_x_1349:
        /* <DEDUP_REMOVED lines=35> */
[----:B------:R-:W-:Y:S01]  /*1db40*/  QGMMA.64x128x32.F32.E4M3.E4M3 R120, R204, gdesc[UR8], R120, gsb0 ;  /* 0x01e00008cc787df3 */ /* 0x000fe20008000878 */
[----:B------:R-:W-:Y:S01]  /*1db50*/  R2UR UR10, R20 ;  /* 0x00000000140a72ca */ /* 0x000fe200000e0000 */
[----:B------:R-:W-:Y:S01]  /*1db60*/  VIADD R20, R14, 0x200 ;  /* 0x000002000e147836 */ /* 0x000fe20000000000 */
[----:B------:R-:W-:Y:S01]  /*1db70*/  R2UR UR11, R21 ;  /* 0x00000000150b72ca */ /* 0x000fe200000e0000 */
[----:B------:R-:W-:-:S02]  /*1db80*/  IMAD.MOV.U32 R21, RZ, RZ, -0x7fffffe0 ;  /* 0x80000020ff157424 */ /* 0x000fc400078e00ff */
        /* <DEDUP_REMOVED lines=41> */
[----:B0-----:R-:W-:Y:S01]  /*1de20*/  SHF.R.U32.HI R226, RZ, 0x7, R226 ;  /* 0x00000007ffe27819 */ /* 0x001fe200000116e2 */
        /* <DEDUP_REMOVED lines=11> */
[----:B------:R-:W-:Y:S01]  /*1dee0*/  ISETP.GE.AND P1, PT, R233, 0x1, PT ;  /* 0x00000001e900780c */ /* 0x000fe20003f26270 */
[----:B------:R-:W0:Y:S08]  /*1def0*/  MUFU.TANH R15, R15 ;  /* 0x0000000f000f7308 */ /* 0x000e300000002400 */
[----:B------:R-:W1:Y:S08]  /*1df00*/  MUFU.TANH R24, R24 ;  /* 0x0000001800187308 */ /* 0x000e700000002400 */
[----:B------:R-:W2:Y:S08]  /*1df10*/  MUFU.TANH R27, R27 ;  /* 0x0000001b001b7308 */ /* 0x000eb00000002400 */
        /* <DEDUP_REMOVED lines=15> */
[----:B------:R-:W-:-:S03]  /*1e010*/  IMAD.MOV.U32 R21, RZ, RZ, -0x7fffffe0 ;  /* 0x80000020ff157424 */ /* 0x000fc600078e00ff */
        /* <DEDUP_REMOVED lines=23> */
[C---:B------:R-:W-:Y:S01]  /*1e190*/  FMUL.FTZ R20, R2.reuse, R26 ;  /* 0x0000001a02147220 */ /* 0x040fe20000410000 */
[----:B------:R-:W-:Y:S01]  /*1e1a0*/  R2UR UR11, R21 ;  /* 0x00000000150b72ca */ /* 0x000fe200000e0000 */
[C---:B------:R-:W-:Y:S01]  /*1e1b0*/  FMUL.FTZ R21, R2.reuse, R25 ;  /* 0x0000001902157220 */ /* 0x040fe20000410000 */
[C---:B------:R-:W-:Y:S01]  /*1e1c0*/  FMUL.FTZ R25, R2.reuse, R28 ;  /* 0x0000001c02197220 */ /* 0x040fe20000410000 */
[----:B------:R-:W-:Y:S01]  /*1e1d0*/  FMUL.FTZ R26, R2, R29 ;  /* 0x0000001d021a7220 */ /* 0x000fe20000410000 */
[----:B------:R-:W-:Y:S01]  /*1e1e0*/  VIADD R28, R14, 0x400 ;  /* 0x000004000e1c7836 */ /* 0x000fe20000000000 */
[----:B------:R-:W0:Y:S01]  /*1e1f0*/  MUFU.TANH R20, R20 ;  /* 0x0000001400147308 */ /* 0x000e220000002400 */
[----:B------:R-:W-:-:S07]  /*1e200*/  IMAD.MOV.U32 R29, RZ, RZ, -0x7fffffe0 ;  /* 0x80000020ff1d7424 */ /* 0x000fce00078e00ff */
        /* <DEDUP_REMOVED lines=55> */
[----:B------:R-:W-:Y:S01]  /*1e580*/  @!P0 IMAD R28, R208, 0x8, R18 ;  /* 0x00000008d01c8824 */ /* 0x000fe200078e0212 */
[----:B------:R-:W-:Y:S01]  /*1e590*/  R2UR UR11, R29 ;  /* 0x000000001d0b72ca */ /* 0x000fe200000e0000 */
[----:B------:R-:W-:Y:S01]  /*1e5a0*/  FMUL.FTZ R99, R2, R100 ;  /* 0x0000006402637220 */ /* 0x000fe20000410000 */
[----:B------:R-:W-:Y:S01]  /*1e5b0*/  IADD3 R29, -R226, 0xb, RZ ;  /* 0x0000000be21d7810 */ /* 0x000fe20007ffe1ff */
[----:B------:R-:W-:-:S02]  /*1e5c0*/  @!P0 VIADD R114, R28, 0x28840 ;  /* 0x000288401c728836 */ /* 0x000fc40000000000 */
[C---:B------:R-:W-:Y:S01]  /*1e5d0*/  FMUL.FTZ R100, R2.reuse, R103 ;  /* 0x0000006702647220 */ /* 0x040fe20000410000 */
[C---:B------:R-:W-:Y:S01]  /*1e5e0*/  FMUL.FTZ R103, R2.reuse, R106 ;  /* 0x0000006a02677220 */ /* 0x040fe20000410000 */
[C---:B------:R-:W-:Y:S01]  /*1e5f0*/  FMUL.FTZ R106, R2.reuse, R111 ;  /* 0x0000006f026a7220 */ /* 0x040fe20000410000 */
[C---:B------:R-:W-:Y:S01]  /*1e600*/  FMUL.FTZ R111, R2.reuse, R112 ;  /* 0x00000070026f7220 */ /* 0x040fe20000410000 */
[----:B------:R-:W-:Y:S01]  /*1e610*/  @!P0 PRMT R114, RZ, 0x654, R114 ;  /* 0x00000654ff728816 */ /* 0x000fe20000000072 */
        /* <DEDUP_REMOVED lines=33> */
[----:B------:R-:W-:Y:S01]  /*1e830*/  FMUL.FTZ R184, R2, R116 ;  /* 0x0000007402b87220 */ /* 0x000fe20000410000 */
[----:B------:R-:W-:Y:S01]  /*1e840*/  IMAD R116, R3, -0xc0, RZ ;  /* 0xffffff4003747824 */ /* 0x000fe200078e02ff */
[----:B------:R0:W-:Y:S06]  /*1e850*/  BAR.ARV R29, 0x100 ;  /* 0x0004001d0000751d */ /* 0x0001ec0000002000 */
[----:B------:R5:W-:Y:S01]  /*1e860*/  @!P0 SYNCS.ARRIVE.TRANS64.RED.A1T0 RZ, [R114+URZ], RZ ;  /* 0x000000ff72ff89a7 */ /* 0x000be2000810043f */
[----:B------:R-:W-:Y:S01]  /*1e870*/  IADD3 R28, R116, 0x1, R212 ;  /* 0x00000001741c7810 */ /* 0x000fe20007ffe0d4 */
[----:B------:R-:W0:Y:S01]  /*1e880*/  MUFU.TANH R184, R184 ;  /* 0x000000b800b87308 */ /* 0x000e220000002400 */
[----:B------:R-:W-:-:S03]  /*1e890*/  IMAD R115, R215, -0x2, R116 ;  /* 0xfffffffed7737824 */ /* 0x000fc600078e0274 */
[----:B------:R-:W-:Y:S02]  /*1e8a0*/  IMAD.IADD R28, R28, 0x1, -R213 ;  /* 0x000000011c1c7824 */ /* 0x000fe400078e0ad5 */
[----:B-----5:R-:W-:Y:S02]  /*1e8b0*/  FMUL.FTZ R114, R2, R119 ;  /* 0x0000007702727220 */ /* 0x020fe40000410000 */
[----:B------:R-:W-:-:S04]  /*1e8c0*/  IMAD R28, R215, -0x2, R28 ;  /* 0xfffffffed71c7824 */ /* 0x000fc800078e021c */
[----:B------:R-:W0:Y:S01]  /*1e8d0*/  MUFU.TANH R114, R114 ;  /* 0x0000007200727308 */ /* 0x000e220000002400 */
[C---:B------:R-:W-:Y:S02]  /*1e8e0*/  VIADD R187, R28.reuse, UR25 ;  /* 0x000000191cbb7c36 */ /* 0x040fe40008000000 */
[----:B------:R-:W-:Y:S02]  /*1e8f0*/  VIADD R185, R28, UR27 ;  /* 0x0000001b1cb97c36 */ /* 0x000fe40008000000 */
[C---:B------:R-:W-:Y:S02]  /*1e900*/  IMAD.IADD R119, R0.reuse, 0x1, R187 ;  /* 0x0000000100777824 */ /* 0x040fe400078e02bb */
[----:B------:R-:W-:Y:S01]  /*1e910*/  IMAD.IADD R118, R0, 0x1, R185 ;  /* 0x0000000100767824 */ /* 0x000fe200078e02b9 */
[----:B-1234-:R-:W-:Y:S06]  /*1e920*/  @!P1 BRA `(.L_x_1353) ;  /* 0x00000000005c9947 */ /* 0x01efec0003800000 */
        /* <DEDUP_REMOVED lines=8> */
[----:B0-----:R-:W-:-:S04]  /*1e9b0*/  @P1 IMAD.HI.U32 R188, R189, R28, RZ ;  /* 0x0000001cbdbc1227 */ /* 0x001fc800078e00ff */
[----:B------:R-:W-:Y:S01]  /*1e9c0*/  IMAD.MOV.U32 R28, RZ, RZ, R189 ;  /* 0x000000ffff1c7224 */ /* 0x000fe200078e00bd */
[----:B------:R-:W-:-:S04]  /*1e9d0*/  @P1 SHF.R.U32.HI R28, RZ, R29, R188 ;  /* 0x0000001dff1c1219 */ /* 0x000fc800000116bc */
[----:B------:R-:W-:Y:S01]  /*1e9e0*/  LOP3.LUT R28, RZ, R28, RZ, 0x33, !PT ;  /* 0x0000001cff1c7212 */ /* 0x000fe200078e33ff */
[----:B------:R-:W-:Y:S06]  /*1e9f0*/  BRA `(.L_x_1356) ;  /* 0x0000000000187947 */ /* 0x000fec0003800000 */
.L_x_1355:
[----:B------:R-:W-:-:S05]  /*1ea00*/  IMAD.U32 R186, RZ, RZ, UR5 ;  /* 0x00000005ffba7e24 */ /* 0x000fca000f8e00ff */
[----:B------:R-:W-:-:S13]  /*1ea10*/  ISETP.NE.AND P1, PT, R186, 0x1, PT ;  /* 0x00000001ba00780c */ /* 0x000fda0003f25270 */
[----:B0-----:R-:W0:Y:S02]  /*1ea20*/  @P1 LDC.64 R28, c[0x0][0x9e8] ;  /* 0x00027a00ff1c1b82 */ /* 0x001e240000000a00 */
[----:B0-----:R-:W-:-:S04]  /*1ea30*/  @P1 IMAD.HI.U32 R188, R189, R28, RZ ;  /* 0x0000001cbdbc1227 */ /* 0x001fc800078e00ff */
[----:B------:R-:W-:Y:S01]  /*1ea40*/  IMAD.MOV.U32 R28, RZ, RZ, R189 ;  /* 0x000000ffff1c7224 */ /* 0x000fe200078e00bd */
[----:B------:R-:W-:-:S07]  /*1ea50*/  @P1 SHF.R.U32.HI R28, RZ, R29, R188 ;  /* 0x0000001dff1c1219 */ /* 0x000fce00000116bc */
.L_x_1356:
[----:B------:R-:W-:Y:S05]  /*1ea60*/  BSYNC B0 ;  /* 0x0000000000007941 */ /* 0x000fea0003800000 */
.L_x_1354:
[----:B------:R-:W-:-:S05]  /*1ea70*/  IMAD R28, R28, R186, R115 ;  /* 0x000000ba1c1c7224 */ /* 0x000fca00078e0273 */
[----:B------:R-:W-:Y:S02]  /*1ea80*/  VIADDMNMX R119, R28, R186, R119, PT ;  /* 0x000000ba1c777246 */ /* 0x000fe40003800177 */
[----:B------:R-:W-:-:S07]  /*1ea90*/  VIMNMX R118, R118, R28, !PT ;  /* 0x0000001c76767248 */ /* 0x000fce0007fe0100 */
.L_x_1353:
        /* <DEDUP_REMOVED lines=285> */
[----:B------:R-:W-:Y:S02]  /*1fc70*/  IMAD.U32 R118, RZ, RZ, UR5 ;  /* 0x00000005ff767e24 */ /* 0x000fe4000f8e00ff */
[----:B------:R-:W-:-:S03]  /*1fc80*/  VIADD R116, R0, 0x8 ;  /* 0x0000000800747836 */ /* 0x000fc60000000000 */
[----:B------:R-:W-:Y:S02]  /*1fc90*/  ISETP.NE.AND P6, PT, R118, 0x1, PT ;  /* 0x000000017600780c */ /* 0x000fe40003fc5270 */
[----:B------:R-:W-:-:S04]  /*1fca0*/  IADD3 R116, R116, R212, -R213 ;  /* 0x000000d474747210 */ /* 0x000fc80007ffe8d5 */
[----:B------:R-:W-:-:S07]  /*1fcb0*/  LOP3.LUT R119, RZ, R116, RZ, 0x33, !PT ;  /* 0x00000074ff777212 */ /* 0x000fce00078e33ff */
[----:B------:R-:W0:Y:S02]  /*1fcc0*/  @P6 LDC.64 R14, c[0x0][0x9e8] ;  /* 0x00027a00ff0e6b82 */ /* 0x000e240000000a00 */
[----:B0-----:R-:W-:-:S05]  /*1fcd0*/  @P6 IMAD.HI.U32 R14, R119, R14, RZ ;  /* 0x0000000e770e6227 */ /* 0x001fca00078e00ff */
[----:B------:R-:W-:-:S04]  /*1fce0*/  @P6 SHF.R.U32.HI R119, RZ, R15, R14 ;  /* 0x0000000fff776219 */ /* 0x000fc8000001160e */
[----:B------:R-:W-:Y:S01]  /*1fcf0*/  LOP3.LUT R14, RZ, R119, RZ, 0x33, !PT ;  /* 0x00000077ff0e7212 */ /* 0x000fe200078e33ff */
[----:B------:R-:W-:Y:S06]  /*1fd00*/  BRA `(.L_x_1360) ;  /* 0x0000000000187947 */ /* 0x000fec0003800000 */
.L_x_1359:
[----:B------:R-:W-:-:S05]  /*1fd10*/  IMAD.U32 R118, RZ, RZ, UR5 ;  /* 0x00000005ff767e24 */ /* 0x000fca000f8e00ff */
[----:B------:R-:W-:-:S13]  /*1fd20*/  ISETP.NE.AND P6, PT, R118, 0x1, PT ;  /* 0x000000017600780c */ /* 0x000fda0003fc5270 */
[----:B------:R-:W0:Y:S02]  /*1fd30*/  @P6 LDC.64 R14, c[0x0][0x9e8] ;  /* 0x00027a00ff0e6b82 */ /* 0x000e240000000a00 */
[----:B0-----:R-:W-:-:S04]  /*1fd40*/  @P6 IMAD.HI.U32 R116, R225, R14, RZ ;  /* 0x0000000ee1746227 */ /* 0x001fc800078e00ff */
[----:B------:R-:W-:Y:S01]  /*1fd50*/  IMAD.MOV.U32 R14, RZ, RZ, R225 ;  /* 0x000000ffff0e7224 */ /* 0x000fe200078e00e1 */
[----:B------:R-:W-:-:S07]  /*1fd60*/  @P6 SHF.R.U32.HI R14, RZ, R15, R116 ;  /* 0x0000000fff0e6219 */ /* 0x000fce0000011674 */
.L_x_1360:
[----:B------:R-:W-:Y:S05]  /*1fd70*/  BSYNC B0 ;  /* 0x0000000000007941 */ /* 0x000fea0003800000 */
.L_x_1358:
[----:B------:R-:W-:-:S05]  /*1fd80*/  IMAD R14, R14, R118, R115 ;  /* 0x000000760e0e7224 */ /* 0x000fca00078e0273 */
[----:B------:R-:W-:Y:S02]  /*1fd90*/  VIADDMNMX R187, R14, R118, R187, PT ;  /* 0x000000760ebb7246 */ /* 0x000fe400038001bb */
[----:B------:R-:W-:-:S07]  /*1fda0*/  VIMNMX R185, R185, R14, !PT ;  /* 0x0000000eb9b97248 */ /* 0x000fce0007fe0100 */
.L_x_1357:
        /* <DEDUP_REMOVED lines=271> */
[----:B0-----:R-:W-:-:S01]  /*20ea0*/  FFMA.FTZ R115, R59, UR28, -R116 ;  /* 0x0000001c3b737c23 */ /* 0x001fc20008010874 */
        /* <DEDUP_REMOVED lines=10> */
[----:B------:R-:W-:-:S02]  /*20f50*/  FFMA.FTZ R28, R28, UR28, -R116 ;  /* 0x0000001c1c1c7c23 */ /* 0x000fc40008010874 */
[----:B------:R-:W-:Y:S02]  /*20f60*/  FMNMX.FTZ R118, R42, R51, !PT ;  /* 0x000000332a767209 */ /* 0x000fe40007810000 */
[----:B------:R-:W-:Y:S01]  /*20f70*/  MUFU.EX2 R14, R14 ;  /* 0x0000000e000e7308 */ /* 0x000fe20000000800 */
[----:B0-----:R-:W-:-:S01]  /*20f80*/  FFMA.FTZ R119, R63, UR28, -R116 ;  /* 0x0000001c3f777c23 */ /* 0x001fc20008010874 */
[----:B------:R-:W-:-:S04]  /*20f90*/  FMNMX.FTZ R51, R45, R118, !PT ;  /* 0x000000762d337209 */ /* 0x000fc80007810000 */
[----:B------:R-:W-:Y:S02]  /*20fa0*/  FMNMX.FTZ R118, R46, R51, !PT ;  /* 0x000000332e767209 */ /* 0x000fe40007810000 */
[----:B------:R0:W-:Y:S02]  /*20fb0*/  MUFU.EX2 R51, R115 ;  /* 0x0000007300337308 */ /* 0x0001e40000000800 */
[----:B------:R-:W-:-:S04]  /*20fc0*/  FMNMX.FTZ R55, R49, R118, !PT ;  /* 0x0000007631377209 */ /* 0x000fc80007810000 */
        /* <DEDUP_REMOVED lines=28> */
[----:B------:R-:W-:Y:S01]  /*21190*/  FMNMX.FTZ R118, R82, R71, !PT ;  /* 0x0000004752767209 */ /* 0x000fe20007810000 */
[----:B------:R-:W-:-:S01]  /*211a0*/  FFMA.FTZ R71, R79, UR28, -R116 ;  /* 0x0000001c4f477c23 */ /* 0x000fc20008010874 */
        /* <DEDUP_REMOVED lines=17> */
[----:B0-----:R-:W-:Y:S01]  /*212c0*/  FMNMX.FTZ R115, R103, R88, !PT ;  /* 0x0000005867737209 */ /* 0x001fe20007810000 */
[----:B------:R-:W-:-:S03]  /*212d0*/  FFMA.FTZ R88, R89, UR28, -R116 ;  /* 0x0000001c59587c23 */ /* 0x000fc60008010874 */
[----:B------:R-:W-:Y:S02]  /*212e0*/  FMNMX.FTZ R118, R104, R115, !PT ;  /* 0x0000007368767209 */ /* 0x000fe40007810000 */
[----:B------:R-:W-:Y:S02]  /*212f0*/  MUFU.EX2 R35, R35 ;  /* 0x0000002300237308 */ /* 0x000fe40000000800 */
[----:B------:R-:W-:Y:S01]  /*21300*/  FMNMX.FTZ R89, R105, R118, !PT ;  /* 0x0000007669597209 */ /* 0x000fe20007810000 */
[----:B------:R-:W-:-:S03]  /*21310*/  FFMA.FTZ R118, R92, UR28, -R116 ;  /* 0x0000001c5c767c23 */ /* 0x000fc60008010874 */
[----:B------:R-:W-:Y:S02]  /*21320*/  FMNMX.FTZ R92, R106, R89, !PT ;  /* 0x000000596a5c7209 */ /* 0x000fe40007810000 */
[----:B------:R0:W-:Y:S02]  /*21330*/  MUFU.EX2 R89, R118 ;  /* 0x0000007600597308 */ /* 0x0001e40000000800 */
[----:B------:R-:W-:Y:S01]  /*21340*/  FMNMX.FTZ R115, R109, R92, !PT ;  /* 0x0000005c6d737209 */ /* 0x000fe20007810000 */
[--C-:B------:R-:W-:Y:S01]  /*21350*/  FFMA.FTZ R92, R93, UR28, -R116.reuse ;  /* 0x0000001c5d5c7c23 */ /* 0x100fe20008010874 */
[----:B------:R-:W-:-:S01]  /*21360*/  FFMA.FTZ R93, R96, UR28, -R116 ;  /* 0x0000001c605d7c23 */ /* 0x000fc20008010874 */
[--C-:B------:R-:W-:Y:S01]  /*21370*/  FFMA.FTZ R96, R97, UR28, -R116.reuse ;  /* 0x0000001c61607c23 */ /* 0x100fe20008010874 */
[----:B------:R-:W-:Y:S01]  /*21380*/  FMNMX.FTZ R115, R110, R115, !PT ;  /* 0x000000736e737209 */ /* 0x000fe20007810000 */
[--C-:B------:R-:W-:Y:S01]  /*21390*/  FFMA.FTZ R97, R99, UR28, -R116.reuse ;  /* 0x0000001c63617c23 */ /* 0x100fe20008010874 */
[----:B------:R-:W-:-:S01]  /*213a0*/  FFMA.FTZ R99, R102, UR28, -R116 ;  /* 0x0000001c66637c23 */ /* 0x000fc20008010874 */
[--C-:B0-----:R-:W-:Y:S01]  /*213b0*/  FFMA.FTZ R118, R101, UR28, -R116.reuse ;  /* 0x0000001c65767c23 */ /* 0x101fe20008010874 */
[----:B------:R-:W-:Y:S01]  /*213c0*/  FMNMX.FTZ R115, R112, R115, !PT ;  /* 0x0000007370737209 */ /* 0x000fe20007810000 */
[--C-:B------:R-:W-:Y:S01]  /*213d0*/  FFMA.FTZ R101, R107, UR28, -R116.reuse ;  /* 0x0000001c6b657c23 */ /* 0x100fe20008010874 */
[----:B------:R-:W-:-:S01]  /*213e0*/  FFMA.FTZ R107, R111, UR28, -R116 ;  /* 0x0000001c6f6b7c23 */ /* 0x000fc20008010874 */
[----:B------:R-:W-:Y:S01]  /*213f0*/  FFMA.FTZ R111, R184, UR28, -R116 ;  /* 0x0000001cb86f7c23 */ /* 0x000fe20008010874 */
[----:B------:R-:W-:Y:S01]  /*21400*/  FMNMX.FTZ R115, R114, R115, !PT ;  /* 0x0000007372737209 */ /* 0x000fe20007810000 */
[----:B------:R-:W-:-:S02]  /*21410*/  IMAD.U32 R184, RZ, RZ, UR28 ;  /* 0x0000001cffb87e24 */ /* 0x000fc4000f8e00ff */
[----:B------:R-:W-:-:S01]  /*21420*/  FFMA.FTZ R102, R108, UR28, -R116 ;  /* 0x0000001c6c667c23 */ /* 0x000fc20008010874 */
[--C-:B------:R-:W-:Y:S01]  /*21430*/  FFMA.FTZ R108, R113, UR28, -R116.reuse ;  /* 0x0000001c716c7c23 */ /* 0x100fe20008010874 */
[----:B------:R-:W-:Y:S01]  /*21440*/  FSEL R113, R226, RZ, P1 ;  /* 0x000000ffe2717208 */ /* 0x000fe20000800000 */
[----:B------:R-:W0:Y:S01]  /*21450*/  SHFL.BFLY PT, R186, R115, 0x2, 0x1f ;  /* 0x0c401f0073ba7f89 */ /* 0x000e2200000e0000 */
[----:B------:R-:W-:-:S01]  /*21460*/  FFMA.FTZ R116, R117, UR28, -R116 ;  /* 0x0000001c75747c23 */ /* 0x000fc20008010874 */
[----:B------:R-:W-:Y:S02]  /*21470*/  MUFU.EX2 R44, R44 ;  /* 0x0000002c002c7308 */ /* 0x000fe40000000800 */
[----:B------:R-:W-:-:S04]  /*21480*/  FADD.FTZ R113, -R113, R222 ;  /* 0x000000de71717221 */ /* 0x000fc80000010100 */
[----:B------:R-:W-:Y:S02]  /*21490*/  FMUL.FTZ R113, R113, UR28 ;  /* 0x0000001c71717c20 */ /* 0x000fe40008410000 */
[----:B------:R-:W-:Y:S08]  /*214a0*/  MUFU.EX2 R39, R39 ;  /* 0x0000002700277308 */ /* 0x000ff00000000800 */
[----:B------:R-:W1:Y:S01]  /*214b0*/  MUFU.EX2 R113, R113 ;  /* 0x0000007100717308 */ /* 0x000e620000000800 */
        /* <DEDUP_REMOVED lines=8> */
[----:B------:R-:W-:-:S01]  /*21540*/  FFMA.FTZ R115, R227, R184, -8 ;  /* 0xc1000000e3737423 */ /* 0x000fc200000100b8 */
[----:B-1----:R-:W-:Y:S01]  /*21550*/  FFMA.FTZ R184, R113, R5, R14 ;  /* 0x0000000571b87223 */ /* 0x002fe2000001000e */
[----:B------:R-:W-:Y:S03]  /*21560*/  MUFU.EX2 R64, R64 ;  /* 0x0000004000407308 */ /* 0x000fe60000000800 */
[----:B------:R-:W-:Y:S01]  /*21570*/  FSEL R115, R115, RZ, P1 ;  /* 0x000000ff73737208 */ /* 0x000fe20000800000 */
[----:B------:R-:W-:-:S04]  /*21580*/  FADD.FTZ R184, R15, R184 ;  /* 0x000000b80fb87221 */ /* 0x000fc80000010000 */
        /* <DEDUP_REMOVED lines=22> */
[----:B------:R-:W-:Y:S01]  /*216f0*/  FSEL R66, R227, RZ, P1 ;  /* 0x000000ffe3427208 */ /* 0x000fe20000800000 */
[----:B------:R-:W-:Y:S01]  /*21700*/  MUFU.EX2 R117, R117 ;  /* 0x0000007500757308 */ /* 0x000fe20000000800 */
[----:B------:R-:W-:-:S01]  /*21710*/  FADD.FTZ R119, R21, R184 ;  /* 0x000000b815777221 */ /* 0x000fc20000010000 */
[--C-:B------:R-:W-:Y:S01]  /*21720*/  FFMA.FTZ R69, R69, UR28, -R115.reuse ;  /* 0x0000001c45457c23 */ /* 0x100fe20008010873 */
[----:B------:R-:W-:-:S01]  /*21730*/  FFMA.FTZ R70, R70, UR28, -R115 ;  /* 0x0000001c46467c23 */ /* 0x000fc20008010873 */
[----:B------:R-:W-:Y:S01]  /*21740*/  FADD.FTZ R66, -R66, R217 ;  /* 0x000000d942427221 */ /* 0x000fe20000010100 */
[----:B------:R-:W-:-:S01]  /*21750*/  FADD.FTZ R184, R26, R119 ;  /* 0x000000771ab87221 */ /* 0x000fc20000010000 */
[--C-:B------:R-:W-:Y:S01]  /*21760*/  FFMA.FTZ R73, R73, UR28, -R115.reuse ;  /* 0x0000001c49497c23 */ /* 0x100fe20008010873 */
[----:B------:R-:W-:-:S01]  /*21770*/  FFMA.FTZ R74, R74, UR28, -R115 ;  /* 0x0000001c4a4a7c23 */ /* 0x000fc20008010873 */
[----:B------:R-:W-:Y:S01]  /*21780*/  FMUL.FTZ R66, R66, UR28 ;  /* 0x0000001c42427c20 */ /* 0x000fe20008410000 */
[----:B------:R-:W-:Y:S01]  /*21790*/  MUFU.EX2 R20, R20 ;  /* 0x0000001400147308 */ /* 0x000fe20000000800 */
[----:B------:R-:W-:-:S01]  /*217a0*/  FADD.FTZ R119, R25, R184 ;  /* 0x000000b819777221 */ /* 0x000fc20000010000 */
[--C-:B------:R-:W-:Y:S01]  /*217b0*/  FFMA.FTZ R77, R77, UR28, -R115.reuse ;  /* 0x0000001c4d4d7c23 */ /* 0x100fe20008010873 */
[----:B------:R-:W-:-:S01]  /*217c0*/  FFMA.FTZ R78, R78, UR28, -R115 ;  /* 0x0000001c4e4e7c23 */ /* 0x000fc20008010873 */
[----:B------:R-:W-:Y:S01]  /*217d0*/  FFMA.FTZ R81, R81, UR28, -R115 ;  /* 0x0000001c51517c23 */ /* 0x000fe20008010873 */
[----:B------:R-:W-:-:S01]  /*217e0*/  FADD.FTZ R184, R32, R119 ;  /* 0x0000007720b87221 */ /* 0x000fc20000010000 */
[--C-:B------:R-:W-:Y:S01]  /*217f0*/  FFMA.FTZ R82, R82, UR28, -R115.reuse ;  /* 0x0000001c52527c23 */ /* 0x100fe20008010873 */
[----:B------:R-:W-:-:S01]  /*21800*/  FFMA.FTZ R83, R83, UR28, -R115 ;  /* 0x0000001c53537c23 */ /* 0x000fc20008010873 */
[----:B------:R-:W0:Y:S01]  /*21810*/  MUFU.EX2 R66, R66 ;  /* 0x0000004200427308 */ /* 0x000e220000000800 */
[----:B------:R-:W-:-:S04]  /*21820*/  FADD.FTZ R119, R29, R184 ;  /* 0x000000b81d777221 */ /* 0x000fc80000010000 */
[----:B------:R-:W-:-:S03]  /*21830*/  FADD.FTZ R184, R36, R119 ;  /* 0x0000007724b87221 */ /* 0x000fc60000010000 */
[----:B------:R-:W1:Y:S01]  /*21840*/  MUFU.EX2 R24, R24 ;  /* 0x0000001800187308 */ /* 0x000e620000000800 */
[----:B------:R-:W-:-:S01]  /*21850*/  FADD.FTZ R119, R31, R184 ;  /* 0x000000b81f777221 */ /* 0x000fc20000010000 */
[----:B------:R-:W-:-:S03]  /*21860*/  FFMA.FTZ R184, R85, UR28, -R115 ;  /* 0x0000001c55b87c23 */ /* 0x000fc60008010873 */
[----:B------:R-:W-:-:S03]  /*21870*/  FADD.FTZ R186, R40, R119 ;  /* 0x0000007728ba7221 */ /* 0x000fc60000010000 */
[----:B------:R-:W2:Y:S01]  /*21880*/  MUFU.EX2 R27, R27 ;  /* 0x0000001b001b7308 */ /* 0x000ea20000000800 */
[----:B0-----:R-:W-:-:S01]  /*21890*/  FFMA.FTZ R5, R66, R4, R117 ;  /* 0x0000000442057223 */ /* 0x001fc20000010075 */
[----:B------:R-:W-:-:S03]  /*218a0*/  FADD.FTZ R85, R35, R186 ;  /* 0x000000ba23557221 */ /* 0x000fc60000010000 */
[----:B------:R-:W-:Y:S01]  /*218b0*/  FADD.FTZ R5, R20, R5 ;  /* 0x0000000514057221 */ /* 0x000fe20000010000 */
[----:B------:R-:W-:-:S01]  /*218c0*/  FADD.FTZ R186, R44, R85 ;  /* 0x000000552cba7221 */ /* 0x000fc20000010000 */
[----:B------:R-:W-:Y:S01]  /*218d0*/  FFMA.FTZ R85, R86, UR28, -R115 ;  /* 0x0000001c56557c23 */ /* 0x000fe20008010873 */
[----:B------:R-:W0:Y:S01]  /*218e0*/  MUFU.EX2 R30, R30 ;  /* 0x0000001e001e7308 */ /* 0x000e220000000800 */
[----:B-1----:R-:W-:-:S01]  /*218f0*/  FADD.FTZ R4, R24, R5 ;  /* 0x0000000518047221 */ /* 0x002fc20000010000 */
[----:B------:R-:W-:Y:S01]  /*21900*/  FADD.FTZ R119, R39, R186 ;  /* 0x000000ba27777221 */ /* 0x000fe20000010000 */
[----:B------:R-:W-:-:S03]  /*21910*/  FFMA.FTZ R86, R87, UR28, -R115 ;  /* 0x0000001c57567c23 */ /* 0x000fc60008010873 */
[----:B------:R-:W-:Y:S02]  /*21920*/  FADD.FTZ R186, R48, R119 ;  /* 0x0000007730ba7221 */ /* 0x000fe40000010000 */
[----:B------:R-:W1:Y:S01]  /*21930*/  MUFU.EX2 R33, R33 ;  /* 0x0000002100217308 */ /* 0x000e620000000800 */
[----:B--2---:R-:W-:-:S01]  /*21940*/  FADD.FTZ R5, R27, R4 ;  /* 0x000000041b057221 */ /* 0x004fc20000010000 */
[----:B------:R-:W-:-:S04]  /*21950*/  FADD.FTZ R87, R43, R186 ;  /* 0x000000ba2b577221 */ /* 0x000fc80000010000 */
[----:B------:R-:W-:Y:S01]  /*21960*/  FADD.FTZ R186, R52, R87 ;  /* 0x0000005734ba7221 */ /* 0x000fe20000010000 */
[----:B------:R-:W-:-:S01]  /*21970*/  FFMA.FTZ R87, R90, UR28, -R115 ;  /* 0x0000001c5a577c23 */ /* 0x000fc20008010873 */
[----:B------:R-:W2:Y:S01]  /*21980*/  MUFU.EX2 R34, R34 ;  /* 0x0000002200227308 */ /* 0x000ea20000000800 */
[----:B0-----:R-:W-:-:S01]  /*21990*/  FADD.FTZ R4, R30, R5 ;  /* 0x000000051e047221 */ /* 0x001fc20000010000 */
[----:B------:R-:W-:Y:S01]  /*219a0*/  FADD.FTZ R119, R47, R186 ;  /* 0x000000ba2f777221 */ /* 0x000fe20000010000 */
[----:B------:R-:W-:-:S03]  /*219b0*/  FFMA.FTZ R90, R91, UR28, -R115 ;  /* 0x0000001c5b5a7c23 */ /* 0x000fc60008010873 */
[----:B------:R-:W-:Y:S02]  /*219c0*/  FADD.FTZ R186, R56, R119 ;  /* 0x0000007738ba7221 */ /* 0x000fe40000010000 */
[----:B------:R-:W0:Y:S01]  /*219d0*/  MUFU.EX2 R37, R37 ;  /* 0x0000002500257308 */ /* 0x000e220000000800 */
[----:B-1----:R-:W-:-:S01]  /*219e0*/  FADD.FTZ R5, R33, R4 ;  /* 0x0000000421057221 */ /* 0x002fc20000010000 */
[----:B------:R-:W-:-:S04]  /*219f0*/  FADD.FTZ R91, R51, R186 ;  /* 0x000000ba335b7221 */ /* 0x000fc80000010000 */
[----:B------:R-:W-:Y:S01]  /*21a00*/  FADD.FTZ R186, R60, R91 ;  /* 0x0000005b3cba7221 */ /* 0x000fe20000010000 */
[----:B------:R-:W-:-:S01]  /*21a10*/  FFMA.FTZ R91, R94, UR28, -R115 ;  /* 0x0000001c5e5b7c23 */ /* 0x000fc20008010873 */
[----:B------:R-:W1:Y:S01]  /*21a20*/  MUFU.EX2 R38, R38 ;  /* 0x0000002600267308 */ /* 0x000e620000000800 */
[----:B--2---:R-:W-:-:S01]  /*21a30*/  FADD.FTZ R4, R34, R5 ;  /* 0x0000000522047221 */ /* 0x004fc20000010000 */
[----:B------:R-:W-:Y:S01]  /*21a40*/  FADD.FTZ R119, R55, R186 ;  /* 0x000000ba37777221 */ /* 0x000fe20000010000 */
[----:B------:R-:W-:-:S03]  /*21a50*/  FFMA.FTZ R94, R95, UR28, -R115 ;  /* 0x0000001c5f5e7c23 */ /* 0x000fc60008010873 */
        /* <DEDUP_REMOVED lines=29> */
[----:B------:R-:W-:-:S06]  /*21c30*/  FADD.FTZ R5, R59, R186 ;  /* 0x000000ba3b057221 */ /* 0x000fcc0000010000 */
        /* <DEDUP_REMOVED lines=8> */
[----:B--2---:R-:W-:-:S01]  /*21cc0*/  FADD.FTZ R186, R70, R95 ;  /* 0x0000005f46ba7221 */ /* 0x004fc20000010000 */
[--C-:B------:R-:W-:Y:S01]  /*21cd0*/  FFMA.FTZ R95, R98, UR28, -R115.reuse ;  /* 0x0000001c625f7c23 */ /* 0x100fe20008010873 */
[----:B------:R-:W-:-:S01]  /*21ce0*/  FFMA.FTZ R98, R100, UR28, -R115 ;  /* 0x0000001c64627c23 */ /* 0x000fc20008010873 */
[----:B------:R-:W-:-:S04]  /*21cf0*/  FFMA.FTZ R100, R103, UR28, -R115 ;  /* 0x0000001c67647c23 */ /* 0x000fc80008010873 */
        /* <DEDUP_REMOVED lines=98> */
.L_x_1361:
        /* <DEDUP_REMOVED lines=15> */
[-C--:B------:R-:W-:Y:S01]  /*22410*/  FMUL.FTZ R128, R128, R113.reuse ;  /* 0x0000007180807220 */ /* 0x080fe20000410000 */
[----:B------:R-:W-:Y:S01]  /*22420*/  F2FP.SATFINITE.E4M3.F32.PACK_AB_MERGE_C R42, R45, R42, RZ ;  /* 0x0000002a2d2a723e */ /* 0x000fe200048070ff */
[----:B------:R-:W-:Y:S01]  /*22430*/  FMUL.FTZ R129, R129, R113 ;  /* 0x0000007181817220 */ /* 0x000fe20000410000 */
[----:B------:R-:W-:Y:S01]  /*22440*/  F2FP.SATFINITE.E4M3.F32.PACK_AB_MERGE_C R43, R52, R43, RZ ;  /* 0x0000002b342b723e */ /* 0x000fe200048070ff */
[----:B------:R0:W-:Y:S01]  /*22450*/  SYNCS.ARRIVE.TRANS64.RED.A1T0 RZ, [R14+URZ], RZ ;  /* 0x000000ff0eff79a7 */ /* 0x0001e2000810043f */
        /* <DEDUP_REMOVED lines=104> */
.L_x_1343:
[----:B------:R-:W-:Y:S01]  /*22ae0*/  ISETP.NE.AND P1, PT, R237, 0x3, PT ;  /* 0x00000003ed00780c */ /* 0x000fe20003f25270 */
[----:B------:R-:W-:Y:S05]  /*22af0*/  WARPSYNC.ALL ;  /* 0x0000000000007948 */ /* 0x000fea0003800000 */
[----:B------:R-:W-:Y:S07]  /*22b00*/  BAR.ARV 0x8, 0x120 ;  /* 0x0204800000007b1d */ /* 0x000fee0000002000 */
[----:B------:R-:W-:Y:S05]  /*22b10*/  @!P1 BRA `(.L_x_1363) ;  /* 0x0000000000049947 */ /* 0x000fea0003800000 */
[----:B------:R-:W-:Y:S01]  /*22b20*/  BPT.TRAP 0x1 ;  /* 0x000000040000795c */ /* 0x000fe20000300000 */
.L_x_1363:
[----:B------:R-:W-:Y:S01]  /*22b30*/  IMAD R11, R208, 0x8, R18 ;  /* 0x00000008d00b7824 */ /* 0x000fe200078e0212 */
[----:B------:R-:W-:-:S04]  /*22b40*/  SHF.L.U32 R0, R210, 0x1f, RZ ;  /* 0x0000001fd2007819 */ /* 0x000fc800000006ff */
[----:B------:R0:W1:Y:S01]  /*22b50*/  SYNCS.PHASECHK.TRANS64.TRYWAIT P0, [R11+URZ+0x28850], R0 ;  /* 0x028850000b0075a7 */ /* 0x000062000800017f */
[----:B------:R-:W-:Y:S05]  /*22b60*/  @!P1 BRA `(.L_x_1364) ;  /* 0x0000000000049947 */ /* 0x000fea0003800000 */
[----:B------:R-:W-:Y:S01]  /*22b70*/  BPT.TRAP 0x1 ;  /* 0x000000040000795c */ /* 0x000fe20000300000 */
.L_x_1364:
[----:B------:R-:W-:-:S05]  /*22b80*/  VIADD R18, R18, 0x400 ;  /* 0x0000040012127836 */ /* 0x000fca0000000000 */
[----:B------:R-:W-:-:S04]  /*22b90*/  SHF.R.U32.HI R18, RZ, 0x4, R18 ;  /* 0x00000004ff127819 */ /* 0x000fc80000011612 */
[----:B------:R-:W-:-:S04]  /*22ba0*/  LOP3.LUT R18, R18, 0x3fff, RZ, 0xc0, !PT ;  /* 0x00003fff12127812 */ /* 0x000fc800078ec0ff */
[----:B------:R-:W-:Y:S01]  /*22bb0*/  LOP3.LUT R3, R18, 0x10000, RZ, 0xfc, !PT ;  /* 0x0001000012037812 */ /* 0x000fe200078efcff */
[----:B-1----:R-:W-:Y:S06]  /*22bc0*/  @P0 BRA `(.L_x_1365) ;  /* 0x0000000000080947 */ /* 0x002fec0003800000 */
[----:B------:R-:W1:Y:S02]  /*22bd0*/  SYNCS.PHASECHK.TRANS64.TRYWAIT P0, [R11+URZ+0x28850], R0 ;  /* 0x028850000b0075a7 */ /* 0x000e64000800017f */
[----:B-1----:R-:W-:Y:S05]  /*22be0*/  @!P0 BRA `(.L_x_1366) ;  /* 0x000000a400c08947 */ /* 0x002fea0003800000 */
.L_x_1365:
        /* <DEDUP_REMOVED lines=9> */
[----:B------:R-:W-:-:S04]  /*22c80*/  ISETP.NE.U32.AND P0, PT, RZ, UR4, PT ;  /* 0x00000004ff007c0c */ /* 0x000fc8000bf05070 */
[----:B------:R-:W-:-:S07]  /*22c90*/  ISETP.NE.AND.EX P0, PT, RZ, UR5, PT, P0 ;  /* 0x00000005ff007c0c */ /* 0x000fce000bf05300 */
[----:B------:R-:W-:Y:S01]  /*22ca0*/  QGMMA.64x128x32.F32.E4M3.E4M3 R120, R204, gdesc[UR4], R120, gsb0 ;  /* 0x01e00004cc787df3 */ /* 0x000fe20008000878 */
[----:B------:R-:W-:Y:S01]  /*22cb0*/  R2UR UR6, R6 ;  /* 0x00000000060672ca */ /* 0x000fe200000e0000 */
[----:B------:R-:W-:Y:S01]  /*22cc0*/  VIADD R6, R2, 0x200 ;  /* 0x0000020002067836 */ /* 0x000fe20000000000 */
[----:B------:R-:W-:Y:S01]  /*22cd0*/  R2UR UR7, R7 ;  /* 0x00000000070772ca */ /* 0x000fe200000e0000 */
[----:B------:R-:W-:Y:S02]  /*22ce0*/  IMAD.MOV.U32 R7, RZ, RZ, -0x7fffffe0 ;  /* 0x80000020ff077424 */ /* 0x000fe400078e00ff */
[----:B------:R-:W2:Y:S01]  /*22cf0*/  @P0 LDC.64 R8, c[0x0][0x9d0] ;  /* 0x00027400ff080b82 */ /* 0x000ea20000000a00 */
[----:B------:R-:W-:Y:S02]  /*22d00*/  @P0 SHF.R.S32.HI R3, RZ, 0x1f, R219 ;  /* 0x0000001fff030819 */ /* 0x000fe400000114db */
[----:B------:R-:W-:Y:S01]  /*22d10*/  @P0 SHF.R.S32.HI R13, RZ, 0x1f, R229 ;  /* 0x0000001fff0d0819 */ /* 0x000fe200000114e5 */
[----:B------:R-:W-:-:S02]  /*22d20*/  WARPGROUP.DEPBAR.LE gsb0, 0x0 ;  /* 0x00008000000079c5 */ /* 0x000fc40000010000 */
[----:B------:R-:W-:-:S06]  /*22d30*/  WARPGROUP.ARRIVE ;  /* 0x00000000000079c5 */ /* 0x000fcc0000000000 */
[----:B------:R-:W-:Y:S01]  /*22d40*/  QGMMA.64x128x32.F32.E4M3.E4M3 R120, R200, gdesc[UR4], R120, gsb0 ;  /* 0x01e00004c8787df3 */ /* 0x000fe20008000878 */
[----:B------:R-:W-:Y:S02]  /*22d50*/  R2UR UR6, R6 ;  /* 0x00000000060672ca */ /* 0x000fe400000e0000 */
[----:B------:R-:W-:Y:S02]  /*22d60*/  R2UR UR7, R7 ;  /* 0x00000000070772ca */ /* 0x000fe400000e0000 */
[----:B------:R-:W0:Y:S02]  /*22d70*/  @P0 LDC.64 R6, c[0x0][0x9c8] ;  /* 0x00027200ff060b82 */ /* 0x000e240000000a00 */
[----:B01----:R-:W-:-:S04]  /*22d80*/  @P0 IMAD R0, R3, R6, RZ ;  /* 0x0000000603000224 */ /* 0x003fc800078e02ff */
[C---:B------:R-:W-:Y:S02]  /*22d90*/  @P0 IMAD R3, R219.reuse, R7, R0 ;  /* 0x00000007db030224 */ /* 0x040fe400078e0200 */
[----:B------:R-:W-:-:S04]  /*22da0*/  @P0 IMAD.WIDE.U32 R6, R219, R6, RZ ;  /* 0x00000006db060225 */ /* 0x000fc800078e00ff */
[-C--:B--2---:R-:W-:Y:S02]  /*22db0*/  @P0 IMAD R0, R13, R8.reuse, RZ ;  /* 0x000000080d000224 */ /* 0x084fe400078e02ff */
[----:B------:R-:W-:Y:S02]  /*22dc0*/  @P0 IMAD.IADD R7, R7, 0x1, R3 ;  /* 0x0000000107070824 */ /* 0x000fe400078e0203 */
[C---:B------:R-:W-:Y:S02]  /*22dd0*/  @P0 IMAD R3, R229.reuse, R9, R0 ;  /* 0x00000009e5030224 */ /* 0x040fe400078e0200 */
[----:B------:R-:W-:-:S04]  /*22de0*/  @P0 IMAD.WIDE.U32 R6, R229, R8, R6 ;  /* 0x00000008e5060225 */ /* 0x000fc800078e0006 */
[----:B------:R-:W-:Y:S01]  /*22df0*/  @P0 IMAD.IADD R3, R7, 0x1, R3 ;  /* 0x0000000107030824 */ /* 0x000fe200078e0203 */
[C---:B------:R-:W-:Y:S01]  /*22e00*/  @P0 LEA R8, P1, R6.reuse, UR4, 0x2 ;  /* 0x0000000406080c11 */ /* 0x040fe2000f8210ff */
[----:B------:R-:W-:Y:S02]  /*22e10*/  WARPGROUP.DEPBAR.LE gsb0, 0x0 ;  /* 0x00008000000079c5 */ /* 0x000fe40000010000 */
[----:B------:R-:W-:Y:S01]  /*22e20*/  WARPGROUP.ARRIVE ;  /* 0x00000000000079c5 */ /* 0x000fe20000000000 */
[----:B------:R-:W-:Y:S01]  /*22e30*/  @P0 LEA.HI.X R9, R6, UR5, R3, 0x2, P1 ;  /* 0x0000000506090c11 */ /* 0x000fe200088f1403 */
[----:B------:R-:W-:Y:S02]  /*22e40*/  VIADD R6, R2, 0x202 ;  /* 0x0000020202067836 */ /* 0x000fe40000000000 */
[----:B------:R-:W-:Y:S02]  /*22e50*/  IMAD.MOV.U32 R0, RZ, RZ, 0x3f800000 ;  /* 0x3f800000ff007424 */ /* 0x000fe400078e00ff */
[----:B------:R-:W-:Y:S01]  /*22e60*/  QGMMA.64x128x32.F32.E4M3.E4M3 R120, R196, gdesc[UR4], R120, gsb0 ;  /* 0x01e00004c4787df3 */ /* 0x000fe20008000878 */
[----:B------:R-:W-:Y:S01]  /*22e70*/  IMAD.MOV.U32 R7, RZ, RZ, -0x7fffffe0 ;  /* 0x80000020ff077424 */ /* 0x000fe200078e00ff */
[----:B------:R-:W-:-:S02]  /*22e80*/  R2UR UR6, R6 ;  /* 0x00000000060672ca */ /* 0x000fc400000e0000 */
[----:B------:R0:W2:Y:S02]  /*22e90*/  @P0 LDG.E R0, desc[UR38][R8.64] ;  /* 0x0000002608000981 */ /* 0x0000a4000c1e1900 */
[----:B------:R-:W-:Y:S01]  /*22ea0*/  R2UR UR7, R7 ;  /* 0x00000000070772ca */ /* 0x000fe200000e0000 */
[----:B------:R-:W-:Y:S02]  /*22eb0*/  VIADD R6, R2, 0x400 ;  /* 0x0000040002067836 */ /* 0x000fe40000000000 */
[----:B------:R-:W-:Y:S01]  /*22ec0*/  IMAD.MOV.U32 R7, RZ, RZ, -0x7fffffe0 ;  /* 0x80000020ff077424 */ /* 0x000fe200078e00ff */
[----:B------:R-:W-:Y:S02]  /*22ed0*/  WARPGROUP.DEPBAR.LE gsb0, 0x0 ;  /* 0x00008000000079c5 */ /* 0x000fe40000010000 */
[----:B------:R-:W-:-:S07]  /*22ee0*/  WARPGROUP.ARRIVE ;  /* 0x00000000000079c5 */ /* 0x000fce0000000000 */
        /* <DEDUP_REMOVED lines=30> */
[----:B------:R-:W0:Y:S01]  /*230d0*/  @P1 MUFU.LG2 R2, R10 ;  /* 0x0000000a00021308 */ /* 0x000e220000000c00 */
[----:B------:R-:W-:-:S07]  /*230e0*/  ISETP.NE.AND P3, PT, R237, 0x3, PT ;  /* 0x00000003ed00780c */ /* 0x000fce0003f65270 */
[----:B------:R-:W1:Y:S08]  /*230f0*/  @P2 MUFU.LG2 R4, R12 ;  /* 0x0000000c00042308 */ /* 0x000e700000000c00 */
[----:B------:R-:W3:Y:S01]  /*23100*/  @P0 MUFU.RCP R7, R9 ;  /* 0x0000000900070308 */ /* 0x000ee20000001000 */
[----:B------:R-:W-:Y:S02]  /*23110*/  IMAD.U32 R5, RZ, RZ, UR28 ;  /* 0x0000001cff057e24 */ /* 0x000fe4000f8e00ff */
[----:B------:R-:W-:-:S02]  /*23120*/  IMAD.U32 R13, RZ, RZ, UR28 ;  /* 0x0000001cff0d7e24 */ /* 0x000fc4000f8e00ff */
        /* <DEDUP_REMOVED lines=8> */
[-C--:B--2---:R-:W-:Y:S01]  /*231b0*/  FMUL.FTZ R3, R3, R0.reuse ;  /* 0x0000000003037220 */ /* 0x084fe20000410000 */
[----:B---3--:R-:W-:Y:S01]  /*231c0*/  FMUL.FTZ R2, R7, R0 ;  /* 0x0000000007027220 */ /* 0x008fe20000410000 */
[----:B------:R-:W-:-:S02]  /*231d0*/  WARPGROUP.DEPBAR.LE gsb0, 0x0 ;  /* 0x00008000000079c5 */ /* 0x000fc40000010000 */
[----:B------:R-:W-:Y:S05]  /*231e0*/  @!P3 BRA `(.L_x_1367) ;  /* 0x000000000004b947 */ /* 0x000fea0003800000 */
[----:B------:R-:W-:Y:S01]  /*231f0*/  BPT.TRAP 0x1 ;  /* 0x000000040000795c */ /* 0x000fe20000300000 */
.L_x_1367:
[----:B------:R-:W-:Y:S02]  /*23200*/  VIADD R0, R11, 0x28860 ;  /* 0x000288600b007836 */ /* 0x000fe40000000000 */
[-C--:B------:R-:W-:Y:S01]  /*23210*/  FMUL.FTZ R41, R120, R3.reuse ;  /* 0x0000000378297220 */ /* 0x080fe20000410000 */
[----:B------:R-:W-:Y:S02]  /*23220*/  IMAD.U32 R5, RZ, RZ, UR40 ;  /* 0x00000028ff057e24 */ /* 0x000fe4000f8e00ff */
[-C--:B------:R-:W-:Y:S01]  /*23230*/  FMUL.FTZ R40, R121, R3.reuse ;  /* 0x0000000379287220 */ /* 0x080fe20000410000 */
[----:B------:R-:W-:Y:S02]  /*23240*/  VIADD R208, R208, 0x1 ;  /* 0x00000001d0d07836 */ /* 0x000fe40000000000 */
[-C--:B------:R-:W-:Y:S01]  /*23250*/  FMUL.FTZ R124, R124, R3.reuse ;  /* 0x000000037c7c7220 */ /* 0x080fe20000410000 */
[-C--:B------:R-:W-:Y:S01]  /*23260*/  FMUL.FTZ R125, R125, R3.reuse ;  /* 0x000000037d7d7220 */ /* 0x080fe20000410000 */
[----:B------:R-:W-:Y:S01]  /*23270*/  PRMT R0, R5, 0x654, R0 ;  /* 0x0000065405007816 */ /* 0x000fe20000000000 */
[-C--:B------:R-:W-:Y:S01]  /*23280*/  FMUL.FTZ R37, R128, R3.reuse ;  /* 0x0000000380257220 */ /* 0x080fe20000410000 */
[----:B------:R-:W-:Y:S01]  /*23290*/  ISETP.NE.AND P1, PT, R208, 0x2, PT ;  /* 0x00000002d000780c */ /* 0x000fe20003f25270 */
        /* <DEDUP_REMOVED lines=28> */
[----:B------:R-:W-:Y:S01]  /*23460*/  SEL R3, RZ, 0x1, P1 ;  /* 0x00000001ff037807 */ /* 0x000fe20000800000 */
        /* <DEDUP_REMOVED lines=33> */
[----:B------:R-:W-:Y:S01]  /*23680*/  LOP3.LUT R210, R210, R3, RZ, 0x3c, !PT ;  /* 0x00000003d2d27212 */ /* 0x000fe200078e3cff */
[----:B------:R-:W-:Y:S01]  /*23690*/  UIADD3 UR37, UR37, 0x1, URZ ;  /* 0x0000000125257890 */ /* 0x000fe2000fffe03f */
[----:B0-----:R-:W-:-:S11]  /*236a0*/  SEL R208, R208, RZ, P1 ;  /* 0x000000ffd0d07207 */ /* 0x001fd60000800000 */
.L_x_1245:
[----:B------:R-:W0:Y:S01]  /*236b0*/  S2R R86, SR_TID.X ;  /* 0x0000000000567919 */ /* 0x000e220000002100 */
[----:B------:R-:W-:Y:S05]  /*236c0*/  WARPSYNC.ALL ;  /* 0x0000000000007948 */ /* 0x000fea0003800000 */
[----:B0-----:R-:W-:-:S05]  /*236d0*/  VIADD R66, R86, 0xffffff80 ;  /* 0xffffff8056427836 */ /* 0x001fca0000000000 */
[----:B------:R-:W-:-:S04]  /*236e0*/  SHF.R.S32.HI R77, RZ, 0x1f, R66 ;  /* 0x0000001fff4d7819 */ /* 0x000fc80000011442 */
[----:B------:R-:W-:-:S04]  /*236f0*/  LEA.HI R76, R77, R66, RZ, 0x3 ;  /* 0x000000424d4c7211 */ /* 0x000fc800078f18ff */
[----:B------:R-:W-:Y:S02]  /*23700*/  LOP3.LUT R3, R76, 0x1ffffff8, RZ, 0xc0, !PT ;  /* 0x1ffffff84c037812 */ /* 0x000fe400078ec0ff */
[----:B------:R-:W-:-:S03]  /*23710*/  SHF.R.S32.HI R76, RZ, 0x3, R76 ;  /* 0x00000003ff4c7819 */ /* 0x000fc6000001144c */
[----:B------:R-:W-:-:S04]  /*23720*/  IMAD.IADD R3, R66, 0x1, -R3 ;  /* 0x0000000142037824 */ /* 0x000fc800078e0a03 */
[----:B------:R-:W-:Y:S01]  /*23730*/  IMAD.SHL.U32 R64, R3, 0x8, RZ ;  /* 0x0000000803407824 */ /* 0x000fe200078e00ff */
[----:B------:R-:W0:Y:S08]  /*23740*/  S2UR UR40, SR_CgaCtaId ;  /* 0x00000000002879c3 */ /* 0x000e300000008800 */
[----:B------:R-:W-:Y:S06]  /*23750*/  BAR.SYNC.DEFER_BLOCKING 0x5, 0x180 ;  /* 0x0146000000007b1d */ /* 0x000fec0000010000 */
[----:B------:R-:W-:Y:S01]  /*23760*/  UMOV UR4, 0x400 ;  /* 0x0000040000047882 */ /* 0x000fe20000000000 */
[----:B------:R-:W-:Y:S01]  /*23770*/  BSSY B0, `(.L_x_1368) ;  /* 0x0000259000007945 */ /* 0x000fe20003800000 */
[----:B0-----:R-:W-:-:S06]  /*23780*/  ULEA UR4, UR40, UR4, 0x18 ;  /* 0x0000000428047291 */ /* 0x001fcc000f8ec03f */
[----:B------:R-:W-:-:S05]  /*23790*/  IMAD.U32 R18, RZ, RZ, UR4 ;  /* 0x00000004ff127e24 */ /* 0x000fca000f8e00ff */
[----:B------:R0:W1:Y:S01]  /*237a0*/  LDS.128 R216, [R18+0x288d0] ;  /* 0x0288d00012d87984 */ /* 0x0000620000000c00 */
[----:B------:R-:W-:Y:S06]  /*237b0*/  BAR.ARV 0x4, 0x180 ;  /* 0x0106000000007b1d */ /* 0x000fec0000002000 */
[----:B------:R-:W-:Y:S05]  /*237c0*/  @P0 BRA `(.L_x_1369) ;  /* 0x0000001800dc0947 */ /* 0x000fea0003800000 */
[----:B------:R-:W-:Y:S01]  /*237d0*/  IMAD.SHL.U32 R0, R86, 0x4, RZ ;  /* 0x0000000456007824 */ /* 0x000fe200078e00ff */
[----:B------:R-:W-:-:S04]  /*237e0*/  ULDC.64 UR4, c[0x4][0x38] ;  /* 0x01000e0000047ab9 */ /* 0x000fc80000000a00 */
[----:B------:R-:W-:-:S04]  /*237f0*/  LOP3.LUT R0, R0, 0xc, RZ, 0xc0, !PT ;  /* 0x0000000c00007812 */ /* 0x000fc800078ec0ff */
[----:B------:R-:W-:-:S05]  /*23800*/  IADD3 R2, P0, R0, UR4, RZ ;  /* 0x0000000400027c10 */ /* 0x000fca000ff1e0ff */
[----:B------:R-:W-:-:S05]  /*23810*/  IMAD.X R3, RZ, RZ, UR5, P0 ;  /* 0x00000005ff037e24 */ /* 0x000fca00080e06ff */
[----:B------:R2:W3:Y:S01]  /*23820*/  LDG.E.CONSTANT R0, desc[UR38][R2.64] ;  /* 0x0000002602007981 */ /* 0x0004e2000c1e9900 */
[----:B------:R-:W-:Y:S01]  /*23830*/  F2FP.BF16.F32.PACK_AB R59, R150, R27 ;  /* 0x0000001b963b723e */ /* 0x000fe200000010ff */
[----:B------:R-:W-:Y:S01]  /*23840*/  UMOV UR4, 0xffffffff ;  /* 0xffffffff00047882 */ /* 0x000fe20000000000 */
[----:B------:R-:W-:Y:S01]  /*23850*/  F2FP.BF16.F32.PACK_AB R63, R158, R21 ;  /* 0x000000159e3f723e */ /* 0x000fe200000010ff */
[----:B------:R-:W4:Y:S01]  /*23860*/  S2R R43, SR_SWINHI ;  /* 0x00000000002b7919 */ /* 0x000f220000002f00 */
[----:B------:R-:W-:Y:S02]  /*23870*/  F2FP.BF16.F32.PACK_AB R54, R175, R4 ;  /* 0x00000004af36723e */ /* 0x000fe400000010ff */
[----:B-----5:R-:W-:Y:S02]  /*23880*/  F2FP.BF16.F32.PACK_AB R71, R174, R9 ;  /* 0x00000009ae47723e */ /* 0x020fe400000010ff */
[----:B------:R-:W-:Y:S02]  /*23890*/  F2FP.BF16.F32.PACK_AB R75, R182, R7 ;  /* 0x00000007b64b723e */ /* 0x000fe400000010ff */
[----:B--2---:R-:W-:-:S02]  /*238a0*/  LEA.HI R2, R77, R66, RZ, 0x4 ;  /* 0x000000424d027211 */ /* 0x004fc400078f20ff */
[----:B------:R-:W-:Y:S02]  /*238b0*/  F2FP.BF16.F32.PACK_AB R51, R134, R35 ;  /* 0x000000238633723e */ /* 0x000fe400000010ff */
[----:B------:R-:W-:Y:S02]  /*238c0*/  SHF.R.S32.HI R27, RZ, 0x4, R2 ;  /* 0x00000004ff1b7819 */ /* 0x000fe40000011402 */
[C---:B------:R-:W-:Y:S02]  /*238d0*/  LOP3.LUT R3, R2.reuse, 0x3fffff0, RZ, 0xc0, !PT ;  /* 0x03fffff002037812 */ /* 0x040fe400078ec0ff */
[----:B------:R-:W-:Y:S02]  /*238e0*/  LEA.HI R21, R2, R27, RZ, 0x1 ;  /* 0x0000001b02157211 */ /* 0x000fe400078f08ff */
[----:B------:R-:W-:Y:S01]  /*238f0*/  F2FP.BF16.F32.PACK_AB R56, R181, R8 ;  /* 0x00000008b538723e */ /* 0x000fe200000010ff */
[----:B------:R-:W-:Y:S01]  /*23900*/  IMAD.IADD R3, R66, 0x1, -R3 ;  /* 0x0000000142037824 */ /* 0x000fe200078e0a03 */
[----:B------:R-:W-:-:S02]  /*23910*/  LOP3.LUT R2, R21, 0x1ffffffe, RZ, 0xc0, !PT ;  /* 0x1ffffffe15027812 */ /* 0x000fc400078ec0ff */
[----:B------:R-:W-:Y:S01]  /*23920*/  F2FP.BF16.F32.PACK_AB R58, R183, R6 ;  /* 0x00000006b73a723e */ /* 0x000fe200000010ff */
[----:B------:R-:W-:Y:S01]  /*23930*/  IMAD R3, R3, 0x40, R220 ;  /* 0x0000004003037824 */ /* 0x000fe200078e02dc */
[----:B------:R-:W-:Y:S01]  /*23940*/  F2FP.BF16.F32.PACK_AB R35, R164, R15 ;  /* 0x0000000fa423723e */ /* 0x000fe200000010ff */
[----:B------:R-:W-:Y:S01]  /*23950*/  IMAD.IADD R2, R27, 0x1, -R2 ;  /* 0x000000011b027824 */ /* 0x000fe200078e0a02 */
[----:B------:R-:W-:Y:S02]  /*23960*/  F2FP.BF16.F32.PACK_AB R48, R165, R14 ;  /* 0x0000000ea530723e */ /* 0x000fe400000010ff */
[----:B------:R-:W-:Y:S01]  /*23970*/  F2FP.BF16.F32.PACK_AB R47, R126, R39 ;  /* 0x000000277e2f723e */ /* 0x000fe200000010ff */
[----:B------:R-:W-:Y:S01]  /*23980*/  IMAD R3, R2, 0x8, R3 ;  /* 0x0000000802037824 */ /* 0x000fe200078e0203 */
        /* <DEDUP_REMOVED lines=17> */
[----:B------:R-:W-:Y:S01]  /*23aa0*/  LOP3.LUT R6, R6, R7, RZ, 0x3c, !PT ;  /* 0x0000000706067212 */ /* 0x000fe200078e3cff */
[--C-:B------:R-:W-:Y:S01]  /*23ab0*/  IMAD.X R7, RZ, RZ, R5.reuse, P5 ;  /* 0x000000ffff077224 */ /* 0x100fe200028e0605 */
[----:B------:R-:W-:Y:S01]  /*23ac0*/  LOP3.LUT R8, R8, R9, RZ, 0x3c, !PT ;  /* 0x0000000908087212 */ /* 0x000fe200078e3cff */
[----:B------:R-:W-:Y:S01]  /*23ad0*/  IMAD.X R9, RZ, RZ, R5, P1 ;  /* 0x000000ffff097224 */ /* 0x000fe200008e0605 */
[----:B------:R-:W-:Y:S02]  /*23ae0*/  SHF.R.U64 R14, R14, 0x3, RZ ;  /* 0x000000030e0e7819 */ /* 0x000fe400000012ff */
[----:B------:R-:W-:-:S02]  /*23af0*/  IADD3 R11, P2, R4, 0x4020, RZ ;  /* 0x00004020040b7810 */ /* 0x000fc40007f5e0ff */
[C---:B------:R-:W-:Y:S02]  /*23b00*/  IADD3 R21, P4, R4.reuse, 0x60, RZ ;  /* 0x0000006004157810 */ /* 0x040fe40007f9e0ff */
[C---:B------:R-:W-:Y:S02]  /*23b10*/  IADD3 R25, P5, R4.reuse, 0x40, RZ ;  /* 0x0000004004197810 */ /* 0x040fe40007fbe0ff */
[----:B------:R-:W-:Y:S02]  /*23b20*/  IADD3 R27, P1, R4, 0x20, RZ ;  /* 0x00000020041b7810 */ /* 0x000fe40007f3e0ff */
[----:B------:R-:W-:Y:S02]  /*23b30*/  F2FP.BF16.F32.PACK_AB R46, R159, R20 ;  /* 0x000000149f2e723e */ /* 0x000fe400000010ff */
[----:B------:R-:W-:Y:S02]  /*23b40*/  F2FP.BF16.F32.PACK_AB R52, R173, R10 ;  /* 0x0000000aad34723e */ /* 0x000fe400000010ff */
[----:B------:R-:W-:-:S02]  /*23b50*/  LOP3.LUT R14, R14, R15, RZ, 0x3c, !PT ;  /* 0x0000000f0e0e7212 */ /* 0x000fc400078e3cff */
[----:B------:R-:W-:Y:S02]  /*23b60*/  LOP3.LUT R10, R11, 0x380, RZ, 0xc0, !PT ;  /* 0x000003800b0a7812 */ /* 0x000fe400078ec0ff */
[----:B------:R-:W-:Y:S02]  /*23b70*/  LOP3.LUT R20, R21, 0x380, RZ, 0xc0, !PT ;  /* 0x0000038015147812 */ /* 0x000fe400078ec0ff */
[----:B------:R-:W-:Y:S02]  /*23b80*/  LOP3.LUT R24, R25, 0x380, RZ, 0xc0, !PT ;  /* 0x0000038019187812 */ /* 0x000fe400078ec0ff */
[----:B------:R-:W-:Y:S02]  /*23b90*/  LOP3.LUT R26, R27, 0x380, RZ, 0xc0, !PT ;  /* 0x000003801b1a7812 */ /* 0x000fe400078ec0ff */
[----:B------:R-:W-:Y:S02]  /*23ba0*/  LOP3.LUT R15, R4, 0x380, RZ, 0xc0, !PT ;  /* 0x00000380040f7812 */ /* 0x000fe400078ec0ff */
[----:B------:R-:W-:-:S02]  /*23bb0*/  SHF.R.U64 R10, R10, 0x3, RZ ;  /* 0x000000030a0a7819 */ /* 0x000fc400000012ff */
[----:B------:R-:W-:Y:S02]  /*23bc0*/  SHF.R.U64 R20, R20, 0x3, RZ ;  /* 0x0000000314147819 */ /* 0x000fe400000012ff */
[----:B------:R-:W-:Y:S02]  /*23bd0*/  SHF.R.U64 R24, R24, 0x3, RZ ;  /* 0x0000000318187819 */ /* 0x000fe400000012ff */
[----:B------:R-:W-:Y:S02]  /*23be0*/  SHF.R.U64 R26, R26, 0x3, RZ ;  /* 0x000000031a1a7819 */ /* 0x000fe400000012ff */
[----:B------:R-:W-:Y:S02]  /*23bf0*/  SHF.R.U64 R15, R15, 0x3, RZ ;  /* 0x000000030f0f7819 */ /* 0x000fe400000012ff */
[----:B------:R-:W-:Y:S02]  /*23c00*/  LOP3.LUT P0, R2, R86, 0x3, RZ, 0xc0, !PT ;  /* 0x0000000356027812 */ /* 0x000fe4000780c0ff */
[----:B------:R-:W-:Y:S01]  /*23c10*/  LOP3.LUT R10, R10, R11, RZ, 0x3c, !PT ;  /* 0x0000000b0a0a7212 */ /* 0x000fe200078e3cff */
[--C-:B------:R-:W-:Y:S01]  /*23c20*/  IMAD.X R11, RZ, RZ, R5.reuse, P2 ;  /* 0x000000ffff0b7224 */ /* 0x100fe200010e0605 */
        /* <DEDUP_REMOVED lines=8> */
[----:B------:R-:W-:-:S02]  /*23cb0*/  F2FP.BF16.F32.PACK_AB R41, R124, R41 ;  /* 0x000000297c29723e */ /* 0x000fc400000010ff */
[----:B------:R-:W-:Y:S02]  /*23cc0*/  F2FP.BF16.F32.PACK_AB R40, R125, R40 ;  /* 0x000000287d28723e */ /* 0x000fe400000010ff */
[----:B------:R-:W-:Y:S02]  /*23cd0*/  ISETP.EQ.OR P0, PT, R2, 0x3, !P0 ;  /* 0x000000030200780c */ /* 0x000fe40004702670 */
        /* <DEDUP_REMOVED lines=11> */
[----:B------:R-:W-:Y:S02]  /*23d90*/  SEL R13, R41, R40, P0 ;  /* 0x00000028290d7207 */ /* 0x000fe40000000000 */
[----:B------:R-:W-:Y:S02]  /*23da0*/  SEL R3, R40, R41, P0 ;  /* 0x0000002928037207 */ /* 0x000fe40000000000 */
[----:B------:R-:W-:Y:S02]  /*23db0*/  MOV R85, R4 ;  /* 0x0000000400557202 */ /* 0x000fe40000000f00 */
[----:B------:R-:W-:Y:S02]  /*23dc0*/  MOV R72, R6 ;  /* 0x0000000600487202 */ /* 0x000fe40000000f00 */
[----:B------:R-:W-:-:S02]  /*23dd0*/  MOV R74, R8 ;  /* 0x00000008004a7202 */ /* 0x000fc40000000f00 */
[----:B------:R-:W-:Y:S02]  /*23de0*/  MOV R80, R10 ;  /* 0x0000000a00507202 */ /* 0x000fe40000000f00 */
[----:B------:R-:W-:Y:S02]  /*23df0*/  MOV R81, R14 ;  /* 0x0000000e00517202 */ /* 0x000fe40000000f00 */
[----:B------:R-:W-:Y:S02]  /*23e00*/  MOV R82, R20 ;  /* 0x0000001400527202 */ /* 0x000fe40000000f00 */
[----:B------:R-:W-:Y:S02]  /*23e10*/  MOV R83, R24 ;  /* 0x0000001800537202 */ /* 0x000fe40000000f00 */
[----:B------:R-:W-:Y:S02]  /*23e20*/  MOV R84, R26 ;  /* 0x0000001a00547202 */ /* 0x000fe40000000f00 */
[----:B---3--:R-:W-:Y:S01]  /*23e30*/  LOP3.LUT R2, R0, 0x2, RZ, 0x3c, !PT ;  /* 0x0000000200027812 */ /* 0x008fe200078e3cff */
        /* <DEDUP_REMOVED lines=26> */
[----:B------:R-:W3:Y:S01]  /*23fe0*/  SHFL.IDX PT, R21, R21, R2, 0x1c1f ;  /* 0x001c1f0215157589 */ /* 0x000ee200000e0000 */
[----:B------:R-:W-:-:S02]  /*23ff0*/  SEL R59, R42, R59, P0 ;  /* 0x0000003b2a3b7207 */ /* 0x000fc40000000000 */
[----:B------:R-:W-:Y:S01]  /*24000*/  SEL R61, R63, R46, P0 ;  /* 0x0000002e3f3d7207 */ /* 0x000fe20000000000 */
[----:B------:R-:W-:Y:S01]  /*24010*/  SHFL.IDX PT, R37, R37, R0, 0x1c1f ;  /* 0x001c1f0025257589 */ /* 0x000fe200000e0000 */
[----:B------:R-:W-:Y:S02]  /*24020*/  SEL R65, R67, R50, P0 ;  /* 0x0000003243417207 */ /* 0x000fe40000000000 */
[----:B------:R-:W-:Y:S01]  /*24030*/  SEL R69, R71, R54, P0 ;  /* 0x0000003647457207 */ /* 0x000fe20000000000 */
[----:B------:R-:W4:Y:S01]  /*24040*/  SHFL.IDX PT, R20, R39, R2, 0x1c1f ;  /* 0x001c1f0227147589 */ /* 0x000f2200000e0000 */
[----:B------:R-:W-:Y:S02]  /*24050*/  SEL R43, R56, R43, P0 ;  /* 0x0000002b382b7207 */ /* 0x000fe40000000000 */
[----:B------:R-:W-:Y:S01]  /*24060*/  SEL R47, R38, R47, P0 ;  /* 0x0000002f262f7207 */ /* 0x000fe20000000000 */
[----:B------:R-:W-:Y:S01]  /*24070*/  SHFL.IDX PT, R57, R57, R0, 0x1c1f ;  /* 0x001c1f0039397589 */ /* 0x000fe200000e0000 */
[----:B------:R-:W-:-:S02]  /*24080*/  SEL R51, R34, R51, P0 ;  /* 0x0000003322337207 */ /* 0x000fc40000000000 */
[----:B------:R-:W-:Y:S01]  /*24090*/  SEL R55, R30, R55, P0 ;  /* 0x000000371e377207 */ /* 0x000fe20000000000 */
[----:B------:R-:W5:Y:S01]  /*240a0*/  SHFL.IDX PT, R34, R29, R0, 0x1c1f ;  /* 0x001c1f001d227589 */ /* 0x000f6200000e0000 */
[----:B------:R-:W-:Y:S02]  /*240b0*/  SEL R63, R46, R63, P0 ;  /* 0x0000003f2e3f7207 */ /* 0x000fe40000000000 */
[----:B------:R-:W-:Y:S01]  /*240c0*/  SEL R67, R50, R67, P0 ;  /* 0x0000004332437207 */ /* 0x000fe20000000000 */
[----:B------:R-:W0:Y:S01]  /*240d0*/  SHFL.IDX PT, R30, R25, R0, 0x1c1f ;  /* 0x001c1f00191e7589 */ /* 0x000e2200000e0000 */
[----:B------:R-:W-:Y:S02]  /*240e0*/  SEL R71, R54, R71, P0 ;  /* 0x0000004736477207 */ /* 0x000fe40000000000 */
[----:B------:R-:W-:Y:S01]  /*240f0*/  SEL R73, R75, R58, P0 ;  /* 0x0000003a4b497207 */ /* 0x000fe20000000000 */
[----:B------:R-:W1:Y:S01]  /*24100*/  SHFL.IDX PT, R38, R33, R0, 0x1c1f ;  /* 0x001c1f0021267589 */ /* 0x000e6200000e0000 */
[----:B------:R-:W-:-:S02]  /*24110*/  SEL R75, R58, R75, P0 ;  /* 0x0000004b3a4b7207 */ /* 0x000fc40000000000 */
[----:B--2---:R-:W-:Y:S01]  /*24120*/  SEL R8, R10, R7, P0 ;  /* 0x000000070a087207 */ /* 0x004fe20000000000 */
[----:B------:R-:W2:Y:S01]  /*24130*/  SHFL.IDX PT, R48, R59, R2, 0x1c1f ;  /* 0x001c1f023b307589 */ /* 0x000ea200000e0000 */
[----:B------:R-:W-:Y:S02]  /*24140*/  SEL R4, R6, R3, P0 ;  /* 0x0000000306047207 */ /* 0x000fe40000000000 */
[----:B------:R-:W-:Y:S01]  /*24150*/  SEL R10, R7, R10, P0 ;  /* 0x0000000a070a7207 */ /* 0x000fe20000000000 */
[----:B------:R-:W-:Y:S01]  /*24160*/  SHFL.IDX PT, R41, R41, R0, 0x1c1f ;  /* 0x001c1f0029297589 */ /* 0x000fe200000e0000 */
[----:B---3--:R-:W-:Y:S02]  /*24170*/  SEL R24, R26, R21, P0 ;  /* 0x000000151a187207 */ /* 0x008fe40000000000 */
[----:B----4-:R-:W-:Y:S01]  /*24180*/  SEL R56, R37, R20, P0 ;  /* 0x0000001425387207 */ /* 0x010fe20000000000 */
[----:B------:R-:W3:Y:S01]  /*24190*/  SHFL.IDX PT, R40, R43, R2, 0x1c1f ;  /* 0x001c1f022b287589 */ /* 0x000ee200000e0000 */
[----:B------:R-:W-:Y:S01]  /*241a0*/  SEL R58, R20, R37, P0 ;  /* 0x00000025143a7207 */ /* 0x000fe20000000000 */
[----:B------:R-:W-:Y:S01]  /*241b0*/  IMAD.MOV.U32 R20, RZ, RZ, RZ ;  /* 0x000000ffff147224 */ /* 0x000fe200078e00ff */
[----:B------:R-:W-:Y:S01]  /*241c0*/  SEL R6, R3, R6, P0 ;  /* 0x0000000603067207 */ /* 0x000fe20000000000 */
[----:B------:R-:W-:Y:S01]  /*241d0*/  SHFL.IDX PT, R45, R45, R0, 0x1c1f ;  /* 0x001c1f002d2d7589 */ /* 0x000fe200000e0000 */
[----:B-----5:R-:W-:-:S02]  /*241e0*/  SEL R32, R34, R31, P0 ;  /* 0x0000001f22207207 */ /* 0x020fc40000000000 */
[----:B------:R-:W-:Y:S01]  /*241f0*/  SEL R34, R31, R34, P0 ;  /* 0x000000221f227207 */ /* 0x000fe20000000000 */
[----:B------:R-:W-:Y:S01]  /*24200*/  SHFL.IDX PT, R49, R49, R0, 0x1c1f ;  /* 0x001c1f0031317589 */ /* 0x000fe200000e0000 */
[----:B0-----:R-:W-:Y:S02]  /*24210*/  SEL R28, R30, R27, P0 ;  /* 0x0000001b1e1c7207 */ /* 0x001fe40000000000 */
[----:B------:R-:W-:Y:S01]  /*24220*/  SEL R30, R27, R30, P0 ;  /* 0x0000001e1b1e7207 */ /* 0x000fe20000000000 */
[----:B------:R-:W-:Y:S01]  /*24230*/  SHFL.IDX PT, R53, R53, R0, 0x1c1f ;  /* 0x001c1f0035357589 */ /* 0x000fe200000e0000 */
[----:B-1----:R-:W-:Y:S02]  /*24240*/  SEL R36, R38, R35, P0 ;  /* 0x0000002326247207 */ /* 0x002fe40000000000 */
[----:B------:R-:W-:Y:S01]  /*24250*/  SEL R38, R35, R38, P0 ;  /* 0x0000002623267207 */ /* 0x000fe20000000000 */
[----:B------:R-:W-:Y:S01]  /*24260*/  SHFL.IDX PT, R61, R61, R0, 0x1c1f ;  /* 0x001c1f003d3d7589 */ /* 0x000fe200000e0000 */
[----:B--2---:R-:W-:-:S02]  /*24270*/  SEL R29, R57, R48, P0 ;  /* 0x00000030391d7207 */ /* 0x004fc40000000000 */
[----:B------:R-:W-:Y:S01]  /*24280*/  SEL R31, R48, R57, P0 ;  /* 0x00000039301f7207 */ /* 0x000fe20000000000 */
[----:B------:R-:W-:Y:S01]  /*24290*/  SHFL.IDX PT, R65, R65, R0, 0x1c1f ;  /* 0x001c1f0041417589 */ /* 0x000fe200000e0000 */
[----:B------:R-:W-:-:S03]  /*242a0*/  SEL R26, R21, R26, P0 ;  /* 0x0000001a151a7207 */ /* 0x000fc60000000000 */
[----:B------:R-:W-:Y:S01]  /*242b0*/  SHFL.IDX PT, R69, R69, R0, 0x1c1f ;  /* 0x001c1f0045457589 */ /* 0x000fe200000e0000 */
[----:B---3--:R-:W-:Y:S02]  /*242c0*/  SEL R68, R41, R40, P0 ;  /* 0x0000002829447207 */ /* 0x008fe40000000000 */
[----:B------:R-:W-:Y:S01]  /*242d0*/  SEL R70, R40, R41, P0 ;  /* 0x0000002928467207 */ /* 0x000fe20000000000 */
[----:B------:R-:W0:Y:S04]  /*242e0*/  SHFL.IDX PT, R42, R47, R2, 0x1c1f ;  /* 0x001c1f022f2a7589 */ /* 0x000e2800000e0000 */
[----:B------:R-:W1:Y:S04]  /*242f0*/  SHFL.IDX PT, R44, R51, R2, 0x1c1f ;  /* 0x001c1f02332c7589 */ /* 0x000e6800000e0000 */
[----:B------:R-:W2:Y:S04]  /*24300*/  SHFL.IDX PT, R46, R55, R2, 0x1c1f ;  /* 0x001c1f02372e7589 */ /* 0x000ea800000e0000 */
[----:B------:R-:W3:Y:S04]  /*24310*/  SHFL.IDX PT, R50, R63, R2, 0x1c1f ;  /* 0x001c1f023f327589 */ /* 0x000ee800000e0000 */
[----:B------:R-:W4:Y:S04]  /*24320*/  SHFL.IDX PT, R52, R67, R2, 0x1c1f ;  /* 0x001c1f0243347589 */ /* 0x000f2800000e0000 */
[----:B------:R-:W5:Y:S04]  /*24330*/  SHFL.IDX PT, R54, R71, R2, 0x1c1f ;  /* 0x001c1f0247367589 */ /* 0x000f6800000e0000 */
[----:B------:R3:W5:Y:S01]  /*24340*/  SHFL.IDX PT, R73, R73, R0, 0x1c1f ;  /* 0x001c1f0049497589 */ /* 0x00076200000e0000 */
        /* <DEDUP_REMOVED lines=11> */
[----:B-----5:R-:W-:Y:S02]  /*24400*/  SEL R57, R69, R54, P0 ;  /* 0x0000003645397207 */ /* 0x020fe40000000000 */
[----:B------:R-:W-:-:S07]  /*24410*/  SEL R59, R54, R69, P0 ;  /* 0x00000045363b7207 */ /* 0x000fce0000000000 */
.L_x_1615:
[----:B------:R-:W-:Y:S05]  /*24420*/  WARPSYNC.ALL ;  /* 0x0000000000007948 */ /* 0x000fea0003800000 */
[----:B------:R-:W-:Y:S01]  /*24430*/  BAR.SYNC.DEFER_BLOCKING 0x1, 0x100 ;  /* 0x0044000000007b1d */ /* 0x000fe20000010000 */
[----:B0-----:R-:W-:Y:S02]  /*24440*/  SEL R69, R73, R14, P0 ;  /* 0x0000000e49457207 */ /* 0x001fe40000000000 */
[----:B------:R-:W-:-:S03]  /*24450*/  SEL R71, R14, R73, P0 ;  /* 0x000000490e477207 */ /* 0x000fc60000000000 */
[----:B------:R-:W-:Y:S02]  /*24460*/  ULDC.64 UR4, c[0x0][0xbd8] ;  /* 0x0002f60000047ab9 */ /* 0x000fe40000000a00 */
[----:B------:R-:W0:Y:S01]  /*24470*/  LDC.64 R2, c[0x0][0xbd8] ;  /* 0x0002f600ff027b82 */ /* 0x000e220000000a00 */
[----:B------:R-:W-:-:S04]  /*24480*/  ISETP.NE.U32.AND P1, PT, RZ, UR4, PT ;  /* 0x00000004ff007c0c */ /* 0x000fc8000bf25070 */
[----:B------:R-:W-:Y:S01]  /*24490*/  ISETP.NE.AND.EX P1, PT, RZ, UR5, PT, P1 ;  /* 0x00000005ff007c0c */ /* 0x000fe2000bf25310 */
[----:B------:R-:W-:Y:S02]  /*244a0*/  ULDC.64 UR4, c[0x0][0xbe0] ;  /* 0x0002f80000047ab9 */ /* 0x000fe40000000a00 */
[----:B------:R-:W-:-:S04]  /*244b0*/  ISETP.NE.U32.AND P0, PT, RZ, UR4, PT ;  /* 0x00000004ff007c0c */ /* 0x000fc8000bf05070 */
[----:B------:R-:W-:Y:S01]  /*244c0*/  ISETP.NE.AND.EX P0, PT, RZ, UR5, PT, P0 ;  /* 0x00000005ff007c0c */ /* 0x000fe2000bf05300 */
[----:B------:R1:W-:Y:S04]  /*244d0*/  STSM.16.M88.4 [R85], R4 ;  /* 0x0000000455007844 */ /* 0x0003e80000000200 */
[----:B------:R2:W-:Y:S01]  /*244e0*/  STSM.16.M88.4 [R84], R8 ;  /* 0x0000000854007844 */ /* 0x0005e20000000200 */
[----:B0-----:R-:W-:-:S03]  /*244f0*/  IMAD.WIDE R12, R234, 0x4, R2 ;  /* 0x00000004ea0c7825 */ /* 0x001fc600078e0202 */
[----:B------:R0:W-:Y:S04]  /*24500*/  STSM.16.M88.4 [R83], R24 ;  /* 0x0000001853007844 */ /* 0x0001e80000000200 */
[----:B------:R-:W3:Y:S01]  /*24510*/  @P0 LDC.64 R2, c[0x0][0xbe0] ;  /* 0x0002f800ff020b82 */ /* 0x000ee20000000a00 */
[----:B------:R0:W-:Y:S04]  /*24520*/  STSM.16.M88.4 [R82], R28 ;  /* 0x0000001c52007844 */ /* 0x0001e80000000200 */
[----:B------:R0:W-:Y:S04]  /*24530*/  STSM.16.M88.4 [R81], R32 ;  /* 0x0000002051007844 */ /* 0x0001e80000000200 */
[----:B------:R0:W-:Y:S04]  /*24540*/  STSM.16.M88.4 [R80], R36 ;  /* 0x0000002450007844 */ /* 0x0001e80000000200 */
[----:B------:R0:W-:Y:S04]  /*24550*/  STSM.16.M88.4 [R74], R56 ;  /* 0x000000384a007844 */ /* 0x0001e80000000200 */
[----:B------:R0:W-:Y:S01]  /*24560*/  STSM.16.M88.4 [R72], R68 ;  /* 0x0000004448007844 */ /* 0x0001e20000000200 */
[----:B------:R-:W-:Y:S01]  /*24570*/  BAR.SYNC.DEFER_BLOCKING 0x1, 0x100 ;  /* 0x0044000000007b1d */ /* 0x000fe20000010000 */
[----:B---3--:R-:W-:-:S05]  /*24580*/  @P0 IMAD.WIDE R2, R234, 0x4, R2 ;  /* 0x00000004ea020825 */ /* 0x008fca00078e0202 */
[----:B------:R-:W-:Y:S02]  /*24590*/  ULDC UR4, c[0x0][0xa88] ;  /* 0x0002a20000047ab9 */ /* 0x000fe40000000800 */
[----:B------:R-:W-:Y:S01]  /*245a0*/  IMAD.U32 R45, RZ, RZ, UR4 ;  /* 0x00000004ff2d7e24 */ /* 0x000fe2000f8e00ff */
[----:B------:R0:W5:Y:S01]  /*245b0*/  @P1 LDG.E R20, desc[UR38][R12.64] ;  /* 0x000000260c141981 */ /* 0x000162000c1e1900 */
[----:B-1----:R-:W-:-:S04]  /*245c0*/  LEA.HI R4, R77, R66, RZ, 0x7 ;  /* 0x000000424d047211 */ /* 0x002fc800078f38ff */
[----:B------:R0:W5:Y:S01]  /*245d0*/  @P0 LDG.E R45, desc[UR38][R2.64] ;  /* 0x00000026022d0981 */ /* 0x000162000c1e1900 */
[----:B------:R-:W-:-:S05]  /*245e0*/  LOP3.LUT R5, R4, 0xffffff80, RZ, 0xc0, !PT ;  /* 0xffffff8004057812 */ /* 0x000fca00078ec0ff */
[----:B------:R-:W-:Y:S01]  /*245f0*/  IMAD.IADD R66, R66, 0x1, -R5 ;  /* 0x0000000142427824 */ /* 0x000fe200078e0a05 */
[----:B------:R-:W-:-:S04]  /*24600*/  SHF.R.S32.HI R5, RZ, 0x7, R4 ;  /* 0x00000007ff057819 */ /* 0x000fc80000011404 */
[----:B------:R-:W-:-:S04]  /*24610*/  SHF.R.S32.HI R7, RZ, 0x1f, R66 ;  /* 0x0000001fff077819 */ /* 0x000fc80000011442 */
[----:B------:R-:W-:-:S04]  /*24620*/  LEA.HI R0, R7, R66, RZ, 0x2 ;  /* 0x0000004207007211 */ /* 0x000fc800078f10ff */
[--C-:B------:R-:W-:Y:S02]  /*24630*/  SHF.R.S32.HI R6, RZ, 0x2, R0.reuse ;  /* 0x00000002ff067819 */ /* 0x100fe40000011400 */
[----:B--2---:R-:W-:-:S04]  /*24640*/  SHF.R.S32.HI R9, RZ, 0x1f, R0 ;  /* 0x0000001fff097819 */ /* 0x004fc80000011400 */
[----:B------:R-:W-:Y:S01]  /*24650*/  LEA.HI R9, R9, R6, RZ, 0x3 ;  /* 0x0000000609097211 */ /* 0x000fe200078f18ff */
[----:B0-----:R-:W-:Y:S06]  /*24660*/  @P0 BRA `(.L_x_1371) ;  /* 0x0000000000100947 */ /* 0x001fec0003800000 */
[----:B------:R-:W-:Y:S05]  /*24670*/  @!P1 BRA `(.L_x_1371) ;  /* 0x00000000000c9947 */ /* 0x000fea0003800000 */
[----:B------:R-:W2:Y:S04]  /*24680*/  LDG.E R0, desc[UR38][R12.64] ;  /* 0x000000260c007981 */ /* 0x000ea8000c1e1900 */
[----:B-----5:R-:W2:Y:S02]  /*24690*/  LDG.E R45, desc[UR38][R12.64+0x4] ;  /* 0x000004260c2d7981 */ /* 0x020ea4000c1e1900 */
[----:B--2---:R-:W-:-:S07]  /*246a0*/  IMAD.IADD R45, R45, 0x1, -R0 ;  /* 0x000000012d2d7824 */ /* 0x004fce00078e0a00 */
.L_x_1371:
[----:B------:R-:W-:Y:S01]  /*246b0*/  SHF.R.S32.HI R47, RZ, 0x1f, R230 ;  /* 0x0000001fff2f7819 */ /* 0x000fe200000114e6 */
[----:B------:R-:W-:Y:S01]  /*246c0*/  ULDC.64 UR4, c[0x0][0xb70] ;  /* 0x0002dc0000047ab9 */ /* 0x000fe20000000a00 */
[----:B------:R-:W-:Y:S02]  /*246d0*/  LEA.HI R4, R4, R5, RZ, 0x1 ;  /* 0x0000000504047211 */ /* 0x000fe400078f08ff */
[----:B------:R-:W-:Y:S01]  /*246e0*/  LOP3.LUT R9, R9, 0xfffffff8, RZ, 0xc0, !PT ;  /* 0xfffffff809097812 */ /* 0x000fe200078ec0ff */
[----:B------:R-:W-:Y:S01]  /*246f0*/  IMAD R3, R47, UR4, RZ ;  /* 0x000000042f037c24 */ /* 0x000fe2000f8e02ff */
[----:B------:R-:W-:Y:S02]  /*24700*/  LEA.HI R7, R7, R66, RZ, 0x5 ;  /* 0x0000004207077211 */ /* 0x000fe400078f28ff */
[----:B-----5:R-:W-:Y:S01]  /*24710*/  SHF.R.S32.HI R21, RZ, 0x1f, R20 ;  /* 0x0000001fff157819 */ /* 0x020fe20000011414 */
[----:B------:R-:W-:Y:S01]  /*24720*/  IMAD.IADD R9, R6, 0x1, -R9 ;  /* 0x0000000106097824 */ /* 0x000fe200078e0a09 */
[----:B------:R-:W-:-:S02]  /*24730*/  LOP3.LUT R4, R4, 0x3fffffe, RZ, 0xc0, !PT ;  /* 0x03fffffe04047812 */ /* 0x000fc400078ec0ff */
[----:B------:R-:W-:Y:S01]  /*24740*/  SHF.R.S32.HI R0, RZ, 0x5, R7 ;  /* 0x00000005ff007819 */ /* 0x000fe20000011407 */
[C---:B------:R-:W-:Y:S01]  /*24750*/  IMAD R7, R230.reuse, UR5, R3 ;  /* 0x00000005e6077c24 */ /* 0x040fe2000f8e0203 */
[----:B------:R-:W-:Y:S01]  /*24760*/  SHF.R.S32.HI R44, RZ, 0x1f, R234 ;  /* 0x0000001fff2c7819 */ /* 0x000fe200000114ea */
[----:B------:R-:W-:Y:S01]  /*24770*/  IMAD.WIDE.U32 R2, R230, UR4, R20 ;  /* 0x00000004e6027c25 */ /* 0x000fe2000f8e0014 */
[----:B------:R-:W-:Y:S01]  /*24780*/  SEL R49, R234, RZ, !P1 ;  /* 0x000000ffea317207 */ /* 0x000fe20004800000 */
[----:B------:R-:W-:Y:S01]  /*24790*/  ULDC.64 UR4, c[0x0][0xb78] ;  /* 0x0002de0000047ab9 */ /* 0x000fe20000000a00 */
[----:B------:R-:W-:Y:S01]  /*247a0*/  SEL R44, R44, RZ, !P1 ;  /* 0x000000ff2c2c7207 */ /* 0x000fe20004800000 */
[----:B------:R-:W-:Y:S01]  /*247b0*/  IMAD.IADD R4, R5, 0x1, -R4 ;  /* 0x0000000105047824 */ /* 0x000fe200078e0a04 */
[----:B------:R-:W-:Y:S01]  /*247c0*/  LOP3.LUT P0, RZ, R66, 0x3, RZ, 0xc0, !PT ;  /* 0x0000000342ff7812 */ /* 0x000fe2000780c0ff */
[----:B------:R-:W-:Y:S02]  /*247d0*/  IMAD R9, R0, 0x10, R9 ;  /* 0x0000001000097824 */ /* 0x000fe400078e0209 */
[----:B------:R-:W-:-:S02]  /*247e0*/  IMAD.IADD R3, R3, 0x1, R7 ;  /* 0x0000000103037824 */ /* 0x000fc400078e0207 */
[----:B------:R-:W-:Y:S02]  /*247f0*/  IMAD R9, R4, 0x40, R9 ;  /* 0x0000004004097824 */ /* 0x000fe400078e0209 */
[----:B------:R-:W-:Y:S02]  /*24800*/  IMAD R5, R76, 0x40, R64 ;  /* 0x000000404c057824 */ /* 0x000fe400078e0240 */
[----:B------:R-:W-:Y:S02]  /*24810*/  IMAD R0, R44, UR4, RZ ;  /* 0x000000042c007c24 */ /* 0x000fe4000f8e02ff */
[----:B------:R-:W-:Y:S02]  /*24820*/  IMAD R6, R236, 0x80, R9 ;  /* 0x00000080ec067824 */ /* 0x000fe400078e0209 */
[----:B------:R-:W-:-:S04]  /*24830*/  IMAD.WIDE.U32 R2, R49, UR4, R2 ;  /* 0x0000000431027c25 */ /* 0x000fc8000f8e0002 */
[----:B------:R-:W-:Y:S01]  /*24840*/  IMAD.WIDE R78, R5, 0x2, R78 ;  /* 0x00000002054e7825 */ /* 0x000fe200078e024e */
[----:B------:R-:W-:-:S03]  /*24850*/  SHF.R.S32.HI R5, RZ, 0x1f, R6 ;  /* 0x0000001fff057819 */ /* 0x000fc60000011406 */
[----:B------:R-:W-:Y:S01]  /*24860*/  IMAD R4, R49, UR5, R0 ;  /* 0x0000000531047c24 */ /* 0x000fe2000f8e0200 */
[----:B------:R-:W-:Y:S01]  /*24870*/  IADD3 R0, P1, R6, R2, RZ ;  /* 0x0000000206007210 */ /* 0x000fe20007f3e0ff */
[----:B------:R-:W-:Y:S01]  /*24880*/  ULDC.64 UR4, c[0x0][0xb40] ;  /* 0x0002d00000047ab9 */ /* 0x000fe20000000a00 */
[C---:B------:R-:W-:Y:S02]  /*24890*/  IADD3 R13, P3, R78.reuse, 0x1000, RZ ;  /* 0x000010004e0d7810 */ /* 0x040fe40007f7e0ff */
[----:B------:R-:W-:Y:S02]  /*248a0*/  IADD3.X R3, R5, R3, R4, P1, !PT ;  /* 0x0000000305037210 */ /* 0x000fe40000ffe404 */
[C---:B------:R-:W-:Y:S02]  /*248b0*/  IADD3 R5, P2, R78.reuse, 0x3000, RZ ;  /* 0x000030004e057810 */ /* 0x040fe40007f5e0ff */
[----:B------:R-:W-:Y:S02]  /*248c0*/  IADD3 R9, P1, R78, 0x2000, RZ ;  /* 0x000020004e097810 */ /* 0x000fe40007f3e0ff */
[----:B------:R-:W-:-:S02]  /*248d0*/  LOP3.LUT R12, R13, 0x380, RZ, 0xc0, !PT ;  /* 0x000003800d0c7812 */ /* 0x000fc400078ec0ff */
[----:B------:R-:W-:Y:S02]  /*248e0*/  LOP3.LUT R4, R5, 0x380, RZ, 0xc0, !PT ;  /* 0x0000038005047812 */ /* 0x000fe400078ec0ff */
[----:B------:R-:W-:Y:S02]  /*248f0*/  LOP3.LUT R8, R9, 0x380, RZ, 0xc0, !PT ;  /* 0x0000038009087812 */ /* 0x000fe400078ec0ff */
[----:B------:R-:W-:Y:S02]  /*24900*/  SHF.R.U64 R12, R12, 0x3, RZ ;  /* 0x000000030c0c7819 */ /* 0x000fe400000012ff */
[----:B------:R-:W-:Y:S02]  /*24910*/  LEA R2, P4, R0, UR4, 0x2 ;  /* 0x0000000400027c11 */ /* 0x000fe4000f8810ff */
[----:B------:R-:W-:Y:S02]  /*24920*/  SHF.R.U64 R4, R4, 0x3, RZ ;  /* 0x0000000304047819 */ /* 0x000fe400000012ff */
[----:B------:R-:W-:-:S02]  /*24930*/  SHF.R.U64 R8, R8, 0x3, RZ ;  /* 0x0000000308087819 */ /* 0x000fc400000012ff */
[----:B------:R-:W-:Y:S01]  /*24940*/  LOP3.LUT R12, R12, R13, RZ, 0x3c, !PT ;  /* 0x0000000d0c0c7212 */ /* 0x000fe200078e3cff */
[----:B------:R-:W-:Y:S01]  /*24950*/  IMAD.X R13, RZ, RZ, R79, P3 ;  /* 0x000000ffff0d7224 */ /* 0x000fe200018e064f */
[----:B------:R-:W-:Y:S01]  /*24960*/  LEA.HI.X R3, R0, UR5, R3, 0x2, P4 ;  /* 0x0000000500037c11 */ /* 0x000fe2000a0f1403 */
[----:B------:R-:W-:Y:S01]  /*24970*/  VIADD R0, R6, 0x8 ;  /* 0x0000000806007836 */ /* 0x000fe20000000000 */
[----:B------:R-:W-:Y:S01]  /*24980*/  LOP3.LUT R4, R4, R5, RZ, 0x3c, !PT ;  /* 0x0000000504047212 */ /* 0x000fe200078e3cff */
[----:B------:R-:W-:Y:S01]  /*24990*/  IMAD.X R5, RZ, RZ, R79, P2 ;  /* 0x000000ffff057224 */ /* 0x000fe200010e064f */
[C---:B------:R-:W-:Y:S01]  /*249a0*/  IADD3 R41, P5, R78.reuse, 0x4000, RZ ;  /* 0x000040004e297810 */ /* 0x040fe20007fbe0ff */
[----:B------:R-:W-:Y:S01]  /*249b0*/  ULDC.64 UR4, c[0x0][0xaa0] ;  /* 0x0002a80000047ab9 */ /* 0x000fe20000000a00 */
[C---:B------:R-:W-:Y:S02]  /*249c0*/  IADD3 R33, P4, R78.reuse, 0x5000, RZ ;  /* 0x000050004e217810 */ /* 0x040fe40007f9e0ff */
[----:B------:R-:W-:-:S02]  /*249d0*/  IADD3 R29, P3, R78, 0x6000, RZ ;  /* 0x000060004e1d7810 */ /* 0x000fc40007f7e0ff */
[----:B------:R-:W-:Y:S01]  /*249e0*/  LOP3.LUT R8, R8, R9, RZ, 0x3c, !PT ;  /* 0x0000000908087212 */ /* 0x000fe200078e3cff */
[--C-:B------:R-:W-:Y:S01]  /*249f0*/  IMAD.X R9, RZ, RZ, R79.reuse, P1 ;  /* 0x000000ffff097224 */ /* 0x100fe200008e064f */
[----:B------:R-:W-:Y:S02]  /*24a00*/  IADD3 R7, P2, R78, 0x7000, RZ ;  /* 0x000070004e077810 */ /* 0x000fe40007f5e0ff */
[----:B------:R-:W-:Y:S02]  /*24a10*/  ISETP.GE.OR P1, PT, R6, R45, P0 ;  /* 0x0000002d0600720c */ /* 0x000fe40000726670 */
[----:B------:R-:W-:Y:S01]  /*24a20*/  LOP3.LUT R40, R41, 0x380, RZ, 0xc0, !PT ;  /* 0x0000038029287812 */ /* 0x000fe200078ec0ff */
[----:B------:R-:W-:Y:S01]  /*24a30*/  IMAD.X R25, RZ, RZ, R79, P2 ;  /* 0x000000ffff197224 */ /* 0x000fe200010e064f */
[----:B------:R-:W-:Y:S02]  /*24a40*/  LOP3.LUT R32, R33, 0x380, RZ, 0xc0, !PT ;  /* 0x0000038021207812 */ /* 0x000fe400078ec0ff */
[----:B------:R-:W-:-:S02]  /*24a50*/  LOP3.LUT R28, R29, 0x380, RZ, 0xc0, !PT ;  /* 0x000003801d1c7812 */ /* 0x000fc400078ec0ff */
[----:B------:R-:W-:Y:S02]  /*24a60*/  ISETP.GE.OR P0, PT, R0, R45, P0 ;  /* 0x0000002d0000720c */ /* 0x000fe40000706670 */
[----:B------:R-:W-:Y:S02]  /*24a70*/  LOP3.LUT R0, R7, 0x380, RZ, 0xc0, !PT ;  /* 0x0000038007007812 */ /* 0x000fe400078ec0ff */
[----:B------:R-:W-:Y:S01]  /*24a80*/  LOP3.LUT R11, R78, 0x380, RZ, 0xc0, !PT ;  /* 0x000003804e0b7812 */ /* 0x000fe200078ec0ff */
[----:B------:R-:W-:Y:S01]  /*24a90*/  @!P1 STG.E desc[UR38][R2.64], R62 ;  /* 0x0000003e02009986 */ /* 0x000fe2000c101926 */
[----:B------:R-:W-:Y:S02]  /*24aa0*/  SHF.R.U64 R40, R40, 0x3, RZ ;  /* 0x0000000328287819 */ /* 0x000fe400000012ff */
[----:B------:R-:W-:Y:S02]  /*24ab0*/  SHF.R.U64 R32, R32, 0x3, RZ ;  /* 0x0000000320207819 */ /* 0x000fe400000012ff */
[----:B------:R-:W-:-:S02]  /*24ac0*/  SHF.R.U64 R28, R28, 0x3, RZ ;  /* 0x000000031c1c7819 */ /* 0x000fc400000012ff */
        /* <DEDUP_REMOVED lines=20> */
[----:B------:R-:W-:Y:S01]  /*24c10*/  IMAD R21, R21, UR4, RZ ;  /* 0x0000000415157c24 */ /* 0x000fe2000f8e02ff */
[----:B------:R-:W-:Y:S01]  /*24c20*/  @!PT LDS RZ, [RZ] ;  /* 0x00000000fffff984 */ /* 0x000fe20000000800 */
[----:B------:R-:W-:Y:S01]  /*24c30*/  @!PT LDS RZ, [RZ] ;  /* 0x00000000fffff984 */ /* 0x000fe20000000800 */
[----:B------:R-:W-:Y:S01]  /*24c40*/  @!PT LDS RZ, [RZ] ;  /* 0x00000000fffff984 */ /* 0x000fe20000000800 */
[----:B------:R-:W-:Y:S01]  /*24c50*/  @!PT LDS RZ, [RZ] ;  /* 0x00000000fffff984 */ /* 0x000fe20000000800 */
[----:B------:R2:W-:Y:S06]  /*24c60*/  MEMBAR.ALL.CTA ;  /* 0x0000000000007992 */ /* 0x0005ec0000008000 */
[----:B--2---:R-:W2:Y:S01]  /*24c70*/  FENCE.VIEW.ASYNC.S ;  /* 0x00000000000073c6 */ /* 0x004ea20000000000 */
[----:B0-----:R-:W-:-:S04]  /*24c80*/  IMAD.WIDE.U32 R2, R20, UR4, R64 ;  /* 0x0000000414027c25 */ /* 0x001fc8000f8e0040 */
[----:B------:R-:W-:Y:S01]  /*24c90*/  IMAD R21, R20, UR5, R21 ;  /* 0x0000000514157c24 */ /* 0x000fe2000f8e0215 */
[----:B------:R-:W-:Y:S01]  /*24ca0*/  ULDC.64 UR4, c[0x0][0xae0] ;  /* 0x0002b80000047ab9 */ /* 0x000fe20000000a00 */
[----:B------:R-:W-:Y:S02]  /*24cb0*/  IMAD R45, R236, -0x80, R45 ;  /* 0xffffff80ec2d7824 */ /* 0x000fe400078e022d */
[C---:B------:R-:W-:Y:S02]  /*24cc0*/  VIADD R0, R76.reuse, 0x20 ;  /* 0x000000204c007836 */ /* 0x040fe40000000000 */
[----:B------:R-:W-:Y:S01]  /*24cd0*/  IMAD.IADD R3, R3, 0x1, R21 ;  /* 0x0000000103037824 */ /* 0x000fe200078e0215 */
[CC--:B------:R-:W-:Y:S01]  /*24ce0*/  ISETP.GE.AND P3, PT, R76.reuse, R45.reuse, PT ;  /* 0x0000002d4c00720c */ /* 0x0c0fe20003f66270 */
[----:B------:R-:W-:Y:S02]  /*24cf0*/  IMAD R47, R47, UR4, RZ ;  /* 0x000000042f2f7c24 */ /* 0x000fe4000f8e02ff */
[----:B------:R-:W-:Y:S01]  /*24d00*/  VIADD R20, R76, 0x40 ;  /* 0x000000404c147836 */ /* 0x000fe20000000000 */
[----:B------:R-:W-:Y:S01]  /*24d10*/  ISETP.GE.AND P0, PT, R0, R45, PT ;  /* 0x0000002d0000720c */ /* 0x000fe20003f06270 */
[----:B------:R-:W-:-:S02]  /*24d20*/  IMAD R47, R230, UR5, R47 ;  /* 0x00000005e62f7c24 */ /* 0x000fc4000f8e022f */
[----:B------:R-:W-:Y:S01]  /*24d30*/  IMAD.WIDE.U32 R2, R230, UR4, R2 ;  /* 0x00000004e6027c25 */ /* 0x000fe2000f8e0002 */
[----:B------:R-:W-:Y:S01]  /*24d40*/  ULDC.64 UR4, c[0x0][0xae8] ;  /* 0x0002ba0000047ab9 */ /* 0x000fe20000000a00 */
[-C--:B------:R-:W-:Y:S02]  /*24d50*/  ISETP.GE.AND P1, PT, R20, R45.reuse, PT ;  /* 0x0000002d1400720c */ /* 0x080fe40003f26270 */
[----:B------:R-:W-:Y:S02]  /*24d60*/  VIADD R0, R18, 0x28820 ;  /* 0x0002882012007836 */ /* 0x000fe40000000000 */
[----:B------:R-:W-:Y:S02]  /*24d70*/  VIADD R21, R76, 0x60 ;  /* 0x000000604c157836 */ /* 0x000fe40000000000 */
[----:B------:R-:W-:Y:S01]  /*24d80*/  IMAD R20, R44, UR4, RZ ;  /* 0x000000042c147c24 */ /* 0x000fe2000f8e02ff */
[----:B------:R-:W-:Y:S01]  /*24d90*/  PRMT R0, RZ, 0x654, R0 ;  /* 0x00000654ff007816 */ /* 0x000fe20000000000 */
[----:B------:R-:W-:Y:S01]  /*24da0*/  IMAD.IADD R3, R3, 0x1, R47 ;  /* 0x0000000103037824 */ /* 0x000fe200078e022f */
[----:B------:R-:W-:Y:S01]  /*24db0*/  ISETP.GE.AND P2, PT, R21, R45, PT ;  /* 0x0000002d1500720c */ /* 0x000fe20003f46270 */
[C---:B------:R-:W-:Y:S01]  /*24dc0*/  IMAD R45, R49.reuse, UR5, R20 ;  /* 0x00000005312d7c24 */ /* 0x040fe2000f8e0214 */
[----:B------:R-:W-:Y:S01]  /*24dd0*/  SHF.R.S32.HI R77, RZ, 0x1f, R76 ;  /* 0x0000001fff4d7819 */ /* 0x000fe2000001144c */
[----:B------:R-:W-:Y:S01]  /*24de0*/  IMAD.WIDE.U32 R20, R49, UR4, R2 ;  /* 0x0000000431147c25 */ /* 0x000fe2000f8e0002 */
[----:B--2---:R1:W-:Y:S01]  /*24df0*/  SYNCS.ARRIVE.TRANS64.RED.A1T0 RZ, [R0+URZ], RZ ;  /* 0x000000ff00ff79a7 */ /* 0x0043e2000810043f */
[----:B------:R-:W-:Y:S02]  /*24e00*/  BSSY B1, `(.L_x_1372) ;  /* 0x0000014000017945 */ /* 0x000fe40003800000 */
[----:B------:R-:W-:-:S04]  /*24e10*/  IMAD.WIDE R76, R236, 0x80, R76 ;  /* 0x00000080ec4c7825 */ /* 0x000fc800078e024c */
[----:B------:R-:W-:Y:S01]  /*24e20*/  IMAD.IADD R47, R21, 0x1, R45 ;  /* 0x00000001152f7824 */ /* 0x000fe200078e022d */
[----:B-1----:R-:W-:Y:S06]  /*24e30*/  @P3 BRA `(.L_x_1373) ;  /* 0x0000000000403947 */ /* 0x002fec0003800000 */
        /* <DEDUP_REMOVED lines=16> */
.L_x_1373:
[----:B------:R-:W-:Y:S05]  /*24f40*/  BSYNC B1 ;  /* 0x0000000000017941 */ /* 0x000fea0003800000 */
.L_x_1372:
[----:B------:R-:W-:Y:S04]  /*24f50*/  BSSY B1, `(.L_x_1374) ;  /* 0x0000014000017945 */ /* 0x000fe80003800000 */
[----:B------:R-:W-:Y:S05]  /*24f60*/  @P0 BRA `(.L_x_1375) ;  /* 0x0000000000480947 */ /* 0x000fea0003800000 */
[----:B0----5:R-:W-:Y:S01]  /*24f70*/  IADD3 R37, P0, R76, 0x20, RZ ;  /* 0x000000204c257810 */ /* 0x021fe20007f1e0ff */
        /* <DEDUP_REMOVED lines=17> */
.L_x_1375:
[----:B------:R-:W-:Y:S05]  /*25090*/  BSYNC B1 ;  /* 0x0000000000017941 */ /* 0x000fea0003800000 */
.L_x_1374:
[----:B------:R-:W-:Y:S04]  /*250a0*/  BSSY B1, `(.L_x_1376) ;  /* 0x0000014000017945 */ /* 0x000fe80003800000 */
[----:B------:R-:W-:Y:S05]  /*250b0*/  @P1 BRA `(.L_x_1377) ;  /* 0x0000000000481947 */ /* 0x000fea0003800000 */
[----:B-1---5:R-:W-:Y:S01]  /*250c0*/  IADD3 R13, P0, R76, 0x40, RZ ;  /* 0x000000404c0d7810 */ /* 0x022fe20007f1e0ff */
        /* <DEDUP_REMOVED lines=17> */
.L_x_1377:
[----:B------:R-:W-:Y:S05]  /*251e0*/  BSYNC B1 ;  /* 0x0000000000017941 */ /* 0x000fea0003800000 */
.L_x_1376:
[----:B------:R-:W-:Y:S05]  /*251f0*/  @P2 BRA `(.L_x_1378) ;  /* 0x0000000800c02947 */ /* 0x000fea0003800000 */
[----:B--2--5:R-:W-:Y:S01]  /*25200*/  IADD3 R9, P0, R76, 0x60, RZ ;  /* 0x000000604c097810 */ /* 0x024fe20007f1e0ff */
        /* <DEDUP_REMOVED lines=19> */
.L_x_1369:
[----:B------:R-:W-:Y:S01]  /*25340*/  ULDC.64 UR4, c[0x0][0xbd8] ;  /* 0x0002f60000047ab9 */ /* 0x000fe20000000a00 */
[----:B------:R-:W2:Y:S01]  /*25350*/  LDC.64 R2, c[0x0][0xbd8] ;  /* 0x0002f600ff027b82 */ /* 0x000ea20000000a00 */
[----:B------:R-:W-:Y:S01]  /*25360*/  ISETP.NE.U32.AND P0, PT, RZ, UR4, PT ;  /* 0x00000004ff007c0c */ /* 0x000fe2000bf05070 */
[----:B------:R-:W-:-:S03]  /*25370*/  IMAD.MOV.U32 R9, RZ, RZ, RZ ;  /* 0x000000ffff097224 */ /* 0x000fc600078e00ff */
[----:B------:R-:W-:Y:S01]  /*25380*/  ISETP.NE.AND.EX P0, PT, RZ, UR5, PT, P0 ;  /* 0x00000005ff007c0c */ /* 0x000fe2000bf05300 */
[----:B------:R-:W-:Y:S02]  /*25390*/  ULDC.64 UR4, c[0x0][0xbe0] ;  /* 0x0002f80000047ab9 */ /* 0x000fe40000000a00 */
[----:B------:R-:W-:-:S04]  /*253a0*/  ISETP.NE.U32.AND P1, PT, RZ, UR4, PT ;  /* 0x00000004ff007c0c */ /* 0x000fc8000bf25070 */
[----:B------:R-:W-:Y:S01]  /*253b0*/  ISETP.NE.AND.EX P1, PT, RZ, UR5, PT, P1 ;  /* 0x00000005ff007c0c */ /* 0x000fe2000bf25310 */
[----:B--2---:R-:W-:-:S12]  /*253c0*/  IMAD.WIDE R2, R234, 0x4, R2 ;  /* 0x00000004ea027825 */ /* 0x004fd800078e0202 */
[----:B------:R-:W2:Y:S01]  /*253d0*/  @P1 LDC.64 R4, c[0x0][0xbe0] ;  /* 0x0002f800ff041b82 */ /* 0x000ea20000000a00 */
[----:B------:R-:W-:Y:S02]  /*253e0*/  ULDC UR4, c[0x0][0xa88] ;  /* 0x0002a20000047ab9 */ /* 0x000fe40000000800 */
[----:B------:R-:W-:Y:S01]  /*253f0*/  IMAD.U32 R7, RZ, RZ, UR4 ;  /* 0x00000004ff077e24 */ /* 0x000fe2000f8e00ff */
[----:B------:R3:W5:Y:S01]  /*25400*/  @P0 LDG.E R9, desc[UR38][R2.64] ;  /* 0x0000002602090981 */ /* 0x000762000c1e1900 */
[----:B--2---:R-:W-:-:S05]  /*25410*/  @P1 IMAD.WIDE R4, R234, 0x4, R4 ;  /* 0x00000004ea041825 */ /* 0x004fca00078e0204 */
[----:B------:R3:W5:Y:S01]  /*25420*/  @P1 LDG.E R7, desc[UR38][R4.64] ;  /* 0x0000002604071981 */ /* 0x000762000c1e1900 */
[----:B------:R-:W-:Y:S01]  /*25430*/  ISETP.GT.AND P2, PT, R66, 0x7f, PT ;  /* 0x0000007f4200780c */ /* 0x000fe20003f44270 */
[----:B------:R-:W-:-:S12]  /*25440*/  @P1 BRA `(.L_x_1379) ;  /* 0x0000000000101947 */ /* 0x000fd80003800000 */
[----:B------:R-:W-:Y:S05]  /*25450*/  @!P0 BRA `(.L_x_1379) ;  /* 0x00000000000c8947 */ /* 0x000fea0003800000 */
[----:B------:R-:W2:Y:S04]  /*25460*/  LDG.E R0, desc[UR38][R2.64] ;  /* 0x0000002602007981 */ /* 0x000ea8000c1e1900 */
[----:B-----5:R-:W2:Y:S02]  /*25470*/  LDG.E R7, desc[UR38][R2.64+0x4] ;  /* 0x0000042602077981 */ /* 0x020ea4000c1e1900 */
[----:B--2---:R-:W-:-:S07]  /*25480*/  IMAD.IADD R7, R7, 0x1, -R0 ;  /* 0x0000000107077824 */ /* 0x004fce00078e0a00 */
.L_x_1379:
[----:B------:R-:W-:Y:S01]  /*25490*/  SHF.R.S32.HI R0, RZ, 0x1f, R234 ;  /* 0x0000001fff007819 */ /* 0x000fe200000114ea */
[----:B------:R-:W-:Y:S01]  /*254a0*/  BSSY B1, `(.L_x_1380) ;  /* 0x000001c000017945 */ /* 0x000fe20003800000 */
[----:B------:R-:W-:Y:S02]  /*254b0*/  SHF.R.S32.HI R8, RZ, 0x1f, R230 ;  /* 0x0000001fff087819 */ /* 0x000fe400000114e6 */
[----:B------:R-:W-:Y:S02]  /*254c0*/  SHF.R.S32.HI R65, RZ, 0x1f, R64 ;  /* 0x0000001fff417819 */ /* 0x000fe40000011440 */
[----:B------:R-:W-:Y:S02]  /*254d0*/  SEL R11, R234, RZ, !P0 ;  /* 0x000000ffea0b7207 */ /* 0x000fe40004000000 */
[----:B------:R-:W-:Y:S02]  /*254e0*/  SEL R10, R0, RZ, !P0 ;  /* 0x000000ff000a7207 */ /* 0x000fe40004000000 */
[----:B-----5:R-:W-:Y:S01]  /*254f0*/  SHF.R.S32.HI R6, RZ, 0x1f, R9 ;  /* 0x0000001fff067819 */ /* 0x020fe20000011409 */
[----:B------:R-:W-:Y:S06]  /*25500*/  @P2 BRA `(.L_x_1381) ;  /* 0x0000000000542947 */ /* 0x000fec0003800000 */
[----:B------:R-:W-:-:S04]  /*25510*/  IMAD R0, R236, 0x80, R86 ;  /* 0x00000080ec007824 */ /* 0x000fc800078e0256 */
[----:B------:R-:W-:-:S05]  /*25520*/  VIADD R0, R0, 0xffffff80 ;  /* 0xffffff8000007836 */ /* 0x000fca0000000000 */
[----:B------:R-:W-:-:S13]  /*25530*/  ISETP.GE.AND P0, PT, R0, R7, PT ;  /* 0x000000070000720c */ /* 0x000fda0003f06270 */
[----:B------:R-:W-:Y:S05]  /*25540*/  @P0 BRA `(.L_x_1381) ;  /* 0x0000000000440947 */ /* 0x000fea0003800000 */
[----:B---3--:R-:W-:Y:S01]  /*25550*/  IADD3 R2, P0, R0, R9, RZ ;  /* 0x0000000900027210 */ /* 0x008fe20007f1e0ff */
        /* <DEDUP_REMOVED lines=16> */
.L_x_1381:
[----:B------:R-:W-:Y:S05]  /*25660*/  BSYNC B1 ;  /* 0x0000000000017941 */ /* 0x000fea0003800000 */
.L_x_1380:
[----:B------:R-:W-:Y:S01]  /*25670*/  ULDC.64 UR4, c[0x0][0xaa0] ;  /* 0x0002a80000047ab9 */ /* 0x000fe20000000a00 */
[----:B------:R-:W-:Y:S01]  /*25680*/  IMAD R7, R236, -0x80, R7 ;  /* 0xffffff80ec077824 */ /* 0x000fe200078e0207 */
[----:B------:R-:W-:Y:S01]  /*25690*/  SHF.R.S32.HI R77, RZ, 0x1f, R76 ;  /* 0x0000001fff4d7819 */ /* 0x000fe2000001144c */
[----:B------:R-:W-:Y:S01]  /*256a0*/  IMAD R0, R6, UR4, RZ ;  /* 0x0000000406007c24 */ /* 0x000fe2000f8e02ff */
[----:B------:R-:W-:Y:S01]  /*256b0*/  BSSY B1, `(.L_x_1382) ;  /* 0x0000027000017945 */ /* 0x000fe20003800000 */
[----:B--23--:R-:W-:Y:S01]  /*256c0*/  IMAD.WIDE.U32 R2, R9, UR4, R64 ;  /* 0x0000000409027c25 */ /* 0x00cfe2000f8e0040 */
[----:B------:R-:W-:-:S03]  /*256d0*/  ISETP.GE.AND P3, PT, R76, R7, PT ;  /* 0x000000074c00720c */ /* 0x000fc60003f66270 */
[----:B------:R-:W-:Y:S01]  /*256e0*/  IMAD R9, R9, UR5, R0 ;  /* 0x0000000509097c24 */ /* 0x000fe2000f8e0200 */
[----:B------:R-:W-:Y:S01]  /*256f0*/  ULDC.64 UR4, c[0x0][0xae0] ;  /* 0x0002b80000047ab9 */ /* 0x000fe20000000a00 */
[----:B------:R-:W-:Y:S02]  /*25700*/  VIADD R0, R76, 0x20 ;  /* 0x000000204c007836 */ /* 0x000fe40000000000 */
[----:B------:R-:W-:Y:S02]  /*25710*/  IMAD.IADD R3, R3, 0x1, R9 ;  /* 0x0000000103037824 */ /* 0x000fe400078e0209 */
[----:B------:R-:W-:Y:S01]  /*25720*/  IMAD R5, R8, UR4, RZ ;  /* 0x0000000408057c24 */ /* 0x000fe2000f8e02ff */
[----:B------:R-:W-:Y:S01]  /*25730*/  ISETP.GE.AND P2, PT, R0, R7, PT ;  /* 0x000000070000720c */ /* 0x000fe20003f46270 */
[----:B------:R-:W-:Y:S02]  /*25740*/  VIADD R0, R76, 0x60 ;  /* 0x000000604c007836 */ /* 0x000fe40000000000 */
[----:B------:R-:W-:-:S02]  /*25750*/  IMAD R5, R230, UR5, R5 ;  /* 0x00000005e6057c24 */ /* 0x000fc4000f8e0205 */
[----:B------:R-:W-:Y:S01]  /*25760*/  IMAD.WIDE.U32 R2, R230, UR4, R2 ;  /* 0x00000004e6027c25 */ /* 0x000fe2000f8e0002 */
[----:B------:R-:W-:Y:S01]  /*25770*/  ULDC.64 UR4, c[0x0][0xae8] ;  /* 0x0002ba0000047ab9 */ /* 0x000fe20000000a00 */
[-C--:B------:R-:W-:Y:S02]  /*25780*/  ISETP.GE.AND P1, PT, R0, R7.reuse, PT ;  /* 0x000000070000720c */ /* 0x080fe40003f26270 */
[----:B------:R-:W-:Y:S02]  /*25790*/  VIADD R4, R76, 0x40 ;  /* 0x000000404c047836 */ /* 0x000fe40000000000 */
[----:B------:R-:W-:Y:S02]  /*257a0*/  IMAD.IADD R3, R3, 0x1, R5 ;  /* 0x0000000103037824 */ /* 0x000fe400078e0205 */
[----:B------:R-:W-:Y:S01]  /*257b0*/  IMAD R0, R10, UR4, RZ ;  /* 0x000000040a007c24 */ /* 0x000fe2000f8e02ff */
[----:B------:R-:W-:Y:S01]  /*257c0*/  ISETP.GE.AND P0, PT, R4, R7, PT ;  /* 0x000000070400720c */ /* 0x000fe20003f06270 */
[----:B------:R-:W-:-:S04]  /*257d0*/  IMAD.WIDE.U32 R4, R11, UR4, R2 ;  /* 0x000000040b047c25 */ /* 0x000fc8000f8e0002 */
[----:B------:R-:W-:Y:S02]  /*257e0*/  IMAD R7, R11, UR5, R0 ;  /* 0x000000050b077c24 */ /* 0x000fe4000f8e0200 */
[----:B------:R-:W-:-:S04]  /*257f0*/  IMAD.WIDE R76, R236, 0x80, R76 ;  /* 0x00000080ec4c7825 */ /* 0x000fc800078e024c */
[----:B------:R-:W-:Y:S01]  /*25800*/  IMAD.IADD R9, R5, 0x1, R7 ;  /* 0x0000000105097824 */ /* 0x000fe200078e0207 */
        /* <DEDUP_REMOVED lines=17> */
.L_x_1383:
[----:B------:R-:W-:Y:S05]  /*25920*/  BSYNC B1 ;  /* 0x0000000000017941 */ /* 0x000fea0003800000 */
.L_x_1382:
[----:B------:R-:W-:Y:S04]  /*25930*/  BSSY B1, `(.L_x_1384) ;  /* 0x0000014000017945 */ /* 0x000fe80003800000 */
[----:B------:R-:W-:Y:S05]  /*25940*/  @P2 BRA `(.L_x_1385) ;  /* 0x0000000000482947 */ /* 0x000fea0003800000 */
[----:B--2---:R-:W-:Y:S01]  /*25950*/  IADD3 R7, P2, R76, 0x20, RZ ;  /* 0x000000204c077810 */ /* 0x004fe20007f5e0ff */
        /* <DEDUP_REMOVED lines=17> */
.L_x_1385:
[----:B------:R-:W-:Y:S05]  /*25a70*/  BSYNC B1 ;  /* 0x0000000000017941 */ /* 0x000fea0003800000 */
.L_x_1384:
[----:B------:R-:W-:Y:S04]  /*25a80*/  BSSY B1, `(.L_x_1386) ;  /* 0x0000014000017945 */ /* 0x000fe80003800000 */
[----:B------:R-:W-:Y:S05]  /*25a90*/  @P0 BRA `(.L_x_1387) ;  /* 0x0000000000480947 */ /* 0x000fea0003800000 */
[----:B--23--:R-:W-:Y:S01]  /*25aa0*/  IADD3 R7, P0, R76, 0x40, RZ ;  /* 0x000000404c077810 */ /* 0x00cfe20007f1e0ff */
        /* <DEDUP_REMOVED lines=17> */
.L_x_1387:
[----:B------:R-:W-:Y:S05]  /*25bc0*/  BSYNC B1 ;  /* 0x0000000000017941 */ /* 0x000fea0003800000 */
.L_x_1386:
        /* <DEDUP_REMOVED lines=19> */
.L_x_1378:
[----:B------:R-:W-:Y:S05]  /*25d00*/  BSYNC B0 ;  /* 0x0000000000007941 */ /* 0x000fea0003800000 */
.L_x_1368:
[----:B------:R-:W-:Y:S02]  /*25d10*/  ULDC UR4, c[0x0][0xc14] ;  /* 0x0003050000047ab9 */ /* 0x000fe40000000800 */
[----:B-1----:R-:W-:-:S13]  /*25d20*/  ISETP.GE.AND P0, PT, R219, UR4, PT ;  /* 0x00000004db007c0c */ /* 0x002fda000bf06270 */
[----:B------:R-:W-:Y:S05]  /*25d30*/  @!P0 BRA `(.L_x_1388) ;  /* 0xfffffdb000408947 */ /* 0x000fea000383ffff */
[----:B------:R-:W-:Y:S05]  /*25d40*/  BRA `(.L_x_1153) ;  /* 0x0000006400b07947 */ /* 0x000fea0003800000 */
.L_x_1151:
[----:B------:R-:W-:-:S08]  /*25d50*/  NOP ;  /* 0x0000000000007918 */ /* 0x000fd00000000000 */
[----:B------:R-:W0:-:S00]  /*25d60*/  USETMAXREG.DEALLOC.CTAPOOL 0x18 ;  /* 0x00000018000079c8 */ /* 0x000e0000080e0500 */
        /* <DEDUP_REMOVED lines=16> */
.L_x_1389:
[----:B------:R-:W0:Y:S01]  /*25e70*/  S2R R0, SR_TID.X ;  /* 0x0000000000007919 */ /* 0x000e220000002100 */
[----:B------:R-:W-:Y:S01]  /*25e80*/  ULDC UR4, c[0x0][0xc14] ;  /* 0x0003050000047ab9 */ /* 0x000fe20000000800 */
[----:B------:R-:W1:Y:S01]  /*25e90*/  S2UR UR6, SR_CTAID.X ;  /* 0x00000000000679c3 */ /* 0x000e620000002500 */
[----:B------:R-:W-:Y:S01]  /*25ea0*/  ULDC UR5, c[0x0][0xc10] ;  /* 0x0003040000057ab9 */ /* 0x000fe20000000800 */
        /* <DEDUP_REMOVED lines=27> */
[----:B------:R-:W-:-:S03]  /*26060*/  IMAD.MOV.U32 R4, RZ, RZ, RZ ;  /* 0x000000ffff047224 */ /* 0x000fc600078e00ff */
[----:B------:R-:W0:Y:S02]  /*26070*/  SHFL.IDX PT, R7, R6, 0x1f, 0x1f ;  /* 0x03e01f0006077f89 */ /* 0x000e2400000e0000 */
[----:B0-----:R-:W-:-:S04]  /*26080*/  IMAD R7, R7, UR5, RZ ;  /* 0x0000000507077c24 */ /* 0x001fc8000f8e02ff */
[----:B------:R-:W-:Y:S01]  /*26090*/  IMAD.MOV.U32 R2, RZ, RZ, R7 ;  /* 0x000000ffff027224 */ /* 0x000fe200078e0007 */
[----:B-1----:R-:W-:-:S13]  /*260a0*/  ISETP.GT.AND P6, PT, R7, UR6, PT ;  /* 0x0000000607007c0c */ /* 0x002fda000bfc4270 */
[----:B------:R-:W-:Y:S05]  /*260b0*/  @P6 BRA `(.L_x_1391) ;  /* 0x0000000000a06947 */ /* 0x000fea0003800000 */
[----:B------:R-:W0:Y:S01]  /*260c0*/  LDC R6, c[0x0][0xc14] ;  /* 0x00030500ff067b82 */ /* 0x000e220000000800 */
[----:B------:R-:W-:Y:S01]  /*260d0*/  IMAD.MOV.U32 R7, RZ, RZ, R2 ;  /* 0x000000ffff077224 */ /* 0x000fe200078e0002 */
[----:B------:R-:W-:Y:S01]  /*260e0*/  UMOV UR4, URZ ;  /* 0x0000003f00047c82 */ /* 0x000fe20008000000 */
[----:B------:R-:W-:Y:S01]  /*260f0*/  ULDC UR7, c[0x0][0xc14] ;  /* 0x0003050000077ab9 */ /* 0x000fe20000000800 */
[----:B------:R-:W-:-:S05]  /*26100*/  ULDC UR5, c[0x0][0xc10] ;  /* 0x0003040000057ab9 */ /* 0x000fca0000000800 */
.L_x_1395:
[----:B------:R-:W-:Y:S01]  /*26110*/  IMAD.U32 R2, RZ, RZ, UR7 ;  /* 0x00000007ff027e24 */ /* 0x000fe2000f8e00ff */
[----:B------:R-:W-:-:S04]  /*26120*/  UIADD3 UR4, UR4, 0x1f, URZ ;  /* 0x0000001f04047890 */ /* 0x000fc8000fffe03f */
[----:B------:R1:W-:Y:S02]  /*26130*/  STL [R1+0xc], R2 ;  /* 0x00000c0201007387 */ /* 0x0003e40000100800 */
[----:B0-----:R-:W-:-:S13]  /*26140*/  ISETP.LE.AND P6, PT, R6, UR4, PT ;  /* 0x0000000406007c0c */ /* 0x001fda000bfc3270 */
[----:B-1----:R-:W-:Y:S05]  /*26150*/  @P6 BRA `(.L_x_1392) ;  /* 0x0000000400b86947 */ /* 0x002fea0003800000 */
[----:B------:R-:W-:Y:S01]  /*26160*/  VIADD R9, R0, UR4 ;  /* 0x0000000400097c36 */ /* 0x000fe20008000000 */
[----:B------:R-:W-:Y:S01]  /*26170*/  BSSY B0, `(.L_x_1393) ;  /* 0x0000007000007945 */ /* 0x000fe20003800000 */
[----:B------:R-:W-:-:S03]  /*26180*/  IMAD.MOV.U32 R5, RZ, RZ, RZ ;  /* 0x000000ffff057224 */ /* 0x000fc600078e00ff */
[----:B------:R-:W-:-:S13]  /*26190*/  ISETP.GE.OR P6, PT, R9, R6, !P0 ;  /* 0x000000060900720c */ /* 0x000fda00047c6670 */
[----:B------:R-:W-:Y:S05]  /*261a0*/  @P6 BRA `(.L_x_1394) ;  /* 0x00000000000c6947 */ /* 0x000fea0003800000 */
[----:B------:R-:W0:Y:S02]  /*261b0*/  LDC.64 R2, c[0x0][0xc58] ;  /* 0x00031600ff027b82 */ /* 0x000e240000000a00 */
[----:B0-----:R-:W-:-:S05]  /*261c0*/  IMAD.WIDE R2, R9, 0x4, R2 ;  /* 0x0000000409027825 */ /* 0x001fca00078e0202 */
[----:B------:R0:W5:Y:S02]  /*261d0*/  LDG.E R5, desc[UR38][R2.64] ;  /* 0x0000002602057981 */ /* 0x000164000c1e1900 */
.L_x_1394:
[----:B------:R-:W-:Y:S05]  /*261e0*/  BSYNC B0 ;  /* 0x0000000000007941 */ /* 0x000fea0003800000 */
.L_x_1393:
        /* <DEDUP_REMOVED lines=20> */
[----:B------:R-:W-:-:S07]  /*26330*/  IMAD.MOV.U32 R6, RZ, RZ, R10 ;  /* 0x000000ffff067224 */ /* 0x000fce00078e000a */
.L_x_1391:
[----:B------:R-:W-:-:S04]  /*26340*/  IMAD.IADD R7, R7, 0x1, -R2 ;  /* 0x0000000107077824 */ /* 0x000fc800078e0a02 */
[----:B------:R-:W-:-:S05]  /*26350*/  IMAD R2, R6, UR5, R7 ;  /* 0x0000000506027c24 */ /* 0x000fca000f8e0207 */
[----:B------:R-:W-:Y:S02]  /*26360*/  ISETP.GT.AND P0, PT, R2, UR6, PT ;  /* 0x0000000602007c0c */ /* 0x000fe4000bf04270 */
[----:B------:R-:W0:Y:S11]  /*26370*/  LDC.64 R2, c[0x0][0xc68] ;  /* 0x00031a00ff027b82 */ /* 0x000e360000000a00 */
[----:B------:R-:W-:-:S04]  /*26380*/  VOTE.ANY R12, PT, !P0 ;  /* 0x00000000000c7806 */ /* 0x000fc800040e0100 */
[----:B------:R-:W1:Y:S02]  /*26390*/  POPC R8, R12 ;  /* 0x0000000c00087309 */ /* 0x000e640000000000 */
[----:B-1----:R-:W-:-:S04]  /*263a0*/  VIADD R9, R8, UR4 ;  /* 0x0000000408097c36 */ /* 0x002fc80008000000 */
        /* <DEDUP_REMOVED lines=12> */
[----:B------:R-:W-:-:S05]  /*26470*/  VIADD R13, R8, 0xffffffff ;  /* 0xffffffff080d7836 */ /* 0x000fca0000000000 */
[----:B------:R2:W3:Y:S02]  /*26480*/  SHFL.IDX PT, R4, R6, R13, 0x1f ;  /* 0x00001f0d06047589 */ /* 0x0004e400000e0000 */
.L_x_1396:
[----:B-1----:R-:W-:Y:S01]  /*26490*/  IMAD.MOV R2, RZ, RZ, -R3 ;  /* 0x000000ffff027224 */ /* 0x002fe200078e0a03 */
[----:B--2---:R-:W-:Y:S01]  /*264a0*/  IABS R6, R9 ;  /* 0x0000000900067213 */ /* 0x004fe20000000000 */
[----:B---3--:R-:W-:Y:S02]  /*264b0*/  IMAD R4, R4, UR5, R7 ;  /* 0x0000000504047c24 */ /* 0x008fe4000f8e0207 */
[----:B------:R-:W-:Y:S02]  /*264c0*/  IMAD R7, R2, R11, RZ ;  /* 0x0000000b02077224 */ /* 0x000fe400078e02ff */
[----:B------:R-:W-:Y:S01]  /*264d0*/  IMAD.MOV.U32 R2, RZ, RZ, RZ ;  /* 0x000000ffff027224 */ /* 0x000fe200078e00ff */
[----:B------:R1:W-:Y:S01]  /*264e0*/  STL [R1], R4 ;  /* 0x0000000401007387 */ /* 0x0003e20000100800 */
[----:B------:R-:W-:Y:S02]  /*264f0*/  IMAD.MOV R6, RZ, RZ, -R6 ;  /* 0x000000ffff067224 */ /* 0x000fe400078e0a06 */
[----:B------:R-:W-:Y:S01]  /*26500*/  IMAD.HI.U32 R3, R3, R7, R2 ;  /* 0x0000000703037227 */ /* 0x000fe200078e0002 */
[----:B------:R-:W-:-:S04]  /*26510*/  IADD3 R2, -R4, UR6, RZ ;  /* 0x0000000604027c10 */ /* 0x000fc8000fffe1ff */
[----:B-1----:R-:W-:-:S05]  /*26520*/  IABS R4, R2 ;  /* 0x0000000200047213 */ /* 0x002fca0000000000 */
[----:B------:R-:W-:Y:S01]  /*26530*/  IMAD.HI.U32 R7, R3, R4, RZ ;  /* 0x0000000403077227 */ /* 0x000fe200078e00ff */
[----:B------:R-:W-:-:S03]  /*26540*/  LOP3.LUT R3, R2, R9, RZ, 0x3c, !PT ;  /* 0x0000000902037212 */ /* 0x000fc600078e3cff */
[----:B------:R-:W-:Y:S01]  /*26550*/  IMAD R4, R7, R6, R4 ;  /* 0x0000000607047224 */ /* 0x000fe200078e0204 */
[----:B------:R-:W-:-:S04]  /*26560*/  ISETP.GE.AND P2, PT, R3, RZ, PT ;  /* 0x000000ff0300720c */ /* 0x000fc80003f46270 */
[----:B------:R-:W-:-:S13]  /*26570*/  ISETP.GT.U32.AND P1, PT, R11, R4, PT ;  /* 0x000000040b00720c */ /* 0x000fda0003f24070 */
[----:B------:R-:W-:Y:S02]  /*26580*/  @!P1 IMAD.IADD R4, R4, 0x1, -R11 ;  /* 0x0000000104049824 */ /* 0x000fe400078e0a0b */
[----:B------:R-:W-:Y:S01]  /*26590*/  @!P1 VIADD R7, R7, 0x1 ;  /* 0x0000000107079836 */ /* 0x000fe20000000000 */
[----:B------:R-:W-:Y:S02]  /*265a0*/  ISETP.NE.AND P1, PT, R9, RZ, PT ;  /* 0x000000ff0900720c */ /* 0x000fe40003f25270 */
[----:B------:R-:W-:-:S13]  /*265b0*/  ISETP.GE.U32.AND P0, PT, R4, R11, PT ;  /* 0x0000000b0400720c */ /* 0x000fda0003f06070 */
[----:B------:R-:W-:-:S04]  /*265c0*/  @P0 VIADD R7, R7, 0x1 ;  /* 0x0000000107070836 */ /* 0x000fc80000000000 */
[----:B------:R-:W-:Y:S01]  /*265d0*/  @!P2 IMAD.MOV R7, RZ, RZ, -R7 ;  /* 0x000000ffff07a224 */ /* 0x000fe200078e0a07 */
[----:B------:R-:W-:-:S05]  /*265e0*/  @!P1 LOP3.LUT R7, RZ, R9, RZ, 0x33, !PT ;  /* 0x00000009ff079212 */ /* 0x000fca00078e33ff */
[----:B------:R-:W-:Y:S02]  /*265f0*/  IMAD R4, R10, R7, RZ ;  /* 0x000000070a047224 */ /* 0x000fe400078e02ff */
[----:B------:R-:W-:Y:S02]  /*26600*/  IMAD.MOV R7, RZ, RZ, -R7 ;  /* 0x000000ffff077224 */ /* 0x000fe400078e0a07 */
[----:B------:R-:W-:Y:S02]  /*26610*/  IMAD.MOV R3, RZ, RZ, -R4 ;  /* 0x000000ffff037224 */ /* 0x000fe400078e0a04 */
[----:B------:R-:W-:Y:S02]  /*26620*/  IMAD R9, R9, R7, R2 ;  /* 0x0000000709097224 */ /* 0x000fe400078e0202 */
[----:B------:R-:W-:Y:S01]  /*26630*/  IMAD.MOV.U32 R2, RZ, RZ, RZ ;  /* 0x000000ffff027224 */ /* 0x000fe200078e00ff */
[----:B------:R-:W-:-:S04]  /*26640*/  VIADDMNMX R10, R3, UR5, R10, PT ;  /* 0x00000005030a7c46 */ /* 0x000fc8000b80010a */
[----:B------:R-:W-:-:S04]  /*26650*/  IABS R6, R10 ;  /* 0x0000000a00067213 */ /* 0x000fc80000000000 */
[----:B------:R-:W1:Y:S08]  /*26660*/  I2F.RP R8, R6 ;  /* 0x0000000600087306 */ /* 0x000e700000209400 */
[----:B-1----:R-:W1:Y:S02]  /*26670*/  MUFU.RCP R8, R8 ;  /* 0x0000000800087308 */ /* 0x002e640000001000 */
[----:B-1----:R-:W-:Y:S01]  /*26680*/  VIADD R3, R8, 0xffffffe ;  /* 0x0ffffffe08037836 */ /* 0x002fe20000000000 */
[----:B------:R-:W-:-:S05]  /*26690*/  IABS R8, R10 ;  /* 0x0000000a00087213 */ /* 0x000fca0000000000 */
[----:B------:R-:W1:Y:S02]  /*266a0*/  F2I.FTZ.U32.TRUNC.NTZ R3, R3 ;  /* 0x0000000300037305 */ /* 0x000e64000021f000 */
[----:B-1----:R-:W-:-:S04]  /*266b0*/  IMAD.MOV R7, RZ, RZ, -R3 ;  /* 0x000000ffff077224 */ /* 0x002fc800078e0a03 */
[----:B------:R-:W-:-:S04]  /*266c0*/  IMAD R7, R7, R6, RZ ;  /* 0x0000000607077224 */ /* 0x000fc800078e02ff */
[----:B------:R-:W-:Y:S01]  /*266d0*/  IMAD.HI.U32 R2, R3, R7, R2 ;  /* 0x0000000703027227 */ /* 0x000fe200078e0002 */
        /* <DEDUP_REMOVED lines=9> */
[C---:B------:R-:W-:Y:S01]  /*26770*/  LOP3.LUT R3, R9.reuse, R10, RZ, 0x3c, !PT ;  /* 0x0000000a09037212 */ /* 0x040fe200078e3cff */
[----:B------:R-:W-:-:S03]  /*26780*/  IMAD.IADD R9, R9, 0x1, R4 ;  /* 0x0000000109097824 */ /* 0x000fc600078e0204 */
[----:B------:R-:W-:-:S07]  /*26790*/  ISETP.GE.AND P2, PT, R3, RZ, PT ;  /* 0x000000ff0300720c */ /* 0x000fce0003f46270 */
[----:B------:R-:W-:-:S06]  /*267a0*/  @P0 VIADD R2, R2, 0x1 ;  /* 0x0000000102020836 */ /* 0x000fcc0000000000 */
[----:B------:R-:W-:Y:S01]  /*267b0*/  @!P2 IMAD.MOV R2, RZ, RZ, -R2 ;  /* 0x000000ffff02a224 */ /* 0x000fe200078e0a02 */
[----:B------:R-:W-:Y:S01]  /*267c0*/  @!P1 LOP3.LUT R2, RZ, R10, RZ, 0x33, !PT ;  /* 0x0000000aff029212 */ /* 0x000fe200078e33ff */
[----:B------:R-:W-:-:S04]  /*267d0*/  IMAD.MOV R10, RZ, RZ, -R10 ;  /* 0x000000ffff0a7224 */ /* 0x000fc800078e0a0a */
[----:B------:R-:W-:Y:S01]  /*267e0*/  IMAD R3, R2, R10, R9 ;  /* 0x0000000a02037224 */ /* 0x000fe200078e0209 */
[----:B------:R-:W-:-:S04]  /*267f0*/  LOP3.LUT R2, RZ, R2, RZ, 0x33, !PT ;  /* 0x00000002ff027212 */ /* 0x000fc800078e33ff */
[----:B------:R1:W-:Y:S01]  /*26800*/  STL [R1+0x8], R3 ;  /* 0x0000080301007387 */ /* 0x0003e20000100800 */
[----:B------:R-:W-:-:S05]  /*26810*/  IMAD.IADD R2, R5, 0x1, R2 ;  /* 0x0000000105027824 */ /* 0x000fca00078e0202 */
[----:B------:R1:W-:Y:S01]  /*26820*/  STL [R1+0x4], R2 ;  /* 0x0000040201007387 */ /* 0x0003e20000100800 */
[----:B------:R-:W-:Y:S05]  /*26830*/  BRA `(.L_x_1397) ;  /* 0x0000000000107947 */ /* 0x000fea0003800000 */
.L_x_1392:
[----:B------:R-:W-:Y:S01]  /*26840*/  IMAD.U32 R2, RZ, RZ, UR6 ;  /* 0x00000006ff027e24 */ /* 0x000fe2000f8e00ff */
[----:B------:R0:W-:Y:S04]  /*26850*/  STL [R1+0x4], RZ ;  /* 0x000004ff01007387 */ /* 0x0001e80000100800 */
[----:B------:R0:W-:Y:S04]  /*26860*/  STL [R1+0x8], RZ ;  /* 0x000008ff01007387 */ /* 0x0001e80000100800 */
[----:B------:R0:W-:Y:S02]  /*26870*/  STL [R1], R2 ;  /* 0x0000000201007387 */ /* 0x0001e40000100800 */
.L_x_1397:
[----:B------:R-:W2:Y:S04]  /*26880*/  LDL R4, [R1] ;  /* 0x0000000001047983 */ /* 0x000ea80000100800 */
[----:B------:R-:W2:Y:S04]  /*26890*/  LDL R5, [R1+0x4] ;  /* 0x0000040001057983 */ /* 0x000ea80000100800 */
[----:B------:R-:W2:Y:S04]  /*268a0*/  LDL R6, [R1+0x8] ;  /* 0x0000080001067983 */ /* 0x000ea80000100800 */
[----:B------:R-:W2:Y:S01]  /*268b0*/  LDL R7, [R1+0xc] ;  /* 0x00000c0001077983 */ /* 0x000ea20000100800 */
[----:B------:R-:W-:-:S13]  /*268c0*/  ISETP.NE.AND P0, PT, R0, RZ, PT ;  /* 0x000000ff0000720c */ /* 0x000fda0003f05270 */
[----:B-1----:R-:W1:Y:S01]  /*268d0*/  @!P0 S2R R3, SR_CgaCtaId ;  /* 0x0000000000038919 */ /* 0x002e620000008800 */
[----:B------:R-:W-:-:S04]  /*268e0*/  @!P0 MOV R0, 0x400 ;  /* 0x0000040000008802 */ /* 0x000fc80000000f00 */
[----:B-1----:R-:W-:-:S05]  /*268f0*/  @!P0 LEA R0, R3, R0, 0x18 ;  /* 0x0000000003008211 */ /* 0x002fca00078ec0ff */
[----:B--2---:R1:W-:Y:S01]  /*26900*/  @!P0 STS.128 [R0+0x288d0], R4 ;  /* 0x0288d00400008388 */ /* 0x0043e20000000c00 */
[----:B------:R-:W-:Y:S06]  /*26910*/  BAR.ARV 0x5, 0x180 ;  /* 0x0146000000007b1d */ /* 0x000fec0000002000 */
.L_x_1390:
[----:B-1----:R-:W3:Y:S01]  /*26920*/  LDL R0, [R1+0xc] ;  /* 0x00000c0001007983 */ /* 0x002ee20000100800 */
[----:B------:R-:W-:-:S03]  /*26930*/  ULDC UR4, c[0x0][0xc14] ;  /* 0x0003050000047ab9 */ /* 0x000fc60000000800 */
[----:B------:R1:W-:Y:S01]  /*26940*/  STL [R1+0x10], RZ ;  /* 0x000010ff01007387 */ /* 0x0003e20000100800 */
[----:B---3--:R-:W-:Y:S01]  /*26950*/  ISETP.GE.AND P0, PT, R0, UR4, PT ;  /* 0x0000000400007c0c */ /* 0x008fe2000bf06270 */
[----:B------:R-:W-:-:S05]  /*26960*/  IMAD.MOV.U32 R0, RZ, RZ, 0x1 ;  /* 0x00000001ff007424 */ /* 0x000fca00078e00ff */
[----:B------:R1:W-:Y:S04]  /*26970*/  STL [R1+0x18], R0 ;  /* 0x0000180001007387 */ /* 0x0003e80000100800 */
[----:B------:R1:W-:Y:S03]  /*26980*/  STL [R1+0x34], RZ ;  /* 0x000034ff01007387 */ /* 0x0003e60000100800 */
[----:B------:R-:W-:Y:S05]  /*26990*/  @P0 BRA `(.L_x_1398) ;  /* 0x0000005400980947 */ /* 0x000fea0003800000 */
[----:B-1----:R-:W1:Y:S01]  /*269a0*/  S2R R0, SR_TID.X ;  /* 0x0000000000007919 */ /* 0x002e620000002100 */
[----:B------:R-:W-:Y:S01]  /*269b0*/  BSSY B7, `(.L_x_1398) ;  /* 0x0000564000077945 */ /* 0x000fe20003800000 */
[----:B------:R-:W-:Y:S01]  /*269c0*/  ULDC.64 UR42, c[0x0][0x198] ;  /* 0x00006600002a7ab9 */ /* 0x000fe20000000a00 */
[----:B------:R-:W-:Y:S01]  /*269d0*/  ULOP3.LUT UR37, UR36, 0x1, URZ, 0xfc, !UPT ;  /* 0x0000000124257892 */ /* 0x000fe2000f8efc3f */
[----:B--2---:R-:W2:Y:S01]  /*269e0*/  S2R R6, SR_TID.X ;  /* 0x0000000000067919 */ /* 0x004ea20000002100 */
[----:B------:R-:W-:Y:S01]  /*269f0*/  ULOP3.LUT UR41, UR36, 0x2, URZ, 0xfc, !UPT ;  /* 0x0000000224297892 */ /* 0x000fe2000f8efc3f */
[----:B------:R-:W-:Y:S01]  /*26a00*/  ULDC UR40, c[0x0][0xc] ;  /* 0x0000030000287ab9 */ /* 0x000fe20000000800 */
[----:B-1----:R-:W-:Y:S01]  /*26a10*/  LOP3.LUT R0, R0, 0x7f, RZ, 0xc0, !PT ;  /* 0x0000007f00007812 */ /* 0x002fe200078ec0ff */
[C---:B--2---:R-:W-:Y:S01]  /*26a20*/  IMAD.SHL.U32 R4, R6.reuse, 0x40, RZ ;  /* 0x0000004006047824 */ /* 0x044fe200078e00ff */
[----:B------:R-:W-:-:S03]  /*26a30*/  LOP3.LUT P0, RZ, R6, 0x4, RZ, 0xc0, !PT ;  /* 0x0000000406ff7812 */ /* 0x000fc6000780c0ff */
[----:B------:R-:W-:-:S05]  /*26a40*/  IMAD.SHL.U32 R0, R0, 0x20, RZ ;  /* 0x0000002000007824 */ /* 0x000fca00078e00ff */
[----:B------:R-:W-:Y:S01]  /*26a50*/  LOP3.LUT R3, R0, 0xc00, RZ, 0xc0, !PT ;  /* 0x00000c0000037812 */ /* 0x000fe200078ec0ff */
[----:B------:R-:W-:-:S03]  /*26a60*/  IMAD.SHL.U32 R0, R6, 0x80, RZ ;  /* 0x0000008006007824 */ /* 0x000fc600078e00ff */
[----:B------:R-:W-:Y:S02]  /*26a70*/  LOP3.LUT R5, R3, 0x40, R4, 0xf8, !PT ;  /* 0x0000004003057812 */ /* 0x000fe400078ef804 */
[----:B------:R-:W-:Y:S02]  /*26a80*/  SHF.R.U32.HI R3, RZ, 0x1, R6 ;  /* 0x00000001ff037819 */ /* 0x000fe40000011606 */
[----:B0-----:R-:W-:Y:S02]  /*26a90*/  LOP3.LUT R2, R0, 0x380, RZ, 0xc0, !PT ;  /* 0x0000038000027812 */ /* 0x001fe400078ec0ff */
[----:B------:R-:W-:Y:S01]  /*26aa0*/  LOP3.LUT R7, R5, 0x200, R4, 0xf8, !PT ;  /* 0x0000020005077812 */ /* 0x000fe200078ef804 */
[----:B------:R-:W-:Y:S01]  /*26ab0*/  IMAD.SHL.U32 R5, R6, 0x8, RZ ;  /* 0x0000000806057824 */ /* 0x000fe200078e00ff */
[----:B------:R-:W-:Y:S02]  /*26ac0*/  LOP3.LUT R4, R4, 0x180, RZ, 0xc0, !PT ;  /* 0x0000018004047812 */ /* 0x000fe400078ec0ff */
[----:B------:R-:W-:Y:S01]  /*26ad0*/  LOP3.LUT R2, R2, 0x30, R3, 0xf8, !PT ;  /* 0x0000003002027812 */ /* 0x000fe200078ef803 */
[----:B------:R-:W-:Y:S01]  /*26ae0*/  IMAD.SHL.U32 R3, R6, 0x10, RZ ;  /* 0x0000001006037824 */ /* 0x000fe200078e00ff */
[----:B------:R-:W-:-:S04]  /*26af0*/  LOP3.LUT R4, R4, 0x10, R6, 0xf8, !PT ;  /* 0x0000001004047812 */ /* 0x000fc800078ef806 */
[----:B------:R-:W-:Y:S02]  /*26b00*/  LOP3.LUT R3, R2, 0x70, R3, 0x78, !PT ;  /* 0x0000007002037812 */ /* 0x000fe400078e7803 */
[----:B------:R-:W-:Y:S02]  /*26b10*/  LOP3.LUT R4, R4, 0x30, R5, 0x78, !PT ;  /* 0x0000003004047812 */ /* 0x000fe400078e7805 */
[----:B------:R-:W-:Y:S02]  /*26b20*/  LOP3.LUT R2, R3, 0xc00, R0, 0xf8, !PT ;  /* 0x00000c0003027812 */ /* 0x000fe400078ef800 */
[----:B------:R-:W-:-:S03]  /*26b30*/  LOP3.LUT R0, R7, R4, RZ, 0xfc, !PT ;  /* 0x0000000407007212 */ /* 0x000fc600078efcff */
[----:B------:R0:W-:Y:S04]  /*26b40*/  STL [R1+0x30], R2 ;  /* 0x0000300201007387 */ /* 0x0001e80000100800 */
[----:B------:R1:W-:Y:S04]  /*26b50*/  STL [R1+0x2c], R0 ;  /* 0x00002c0001007387 */ /* 0x0003e80000100800 */
[----:B------:R2:W-:Y:S01]  /*26b60*/  STL [R1+0x34], RZ ;  /* 0x000034ff01007387 */ /* 0x0005e20000100800 */
[----:B0-----:R-:W-:Y:S02]  /*26b70*/  IMAD.MOV.U32 R2, RZ, RZ, 0x20 ;  /* 0x00000020ff027424 */ /* 0x001fe400078e00ff */
[----:B-1----:R-:W-:-:S03]  /*26b80*/  IMAD.MOV.U32 R0, RZ, RZ, 0x40 ;  /* 0x00000040ff007424 */ /* 0x002fc600078e00ff */
[----:B------:R-:W-:Y:S02]  /*26b90*/  SEL R2, R2, 0xffffffe0, !P0 ;  /* 0xffffffe002027807 */ /* 0x000fe40004000000 */
[----:B------:R-:W-:Y:S01]  /*26ba0*/  SEL R3, R0, 0xffffffc0, !P0 ;  /* 0xffffffc000037807 */ /* 0x000fe20004000000 */
[----:B------:R-:W-:-:S05]  /*26bb0*/  IMAD.MOV.U32 R0, RZ, RZ, 0x1 ;  /* 0x00000001ff007424 */ /* 0x000fca00078e00ff */
[----:B------:R2:W-:Y:S04]  /*26bc0*/  STL [R1+0x1c], R0 ;  /* 0x00001c0001007387 */ /* 0x0005e80000100800 */
[----:B------:R2:W-:Y:S04]  /*26bd0*/  STL [R1+0x14], RZ ;  /* 0x000014ff01007387 */ /* 0x0005e80000100800 */
[----:B------:R2:W-:Y:S04]  /*26be0*/  STL [R1+0x10], RZ ;  /* 0x000010ff01007387 */ /* 0x0005e80000100800 */
[----:B------:R2:W-:Y:S02]  /*26bf0*/  STL [R1+0x18], R0 ;  /* 0x0000180001007387 */ /* 0x0005e40000100800 */
.L_x_1511:
[----:B------:R-:W3:Y:S01]  /*26c00*/  LDL R14, [R1+0xc] ;  /* 0x00000c00010e7983 */ /* 0x000ee20000100800 */
[----:B------:R-:W-:Y:S05]  /*26c10*/  YIELD ;  /* 0x0000000000007946 */ /* 0x000fea0003800000 */
[----:B------:R-:W-:Y:S01]  /*26c20*/  ULDC.64 UR4, c[0x0][0xa28] ;  /* 0x00028a0000047ab9 */ /* 0x000fe20000000a00 */
[----:B------:R-:W-:Y:S01]  /*26c30*/  IMAD.MOV.U32 R9, RZ, RZ, RZ ;  /* 0x000000ffff097224 */ /* 0x000fe200078e00ff */
[----:B------:R-:W-:Y:S01]  /*26c40*/  ISETP.NE.U32.AND P0, PT, RZ, UR4, PT ;  /* 0x00000004ff007c0c */ /* 0x000fe2000bf05070 */
[----:B------:R-:W0:Y:S01]  /*26c50*/  LDC.64 R12, c[0x0][0xa00] ;  /* 0x00028000ff0c7b82 */ /* 0x000e220000000a00 */
[----:B--2---:R-:W-:Y:S01]  /*26c60*/  IMAD.MOV.U32 R0, RZ, RZ, RZ ;  /* 0x000000ffff007224 */ /* 0x004fe200078e00ff */
[----:B------:R-:W-:Y:S01]  /*26c70*/  ULDC.64 UR6, c[0x0][0xa08] ;  /* 0x0002820000067ab9 */ /* 0x000fe20000000a00 */
[----:B------:R-:W-:Y:S01]  /*26c80*/  ISETP.NE.AND.EX P0, PT, RZ, UR5, PT, P0 ;  /* 0x00000005ff007c0c */ /* 0x000fe2000bf05300 */
[----:B------:R-:W-:Y:S01]  /*26c90*/  ULDC.64 UR4, c[0x0][0xa18] ;  /* 0x0002860000047ab9 */ /* 0x000fe20000000a00 */
[----:B------:R-:W-:-:S03]  /*26ca0*/  ULDC.64 UR8, c[0x0][0xa10] ;  /* 0x0002840000087ab9 */ /* 0x000fc60000000a00 */
[----:B------:R-:W1:Y:S08]  /*26cb0*/  LDC.64 R4, c[0x0][0xa08] ;  /* 0x00028200ff047b82 */ /* 0x000e700000000a00 */
[----:B------:R-:W3:Y:S01]  /*26cc0*/  @P0 LDC.64 R2, c[0x0][0xa28] ;  /* 0x00028a00ff020b82 */ /* 0x000ee20000000a00 */
[----:B------:R-:W-:Y:S02]  /*26cd0*/  ISETP.NE.U32.AND P2, PT, RZ, UR6, PT ;  /* 0x00000006ff007c0c */ /* 0x000fe4000bf45070 */
[----:B------:R-:W-:Y:S01]  /*26ce0*/  ISETP.NE.U32.AND P4, PT, RZ, UR8, PT ;  /* 0x00000008ff007c0c */ /* 0x000fe2000bf85070 */
[----:B------:R-:W-:-:S02]  /*26cf0*/  IMAD.MOV.U32 R7, RZ, RZ, RZ ;  /* 0x000000ffff077224 */ /* 0x000fc400078e00ff */
[----:B------:R-:W-:Y:S02]  /*26d00*/  IMAD.MOV.U32 R18, RZ, RZ, RZ ;  /* 0x000000ffff127224 */ /* 0x000fe400078e00ff */
[----:B---3--:R-:W-:-:S05]  /*26d10*/  @P0 IMAD.WIDE R2, R14, 0x4, R2 ;  /* 0x000000040e020825 */ /* 0x008fca00078e0202 */
[----:B------:R2:W5:Y:S01]  /*26d20*/  @P0 LDG.E R9, desc[UR38][R2.64] ;  /* 0x0000002602090981 */ /* 0x000562000c1e1900 */
[----:B------:R-:W-:Y:S01]  /*26d30*/  ISETP.NE.U32.AND P0, PT, RZ, UR4, PT ;  /* 0x00000004ff007c0c */ /* 0x000fe2000bf05070 */
[----:B0-----:R-:W-:-:S03]  /*26d40*/  IMAD.WIDE R12, R14, 0x4, R12 ;  /* 0x000000040e0c7825 */ /* 0x001fc600078e020c */
[----:B------:R-:W-:Y:S01]  /*26d50*/  ISETP.NE.AND.EX P0, PT, RZ, UR5, PT, P0 ;  /* 0x00000005ff007c0c */ /* 0x000fe2000bf05300 */
[----:B------:R-:W-:Y:S01]  /*26d60*/  ULDC.64 UR4, c[0x0][0xa00] ;  /* 0x0002800000047ab9 */ /* 0x000fe20000000a00 */
[----:B-1----:R-:W-:Y:S01]  /*26d70*/  IMAD.WIDE R4, R14, 0x4, R4 ;  /* 0x000000040e047825 */ /* 0x002fe200078e0204 */
[----:B------:R-:W-:Y:S01]  /*26d80*/  ISETP.NE.U32.AND P1, PT, RZ, UR4, PT ;  /* 0x00000004ff007c0c */ /* 0x000fe2000bf25070 */
[----:B--2---:R-:W0:Y:S03]  /*26d90*/  LDC.64 R2, c[0x0][0xa10] ;  /* 0x00028400ff027b82 */ /* 0x004e260000000a00 */
[----:B------:R-:W-:Y:S02]  /*26da0*/  ISETP.NE.AND.EX P3, PT, RZ, UR5, PT, P1 ;  /* 0x00000005ff007c0c */ /* 0x000fe4000bf65310 */
[----:B------:R-:W-:Y:S02]  /*26db0*/  ISETP.NE.AND.EX P1, PT, RZ, UR7, PT, P2 ;  /* 0x00000007ff007c0c */ /* 0x000fe4000bf25320 */
[----:B------:R-:W-:-:S02]  /*26dc0*/  ISETP.NE.AND.EX P2, PT, RZ, UR9, PT, P4 ;  /* 0x00000009ff007c0c */ /* 0x000fc4000bf45340 */
[----:B------:R-:W1:Y:S07]  /*26dd0*/  @P0 LDC.64 R10, c[0x0][0xa18] ;  /* 0x00028600ff0a0b82 */ /* 0x000e6e0000000a00 */
[----:B------:R-:W2:Y:S04]  /*26de0*/  @P3 LDG.E R0, desc[UR38][R12.64] ;  /* 0x000000260c003981 */ /* 0x000ea8000c1e1900 */
[----:B------:R-:W5:Y:S01]  /*26df0*/  @P1 LDG.E R7, desc[UR38][R4.64] ;  /* 0x0000002604071981 */ /* 0x000f62000c1e1900 */
[----:B0-----:R-:W-:-:S05]  /*26e00*/  IMAD.WIDE R2, R14, 0x4, R2 ;  /* 0x000000040e027825 */ /* 0x001fca00078e0202 */
[----:B------:R-:W5:Y:S01]  /*26e10*/  @P2 LDG.E R18, desc[UR38][R2.64] ;  /* 0x0000002602122981 */ /* 0x000f62000c1e1900 */
[----:B------:R-:W-:Y:S01]  /*26e20*/  ULDC UR4, c[0x0][0x288] ;  /* 0x0000a20000047ab9 */ /* 0x000fe20000000800 */
[----:B-1----:R-:W-:Y:S02]  /*26e30*/  @P0 IMAD.WIDE R10, R14, 0x4, R10 ;  /* 0x000000040e0a0825 */ /* 0x002fe400078e020a */
[----:B--2---:R0:W-:Y:S02]  /*26e40*/  STL [R1+0x20], R0 ;  /* 0x0000200001007387 */ /* 0x0041e40000100800 */
[----:B0-----:R-:W-:Y:S01]  /*26e50*/  IMAD.U32 R0, RZ, RZ, UR4 ;  /* 0x00000004ff007e24 */ /* 0x001fe2000f8e00ff */
[----:B------:R-:W-:Y:S02]  /*26e60*/  ULDC.64 UR4, c[0x0][0x3f8] ;  /* 0x0000fe0000047ab9 */ /* 0x000fe40000000a00 */
[----:B------:R-:W-:-:S03]  /*26e70*/  UISETP.NE.U32.AND UP0, UPT, UR4, URZ, UPT ;  /* 0x0000003f0400728c */ /* 0x000fc6000bf05070 */
[----:B------:R-:W-:Y:S01]  /*26e80*/  ULDC UR4, c[0x0][0x404] ;  /* 0x0001010000047ab9 */ /* 0x000fe20000000800 */
[----:B------:R-:W-:Y:S01]  /*26e90*/  UISETP.NE.AND.EX UP0, UPT, UR5, URZ, UPT, UP0 ;  /* 0x0000003f0500728c */ /* 0x000fe2000bf05300 */
[----:B------:R0:W5:Y:S02]  /*26ea0*/  @P0 LDG.E R0, desc[UR38][R10.64] ;  /* 0x000000260a000981 */ /* 0x000164000c1e1900 */
[----:B------:R-:W-:Y:S01]  /*26eb0*/  ULDC UR5, c[0x0][0x2e0] ;  /* 0x0000b80000057ab9 */ /* 0x000fe20000000800 */
[----:B------:R-:W-:-:S04]  /*26ec0*/  USEL UR4, UR4, 0x1, UP0 ;  /* 0x0000000104047887 */ /* 0x000fc80008000000 */
[----:B------:R-:W-:-:S03]  /*26ed0*/  UIMAD UR4, UR4, UR5, URZ ;  /* 0x00000005040472a4 */ /* 0x000fc6000f8e023f */
[----:B------:R-:W-:Y:S02]  /*26ee0*/  ULDC UR5, c[0x0][0x338] ;  /* 0x0000ce0000057ab9 */ /* 0x000fe40000000800 */
[----:B0-----:R-:W-:Y:S02]  /*26ef0*/  IMAD.U32 R10, RZ, RZ, UR5 ;  /* 0x00000005ff0a7e24 */ /* 0x001fe4000f8e00ff */
[----:B------:R-:W-:Y:S01]  /*26f00*/  IMAD.U32 R6, RZ, RZ, UR4 ;  /* 0x00000004ff067e24 */ /* 0x000fe2000f8e00ff */
[----:B------:R-:W-:Y:S06]  /*26f10*/  @P0 BRA `(.L_x_1399) ;  /* 0x0000000000100947 */ /* 0x000fec0003800000 */
[----:B------:R-:W-:Y:S05]  /*26f20*/  @!P3 BRA `(.L_x_1399) ;  /* 0x00000000000cb947 */ /* 0x000fea0003800000 */
[----:B------:R-:W2:Y:S04]  /*26f30*/  LDG.E R8, desc[UR38][R12.64] ;  /* 0x000000260c087981 */ /* 0x000ea8000c1e1900 */
[----:B-----5:R-:W2:Y:S02]  /*26f40*/  LDG.E R0, desc[UR38][R12.64+0x4] ;  /* 0x000004260c007981 */ /* 0x020ea4000c1e1900 */
[----:B--2---:R-:W-:-:S07]  /*26f50*/  IMAD.IADD R0, R0, 0x1, -R8 ;  /* 0x0000000100007824 */ /* 0x004fce00078e0a08 */
.L_x_1399:
[----:B-----5:R-:W-:Y:S01]  /*26f60*/  IMAD.IADD R7, R7, 0x1, R9 ;  /* 0x0000000107077824 */ /* 0x020fe200078e0209 */
[----:B------:R-:W-:Y:S02]  /*26f70*/  ULDC.64 UR4, c[0x0][0xa20] ;  /* 0x0002880000047ab9 */ /* 0x000fe40000000a00 */
[----:B------:R-:W-:Y:S02]  /*26f80*/  ISETP.NE.U32.AND P0, PT, RZ, UR4, PT ;  /* 0x00000004ff007c0c */ /* 0x000fe4000bf05070 */
[----:B------:R0:W-:Y:S02]  /*26f90*/  STL [R1+0x28], R7 ;  /* 0x0000280701007387 */ /* 0x0001e40000100800 */
[----:B------:R-:W-:-:S13]  /*26fa0*/  ISETP.NE.AND.EX P0, PT, RZ, UR5, PT, P0 ;  /* 0x00000005ff007c0c */ /* 0x000fda000bf05300 */
[----:B0-----:R-:W-:Y:S05]  /*26fb0*/  @!P0 BRA `(.L_x_1400) ;  /* 0x0000000000108947 */ /* 0x001fea0003800000 */
[----:B------:R-:W0:Y:S02]  /*26fc0*/  LDC.64 R6, c[0x0][0xa20] ;  /* 0x00028800ff067b82 */ /* 0x000e240000000a00 */
[----:B0-----:R-:W-:-:S06]  /*26fd0*/  IMAD.WIDE R6, R14, 0x4, R6 ;  /* 0x000000040e067825 */ /* 0x001fcc00078e0206 */
[----:B------:R0:W5:Y:S01]  /*26fe0*/  LDG.E R6, desc[UR38][R6.64] ;  /* 0x0000002606067981 */ /* 0x000162000c1e1900 */
[----:B------:R-:W-:Y:S05]  /*26ff0*/  BRA `(.L_x_1401) ;  /* 0x0000000000107947 */ /* 0x000fea0003800000 */
.L_x_1400:
[----:B------:R-:W-:Y:S05]  /*27000*/  @!P1 BRA `(.L_x_1401) ;  /* 0x00000000000c9947 */ /* 0x000fea0003800000 */
[----:B------:R-:W2:Y:S04]  /*27010*/  LDG.E R6, desc[UR38][R4.64] ;  /* 0x0000002604067981 */ /* 0x000ea8000c1e1900 */
[----:B------:R-:W2:Y:S02]  /*27020*/  LDG.E R4, desc[UR38][R4.64+0x4] ;  /* 0x0000042604047981 */ /* 0x000ea4000c1e1900 */
[----:B--2---:R-:W-:-:S07]  /*27030*/  IMAD.IADD R6, R4, 0x1, -R6 ;  /* 0x0000000104067824 */ /* 0x004fce00078e0a06 */
.L_x_1401:
[----:B------:R-:W2:Y:S04]  /*27040*/  @P2 LDG.E R4, desc[UR38][R2.64] ;  /* 0x0000002602042981 */ /* 0x000ea8000c1e1900 */
[----:B0-----:R-:W3:Y:S04]  /*27050*/  LDL R7, [R1+0x4] ;  /* 0x0000040001077983 */ /* 0x001ee80000100800 */
[----:B------:R-:W2:Y:S01]  /*27060*/  @P2 LDG.E R2, desc[UR38][R2.64+0x4] ;  /* 0x0000042602022981 */ /* 0x000ea2000c1e1900 */
[----:B-----5:R-:W-:Y:S02]  /*27070*/  IMAD.IADD R9, R6, 0x1, -R9 ;  /* 0x0000000106097824 */ /* 0x020fe400078e0a09 */
[----:B--2---:R-:W-:-:S04]  /*27080*/  @P2 IMAD.IADD R10, R2, 0x1, -R4 ;  /* 0x00000001020a2824 */ /* 0x004fc800078e0a04 */
[----:B------:R-:W-:-:S04]  /*27090*/  IMAD.IADD R6, R9, 0x1, R10 ;  /* 0x0000000109067824 */ /* 0x000fc800078e020a */
[----:B------:R-:W-:-:S04]  /*270a0*/  VIADD R19, R6, 0xbf ;  /* 0x000000bf06137836 */ /* 0x000fc80000000000 */
[----:B------:R-:W-:-:S05]  /*270b0*/  IMAD.HI R19, R19, 0x2aaaaaab, RZ ;  /* 0x2aaaaaab13137827 */ /* 0x000fca00078e02ff */
[----:B------:R-:W-:-:S04]  /*270c0*/  SHF.R.U32.HI R2, RZ, 0x1f, R19 ;  /* 0x0000001fff027819 */ /* 0x000fc80000011613 */
[----:B------:R-:W-:Y:S02]  /*270d0*/  LEA.HI.SX32 R19, R19, R2, 0x1b ;  /* 0x0000000213137211 */ /* 0x000fe400078fdaff */
[----:B------:R-:W0:Y:S01]  /*270e0*/  LDC.64 R2, c[0x0][0x9e0] ;  /* 0x00027800ff027b82 */ /* 0x000e220000000a00 */
[----:B---3--:R-:W-:-:S04]  /*270f0*/  LEA R17, R7, 0x80, 0x7 ;  /* 0x0000008007117811 */ /* 0x008fc800078e38ff */
[----:B------:R-:W-:Y:S02]  /*27100*/  IADD3 R17, R6, R17, -R0 ;  /* 0x0000001106117210 */ /* 0x000fe40007ffe800 */
[----:B0-----:R-:W-:-:S03]  /*27110*/  ISETP.GE.AND P1, PT, R3, 0x1, PT ;  /* 0x000000010300780c */ /* 0x001fc60003f26270 */
[----:B------:R-:W-:-:S10]  /*27120*/  IMAD.IADD R8, R17, 0x1, R2 ;  /* 0x0000000111087824 */ /* 0x000fd400078e0202 */
[----:B------:R-:W-:Y:S05]  /*27130*/  @!P1 BRA `(.L_x_1402) ;  /* 0x0000000000489947 */ /* 0x000fea0003800000 */
        /* <DEDUP_REMOVED lines=11> */
.L_x_1404:
[----:B------:R-:W-:-:S13]  /*271f0*/  ISETP.NE.AND P0, PT, R3, 0x1, PT ;  /* 0x000000010300780c */ /* 0x000fda0003f05270 */
[----:B------:R-:W0:Y:S02]  /*27200*/  @P0 LDC.64 R4, c[0x0][0x9e8] ;  /* 0x00027a00ff040b82 */ /* 0x000e240000000a00 */
[----:B0-----:R-:W-:-:S05]  /*27210*/  @P0 IMAD.HI.U32 R4, R2, R4, RZ ;  /* 0x0000000402040227 */ /* 0x001fca00078e00ff */
[----:B------:R-:W-:-:S07]  /*27220*/  @P0 SHF.R.U32.HI R2, RZ, R5, R4 ;  /* 0x00000005ff020219 */ /* 0x000fce0000011604 */
.L_x_1405:
[----:B------:R-:W-:Y:S05]  /*27230*/  BSYNC B0 ;  /* 0x0000000000007941 */ /* 0x000fea0003800000 */
.L_x_1403:
[----:B------:R-:W-:-:S05]  /*27240*/  IMAD R2, R2, R3, R3 ;  /* 0x0000000302027224 */ /* 0x000fca00078e0203 */
[----:B------:R-:W-:-:S07]  /*27250*/  VIMNMX R8, R8, R2, PT ;  /* 0x0000000208087248 */ /* 0x000fce0003fe0100 */
.L_x_1402:
        /* <DEDUP_REMOVED lines=15> */
.L_x_1408:
[----:B------:R-:W-:Y:S01]  /*27350*/  ISETP.NE.AND P0, PT, R3, 0x1, PT ;  /* 0x000000010300780c */ /* 0x000fe20003f05270 */
[----:B------:R-:W-:-:S12]  /*27360*/  IMAD.MOV.U32 R2, RZ, RZ, R4 ;  /* 0x000000ffff027224 */ /* 0x000fd800078e0004 */
[----:B------:R-:W0:Y:S02]  /*27370*/  @P0 LDC.64 R6, c[0x0][0x9e8] ;  /* 0x00027a00ff060b82 */ /* 0x000e240000000a00 */
[----:B0-----:R-:W-:-:S05]  /*27380*/  @P0 IMAD.HI.U32 R6, R4, R6, RZ ;  /* 0x0000000604060227 */ /* 0x001fca00078e00ff */
[----:B------:R-:W-:-:S07]  /*27390*/  @P0 SHF.R.U32.HI R2, RZ, R7, R6 ;  /* 0x00000007ff020219 */ /* 0x000fce0000011606 */
.L_x_1409:
[----:B------:R-:W-:Y:S05]  /*273a0*/  BSYNC B0 ;  /* 0x0000000000007941 */ /* 0x000fea0003800000 */
.L_x_1407:
[----:B------:R-:W-:-:S05]  /*273b0*/  IMAD R3, R2, R3, RZ ;  /* 0x0000000302037224 */ /* 0x000fca00078e02ff */
[----:B------:R-:W-:-:S07]  /*273c0*/  VIMNMX R0, R0, R3, !PT ;  /* 0x0000000300007248 */ /* 0x000fce0007fe0100 */
.L_x_1406:
[----:B------:R-:W-:Y:S01]  /*273d0*/  VIADD R8, R8, 0xbf ;  /* 0x000000bf08087836 */ /* 0x000fe20000000000 */
[----:B------:R-:W-:Y:S01]  /*273e0*/  BSSY B0, `(.L_x_1410) ;  /* 0x00000f8000007945 */ /* 0x000fe20003800000 */
        /* <DEDUP_REMOVED lines=38> */
.L_x_1618:
[----:B-1----:R-:W-:Y:S02]  /*27650*/  ISETP.NE.AND P0, PT, R14, RZ, PT ;  /* 0x000000ff0e00720c */ /* 0x002fe40003f05270 */
[----:B------:R-:W-:-:S11]  /*27660*/  PLOP3.LUT P6, PT, PT, PT, PT, 0x8, 0x0 ;  /* 0x000000000000781c */ /* 0x000fd60003fce170 */
[----:B------:R-:W-:Y:S05]  /*27670*/  @P0 BRA `(.L_x_1413) ;  /* 0x00000000000c0947 */ /* 0x000fea0003800000 */
[----:B------:R-:W-:-:S03]  /*27680*/  UMOV UR4, 0xffffffff ;  /* 0xffffffff00047882 */ /* 0x000fc60000000000 */
[----:B------:R-:W-:Y:S05]  /*27690*/  BRA.DIV UR4, `(.L_x_1414) ;  /* 0x0000006e04547947 */ /* 0x000fea000b800000 */
[----:B------:R-:W-:-:S13]  /*276a0*/  ELECT P6, URZ, PT ;  /* 0x00000000003f782f */ /* 0x000fda00038c0000 */
.L_x_1413:
[----:B0-----:R-:W2:Y:S01]  /*276b0*/  LDL R5, [R1+0x34] ;  /* 0x0000340001057983 */ /* 0x001ea20000100800 */
[----:B------:R-:W-:Y:S01]  /*276c0*/  BSSY B1, `(.L_x_1415) ;  /* 0x000000b000017945 */ /* 0x000fe20003800000 */
[----:B------:R-:W0:Y:S01]  /*276d0*/  S2R R12, SR_CgaCtaId ;  /* 0x00000000000c7919 */ /* 0x000e220000008800 */
        /* <DEDUP_REMOVED lines=9> */
.L_x_1621:
[----:B------:R-:W-:Y:S05]  /*27770*/  BSYNC B1 ;  /* 0x0000000000017941 */ /* 0x000fea0003800000 */
.L_x_1415:
[----:B------:R-:W-:Y:S04]  /*27780*/  BSSY B1, `(.L_x_1417) ;  /* 0x0000050000017945 */ /* 0x000fe80003800000 */
[----:B------:R-:W-:Y:S05]  /*27790*/  @!P6 BRA `(.L_x_1418) ;  /* 0x000000040038e947 */ /* 0x000fea0003800000 */
[----:B------:R-:W2:Y:S04]  /*277a0*/  LDL R9, [R1+0x14] ;  /* 0x0000140001097983 */ /* 0x000ea80000100800 */
[----:B------:R-:W3:Y:S01]  /*277b0*/  LDL R7, [R1+0x1c] ;  /* 0x00001c0001077983 */ /* 0x000ee20000100800 */
[----:B------:R-:W1:Y:S01]  /*277c0*/  S2R R6, SR_TID.X ;  /* 0x0000000000067919 */ /* 0x000e620000002100 */
[----:B------:R-:W-:Y:S01]  /*277d0*/  BSSY B2, `(.L_x_1419) ;  /* 0x0000007000027945 */ /* 0x000fe20003800000 */
[----:B-1----:R-:W-:-:S04]  /*277e0*/  LOP3.LUT R6, R6, 0x7f, RZ, 0xc0, !PT ;  /* 0x0000007f06067812 */ /* 0x002fc800078ec0ff */
[----:B------:R-:W-:Y:S01]  /*277f0*/  ISETP.NE.AND P1, PT, R6, RZ, PT ;  /* 0x000000ff0600720c */ /* 0x000fe20003f25270 */
[----:B--2---:R-:W-:Y:S01]  /*27800*/  IMAD R9, R9, 0x8, R12 ;  /* 0x0000000809097824 */ /* 0x004fe200078e020c */
[----:B---3--:R-:W-:-:S04]  /*27810*/  SHF.L.U32 R10, R7, 0x1f, RZ ;  /* 0x0000001f070a7819 */ /* 0x008fc800000006ff */
[----:B------:R-:W1:Y:S02]  /*27820*/  SYNCS.PHASECHK.TRANS64.TRYWAIT P0, [R9+URZ+0x288a0], R10 ;  /* 0x0288a00a090075a7 */ /* 0x000e64000800017f */
[----:B-1----:R-:W-:Y:S05]  /*27830*/  @!P0 BRA `(.L_x_1420) ;  /* 0x0000006c00208947 */ /* 0x002fea0003800000 */
.L_x_1622:
[----:B------:R-:W-:Y:S05]  /*27840*/  BSYNC B2 ;  /* 0x0000000000027941 */ /* 0x000fea0003800000 */
.L_x_1419:
[----:B------:R-:W-:Y:S04]  /*27850*/  BSSY B2, `(.L_x_1421) ;  /* 0x0000009000027945 */ /* 0x000fe80003800000 */
[----:B------:R-:W-:Y:S05]  /*27860*/  @P1 BRA `(.L_x_1422) ;  /* 0x00000000001c1947 */ /* 0x000fea0003800000 */
[----:B0-----:R-:W0:Y:S02]  /*27870*/  S2R R5, SR_TID.X ;  /* 0x0000000000057919 */ /* 0x001e240000002100 */
[----:B0-----:R-:W-:Y:S01]  /*27880*/  LOP3.LUT R6, R5, 0x1f, RZ, 0xc0, !PT ;  /* 0x0000001f05067812 */ /* 0x001fe200078ec0ff */
[----:B------:R-:W-:-:S03]  /*27890*/  IMAD.MOV.U32 R5, RZ, RZ, 0x6000 ;  /* 0x00006000ff057424 */ /* 0x000fc600078e00ff */
[----:B------:R-:W-:Y:S01]  /*278a0*/  ISETP.NE.AND P0, PT, R6, RZ, PT ;  /* 0x000000ff0600720c */ /* 0x000fe20003f05270 */
[----:B------:R2:W-:-:S12]  /*278b0*/  SYNCS.ARRIVE.TRANS64 RZ, [R9+URZ+0x28890], R5 ;  /* 0x0288900509ff79a7 */ /* 0x0005d8000800003f */
[----:B--2---:R-:W-:Y:S05]  /*278c0*/  @!P0 BRA `(.L_x_1422) ;  /* 0x0000000000048947 */ /* 0x004fea0003800000 */
[----:B------:R-:W-:Y:S01]  /*278d0*/  BPT.TRAP 0x1 ;  /* 0x000000040000795c */ /* 0x000fe20000300000 */
.L_x_1422:
[----:B------:R-:W-:Y:S05]  /*278e0*/  BSYNC B2 ;  /* 0x0000000000027941 */ /* 0x000fea0003800000 */
.L_x_1421:
[----:B------:R-:W2:Y:S01]  /*278f0*/  LDL R6, [R1+0x14] ;  /* 0x0000140001067983 */ /* 0x000ea20000100800 */
[----:B------:R-:W-:Y:S01]  /*27900*/  IMAD.MOV.U32 R13, RZ, RZ, RZ ;  /* 0x000000ffff0d7224 */ /* 0x000fe200078e00ff */
[----:B------:R-:W-:Y:S01]  /*27910*/  UIADD3 UR4, UP0, UR42, 0x570, URZ ;  /* 0x000005702a047890 */ /* 0x000fe2000ff1e03f */
[----:B0-----:R-:W-:Y:S01]  /*27920*/  IMAD R5, R8, 0xc0, R18 ;  /* 0x000000c008057824 */ /* 0x001fe200078e0212 */
        /* <DEDUP_REMOVED lines=9> */
.L_x_1423:
        /* <DEDUP_REMOVED lines=10> */
[----:B------:R-:W0:Y:S01]  /*27a60*/  SYNCS.PHASECHK.TRANS64.TRYWAIT P0, [R9+URZ+0x288c0], R10 ;  /* 0x0288c00a090075a7 */ /* 0x000e22000800017f */
[----:B------:R-:W-:Y:S04]  /*27a70*/  BSSY B2, `(.L_x_1424) ;  /* 0x0000002000027945 */ /* 0x000fe80003800000 */
[----:B0-----:R-:W-:Y:S05]  /*27a80*/  @!P0 BRA `(.L_x_1425) ;  /* 0x0000006800a08947 */ /* 0x001fea0003800000 */
.L_x_1623:
[----:B------:R-:W-:Y:S05]  /*27a90*/  BSYNC B2 ;  /* 0x0000000000027941 */ /* 0x000fea0003800000 */
.L_x_1424:
[----:B------:R-:W-:Y:S01]  /*27aa0*/  BSSY B2, `(.L_x_1426) ;  /* 0x000000b000027945 */ /* 0x000fe20003800000 */
[----:B------:R-:W-:Y:S02]  /*27ab0*/  IMAD.MOV.U32 R6, RZ, RZ, 0x0 ;  /* 0x00000000ff067424 */ /* 0x000fe400078e00ff */
[----:B------:R-:W-:Y:S01]  /*27ac0*/  IMAD.MOV.U32 R7, RZ, RZ, 0x12f00000 ;  /* 0x12f00000ff077424 */ /* 0x000fe200078e00ff */
[----:B------:R-:W-:Y:S06]  /*27ad0*/  @P1 BRA `(.L_x_1427) ;  /* 0x00000000001c1947 */ /* 0x000fec0003800000 */
[----:B------:R-:W2:Y:S01]  /*27ae0*/  S2R R14, SR_TID.X ;  /* 0x00000000000e7919 */ /* 0x000ea20000002100 */
[----:B01----:R-:W-:-:S04]  /*27af0*/  IMAD.MOV.U32 R10, RZ, RZ, 0x6000 ;  /* 0x00006000ff0a7424 */ /* 0x003fc800078e00ff */
[----:B------:R3:W-:Y:S01]  /*27b00*/  SYNCS.ARRIVE.TRANS64 RZ, [R9+URZ+0x288b0], R10 ;  /* 0x0288b00a09ff79a7 */ /* 0x0007e2000800003f */
[----:B--2---:R-:W-:-:S04]  /*27b10*/  LOP3.LUT R14, R14, 0x1f, RZ, 0xc0, !PT ;  /* 0x0000001f0e0e7812 */ /* 0x004fc800078ec0ff */
[----:B------:R-:W-:-:S13]  /*27b20*/  ISETP.NE.AND P0, PT, R14, RZ, PT ;  /* 0x000000ff0e00720c */ /* 0x000fda0003f05270 */
[----:B---3--:R-:W-:Y:S05]  /*27b30*/  @!P0 BRA `(.L_x_1427) ;  /* 0x0000000000048947 */ /* 0x008fea0003800000 */
[----:B------:R-:W-:Y:S01]  /*27b40*/  BPT.TRAP 0x1 ;  /* 0x000000040000795c */ /* 0x000fe20000300000 */
.L_x_1427:
[----:B------:R-:W-:Y:S05]  /*27b50*/  BSYNC B2 ;  /* 0x0000000000027941 */ /* 0x000fea0003800000 */
.L_x_1426:
[----:B------:R-:W-:Y:S01]  /*27b60*/  R2UR UR10, R13 ;  /* 0x000000000d0a72ca */ /* 0x000fe200000e0000 */
[----:B------:R-:W-:Y:S01]  /*27b70*/  UIADD3 UR4, UP0, UR42, 0x670, URZ ;  /* 0x000006702a047890 */ /* 0x000fe2000ff1e03f */
[----:B------:R-:W-:Y:S01]  /*27b80*/  R2UR UR6, R6 ;  /* 0x00000000060672ca */ /* 0x000fe200000e0000 */
[----:B------:R-:W-:Y:S01]  /*27b90*/  VIADD R6, R11, 0xc400 ;  /* 0x0000c4000b067836 */ /* 0x000fe20000000000 */
[----:B------:R-:W-:Y:S01]  /*27ba0*/  R2UR UR7, R7 ;  /* 0x00000000070772ca */ /* 0x000fe200000e0000 */
[----:B------:R-:W-:Y:S01]  /*27bb0*/  VIADD R7, R9, 0x288b0 ;  /* 0x000288b009077836 */ /* 0x000fe20000000000 */
[----:B------:R-:W-:Y:S01]  /*27bc0*/  PLOP3.LUT P0, PT, PT, PT, PT, 0x80, 0x0 ;  /* 0x000000000000781c */ /* 0x000fe20003f0f070 */
[----:B------:R-:W-:-:S12]  /*27bd0*/  UIADD3.X UR5, URZ, UR43, URZ, UP0, !UPT ;  /* 0x0000002b3f057290 */ /* 0x000fd800087fe43f */
.L_x_1428:
        /* <DEDUP_REMOVED lines=10> */
.L_x_1418:
[----:B------:R-:W-:Y:S05]  /*27c80*/  BSYNC B1 ;  /* 0x0000000000017941 */ /* 0x000fea0003800000 */
.L_x_1417:
[----:B01----:R-:W2:Y:S04]  /*27c90*/  LDL.LU R10, [R1+0x14] ;  /* 0x00001400010a7983 */ /* 0x003ea80000300800 */
[----:B------:R-:W3:Y:S01]  /*27ca0*/  LDL.LU R9, [R1+0x1c] ;  /* 0x00001c0001097983 */ /* 0x000ee20000300800 */
[----:B------:R-:W-:Y:S01]  /*27cb0*/  PLOP3.LUT P0, PT, PT, PT, PT, 0x8, 0x0 ;  /* 0x000000000000781c */ /* 0x000fe20003f0e170 */
[----:B--2---:R-:W-:-:S05]  /*27cc0*/  VIADD R5, R10, 0x1 ;  /* 0x000000010a057836 */ /* 0x004fca0000000000 */
[----:B------:R-:W-:-:S04]  /*27cd0*/  ISETP.NE.AND P1, PT, R5, 0x2, PT ;  /* 0x000000020500780c */ /* 0x000fc80003f25270 */
[----:B------:R-:W-:Y:S02]  /*27ce0*/  SEL R6, RZ, 0x1, P1 ;  /* 0x00000001ff067807 */ /* 0x000fe40000800000 */
[----:B------:R-:W-:Y:S02]  /*27cf0*/  SEL R5, R5, RZ, P1 ;  /* 0x000000ff05057207 */ /* 0x000fe40000800000 */
[----:B---3--:R-:W-:Y:S01]  /*27d00*/  LOP3.LUT R9, R9, R6, RZ, 0x3c, !PT ;  /* 0x0000000609097212 */ /* 0x008fe200078e3cff */
[----:B------:R-:W-:-:S04]  /*27d10*/  VIADD R6, R8, 0xfffffffe ;  /* 0xfffffffe08067836 */ /* 0x000fc80000000000 */
[----:B------:R0:W-:Y:S01]  /*27d20*/  STL [R1+0x1c], R9 ;  /* 0x00001c0901007387 */ /* 0x0001e20000100800 */
[----:B------:R-:W-:-:S03]  /*27d30*/  ISETP.GE.AND P2, PT, R6, R3, PT ;  /* 0x000000030600720c */ /* 0x000fc60003f46270 */
[----:B------:R0:W-:Y:S10]  /*27d40*/  STL [R1+0x14], R5 ;  /* 0x0000140501007387 */ /* 0x0001f40000100800 */
[----:B0-----:R-:W-:Y:S05]  /*27d50*/  @!P2 BRA `(.L_x_1411) ;  /* 0x000000040080a947 */ /* 0x001fea0003800000 */
[C---:B------:R-:W-:Y:S02]  /*27d60*/  IMAD R6, R8.reuse, 0xc0, R18 ;  /* 0x000000c008067824 */ /* 0x040fe400078e0212 */
[----:B------:R-:W-:Y:S02]  /*27d70*/  VIADD R5, R8, 0xffffffff ;  /* 0xffffffff08057836 */ /* 0x000fe40000000000 */
[----:B------:R-:W-:-:S07]  /*27d80*/  VIADD R6, R6, 0xfffffe80 ;  /* 0xfffffe8006067836 */ /* 0x000fce0000000000 */
.L_x_1441:
        /* <DEDUP_REMOVED lines=13> */
.L_x_1624:
[----:B------:R-:W-:Y:S05]  /*27e60*/  BSYNC B2 ;  /* 0x0000000000027941 */ /* 0x000fea0003800000 */
.L_x_1431:
        /* <DEDUP_REMOVED lines=9> */
.L_x_1434:
[----:B------:R-:W-:Y:S05]  /*27f00*/  BSYNC B2 ;  /* 0x0000000000027941 */ /* 0x000fea0003800000 */
.L_x_1433:
[----:B------:R-:W2:Y:S01]  /*27f10*/  LDL R9, [R1+0x14] ;  /* 0x0000140001097983 */ /* 0x000ea20000100800 */
[----:B------:R-:W-:Y:S01]  /*27f20*/  IMAD.MOV.U32 R13, RZ, RZ, RZ ;  /* 0x000000ffff0d7224 */ /* 0x000fe200078e00ff */
[----:B------:R-:W-:Y:S01]  /*27f30*/  UIADD3 UR4, UP0, UR42, 0x570, URZ ;  /* 0x000005702a047890 */ /* 0x000fe2000ff1e03f */
[----:B------:R-:W-:Y:S01]  /*27f40*/  PLOP3.LUT P1, PT, PT, PT, PT, 0x80, 0x0 ;  /* 0x000000000000781c */ /* 0x000fe20003f2f070 */
[----:B------:R-:W-:Y:S01]  /*27f50*/  VIADD R10, R7, 0x28890 ;  /* 0x00028890070a7836 */ /* 0x000fe20000000000 */
[----:B------:R-:W-:Y:S01]  /*27f60*/  UMOV UR6, 0x0 ;  /* 0x0000000000067882 */ /* 0x000fe20000000000 */
[----:B------:R-:W-:Y:S01]  /*27f70*/  R2UR UR10, R13 ;  /* 0x000000000d0a72ca */ /* 0x000fe200000e0000 */
[----:B------:R-:W-:Y:S01]  /*27f80*/  UIADD3.X UR5, URZ, UR43, URZ, UP0, !UPT ;  /* 0x0000002b3f057290 */ /* 0x000fe200087fe43f */
[----:B------:R-:W-:Y:S01]  /*27f90*/  UMOV UR7, 0x12f00000 ;  /* 0x12f0000000077882 */ /* 0x000fe20000000000 */
[----:B--2---:R-:W-:-:S04]  /*27fa0*/  IMAD R9, R9, 0x6000, R12 ;  /* 0x0000600009097824 */ /* 0x004fc800078e020c */
[----:B------:R-:W-:-:S08]  /*27fb0*/  VIADD R11, R9, 0x1c400 ;  /* 0x0001c400090b7836 */ /* 0x000fd00000000000 */
.L_x_1435:
        /* <DEDUP_REMOVED lines=13> */
.L_x_1625:
[----:B------:R-:W-:Y:S05]  /*28090*/  BSYNC B2 ;  /* 0x0000000000027941 */ /* 0x000fea0003800000 */
.L_x_1436:
        /* <DEDUP_REMOVED lines=11> */
.L_x_1439:
[----:B------:R-:W-:Y:S05]  /*28150*/  BSYNC B2 ;  /* 0x0000000000027941 */ /* 0x000fea0003800000 */
.L_x_1438:
        /* <DEDUP_REMOVED lines=8> */
.L_x_1440:
        /* <DEDUP_REMOVED lines=10> */
.L_x_1430:
[----:B------:R-:W-:Y:S05]  /*28280*/  BSYNC B1 ;  /* 0x0000000000017941 */ /* 0x000fea0003800000 */
.L_x_1429:
[----:B------:R-:W2:Y:S04]  /*28290*/  LDL.LU R8, [R1+0x14] ;  /* 0x0000140001087983 */ /* 0x000ea80000300800 */
[----:B------:R-:W3:Y:S01]  /*282a0*/  LDL.LU R10, [R1+0x1c] ;  /* 0x00001c00010a7983 */ /* 0x000ee20000300800 */
[----:B------:R-:W-:Y:S02]  /*282b0*/  VIADD R5, R5, 0xffffffff ;  /* 0xffffffff05057836 */ /* 0x000fe40000000000 */
        /* <DEDUP_REMOVED lines=10> */
.L_x_1411:
[----:B------:R-:W-:Y:S05]  /*28360*/  BSYNC B0 ;  /* 0x0000000000007941 */ /* 0x000fea0003800000 */
.L_x_1410:
[----:B------:R-:W1:Y:S01]  /*28370*/  LDC.64 R2, c[0x0][0x9e0] ;  /* 0x00027800ff027b82 */ /* 0x000e620000000a00 */
[----:B------:R-:W-:Y:S07]  /*28380*/  @!P0 WARPSYNC.ALL ;  /* 0x0000000000008948 */ /* 0x000fee0003800000 */
[----:B------:R-:W-:Y:S01]  /*28390*/  @!P0 BAR.SYNC.DEFER_BLOCKING 0xc, 0x180 ;  /* 0x0306000000008b1d */ /* 0x000fe20000010000 */
[----:B-1----:R-:W-:Y:S01]  /*283a0*/  ISETP.GE.AND P0, PT, R3, 0x1, PT ;  /* 0x000000010300780c */ /* 0x002fe20003f06270 */
[----:B------:R-:W-:-:S12]  /*283b0*/  IMAD.IADD R2, R17, 0x1, R2 ;  /* 0x0000000111027824 */ /* 0x000fd800078e0202 */
[----:B------:R-:W-:Y:S05]  /*283c0*/  @!P0 BRA `(.L_x_1442) ;  /* 0x0000000000488947 */ /* 0x000fea0003800000 */
[C---:B------:R-:W-:Y:S01]  /*283d0*/  ISETP.GT.AND P1, PT, R17.reuse, RZ, PT ;  /* 0x000000ff1100720c */ /* 0x040fe20003f24270 */
[----:B------:R-:W-:Y:S01]  /*283e0*/  BSSY B0, `(.L_x_1443) ;  /* 0x000000e000007945 */ /* 0x000fe20003800000 */
[----:B------:R-:W-:-:S11]  /*283f0*/  VIADD R0, R17, 0xffffffff ;  /* 0xffffffff11007836 */ /* 0x000fd60000000000 */
[----:B------:R-:W-:Y:S05]  /*28400*/  @P1 BRA `(.L_x_1444) ;  /* 0x00000000001c1947 */ /* 0x000fea0003800000 */
[----:B------:R-:W-:Y:S01]  /*28410*/  ISETP.NE.AND P1, PT, R3, 0x1, PT ;  /* 0x000000010300780c */ /* 0x000fe20003f25270 */
[----:B------:R-:W-:-:S12]  /*28420*/  IMAD.MOV R0, RZ, RZ, -R17 ;  /* 0x000000ffff007224 */ /* 0x000fd800078e0a11 */
[----:B0-----:R-:W0:Y:S02]  /*28430*/  @P1 LDC.64 R6, c[0x0][0x9e8] ;  /* 0x00027a00ff061b82 */ /* 0x001e240000000a00 */
[----:B0-----:R-:W-:-:S05]  /*28440*/  @P1 IMAD.HI.U32 R6, R0, R6, RZ ;  /* 0x0000000600061227 */ /* 0x001fca00078e00ff */
[----:B------:R-:W-:-:S04]  /*28450*/  @P1 SHF.R.U32.HI R0, RZ, R7, R6 ;  /* 0x00000007ff001219 */ /* 0x000fc80000011606 */
[----:B------:R-:W-:Y:S01]  /*28460*/  LOP3.LUT R0, RZ, R0, RZ, 0x33, !PT ;  /* 0x00000000ff007212 */ /* 0x000fe200078e33ff */
[----:B------:R-:W-:Y:S06]  /*28470*/  BRA `(.L_x_1445) ;  /* 0x0000000000107947 */ /* 0x000fec0003800000 */
.L_x_1444:
[----:B------:R-:W-:-:S13]  /*28480*/  ISETP.NE.AND P1, PT, R3, 0x1, PT ;  /* 0x000000010300780c */ /* 0x000fda0003f25270 */
[----:B0-----:R-:W0:Y:S02]  /*28490*/  @P1 LDC.64 R6, c[0x0][0x9e8] ;  /* 0x00027a00ff061b82 */ /* 0x001e240000000a00 */
[----:B0-----:R-:W-:-:S05]  /*284a0*/  @P1 IMAD.HI.U32 R6, R0, R6, RZ ;  /* 0x0000000600061227 */ /* 0x001fca00078e00ff */
[----:B------:R-:W-:-:S07]  /*284b0*/  @P1 SHF.R.U32.HI R0, RZ, R7, R6 ;  /* 0x00000007ff001219 */ /* 0x000fce0000011606 */
.L_x_1445:
[----:B------:R-:W-:Y:S05]  /*284c0*/  BSYNC B0 ;  /* 0x0000000000007941 */ /* 0x000fea0003800000 */
.L_x_1443:
[----:B------:R-:W-:-:S05]  /*284d0*/  IMAD R0, R0, R3, R3 ;  /* 0x0000000300007224 */ /* 0x000fca00078e0203 */
[----:B------:R-:W-:-:S07]  /*284e0*/  VIMNMX R2, R2, R0, PT ;  /* 0x0000000002027248 */ /* 0x000fce0003fe0100 */
.L_x_1442:
[----:B------:R-:W-:Y:S01]  /*284f0*/  VIADD R0, R2, 0xbf ;  /* 0x000000bf02007836 */ /* 0x000fe20000000000 */
[----:B------:R-:W-:-:S03]  /*28500*/  ULDC UR4, c[0x0][0x9dc] ;  /* 0x0002770000047ab9 */ /* 0x000fc60000000800 */
[----:B------:R-:W-:-:S05]  /*28510*/  IMAD.HI R0, R0, 0x2aaaaaab, RZ ;  /* 0x2aaaaaab00007827 */ /* 0x000fca00078e02ff */
        /* <DEDUP_REMOVED lines=10> */
[----:B0-----:R-:W0:Y:S02]  /*285c0*/  @P0 LDC.64 R6, c[0x0][0x9e8] ;  /* 0x00027a00ff060b82 */ /* 0x001e240000000a00 */
[----:B0-----:R-:W-:-:S05]  /*285d0*/  @P0 IMAD.HI.U32 R6, R4, R6, RZ ;  /* 0x0000000604060227 */ /* 0x001fca00078e00ff */
[----:B------:R-:W-:-:S04]  /*285e0*/  @P0 SHF.R.U32.HI R4, RZ, R7, R6 ;  /* 0x00000007ff040219 */ /* 0x000fc80000011606 */
[----:B------:R-:W-:Y:S01]  /*285f0*/  LOP3.LUT R4, RZ, R4, RZ, 0x33, !PT ;  /* 0x00000004ff047212 */ /* 0x000fe200078e33ff */
[----:B------:R-:W-:Y:S06]  /*28600*/  BRA `(.L_x_1449) ;  /* 0x0000000000107947 */ /* 0x000fec0003800000 */
.L_x_1448:
[----:B------:R-:W-:-:S13]  /*28610*/  ISETP.NE.AND P0, PT, R3, 0x1, PT ;  /* 0x000000010300780c */ /* 0x000fda0003f05270 */
[----:B0-----:R-:W0:Y:S02]  /*28620*/  @P0 LDC.64 R6, c[0x0][0x9e8] ;  /* 0x00027a00ff060b82 */ /* 0x001e240000000a00 */
[----:B0-----:R-:W-:-:S05]  /*28630*/  @P0 IMAD.HI.U32 R6, R4, R6, RZ ;  /* 0x0000000604060227 */ /* 0x001fca00078e00ff */
[----:B------:R-:W-:-:S07]  /*28640*/  @P0 SHF.R.U32.HI R4, RZ, R7, R6 ;  /* 0x00000007ff040219 */ /* 0x000fce0000011606 */
.L_x_1449:
[----:B------:R-:W-:Y:S05]  /*28650*/  BSYNC B0 ;  /* 0x0000000000007941 */ /* 0x000fea0003800000 */
.L_x_1447:
[----:B------:R-:W-:-:S05]  /*28660*/  IMAD R3, R4, R3, RZ ;  /* 0x0000000304037224 */ /* 0x000fca00078e02ff */
[----:B------:R-:W-:-:S07]  /*28670*/  VIMNMX R0, R0, R3, !PT ;  /* 0x0000000300007248 */ /* 0x000fce0007fe0100 */
.L_x_1446:
        /* <DEDUP_REMOVED lines=21> */
[----:B0-----:R-:W0:Y:S01]  /*287d0*/  POPC R7, R4 ;  /* 0x0000000400077309 */ /* 0x001e220000000000 */
[----:B--2---:R-:W0:Y:S02]  /*287e0*/  SHFL.IDX PT, R0, R3, R0, 0x1f ;  /* 0x00001f0003007589 */ /* 0x004e2400000e0000 */
[----:B0-----:R-:W-:-:S05]  /*287f0*/  IADD3 R0, R0, UR40, R7 ;  /* 0x0000002800007c10 */ /* 0x001fca000fffe007 */
[----:B------:R1:W-:Y:S01]  /*28800*/  STL [R1], R0 ;  /* 0x0000000001007387 */ /* 0x0003e20000100800 */
[----:B------:R-:W-:Y:S05]  /*28810*/  BRA `(.L_x_1452) ;  /* 0x0000002800987947 */ /* 0x000fea0003800000 */
.L_x_1451:
[----:B------:R-:W1:Y:S01]  /*28820*/  S2R R0, SR_CgaCtaId ;  /* 0x0000000000007919 */ /* 0x000e620000008800 */
[----:B------:R-:W-:-:S04]  /*28830*/  MOV R2, 0x400 ;  /* 0x0000040000027802 */ /* 0x000fc80000000f00 */
[----:B-1----:R-:W-:-:S05]  /*28840*/  LEA R19, R0, R2, 0x18 ;  /* 0x0000000200137211 */ /* 0x002fca00078ec0ff */
[----:B------:R-:W-:-:S05]  /*28850*/  VIADD R0, R19, 0x1c400 ;  /* 0x0001c40013007836 */ /* 0x000fca0000000000 */
        /* <DEDUP_REMOVED lines=10> */
[----:B0-----:R-:W-:-:S02]  /*28900*/  IMAD.U32 R7, RZ, RZ, UR9 ;  /* 0x00000009ff077e24 */ /* 0x001fc4000f8e00ff */
[----:B------:R-:W-:Y:S02]  /*28910*/  IMAD.U32 R10, RZ, RZ, UR4 ;  /* 0x00000004ff0a7e24 */ /* 0x000fe4000f8e00ff */
[----:B------:R-:W-:Y:S02]  /*28920*/  IMAD.U32 R11, RZ, RZ, UR5 ;  /* 0x00000005ff0b7e24 */ /* 0x000fe4000f8e00ff */
[----:B------:R-:W-:Y:S02]  /*28930*/  IMAD.MOV.U32 R8, RZ, RZ, 0x70 ;  /* 0x00000070ff087424 */ /* 0x000fe400078e00ff */
[----:B------:R-:W-:Y:S02]  /*28940*/  IMAD.MOV.U32 R12, RZ, RZ, 0x1 ;  /* 0x00000001ff0c7424 */ /* 0x000fe400078e00ff */
[----:B------:R-:W-:-:S07]  /*28950*/  IMAD.MOV.U32 R13, RZ, RZ, RZ ;  /* 0x000000ffff0d7224 */ /* 0x000fce00078e00ff */
[----:B------:R-:W-:-:S07]  /*28960*/  LEPC R20, `(.L_x_1453) ;  /* 0x000000001014794e */ /* 0x000fce0000000000 */
[----:B-1----:R-:W-:Y:S05]  /*28970*/  CALL.ABS.NOINC R2 ;  /* 0x0000000002007343 */ /* 0x002fea0003c00000 */
.L_x_1453:
[----:B------:R-:W-:Y:S01]  /*28980*/  VIADD R18, R19, 0xc400 ;  /* 0x0000c40013127836 */ /* 0x000fe20000000000 */
[----:B------:R-:W-:-:S04]  /*28990*/  LOP3.LUT R16, R16, 0xfffffffe, RZ, 0xc0, !PT ;  /* 0xfffffffe10107812 */ /* 0x000fc800078ec0ff */
        /* <DEDUP_REMOVED lines=19> */
.L_x_1454:
        /* <DEDUP_REMOVED lines=19> */
.L_x_1455:
        /* <DEDUP_REMOVED lines=18> */
.L_x_1456:
[----:B------:R-:W2:Y:S01]  /*28d20*/  LDL.LU R3, [R1+0x20] ;  /* 0x0000200001037983 */ /* 0x000ea20000300800 */
[----:B------:R-:W1:Y:S01]  /*28d30*/  LDC R0, c[0x0][0x428] ;  /* 0x00010a00ff007b82 */ /* 0x000e620000000800 */
[----:B------:R-:W-:Y:S02]  /*28d40*/  ULDC.64 UR4, c[0x0][0x9f8] ;  /* 0x00027e0000047ab9 */ /* 0x000fe40000000a00 */
[----:B------:R-:W2:Y:S04]  /*28d50*/  LDL.LU R2, [R1+0x4] ;  /* 0x0000040001027983 */ /* 0x000ea80000300800 */
[----:B------:R-:W3:Y:S04]  /*28d60*/  LDL R19, [R1+0x8] ;  /* 0x0000080001137983 */ /* 0x000ee80000100800 */
[----:B------:R-:W4:Y:S01]  /*28d70*/  LDL R18, [R1+0xc] ;  /* 0x00000c0001127983 */ /* 0x000f220000100800 */
[----:B-1----:R-:W-:Y:S01]  /*28d80*/  ISETP.NE.AND P0, PT, R0, 0x1, PT ;  /* 0x000000010000780c */ /* 0x002fe20003f05270 */
[----:B--2---:R-:W-:-:S12]  /*28d90*/  IMAD R4, R2, 0x80, R3 ;  /* 0x0000008002047824 */ /* 0x004fd800078e0203 */
[----:B------:R-:W1:Y:S01]  /*28da0*/  @P0 LDC R2, c[0x0][0x42c] ;  /* 0x00010b00ff020b82 */ /* 0x000e620000000800 */
[----:B---3--:R-:W-:Y:S02]  /*28db0*/  IMAD.MOV.U32 R0, RZ, RZ, R19 ;  /* 0x000000ffff007224 */ /* 0x008fe400078e0013 */
[----:B----4-:R-:W-:-:S05]  /*28dc0*/  IMAD.MOV.U32 R5, RZ, RZ, R18 ;  /* 0x000000ffff057224 */ /* 0x010fca00078e0012 */
[----:B------:R-:W2:Y:S01]  /*28dd0*/  @P0 LDC R3, c[0x0][0x430] ;  /* 0x00010c00ff030b82 */ /* 0x000ea20000000800 */
[----:B-1----:R-:W-:Y:S02]  /*28de0*/  @P0 IMAD.HI.U32 R2, R19, R2, RZ ;  /* 0x0000000213020227 */ /* 0x002fe400078e00ff */
[----:B------:R-:W1:Y:S03]  /*28df0*/  S2R R19, SR_TID.X ;  /* 0x0000000000137919 */ /* 0x000e660000002100 */
[----:B--2---:R-:W-:Y:S02]  /*28e00*/  @P0 SHF.R.U32.HI R0, RZ, R3, R2 ;  /* 0x00000003ff000219 */ /* 0x004fe40000011602 */
[----:B------:R-:W-:-:S04]  /*28e10*/  ISETP.NE.U32.AND P0, PT, RZ, UR4, PT ;  /* 0x00000004ff007c0c */ /* 0x000fc8000bf05070 */
[----:B------:R-:W-:Y:S01]  /*28e20*/  ISETP.NE.AND.EX P0, PT, RZ, UR5, PT, P0 ;  /* 0x00000005ff007c0c */ /* 0x000fe2000bf05300 */
[----:B------:R-:W-:-:S12]  /*28e30*/  ULDC.64 UR4, c[0x0][0xa00] ;  /* 0x0002800000047ab9 */ /* 0x000fd80000000a00 */
[----:B------:R-:W2:Y:S01]  /*28e40*/  @P0 LDC.64 R2, c[0x0][0x9f8] ;  /* 0x00027e00ff020b82 */ /* 0x000ea20000000a00 */
[----:B-1----:R-:W-:Y:S01]  /*28e50*/  LOP3.LUT R19, R19, 0x7f, RZ, 0xc0, !PT ;  /* 0x0000007f13137812 */ /* 0x002fe200078ec0ff */
[----:B--2---:R-:W-:-:S05]  /*28e60*/  @P0 IMAD.WIDE R2, R18, 0x4, R2 ;  /* 0x0000000412020825 */ /* 0x004fca00078e0202 */
[----:B------:R1:W2:Y:S01]  /*28e70*/  @P0 LDG.E R5, desc[UR38][R2.64] ;  /* 0x0000002602050981 */ /* 0x0002a2000c1e1900 */
[----:B------:R-:W-:Y:S02]  /*28e80*/  ISETP.NE.AND P1, PT, R19, RZ, PT ;  /* 0x000000ff1300720c */ /* 0x000fe40003f25270 */
[----:B------:R-:W-:Y:S02]  /*28e90*/  ISETP.NE.U32.AND P0, PT, RZ, UR4, PT ;  /* 0x00000004ff007c0c */ /* 0x000fe4000bf05070 */
[----:B------:R-:W-:Y:S02]  /*28ea0*/  PLOP3.LUT P3, PT, P1, PT, PT, 0x8, 0x0 ;  /* 0x000000000000781c */ /* 0x000fe40000f6e170 */
[----:B------:R-:W-:-:S04]  /*28eb0*/  ISETP.NE.AND.EX P2, PT, RZ, UR5, PT, P0 ;  /* 0x00000005ff007c0c */ /* 0x000fc8000bf45300 */
[----:B-1----:R-:W-:-:S03]  /*28ec0*/  SEL R3, R18, RZ, !P2 ;  /* 0x000000ff12037207 */ /* 0x002fc60005000000 */
[----:B------:R-:W-:-:S05]  /*28ed0*/  VOTEU.ALL UP1, P1 ;  /* 0x00000000003f7886 */ /* 0x000fca0000820000 */
[----:B------:R-:W-:-:S04]  /*28ee0*/  @!UP1 UIADD3 UR8, UP0, UR42, 0x270, URZ ;  /* 0x000002702a089890 */ /* 0x000fc8000ff1e03f */
[----:B------:R-:W-:-:S03]  /*28ef0*/  @!UP1 UIADD3.X UR9, URZ, UR43, URZ, UP0, !UPT ;  /* 0x0000002b3f099290 */ /* 0x000fc600087fe43f */
[----:B------:R-:W-:Y:S01]  /*28f00*/  VOTEU.ALL UP0, P1 ;  /* 0x00000000003f7886 */ /* 0x000fe20000800000 */
[----:B--2---:R1:W-:Y:S08]  /*28f10*/  STL [R1+0x4], R5 ;  /* 0x0000040501007387 */ /* 0x0043f00000100800 */
.L_x_1457:
        /* <DEDUP_REMOVED lines=10> */
[----:B--2---:R-:W-:Y:S05]  /*28fc0*/  @P3 BRA.U.ANY `(.L_x_1457) ;  /* 0xfffffffd00d43947 */ /* 0x004fea000393ffff */
[----:B------:R-:W2:Y:S01]  /*28fd0*/  LDL R18, [R1+0x4] ;  /* 0x0000040001127983 */ /* 0x000ea20000100800 */
[----:B0-----:R-:W0:Y:S01]  /*28fe0*/  LDC.64 R6, c[0x0][0x3f8] ;  /* 0x0000fe00ff067b82 */ /* 0x001e220000000a00 */
        /* <DEDUP_REMOVED lines=8> */
[----:B-1----:R-:W1:Y:S02]  /*29070*/  S2R R5, SR_TID.X ;  /* 0x0000000000057919 */ /* 0x002e640000002100 */
[----:B-1----:R-:W-:-:S04]  /*29080*/  SHF.R.U32.HI R5, RZ, 0x5, R5 ;  /* 0x00000005ff057819 */ /* 0x002fc80000011605 */
[----:B------:R-:W-:-:S05]  /*29090*/  LOP3.LUT R5, R5, 0x3, RZ, 0xc0, !PT ;  /* 0x0000000305057812 */ /* 0x000fca00078ec0ff */
[----:B------:R1:W2:Y:S02]  /*290a0*/  SHFL.IDX PT, R14, R5, RZ, 0x1f ;  /* 0x00001fff050e7589 */ /* 0x0002a400000e0000 */
.L_x_1628:
[----:B--2---:R-:W-:Y:S02]  /*290b0*/  ISETP.NE.AND P0, PT, R14, RZ, PT ;  /* 0x000000ff0e00720c */ /* 0x004fe40003f05270 */
[----:B------:R-:W-:-:S11]  /*290c0*/  PLOP3.LUT P6, PT, PT, PT, PT, 0x8, 0x0 ;  /* 0x000000000000781c */ /* 0x000fd60003fce170 */
[----:B------:R-:W-:Y:S05]  /*290d0*/  @P0 BRA `(.L_x_1459) ;  /* 0x0000000400c00947 */ /* 0x000fea0003800000 */
[----:B------:R-:W-:-:S03]  /*290e0*/  UMOV UR4, 0xffffffff ;  /* 0xffffffff00047882 */ /* 0x000fc60000000000 */
[----:B------:R-:W-:Y:S05]  /*290f0*/  BRA.DIV UR4, `(.L_x_1460) ;  /* 0x0000005604747947 */ /* 0x000fea000b800000 */
[----:B------:R-:W-:-:S13]  /*29100*/  ELECT P6, URZ, PT ;  /* 0x00000000003f782f */ /* 0x000fda00038c0000 */
.L_x_1631:
[----:B------:R-:W-:Y:S05]  /*29110*/  @!P6 BRA `(.L_x_1461) ;  /* 0x000000040058e947 */ /* 0x000fea0003800000 */
[----:B------:R-:W-:Y:S01]  /*29120*/  ISETP.NE.U32.AND P0, PT, R6, RZ, PT ;  /* 0x000000ff0600720c */ /* 0x000fe20003f05070 */
[----:B------:R-:W-:-:S03]  /*29130*/  VIADD R8, R17, 0xffffffff ;  /* 0xffffffff11087836 */ /* 0x000fc60000000000 */
[----:B------:R-:W-:-:S13]  /*29140*/  ISETP.NE.AND.EX P0, PT, R7, RZ, PT, P0 ;  /* 0x000000ff0700720c */ /* 0x000fda0003f05300 */
[----:B------:R-:W-:Y:S05]  /*29150*/  @!P0 BRA `(.L_x_1462) ;  /* 0x0000000000488947 */ /* 0x000fea0003800000 */
        /* <DEDUP_REMOVED lines=8> */
[--C-:B-1----:R-:W-:Y:S02]  /*291e0*/  IMAD.MOV R5, RZ, RZ, -R2.reuse ;  /* 0x000000ffff057224 */ /* 0x102fe400078e0a02 */
        /* <DEDUP_REMOVED lines=9> */
.L_x_1462:
[----:B-1----:R-:W3:Y:S01]  /*29280*/  LDL R5, [R1+0x10] ;  /* 0x0000100001057983 */ /* 0x002ee20000100800 */
[----:B------:R-:W-:-:S03]  /*29290*/  MOV R9, 0x400 ;  /* 0x0000040000097802 */ /* 0x000fc60000000f00 */
[----:B--2---:R-:W2:Y:S01]  /*292a0*/  LDL R7, [R1+0x18] ;  /* 0x0000180001077983 */ /* 0x004ea20000100800 */
[----:B------:R-:W1:Y:S01]  /*292b0*/  S2R R10, SR_CgaCtaId ;  /* 0x00000000000a7919 */ /* 0x000e620000008800 */
[----:B------:R-:W4:Y:S01]  /*292c0*/  S2R R6, SR_TID.X ;  /* 0x0000000000067919 */ /* 0x000f220000002100 */
[----:B-1----:R-:W-:Y:S02]  /*292d0*/  LEA R9, R10, R9, 0x18 ;  /* 0x000000090a097211 */ /* 0x002fe400078ec0ff */
[----:B----4-:R-:W-:-:S04]  /*292e0*/  LOP3.LUT R6, R6, 0x7f, RZ, 0xc0, !PT ;  /* 0x0000007f06067812 */ /* 0x010fc800078ec0ff */
[----:B------:R-:W-:Y:S01]  /*292f0*/  ISETP.NE.AND P0, PT, R6, RZ, PT ;  /* 0x000000ff0600720c */ /* 0x000fe20003f05270 */
[----:B---3--:R-:W-:Y:S01]  /*29300*/  IMAD R5, R5, 0x8, R9 ;  /* 0x0000000805057824 */ /* 0x008fe200078e0209 */
[----:B--2---:R-:W-:-:S04]  /*29310*/  SHF.L.U32 R7, R7, 0x1f, RZ ;  /* 0x0000001f07077819 */ /* 0x004fc800000006ff */
[----:B------:R-:W1:Y:S02]  /*29320*/  SYNCS.PHASECHK.TRANS64.TRYWAIT P2, [R5+URZ+0x28880], R7 ;  /* 0x02888007050075a7 */ /* 0x000e64000804017f */
[----:B-1----:R-:W-:Y:S05]  /*29330*/  @!P2 BRA `(.L_x_1463) ;  /* 0x000000540004a947 */ /* 0x002fea0003800000 */
.L_x_1632:
        /* <DEDUP_REMOVED lines=8> */
.L_x_1464:
        /* <DEDUP_REMOVED lines=22> */
.L_x_1633:
        /* <DEDUP_REMOVED lines=8> */
.L_x_1466:
        /* <DEDUP_REMOVED lines=14> */
.L_x_1461:
[----:B------:R-:W3:Y:S01]  /*29680*/  LDL.LU R6, [R1+0x8] ;  /* 0x0000080001067983 */ /* 0x000ee20000300800 */
[----:B-12---:R-:W-:Y:S01]  /*29690*/  MOV R7, 0x400 ;  /* 0x0000040000077802 */ /* 0x006fe20000000f00 */
[----:B------:R-:W1:Y:S01]  /*296a0*/  S2R R8, SR_CgaCtaId ;  /* 0x0000000000087919 */ /* 0x000e620000008800 */
        /* <DEDUP_REMOVED lines=8> */
[----:B------:R-:W-:Y:S01]  /*29730*/  R2UR UR9, R7 ;  /* 0x00000000070972ca */ /* 0x000fe200000e0000 */
[----:B------:R-:W-:Y:S01]  /*29740*/  @P0 IMAD.MOV.U32 R5, RZ, RZ, 0x4000 ;  /* 0x00004000ff050424 */ /* 0x000fe200078e00ff */
[----:B------:R-:W-:Y:S01]  /*29750*/  UMOV UR6, 0x0 ;  /* 0x0000000000067882 */ /* 0x000fe20000000000 */
[----:B------:R-:W-:Y:S01]  /*29760*/  UMOV UR7, 0x12f00000 ;  /* 0x12f0000000077882 */ /* 0x000fe20000000000 */
[----:B------:R-:W-:Y:S01]  /*29770*/  UMOV UR10, URZ ;  /* 0x0000003f000a7c82 */ /* 0x000fe20008000000 */
[----:B------:R2:W-:Y:S08]  /*29780*/  @P0 SYNCS.ARRIVE.TRANS64 RZ, [R7+URZ+0x28800], R5 ;  /* 0x0288000507ff09a7 */ /* 0x0005f0000800003f */
[----:B------:R-:W-:-:S02]  /*29790*/  UIADD3 UR8, UR9, 0x18400, URZ ;  /* 0x0001840009087890 */ /* 0x000fc4000fffe03f */
[----:B------:R-:W-:Y:S01]  /*297a0*/  UIADD3 UR9, UR9, 0x28800, URZ ;  /* 0x0002880009097890 */ /* 0x000fe2000fffe03f */
[----:B---3--:R-:W-:-:S13]  /*297b0*/  @P0 R2UR UR12, R6 ;  /* 0x00000000060c02ca */ /* 0x008fda00000e0000 */
[----:B------:R2:W-:Y:S02]  /*297c0*/  UTMALDG.4D [UR8], [UR4], desc[UR6] ;  /* 0x00000608040075b4 */ /* 0x0005e40008019000 */
[----:B--2---:R-:W-:Y:S01]  /*297d0*/  NOP ;  /* 0x0000000000007918 */ /* 0x004fe20000000000 */
.L_x_1459:
[----:B------:R-:W2:Y:S01]  /*297e0*/  LDL.LU R6, [R1+0x34] ;  /* 0x0000340001067983 */ /* 0x000ea20000300800 */
[----:B------:R-:W-:Y:S01]  /*297f0*/  MOV R4, 0x400 ;  /* 0x0000040000047802 */ /* 0x000fe20000000f00 */
[----:B------:R-:W-:Y:S01]  /*29800*/  BSSY B0, `(.L_x_1467) ;  /* 0x000000b000007945 */ /* 0x000fe20003800000 */
[----:B-1----:R-:W1:Y:S02]  /*29810*/  S2R R5, SR_CgaCtaId ;  /* 0x0000000000057919 */ /* 0x002e640000008800 */
[----:B-1----:R-:W-:Y:S01]  /*29820*/  LEA R4, R5, R4, 0x18 ;  /* 0x0000000405047211 */ /* 0x002fe200078ec0ff */
[----:B--2---:R-:W-:-:S05]  /*29830*/  VIADD R6, R6, 0x1 ;  /* 0x0000000106067836 */ /* 0x004fca0000000000 */
[----:B------:R-:W-:Y:S01]  /*29840*/  LEA.HI R3, R6, R6, RZ, 0x1 ;  /* 0x0000000606037211 */ /* 0x000fe200078f08ff */
[----:B------:R1:W-:Y:S03]  /*29850*/  STL [R1+0x34], R6 ;  /* 0x0000340601007387 */ /* 0x0003e60000100800 */
[----:B------:R-:W-:-:S05]  /*29860*/  LOP3.LUT R3, R3, 0xfffffffe, RZ, 0xc0, !PT ;  /* 0xfffffffe03037812 */ /* 0x000fca00078ec0ff */
[----:B------:R-:W-:-:S05]  /*29870*/  IMAD.IADD R3, R6, 0x1, -R3 ;  /* 0x0000000106037824 */ /* 0x000fca00078e0a03 */
[----:B------:R-:W-:-:S04]  /*29880*/  SHF.L.U32 R3, R3, 0x1f, RZ ;  /* 0x0000001f03037819 */ /* 0x000fc800000006ff */
[----:B------:R-:W2:Y:S02]  /*29890*/  SYNCS.PHASECHK.TRANS64.TRYWAIT P0, [R4+URZ+0x28820], R3 ;  /* 0x02882003040075a7 */ /* 0x000ea4000800017f */
[----:B-12---:R-:W-:Y:S05]  /*298a0*/  @!P0 BRA `(.L_x_1468) ;  /* 0x0000004c00d08947 */ /* 0x006fea0003800000 */
.L_x_1634:
[----:B------:R-:W-:Y:S05]  /*298b0*/  BSYNC B0 ;  /* 0x0000000000007941 */ /* 0x000fea0003800000 */
.L_x_1467:
[----:B-1----:R-:W2:Y:S01]  /*298c0*/  LDL R4, [R1+0x24] ;  /* 0x0000240001047983 */ /* 0x002ea20000100800 */
[----:B------:R-:W-:-:S05]  /*298d0*/  VIADD R17, R17, 0xfffffffe ;  /* 0xfffffffe11117836 */ /* 0x000fca0000000000 */
[----:B--2---:R-:W-:-:S13]  /*298e0*/  ISETP.GE.AND P0, PT, R17, R4, PT ;  /* 0x000000041100720c */ /* 0x004fda0003f06270 */
[----:B------:R-:W-:Y:S05]  /*298f0*/  @!P0 BRA `(.L_x_1469) ;  /* 0x0000000c00f48947 */ /* 0x000fea0003800000 */
[----:B------:R1:W5:Y:S01]  /*29900*/  LDL.LU R6, [R1+0x10] ;  /* 0x0000100001067983 */ /* 0x0003620000300800 */
[----:B------:R-:W-:-:S03]  /*29910*/  IMAD.MOV.U32 R18, RZ, RZ, R17 ;  /* 0x000000ffff127224 */ /* 0x000fc600078e0011 */
[----:B------:R1:W5:Y:S04]  /*29920*/  LDL.LU R7, [R1+0x18] ;  /* 0x0000180001077983 */ /* 0x0003680000300800 */
.L_x_1489:
        /* <DEDUP_REMOVED lines=18> */
[----:B------:R-:W2:Y:S01]  /*29a50*/  LDL R11, [R1+0x4] ;  /* 0x00000400010b7983 */ /* 0x000ea20000100800 */
[----:B----4-:R-:W-:-:S13]  /*29a60*/  ISETP.NE.AND P0, PT, R5, 0x1, PT ;  /* 0x000000010500780c */ /* 0x010fda0003f05270 */
[----:B------:R-:W4:Y:S02]  /*29a70*/  @P0 LDC.64 R2, c[0x0][0x420] ;  /* 0x00010800ff020b82 */ /* 0x000f240000000a00 */
[----:B----4-:R-:W-:-:S04]  /*29a80*/  @P0 IMAD.HI.U32 R4, R18, R2, RZ ;  /* 0x0000000212040227 */ /* 0x010fc800078e00ff */
        /* <DEDUP_REMOVED lines=12> */
.L_x_1472:
[----:B---3--:R-:W3:Y:S01]  /*29b50*/  S2R R5, SR_CgaCtaId ;  /* 0x0000000000057919 */ /* 0x008ee20000008800 */
[----:B------:R-:W-:Y:S01]  /*29b60*/  MOV R4, 0x400 ;  /* 0x0000040000047802 */ /* 0x000fe20000000f00 */
[----:B------:R-:W-:Y:S01]  /*29b70*/  BSSY B1, `(.L_x_1473) ;  /* 0x0000009000017945 */ /* 0x000fe20003800000 */
[----:B------:R-:W4:Y:S02]  /*29b80*/  S2R R3, SR_TID.X ;  /* 0x0000000000037919 */ /* 0x000f240000002100 */
[----:B---3--:R-:W-:Y:S02]  /*29b90*/  LEA R4, R5, R4, 0x18 ;  /* 0x0000000405047211 */ /* 0x008fe400078ec0ff */
[----:B----4-:R-:W-:-:S03]  /*29ba0*/  LOP3.LUT R3, R3, 0x7f, RZ, 0xc0, !PT ;  /* 0x0000007f03037812 */ /* 0x010fc600078ec0ff */
[----:B------:R-:W-:Y:S01]  /*29bb0*/  IMAD R5, R10, 0x8, R4 ;  /* 0x000000080a057824 */ /* 0x000fe200078e0204 */
[----:B------:R-:W-:Y:S02]  /*29bc0*/  SHF.L.U32 R4, R9, 0x1f, RZ ;  /* 0x0000001f09047819 */ /* 0x000fe400000006ff */
[----:B------:R-:W-:Y:S02]  /*29bd0*/  ISETP.NE.AND P2, PT, R3, RZ, PT ;  /* 0x000000ff0300720c */ /* 0x000fe40003f45270 */
[----:B------:R-:W3:Y:S02]  /*29be0*/  SYNCS.PHASECHK.TRANS64.TRYWAIT P0, [R5+URZ+0x28880], R4 ;  /* 0x02888004050075a7 */ /* 0x000ee4000800017f */
[----:B---3--:R-:W-:Y:S09]  /*29bf0*/  @!P0 BRA `(.L_x_1474) ;  /* 0x0000004c001c8947 */ /* 0x008ff20003800000 */
.L_x_1635:
[----:B------:R-:W-:Y:S05]  /*29c00*/  BSYNC B1 ;  /* 0x0000000000017941 */ /* 0x000fea0003800000 */
.L_x_1473:
[----:B------:R-:W-:Y:S04]  /*29c10*/  BSSY B1, `(.L_x_1475) ;  /* 0x0000009000017945 */ /* 0x000fe80003800000 */
[----:B------:R-:W-:Y:S05]  /*29c20*/  @P2 BRA `(.L_x_1476) ;  /* 0x00000000001c2947 */ /* 0x000fea0003800000 */
[----:B------:R-:W2:Y:S02]  /*29c30*/  S2R R3, SR_TID.X ;  /* 0x0000000000037919 */ /* 0x000ea40000002100 */
[----:B--2---:R-:W-:Y:S01]  /*29c40*/  LOP3.LUT R9, R3, 0x1f, RZ, 0xc0, !PT ;  /* 0x0000001f03097812 */ /* 0x004fe200078ec0ff */
[----:B------:R-:W-:-:S03]  /*29c50*/  IMAD.MOV.U32 R3, RZ, RZ, 0x6000 ;  /* 0x00006000ff037424 */ /* 0x000fc600078e00ff */
[----:B------:R-:W-:Y:S01]  /*29c60*/  ISETP.NE.AND P0, PT, R9, RZ, PT ;  /* 0x000000ff0900720c */ /* 0x000fe20003f05270 */
[----:B------:R4:W-:-:S12]  /*29c70*/  SYNCS.ARRIVE.TRANS64 RZ, [R5+URZ+0x28870], R3 ;  /* 0x0288700305ff79a7 */ /* 0x0009d8000800003f */
[----:B----4-:R-:W-:Y:S05]  /*29c80*/  @!P0 BRA `(.L_x_1476) ;  /* 0x0000000000048947 */ /* 0x010fea0003800000 */
[----:B------:R-:W-:Y:S01]  /*29c90*/  BPT.TRAP 0x1 ;  /* 0x000000040000795c */ /* 0x000fe20000300000 */
.L_x_1476:
[----:B------:R-:W-:Y:S05]  /*29ca0*/  BSYNC B1 ;  /* 0x0000000000017941 */ /* 0x000fea0003800000 */
.L_x_1475:
[----:B------:R-:W4:Y:S04]  /*29cb0*/  LDL R3, [R1+0x10] ;  /* 0x0000100001037983 */ /* 0x000f280000100800 */
[----:B--2---:R-:W2:Y:S01]  /*29cc0*/  LDL R9, [R1+0x28] ;  /* 0x0000280001097983 */ /* 0x004ea20000100800 */
[----:B------:R-:W-:Y:S01]  /*29cd0*/  IMAD.MOV.U32 R11, RZ, RZ, RZ ;  /* 0x000000ffff0b7224 */ /* 0x000fe200078e00ff */
[----:B------:R-:W-:Y:S01]  /*29ce0*/  MOV R10, 0x400 ;  /* 0x00000400000a7802 */ /* 0x000fe20000000f00 */
[----:B------:R-:W-:Y:S01]  /*29cf0*/  UIADD3 UR4, UP0, UR42, 0x470, URZ ;  /* 0x000004702a047890 */ /* 0x000fe2000ff1e03f */
[----:B------:R-:W0:Y:S01]  /*29d00*/  S2R R12, SR_CgaCtaId ;  /* 0x00000000000c7919 */ /* 0x000e220000008800 */
[----:B------:R-:W-:Y:S01]  /*29d10*/  PLOP3.LUT P0, PT, PT, PT, PT, 0x80, 0x0 ;  /* 0x000000000000781c */ /* 0x000fe20003f0f070 */
[----:B------:R-:W-:Y:S01]  /*29d20*/  UMOV UR6, 0x0 ;  /* 0x0000000000067882 */ /* 0x000fe20000000000 */
[----:B------:R-:W-:Y:S01]  /*29d30*/  R2UR UR10, R11 ;  /* 0x000000000b0a72ca */ /* 0x000fe200000e0000 */
[----:B------:R-:W-:Y:S01]  /*29d40*/  UIADD3.X UR5, URZ, UR43, URZ, UP0, !UPT ;  /* 0x0000002b3f057290 */ /* 0x000fe200087fe43f */
[----:B------:R-:W-:Y:S01]  /*29d50*/  UMOV UR7, 0x14f00000 ;  /* 0x14f0000000077882 */ /* 0x000fe20000000000 */
[----:B0-----:R-:W-:-:S05]  /*29d60*/  LEA R10, R12, R10, 0x18 ;  /* 0x0000000a0c0a7211 */ /* 0x001fca00078ec0ff */
[----:B----4-:R-:W-:Y:S02]  /*29d70*/  IMAD R3, R3, 0x6000, R10 ;  /* 0x0000600003037824 */ /* 0x010fe400078e020a */
[----:B--2---:R-:W-:Y:S02]  /*29d80*/  IMAD R8, R8, 0xc0, R9 ;  /* 0x000000c008087824 */ /* 0x004fe400078e0209 */
[----:B------:R-:W-:Y:S02]  /*29d90*/  VIADD R9, R5, 0x28870 ;  /* 0x0002887005097836 */ /* 0x000fe40000000000 */
[----:B------:R-:W-:-:S07]  /*29da0*/  VIADD R10, R3, 0xc400 ;  /* 0x0000c400030a7836 */ /* 0x000fce0000000000 */
.L_x_1477:
        /* <DEDUP_REMOVED lines=13> */
.L_x_1636:
[----:B------:R-:W-:Y:S05]  /*29e80*/  BSYNC B1 ;  /* 0x0000000000017941 */ /* 0x000fea0003800000 */
.L_x_1478:
[----:B------:R-:W-:Y:S01]  /*29e90*/  BSSY B1, `(.L_x_1480) ;  /* 0x000000b000017945 */ /* 0x000fe20003800000 */
[----:B------:R-:W-:Y:S02]  /*29ea0*/  IMAD.MOV.U32 R12, RZ, RZ, 0x0 ;  /* 0x00000000ff0c7424 */ /* 0x000fe400078e00ff */
[----:B------:R-:W-:Y:S01]  /*29eb0*/  IMAD.MOV.U32 R13, RZ, RZ, 0x14f00000 ;  /* 0x14f00000ff0d7424 */ /* 0x000fe200078e00ff */
[----:B------:R-:W-:Y:S06]  /*29ec0*/  @P2 BRA `(.L_x_1481) ;  /* 0x00000000001c2947 */ /* 0x000fec0003800000 */
[----:B------:R-:W2:Y:S01]  /*29ed0*/  S2R R9, SR_TID.X ;  /* 0x0000000000097919 */ /* 0x000ea20000002100 */
[----:B0--3--:R-:W-:-:S04]  /*29ee0*/  IMAD.MOV.U32 R4, RZ, RZ, 0x6000 ;  /* 0x00006000ff047424 */ /* 0x009fc800078e00ff */
[----:B------:R4:W-:Y:S01]  /*29ef0*/  SYNCS.ARRIVE.TRANS64 RZ, [R5+URZ+0x28830], R4 ;  /* 0x0288300405ff79a7 */ /* 0x0009e2000800003f */
[----:B--2---:R-:W-:-:S04]  /*29f00*/  LOP3.LUT R9, R9, 0x1f, RZ, 0xc0, !PT ;  /* 0x0000001f09097812 */ /* 0x004fc800078ec0ff */
[----:B------:R-:W-:-:S13]  /*29f10*/  ISETP.NE.AND P0, PT, R9, RZ, PT ;  /* 0x000000ff0900720c */ /* 0x000fda0003f05270 */
[----:B----4-:R-:W-:Y:S05]  /*29f20*/  @!P0 BRA `(.L_x_1481) ;  /* 0x0000000000048947 */ /* 0x010fea0003800000 */
[----:B------:R-:W-:Y:S01]  /*29f30*/  BPT.TRAP 0x1 ;  /* 0x000000040000795c */ /* 0x000fe20000300000 */
.L_x_1481:
[----:B------:R-:W-:Y:S05]  /*29f40*/  BSYNC B1 ;  /* 0x0000000000017941 */ /* 0x000fea0003800000 */
.L_x_1480:
[----:B------:R-:W-:Y:S01]  /*29f50*/  R2UR UR10, R11 ;  /* 0x000000000b0a72ca */ /* 0x000fe200000e0000 */
[----:B------:R-:W-:Y:S01]  /*29f60*/  UIADD3 UR4, UP0, UR42, 0x370, URZ ;  /* 0x000003702a047890 */ /* 0x000fe2000ff1e03f */
[----:B------:R-:W-:Y:S01]  /*29f70*/  R2UR UR6, R12 ;  /* 0x000000000c0672ca */ /* 0x000fe200000e0000 */
[----:B------:R-:W-:Y:S01]  /*29f80*/  VIADD R3, R3, 0x1c400 ;  /* 0x0001c40003037836 */ /* 0x000fe20000000000 */
[----:B------:R-:W-:Y:S01]  /*29f90*/  R2UR UR7, R13 ;  /* 0x000000000d0772ca */ /* 0x000fe200000e0000 */
[----:B0--3--:R-:W-:Y:S01]  /*29fa0*/  VIADD R5, R5, 0x28830 ;  /* 0x0002883005057836 */ /* 0x009fe20000000000 */
[----:B------:R-:W-:Y:S01]  /*29fb0*/  PLOP3.LUT P0, PT, PT, PT, PT, 0x80, 0x0 ;  /* 0x000000000000781c */ /* 0x000fe20003f0f070 */
[----:B------:R-:W-:-:S12]  /*29fc0*/  UIADD3.X UR5, URZ, UR43, URZ, UP0, !UPT ;  /* 0x0000002b3f057290 */ /* 0x000fd800087fe43f */
.L_x_1482:
        /* <DEDUP_REMOVED lines=9> */
[----:B---3--:R-:W-:Y:S05]  /*2a060*/  @P0 BRA.U.ANY `(.L_x_1482) ;  /* 0xfffffffd00d80947 */ /* 0x008fea000393ffff */
.L_x_1471:
[----:B------:R-:W-:Y:S05]  /*2a070*/  BSYNC B0 ;  /* 0x0000000000007941 */ /* 0x000fea0003800000 */
.L_x_1470:
[----:B------:R-:W-:-:S06]  /*2a080*/  UISETP.NE.AND UP0, UPT, UR37, 0x3, UPT ;  /* 0x000000032500788c */ /* 0x000fcc000bf05270 */
[----:B------:R-:W-:-:S13]  /*2a090*/  PLOP3.LUT P0, PT, PT, PT, UP0, 0x80, 0x0 ;  /* 0x000000000000781c */ /* 0x000fda0003f0f008 */
[----:B------:R-:W-:Y:S05]  /*2a0a0*/  @!P0 BRA `(.L_x_1483) ;  /* 0x0000000000048947 */ /* 0x000fea0003800000 */
[----:B------:R-:W-:Y:S01]  /*2a0b0*/  BPT.TRAP 0x1 ;  /* 0x000000040000795c */ /* 0x000fe20000300000 */
.L_x_1483:
[----:B------:R-:W3:Y:S01]  /*2a0c0*/  S2R R5, SR_CgaCtaId ;  /* 0x0000000000057919 */ /* 0x000ee20000008800 */
[----:B------:R-:W-:Y:S01]  /*2a0d0*/  IMAD.U32 R3, RZ, RZ, UR41 ;  /* 0x00000029ff037e24 */ /* 0x000fe2000f8e00ff */
[----:B------:R-:W-:Y:S01]  /*2a0e0*/  MOV R4, 0x400 ;  /* 0x0000040000047802 */ /* 0x000fe20000000f00 */
[----:B------:R-:W-:Y:S03]  /*2a0f0*/  BSSY B0, `(.L_x_1484) ;  /* 0x0000008000007945 */ /* 0x000fe60003800000 */
[----:B------:R-:W-:Y:S02]  /*2a100*/  ISETP.NE.AND P0, PT, R3, 0x3, PT ;  /* 0x000000030300780c */ /* 0x000fe40003f05270 */
[----:B------:R-:W-:-:S04]  /*2a110*/  LOP3.LUT R3, R7, 0x1, RZ, 0x3c, !PT ;  /* 0x0000000107037812 */ /* 0x000fc800078e3cff */
[----:B------:R-:W-:Y:S02]  /*2a120*/  SHF.L.U32 R3, R3, 0x1f, RZ ;  /* 0x0000001f03037819 */ /* 0x000fe400000006ff */
[----:B---3--:R-:W-:-:S05]  /*2a130*/  LEA R4, R5, R4, 0x18 ;  /* 0x0000000405047211 */ /* 0x008fca00078ec0ff */
[----:B------:R-:W-:-:S04]  /*2a140*/  IMAD R20, R6, 0x8, R4 ;  /* 0x0000000806147824 */ /* 0x000fc800078e0204 */
[----:B------:R-:W3:Y:S02]  /*2a150*/  SYNCS.PHASECHK.TRANS64.TRYWAIT P2, [R20+URZ+0x28870], R3 ;  /* 0x02887003140075a7 */ /* 0x000ee4000804017f */
[----:B---3--:R-:W-:Y:S05]  /*2a160*/  @!P2 BRA `(.L_x_1485) ;  /* 0x0000004400e8a947 */ /* 0x008fea0003800000 */
.L_x_1637:
[----:B------:R-:W-:Y:S05]  /*2a170*/  BSYNC B0 ;  /* 0x0000000000007941 */ /* 0x000fea0003800000 */
.L_x_1484:
[----:B------:R-:W-:Y:S05]  /*2a180*/  @!P0 BRA `(.L_x_1486) ;  /* 0x0000000000048947 */ /* 0x000fea0003800000 */
[----:B------:R-:W-:Y:S01]  /*2a190*/  BPT.TRAP 0x1 ;  /* 0x000000040000795c */ /* 0x000fe20000300000 */
.L_x_1486:
[----:B---3--:R-:W-:Y:S01]  /*2a1a0*/  SHF.L.U32 R3, R7, 0x1f, RZ ;  /* 0x0000001f07037819 */ /* 0x008fe200000006ff */
[----:B------:R-:W-:-:S03]  /*2a1b0*/  IMAD R12, R6, 0x6000, RZ ;  /* 0x00006000060c7824 */ /* 0x000fc600078e02ff */
[----:B------:R-:W3:Y:S02]  /*2a1c0*/  SYNCS.PHASECHK.TRANS64.TRYWAIT P2, [R20+URZ+0x28860], R3 ;  /* 0x02886003140075a7 */ /* 0x000ee4000804017f */
[----:B---3--:R-:W-:Y:S05]  /*2a1d0*/  @!P2 BRA `(.L_x_1487) ;  /* 0x0000004400e0a947 */ /* 0x008fea0003800000 */
.L_x_1638:
[----:B------:R-:W3:Y:S04]  /*2a1e0*/  LDL R4, [R1+0x30] ;  /* 0x0000300001047983 */ /* 0x000ee80000100800 */
[----:B------:R-:W4:Y:S01]  /*2a1f0*/  LDL R15, [R1+0x2c] ;  /* 0x00002c00010f7983 */ /* 0x000f220000100800 */
[----:B------:R-:W-:Y:S01]  /*2a200*/  MOV R13, 0x400 ;  /* 0x00000400000d7802 */ /* 0x000fe20000000f00 */
[----:B------:R-:W-:Y:S05]  /*2a210*/  WARPSYNC.ALL ;  /* 0x0000000000007948 */ /* 0x000fea0003800000 */
[----:B------:R-:W5:Y:S01]  /*2a220*/  S2R R14, SR_CgaCtaId ;  /* 0x00000000000e7919 */ /* 0x000f620000008800 */
[----:B------:R-:W-:-:S02]  /*2a230*/  IMAD.MOV.U32 R17, RZ, RZ, 0x40 ;  /* 0x00000040ff117424 */ /* 0x000fc400078e00ff */
[----:B0-----:R-:W-:Y:S01]  /*2a240*/  IMAD.MOV.U32 R19, RZ, RZ, 0x20 ;  /* 0x00000020ff137424 */ /* 0x001fe200078e00ff */
[----:B--2---:R-:W0:Y:S01]  /*2a250*/  S2R R9, SR_TID.X ;  /* 0x0000000000097919 */ /* 0x004e220000002100 */
[----:B-----5:R-:W-:Y:S02]  /*2a260*/  LEA R13, R14, R13, 0x18 ;  /* 0x0000000d0e0d7211 */ /* 0x020fe400078ec0ff */
[----:B------:R-:W2:Y:S01]  /*2a270*/  S2R R14, SR_TID.X ;  /* 0x00000000000e7919 */ /* 0x000ea20000002100 */
[----:B0-----:R-:W-:-:S04]  /*2a280*/  LOP3.LUT P2, RZ, R9, 0x4, RZ, 0xc0, !PT ;  /* 0x0000000409ff7812 */ /* 0x001fc8000784c0ff */
[----:B------:R-:W-:Y:S02]  /*2a290*/  SEL R17, R17, 0xffffffc0, !P2 ;  /* 0xffffffc011117807 */ /* 0x000fe40005000000 */
[----:B--2---:R-:W-:-:S04]  /*2a2a0*/  LOP3.LUT P2, RZ, R14, 0x4, RZ, 0xc0, !PT ;  /* 0x000000040eff7812 */ /* 0x004fc8000784c0ff */
[----:B------:R-:W-:Y:S02]  /*2a2b0*/  SEL R19, R19, 0xffffffe0, !P2 ;  /* 0xffffffe013137807 */ /* 0x000fe40005000000 */
[C---:B---3--:R-:W-:Y:S02]  /*2a2c0*/  LOP3.LUT R3, R12.reuse, R4, RZ, 0xfc, !PT ;  /* 0x000000040c037212 */ /* 0x048fe400078efcff */
[----:B----4-:R-:W-:-:S03]  /*2a2d0*/  LOP3.LUT R21, R12, R15, RZ, 0xfc, !PT ;  /* 0x0000000f0c157212 */ /* 0x010fc600078efcff */
[----:B------:R-:W-:-:S04]  /*2a2e0*/  IMAD.IADD R3, R13, 0x1, R3 ;  /* 0x000000010d037824 */ /* 0x000fc800078e0203 */
[----:B------:R-:W-:Y:S01]  /*2a2f0*/  IMAD.IADD R17, R17, 0x1, R3 ;  /* 0x0000000111117824 */ /* 0x000fe200078e0203 */
[----:B------:R-:W0:Y:S01]  /*2a300*/  LDSM.16.MT88.4 R4, [R3+0xc400] ;  /* 0x00c400000304783b */ /* 0x000e220000004200 */
[----:B------:R-:W-:-:S05]  /*2a310*/  IMAD.IADD R21, R13, 0x1, R21 ;  /* 0x000000010d157824 */ /* 0x000fca00078e0215 */
[----:B------:R-:W-:Y:S02]  /*2a320*/  IADD3 R19, R19, 0x400, R21 ;  /* 0x0000040013137810 */ /* 0x000fe40007ffe015 */
        /* <DEDUP_REMOVED lines=79> */
.L_x_1488:
        /* <DEDUP_REMOVED lines=11> */
.L_x_1469:
[----:B------:R-:W-:Y:S04]  /*2a8d0*/  BSSY B0, `(.L_x_1490) ;  /* 0x000000f000007945 */ /* 0x000fe80003800000 */
[----:B------:R-:W-:Y:S05]  /*2a8e0*/  @P1 BRA `(.L_x_1491) ;  /* 0x0000000000341947 */ /* 0x000fea0003800000 */
[----:B------:R-:W3:Y:S01]  /*2a8f0*/  S2R R5, SR_LANEID ;  /* 0x0000000000057919 */ /* 0x000ee20000000000 */
[----:B------:R-:W-:Y:S01]  /*2a900*/  VOTEU.ANY UR4, UPT, PT ;  /* 0x0000000000047886 */ /* 0x000fe200038e0100 */
[----:B------:R-:W4:Y:S01]  /*2a910*/  LDC.64 R2, c[0x0][0xc38] ;  /* 0x00030e00ff027b82 */ /* 0x000f220000000a00 */
[----:B------:R-:W3:Y:S02]  /*2a920*/  FLO.U32 R0, UR4 ;  /* 0x0000000400007d00 */ /* 0x000ee400080e0000 */
[----:B---3--:R-:W-:-:S06]  /*2a930*/  ISETP.EQ.U32.AND P0, PT, R0, R5, PT ;  /* 0x000000050000720c */ /* 0x008fcc0003f02070 */
[----:B------:R-:W4:Y:S07]  /*2a940*/  POPC R5, UR4 ;  /* 0x0000000400057d09 */ /* 0x000f2e0008000000 */
[----:B----4-:R-:W3:Y:S01]  /*2a950*/  @P0 ATOMG.E.ADD.STRONG.GPU PT, R3, desc[UR38][R2.64], R5 ;  /* 0x00000005020309a8 */ /* 0x010ee200081ee1e6 */
[----:B------:R-:W4:Y:S02]  /*2a960*/  S2R R4, SR_LTMASK ;  /* 0x0000000000047919 */ /* 0x000f240000003900 */
[----:B----4-:R-:W-:-:S04]  /*2a970*/  LOP3.LUT R4, R4, UR4, RZ, 0xc0, !PT ;  /* 0x0000000404047c12 */ /* 0x010fc8000f8ec0ff */
[----:B-----5:R-:W4:Y:S01]  /*2a980*/  POPC R7, R4 ;  /* 0x0000000400077309 */ /* 0x020f220000000000 */
[----:B---3--:R-:W4:Y:S02]  /*2a990*/  SHFL.IDX PT, R0, R3, R0, 0x1f ;  /* 0x00001f0003007589 */ /* 0x008f2400000e0000 */
[----:B----4-:R-:W-:-:S05]  /*2a9a0*/  IADD3 R0, R0, UR40, R7 ;  /* 0x0000002800007c10 */ /* 0x010fca000fffe007 */
[----:B------:R3:W-:Y:S02]  /*2a9b0*/  STL [R1], R0 ;  /* 0x0000000001007387 */ /* 0x0007e40000100800 */
.L_x_1491:
[----:B------:R-:W-:Y:S05]  /*2a9c0*/  BSYNC B0 ;  /* 0x0000000000007941 */ /* 0x000fea0003800000 */
.L_x_1490:
[----:B------:R-:W-:-:S06]  /*2a9d0*/  UISETP.NE.AND UP0, UPT, UR37, 0x3, UPT ;  /* 0x000000032500788c */ /* 0x000fcc000bf05270 */
[----:B------:R-:W-:-:S13]  /*2a9e0*/  PLOP3.LUT P0, PT, PT, PT, UP0, 0x80, 0x0 ;  /* 0x000000000000781c */ /* 0x000fda0003f0f008 */
[----:B------:R-:W-:Y:S05]  /*2a9f0*/  @!P0 BRA `(.L_x_1492) ;  /* 0x0000000000048947 */ /* 0x000fea0003800000 */
[----:B------:R-:W-:Y:S01]  /*2aa00*/  BPT.TRAP 0x1 ;  /* 0x000000040000795c */ /* 0x000fe20000300000 */
.L_x_1492:
[----:B------:R-:W4:Y:S04]  /*2aa10*/  LDL R3, [R1+0x18] ;  /* 0x0000180001037983 */ /* 0x000f280000100800 */
[----:B---3--:R-:W3:Y:S01]  /*2aa20*/  LDL R0, [R1+0x10] ;  /* 0x0000100001007983 */ /* 0x008ee20000100800 */
[----:B------:R-:W0:Y:S01]  /*2aa30*/  S2R R4, SR_CgaCtaId ;  /* 0x0000000000047919 */ /* 0x000e220000008800 */
[----:B------:R-:W-:-:S04]  /*2aa40*/  MOV R2, 0x400 ;  /* 0x0000040000027802 */ /* 0x000fc80000000f00 */
[----:B0-----:R-:W-:Y:S01]  /*2aa50*/  LEA R2, R4, R2, 0x18 ;  /* 0x0000000204027211 */ /* 0x001fe200078ec0ff */
[----:B------:R-:W-:Y:S01]  /*2aa60*/  BSSY B0, `(.L_x_1493) ;  /* 0x0000008000007945 */ /* 0x000fe20003800000 */
[----:B----4-:R-:W-:-:S04]  /*2aa70*/  LOP3.LUT R3, R3, 0x1, RZ, 0x3c, !PT ;  /* 0x0000000103037812 */ /* 0x010fc800078e3cff */
[----:B------:R-:W-:Y:S01]  /*2aa80*/  SHF.L.U32 R3, R3, 0x1f, RZ ;  /* 0x0000001f03037819 */ /* 0x000fe200000006ff */
[----:B---3--:R-:W-:-:S04]  /*2aa90*/  IMAD R18, R0, 0x8, R2 ;  /* 0x0000000800127824 */ /* 0x008fc800078e0202 */
[----:B------:R-:W0:Y:S01]  /*2aaa0*/  SYNCS.PHASECHK.TRANS64.TRYWAIT P0, [R18+URZ+0x28870], R3 ;  /* 0x02887003120075a7 */ /* 0x000e22000800017f */
[----:B------:R-:W-:-:S05]  /*2aab0*/  IMAD.U32 R0, RZ, RZ, UR41 ;  /* 0x00000029ff007e24 */ /* 0x000fca000f8e00ff */
[----:B------:R-:W-:Y:S01]  /*2aac0*/  ISETP.NE.AND P2, PT, R0, 0x3, PT ;  /* 0x000000030000780c */ /* 0x000fe20003f45270 */
[----:B0-----:R-:W-:-:S12]  /*2aad0*/  @!P0 BRA `(.L_x_1494) ;  /* 0x0000003c00b48947 */ /* 0x001fd80003800000 */
.L_x_1639:
[----:B------:R-:W-:Y:S05]  /*2aae0*/  BSYNC B0 ;  /* 0x0000000000007941 */ /* 0x000fea0003800000 */
.L_x_1493:
[----:B------:R-:W-:Y:S05]  /*2aaf0*/  @!P2 BRA `(.L_x_1495) ;  /* 0x000000000004a947 */ /* 0x000fea0003800000 */
[----:B------:R-:W-:Y:S01]  /*2ab00*/  BPT.TRAP 0x1 ;  /* 0x000000040000795c */ /* 0x000fe20000300000 */
.L_x_1495:
[----:B------:R-:W0:Y:S02]  /*2ab10*/  LDL R0, [R1+0x18] ;  /* 0x0000180001007983 */ /* 0x000e240000100800 */
[----:B0-----:R-:W-:-:S04]  /*2ab20*/  SHF.L.U32 R3, R0, 0x1f, RZ ;  /* 0x0000001f00037819 */ /* 0x001fc800000006ff */
[----:B------:R-:W0:Y:S02]  /*2ab30*/  SYNCS.PHASECHK.TRANS64.TRYWAIT P0, [R18+URZ+0x28860], R3 ;  /* 0x02886003120075a7 */ /* 0x000e24000800017f */
[----:B0-----:R-:W-:Y:S05]  /*2ab40*/  @!P0 BRA `(.L_x_1496) ;  /* 0x0000003c00ac8947 */ /* 0x001fea0003800000 */
.L_x_1640:
[----:B--2---:R-:W2:Y:S04]  /*2ab50*/  LDL R19, [R1+0x10] ;  /* 0x0000100001137983 */ /* 0x004ea80000100800 */
[----:B------:R-:W3:Y:S04]  /*2ab60*/  LDL R2, [R1+0x30] ;  /* 0x0000300001027983 */ /* 0x000ee80000100800 */
[----:B------:R-:W4:Y:S01]  /*2ab70*/  LDL R11, [R1+0x2c] ;  /* 0x00002c00010b7983 */ /* 0x000f220000100800 */
[----:B------:R-:W-:Y:S01]  /*2ab80*/  MOV R8, 0x400 ;  /* 0x0000040000087802 */ /* 0x000fe20000000f00 */
[----:B------:R-:W0:Y:S01]  /*2ab90*/  S2R R10, SR_CgaCtaId ;  /* 0x00000000000a7919 */ /* 0x000e220000008800 */
[----:B------:R-:W1:Y:S01]  /*2aba0*/  S2R R9, SR_TID.X ;  /* 0x0000000000097919 */ /* 0x000e620000002100 */
[----:B------:R-:W-:Y:S05]  /*2abb0*/  WARPSYNC.ALL ;  /* 0x0000000000007948 */ /* 0x000fea0003800000 */
[----:B0-----:R-:W-:Y:S01]  /*2abc0*/  LEA R8, R10, R8, 0x18 ;  /* 0x000000080a087211 */ /* 0x001fe200078ec0ff */
[----:B------:R-:W-:Y:S01]  /*2abd0*/  IMAD.MOV.U32 R12, RZ, RZ, 0x40 ;  /* 0x00000040ff0c7424 */ /* 0x000fe200078e00ff */
[----:B-1----:R-:W-:-:S04]  /*2abe0*/  LOP3.LUT P0, RZ, R9, 0x4, RZ, 0xc0, !PT ;  /* 0x0000000409ff7812 */ /* 0x002fc8000780c0ff */
[----:B------:R-:W-:Y:S01]  /*2abf0*/  SEL R12, R12, 0xffffffc0, !P0 ;  /* 0xffffffc00c0c7807 */ /* 0x000fe20004000000 */
[----:B------:R-:W0:Y:S02]  /*2ac00*/  S2R R14, SR_TID.X ;  /* 0x00000000000e7919 */ /* 0x000e240000002100 */
[----:B0-----:R-:W-:Y:S01]  /*2ac10*/  LOP3.LUT P0, RZ, R14, 0x4, RZ, 0xc0, !PT ;  /* 0x000000040eff7812 */ /* 0x001fe2000780c0ff */
[----:B------:R-:W-:-:S05]  /*2ac20*/  IMAD.MOV.U32 R3, RZ, RZ, 0x20 ;  /* 0x00000020ff037424 */ /* 0x000fca00078e00ff */
[----:B------:R-:W-:Y:S01]  /*2ac30*/  SEL R3, R3, 0xffffffe0, !P0 ;  /* 0xffffffe003037807 */ /* 0x000fe20004000000 */
[----:B--2---:R-:W-:-:S05]  /*2ac40*/  IMAD R0, R19, 0x6000, RZ ;  /* 0x0000600013007824 */ /* 0x004fca00078e02ff */
[----:B---3--:R-:W-:-:S05]  /*2ac50*/  LOP3.LUT R2, R0, R2, RZ, 0xfc, !PT ;  /* 0x0000000200027212 */ /* 0x008fca00078efcff */
[----:B------:R-:W-:-:S05]  /*2ac60*/  IMAD.IADD R2, R8, 0x1, R2 ;  /* 0x0000000108027824 */ /* 0x000fca00078e0202 */
[----:B-----5:R-:W0:Y:S01]  /*2ac70*/  LDSM.16.MT88.4 R4, [R2+0xc400] ;  /* 0x00c400000204783b */ /* 0x020e220000004200 */
[----:B----4-:R-:W-:Y:S01]  /*2ac80*/  LOP3.LUT R0, R0, R11, RZ, 0xfc, !PT ;  /* 0x0000000b00007212 */ /* 0x010fe200078efcff */
[----:B------:R-:W-:-:S04]  /*2ac90*/  IMAD.IADD R17, R12, 0x1, R2 ;  /* 0x000000010c117824 */ /* 0x000fc800078e0202 */
        /* <DEDUP_REMOVED lines=81> */
.L_x_1497:
[----:B-1----:R-:W2:Y:S01]  /*2b1b0*/  LDL.LU R3, [R1+0x18] ;  /* 0x0000180001037983 */ /* 0x002ea20000300800 */
        /* <DEDUP_REMOVED lines=12> */
.L_x_1452:
[----:B------:R-:W-:Y:S05]  /*2b280*/  BSYNC B6 ;  /* 0x0000000000067941 */ /* 0x000fea0003800000 */
.L_x_1450:
[----:B------:R-:W-:-:S13]  /*2b290*/  LOP3.LUT P0, RZ, R16, 0x2, RZ, 0xc0, !PT ;  /* 0x0000000210ff7812 */ /* 0x000fda000780c0ff */
[----:B------:R-:W-:Y:S05]  /*2b2a0*/  @!P0 BRA `(.L_x_1498) ;  /* 0x0000000000288947 */ /* 0x000fea0003800000 */
[----:B------:R-:W-:Y:S05]  /*2b2b0*/  WARPSYNC.ALL ;  /* 0x0000000000007948 */ /* 0x000fea0003800000 */
[----:B------:R-:W2:Y:S08]  /*2b2c0*/  S2UR UR5, SR_CgaCtaId ;  /* 0x00000000000579c3 */ /* 0x000eb00000008800 */
[----:B------:R-:W-:Y:S06]  /*2b2d0*/  BAR.SYNC.DEFER_BLOCKING 0x5, 0x180 ;  /* 0x0146000000007b1d */ /* 0x000fec0000010000 */
[----:B------:R-:W-:-:S02]  /*2b2e0*/  UMOV UR4, 0x400 ;  /* 0x0000040000047882 */ /* 0x000fc40000000000 */
[----:B--2---:R-:W-:-:S09]  /*2b2f0*/  ULEA UR4, UR5, UR4, 0x18 ;  /* 0x0000000405047291 */ /* 0x004fd2000f8ec03f */
[----:B0-----:R-:W0:Y:S04]  /*2b300*/  LDS.128 R4, [UR4+0x288d0] ;  /* 0x0288d004ff047984 */ /* 0x001e280008000c00 */
[----:B0-----:R2:W-:Y:S04]  /*2b310*/  STL.64 [R1], R4 ;  /* 0x0000000401007387 */ /* 0x0015e80000100a00 */
[----:B------:R2:W-:Y:S01]  /*2b320*/  STL.64 [R1+0x8], R6 ;  /* 0x0000080601007387 */ /* 0x0005e20000100a00 */
[----:B------:R-:W-:Y:S06]  /*2b330*/  BAR.ARV 0x4, 0x180 ;  /* 0x0106000000007b1d */ /* 0x000fec0000002000 */
[----:B------:R-:W-:Y:S05]  /*2b340*/  BRA `(.L_x_1499) ;  /* 0x0000000c00187947 */ /* 0x000fea0003800000 */
.L_x_1498:
[----:B01----:R-:W0:Y:S01]  /*2b350*/  S2R R0, SR_TID.X ;  /* 0x0000000000007919 */ /* 0x003e220000002100 */
        /* <DEDUP_REMOVED lines=16> */
[C---:B------:R-:W-:Y:S01]  /*2b460*/  ISETP.GE.U32.AND P5, PT, R6.reuse, 0x10, PT ;  /* 0x000000100600780c */ /* 0x040fe20003fa6070 */
[----:B0-----:R-:W-:Y:S02]  /*2b470*/  IMAD.MOV.U32 R2, RZ, RZ, RZ ;  /* 0x000000ffff027224 */ /* 0x001fe400078e00ff */
[----:B---3--:R-:W-:Y:S01]  /*2b480*/  @!P1 IMAD.MOV.U32 R2, RZ, RZ, R3 ;  /* 0x000000ffff029224 */ /* 0x008fe200078e0003 */
[----:B------:R-:W-:-:S04]  /*2b490*/  ISETP.NE.AND P1, PT, R6, RZ, PT ;  /* 0x000000ff0600720c */ /* 0x000fc80003f25270 */
[----:B------:R-:W0:Y:S02]  /*2b4a0*/  SHFL.UP PT, R14, R2, 0x1, RZ ;  /* 0x04200000020e7989 */ /* 0x000e2400000e00ff */
[----:B0-----:R-:W-:-:S05]  /*2b4b0*/  SEL R5, R14, RZ, P1 ;  /* 0x000000ff0e057207 */ /* 0x001fca0000800000 */
[----:B------:R-:W-:Y:S02]  /*2b4c0*/  IMAD.IADD R3, R2, 0x1, R5 ;  /* 0x0000000102037824 */ /* 0x000fe400078e0205 */
[----:B------:R-:W-:Y:S04]  /*2b4d0*/  SHFL.IDX PT, R5, R4, 0x1, 0x1f ;  /* 0x00201f0004057f89 */ /* 0x000fe800000e0000 */
        /* <DEDUP_REMOVED lines=13> */
.L_x_1650:
[----:B------:R-:W-:Y:S02]  /*2b5b0*/  ULDC UR4, c[0x0][0xc10] ;  /* 0x0003040000047ab9 */ /* 0x000fe40000000800 */
[----:B------:R-:W-:-:S04]  /*2b5c0*/  IMAD.U32 R4, RZ, RZ, UR4 ;  /* 0x00000004ff047e24 */ /* 0x000fc8000f8e00ff */
[----:B-1----:R-:W-:-:S04]  /*2b5d0*/  IMAD R8, R14, R4, RZ ;  /* 0x000000040e087224 */ /* 0x002fc800078e02ff */
[----:B------:R-:W-:-:S05]  /*2b5e0*/  IMAD.IADD R5, R5, 0x1, R8 ;  /* 0x0000000105057824 */ /* 0x000fca00078e0208 */
[----:B------:R-:W-:-:S13]  /*2b5f0*/  ISETP.GT.AND P6, PT, R5, R0, PT ;  /* 0x000000000500720c */ /* 0x000fda0003fc4270 */
[----:B------:R-:W-:Y:S05]  /*2b600*/  @P6 BRA `(.L_x_1501) ;  /* 0x0000000000a46947 */ /* 0x000fea0003800000 */
.L_x_1506:
[----:B------:R-:W2:Y:S01]  /*2b610*/  LDL.LU R2, [R1+0xc] ;  /* 0x00000c0001027983 */ /* 0x000ea20000300800 */
[----:B0-----:R-:W0:Y:S01]  /*2b620*/  LDC R3, c[0x0][0xc14] ;  /* 0x00030500ff037b82 */ /* 0x001e220000000800 */
[----:B--2---:R-:W-:-:S05]  /*2b630*/  VIADD R2, R2, 0x1f ;  /* 0x0000001f02027836 */ /* 0x004fca0000000000 */
        /* <DEDUP_REMOVED lines=13> */
.L_x_1504:
[----:B------:R-:W-:Y:S05]  /*2b710*/  BSYNC B0 ;  /* 0x0000000000007941 */ /* 0x000fea0003800000 */
.L_x_1503:
[----:B------:R-:W-:-:S03]  /*2b720*/  UMOV UR4, 0xffffffff ;  /* 0xffffffff00047882 */ /* 0x000fc60000000000 */
[----:B------:R-:W-:Y:S05]  /*2b730*/  BRA.DIV UR4, `(.L_x_1505) ;  /* 0x0000003604f07947 */ /* 0x000fea000b800000 */
[----:B-----5:R-:W0:Y:S02]  /*2b740*/  SHFL.UP PT, R14, R2, 0x1, RZ ;  /* 0x04200000020e7989 */ /* 0x020e2400000e00ff */
        /* <DEDUP_REMOVED lines=15> */
.L_x_1658:
[----:B------:R-:W-:Y:S02]  /*2b840*/  ULDC UR4, c[0x0][0xc10] ;  /* 0x0003040000047ab9 */ /* 0x000fe40000000800 */
[----:B------:R-:W-:-:S04]  /*2b850*/  IMAD.U32 R4, RZ, RZ, UR4 ;  /* 0x00000004ff047e24 */ /* 0x000fc8000f8e00ff */
[----:B-1----:R-:W-:-:S04]  /*2b860*/  IMAD R8, R14, R4, RZ ;  /* 0x000000040e087224 */ /* 0x002fc800078e02ff */
[----:B------:R-:W-:-:S05]  /*2b870*/  IMAD.IADD R5, R8, 0x1, R5 ;  /* 0x0000000108057824 */ /* 0x000fca00078e0205 */
[----:B------:R-:W-:-:S13]  /*2b880*/  ISETP.GT.AND P6, PT, R5, R0, PT ;  /* 0x000000000500720c */ /* 0x000fda0003fc4270 */
[----:B------:R-:W-:Y:S05]  /*2b890*/  @!P6 BRA `(.L_x_1506) ;  /* 0xfffffffc005ce947 */ /* 0x000fea000383ffff */
.L_x_1501:
        /* <DEDUP_REMOVED lines=8> */
.L_x_1662:
[----:B------:R-:W-:Y:S01]  /*2b920*/  ISETP.NE.AND P0, PT, R6, RZ, PT ;  /* 0x000000ff0600720c */ /* 0x000fe20003f05270 */
[----:B-1----:R-:W-:-:S12]  /*2b930*/  IMAD.MOV.U32 R2, RZ, RZ, RZ ;  /* 0x000000ffff027224 */ /* 0x002fd800078e00ff */
[----:B------:R-:W-:Y:S05]  /*2b940*/  @!P0 BRA `(.L_x_1508) ;  /* 0x0000000000108947 */ /* 0x000fea0003800000 */
[----:B------:R-:W-:Y:S01]  /*2b950*/  UMOV UR4, 0xffffffff ;  /* 0xffffffff00047882 */ /* 0x000fe20000000000 */
[----:B------:R-:W-:Y:S02]  /*2b960*/  VIADD R12, R5, 0xffffffff ;  /* 0xffffffff050c7836 */ /* 0x000fe40000000000 */
[----:B------:R-:W-:Y:S05]  /*2b970*/  BRA.DIV UR4, `(.L_x_1509) ;  /* 0x0000003a04687947 */ /* 0x000fea000b800000 */
[----:B------:R1:W3:Y:S02]  /*2b980*/  SHFL.IDX PT, R2, R3, R12, 0x1f ;  /* 0x00001f0c03027589 */ /* 0x0002e400000e0000 */
.L_x_1508:
[----:B01----:R-:W4:Y:S01]  /*2b990*/  LDL.LU R3, [R1+0xc] ;  /* 0x00000c0001037983 */ /* 0x003f220000300800 */
[----:B------:R-:W0:Y:S01]  /*2b9a0*/  LDC.64 R10, c[0x0][0xc68] ;  /* 0x00031a00ff0a7b82 */ /* 0x000e220000000a00 */
[----:B----4-:R-:W-:-:S04]  /*2b9b0*/  IMAD.IADD R3, R5, 0x1, R3 ;  /* 0x0000000105037824 */ /* 0x010fc800078e0203 */
[----:B0-----:R-:W-:Y:S01]  /*2b9c0*/  IMAD.WIDE R10, R3, 0x4, R10 ;  /* 0x00000004030a7825 */ /* 0x001fe200078e020a */
[----:B------:R0:W-:Y:S04]  /*2b9d0*/  STL [R1+0xc], R3 ;  /* 0x00000c0301007387 */ /* 0x0001e80000100800 */
[----:B------:R-:W2:Y:S01]  /*2b9e0*/  LDG.E R6, desc[UR38][R10.64] ;  /* 0x000000260a067981 */ /* 0x000ea2000c1e1900 */
[----:B---3--:R-:W-:-:S04]  /*2b9f0*/  IMAD R12, R2, R4, R8 ;  /* 0x00000004020c7224 */ /* 0x008fc800078e0208 */
[----:B------:R-:W-:Y:S01]  /*2ba00*/  IMAD.IADD R0, R0, 0x1, -R12 ;  /* 0x0000000100007824 */ /* 0x000fe200078e0a0c */
[----:B------:R3:W-:Y:S01]  /*2ba10*/  STL [R1], R12 ;  /* 0x0000000c01007387 */ /* 0x0007e20000100800 */
[----:B--2---:R-:W-:-:S05]  /*2ba20*/  IMAD R5, R7, R6, RZ ;  /* 0x0000000607057224 */ /* 0x004fca00078e02ff */
[----:B------:R-:W-:-:S04]  /*2ba30*/  IABS R9, R5 ;  /* 0x0000000500097213 */ /* 0x000fc80000000000 */
[----:B0-----:R-:W0:Y:S08]  /*2ba40*/  I2F.RP R3, R9 ;  /* 0x0000000900037306 */ /* 0x001e300000209400 */
[----:B0-----:R-:W0:Y:S02]  /*2ba50*/  MUFU.RCP R3, R3 ;  /* 0x0000000300037308 */ /* 0x001e240000001000 */
[----:B0-----:R-:W-:-:S06]  /*2ba60*/  VIADD R3, R3, 0xffffffe ;  /* 0x0ffffffe03037836 */ /* 0x001fcc0000000000 */
[----:B------:R-:W0:Y:S02]  /*2ba70*/  F2I.FTZ.U32.TRUNC.NTZ R3, R3 ;  /* 0x0000000300037305 */ /* 0x000e24000021f000 */
[----:B0-----:R-:W-:-:S04]  /*2ba80*/  IMAD.MOV R2, RZ, RZ, -R3 ;  /* 0x000000ffff027224 */ /* 0x001fc800078e0a03 */
        /* <DEDUP_REMOVED lines=15> */
[----:B------:R-:W-:-:S04]  /*2bb80*/  @P0 VIADD R8, R8, 0x1 ;  /* 0x0000000108080836 */ /* 0x000fc80000000000 */
[----:B------:R-:W-:-:S04]  /*2bb90*/  IMAD.MOV.U32 R2, RZ, RZ, R8 ;  /* 0x000000ffff027224 */ /* 0x000fc800078e0008 */
        /* <DEDUP_REMOVED lines=8> */
[----:B------:R-:W0:Y:S08]  /*2bc20*/  I2F.RP R3, R6 ;  /* 0x0000000600037306 */ /* 0x000e300000209400 */
        /* <DEDUP_REMOVED lines=30> */
.L_x_1502:
[----:B------:R-:W-:Y:S01]  /*2be10*/  UMOV UR4, URZ ;  /* 0x0000003f00047c82 */ /* 0x000fe20008000000 */
[----:B------:R-:W-:Y:S01]  /*2be20*/  ULDC UR6, c[0x0][0xc14] ;  /* 0x0003050000067ab9 */ /* 0x000fe20000000800 */
[----:B------:R-:W-:Y:S01]  /*2be30*/  UMOV UR5, URZ ;  /* 0x0000003f00057c82 */ /* 0x000fe20008000000 */
[----:B------:R0:W-:Y:S01]  /*2be40*/  STL [R1], R0 ;  /* 0x0000000001007387 */ /* 0x0001e20000100800 */
[----:B------:R-:W-:Y:S02]  /*2be50*/  IMAD.U32 R3, RZ, RZ, UR4 ;  /* 0x00000004ff037e24 */ /* 0x000fe4000f8e00ff */
[----:B------:R-:W-:-:S03]  /*2be60*/  IMAD.U32 R2, RZ, RZ, UR5 ;  /* 0x00000005ff027e24 */ /* 0x000fc6000f8e00ff */
[----:B------:R1:W-:Y:S01]  /*2be70*/  STL [R1+0x4], R3 ;  /* 0x0000040301007387 */ /* 0x0003e20000100800 */
[----:B0-----:R-:W-:-:S05]  /*2be80*/  IMAD.U32 R0, RZ, RZ, UR6 ;  /* 0x00000006ff007e24 */ /* 0x001fca000f8e00ff */
[----:B------:R1:W-:Y:S04]  /*2be90*/  STL [R1+0xc], R0 ;  /* 0x00000c0001007387 */ /* 0x0003e80000100800 */
[----:B------:R1:W-:Y:S02]  /*2bea0*/  STL [R1+0x8], R2 ;  /* 0x0000080201007387 */ /* 0x0003e40000100800 */
.L_x_1510:
[----:B-1-3--:R-:W2:Y:S04]  /*2beb0*/  LDL R3, [R1+0x8] ;  /* 0x0000080001037983 */ /* 0x00aea80000100800 */
[----:B------:R-:W3:Y:S04]  /*2bec0*/  LDL R2, [R1+0xc] ;  /* 0x00000c0001027983 */ /* 0x000ee80000100800 */
        /* <DEDUP_REMOVED lines=12> */
[----:B----4-:R0:W-:Y:S01]  /*2bf90*/  @!P0 STS.128 [R0+0x288d0], R4 ;  /* 0x0288d00400008388 */ /* 0x0101e20000000c00 */
[----:B------:R-:W-:Y:S06]  /*2bfa0*/  BAR.ARV 0x5, 0x180 ;  /* 0x0146000000007b1d */ /* 0x000fec0000002000 */
.L_x_1499:
[----:B01----:R-:W3:Y:S01]  /*2bfb0*/  LDL R0, [R1+0xc] ;  /* 0x00000c0001007983 */ /* 0x003ee20000100800 */
[----:B------:R-:W-:Y:S02]  /*2bfc0*/  ULDC UR4, c[0x0][0xc14] ;  /* 0x0003050000047ab9 */ /* 0x000fe40000000800 */
[----:B---3--:R-:W-:-:S13]  /*2bfd0*/  ISETP.GE.AND P0, PT, R0, UR4, PT ;  /* 0x0000000400007c0c */ /* 0x008fda000bf06270 */
[----:B------:R-:W-:Y:S05]  /*2bfe0*/  @!P0 BRA `(.L_x_1511) ;  /* 0xffffffac00048947 */ /* 0x000fea000383ffff */
[----:B------:R-:W-:Y:S05]  /*2bff0*/  BSYNC B7 ;  /* 0x0000000000077941 */ /* 0x000fea0003800000 */
.L_x_1398:
[----:B-1----:R-:W3:Y:S01]  /*2c000*/  LDL.LU R0, [R1+0x34] ;  /* 0x0000340001007983 */ /* 0x002ee20000300800 */
[----:B------:R-:W-:Y:S01]  /*2c010*/  BSSY B0, `(.L_x_1512) ;  /* 0x000000b000007945 */ /* 0x000fe20003800000 */
[----:B--2---:R-:W1:Y:S01]  /*2c020*/  S2R R5, SR_CgaCtaId ;  /* 0x0000000000057919 */ /* 0x004e620000008800 */
[----:B---3--:R-:W-:-:S05]  /*2c030*/  VIADD R0, R0, 0x1 ;  /* 0x0000000100007836 */ /* 0x008fca0000000000 */
[----:B0-----:R-:W-:-:S04]  /*2c040*/  LEA.HI R2, R0, R0, RZ, 0x1 ;  /* 0x0000000000027211 */ /* 0x001fc800078f08ff */
[----:B------:R-:W-:-:S05]  /*2c050*/  LOP3.LUT R3, R2, 0xfffffffe, RZ, 0xc0, !PT ;  /* 0xfffffffe02037812 */ /* 0x000fca00078ec0ff */
[----:B------:R-:W-:Y:S01]  /*2c060*/  IMAD.IADD R3, R0, 0x1, -R3 ;  /* 0x0000000100037824 */ /* 0x000fe200078e0a03 */
[----:B------:R-:W-:-:S04]  /*2c070*/  MOV R0, 0x400 ;  /* 0x0000040000007802 */ /* 0x000fc80000000f00 */
[----:B-1----:R-:W-:Y:S02]  /*2c080*/  LEA R0, R5, R0, 0x18 ;  /* 0x0000000005007211 */ /* 0x002fe400078ec0ff */
[----:B------:R-:W-:-:S04]  /*2c090*/  SHF.L.U32 R3, R3, 0x1f, RZ ;  /* 0x0000001f03037819 */ /* 0x000fc800000006ff */
[----:B------:R-:W0:Y:S02]  /*2c0a0*/  SYNCS.PHASECHK.TRANS64.TRYWAIT P0, [R0+URZ+0x28820], R3 ;  /* 0x02882003000075a7 */ /* 0x000e24000800017f */
[----:B0-----:R-:W-:Y:S05]  /*2c0b0*/  @!P0 BRA `(.L_x_1513) ;  /* 0x0000003000c08947 */ /* 0x001fea0003800000 */
.L_x_1665:
[----:B------:R-:W-:Y:S05]  /*2c0c0*/  BSYNC B0 ;  /* 0x0000000000007941 */ /* 0x000fea0003800000 */
.L_x_1512:
[----:B------:R-:W-:-:S03]  /*2c0d0*/  UMOV UR4, 0xffffffff ;  /* 0xffffffff00047882 */ /* 0x000fc60000000000 */
[----:B------:R-:W-:Y:S05]  /*2c0e0*/  BRA.DIV UR4, `(.L_x_1514) ;  /* 0x0000003204c87947 */ /* 0x000fea000b800000 */
[----:B------:R-:W1:Y:S02]  /*2c0f0*/  S2R R2, SR_TID.X ;  /* 0x0000000000027919 */ /* 0x000e640000002100 */
[----:B-1----:R-:W-:-:S04]  /*2c100*/  SHF.R.U32.HI R2, RZ, 0x5, R2 ;  /* 0x00000005ff027819 */ /* 0x002fc80000011602 */
[----:B------:R-:W-:-:S05]  /*2c110*/  LOP3.LUT R2, R2, 0x3, RZ, 0xc0, !PT ;  /* 0x0000000302027812 */ /* 0x000fca00078ec0ff */
[----:B------:R1:W2:Y:S02]  /*2c120*/  SHFL.IDX PT, R14, R2, RZ, 0x1f ;  /* 0x00001fff020e7589 */ /* 0x0002a400000e0000 */
.L_x_1668:
[----:B--2---:R-:W-:-:S13]  /*2c130*/  ISETP.NE.AND P0, PT, R14, RZ, PT ;  /* 0x000000ff0e00720c */ /* 0x004fda0003f05270 */
[----:B------:R-:W-:Y:S05]  /*2c140*/  @P0 BRA `(.L_x_1153) ;  /* 0x0000000000b00947 */ /* 0x000fea0003800000 */
[----:B------:R-:W-:-:S03]  /*2c150*/  UMOV UR4, 0xffffffff ;  /* 0xffffffff00047882 */ /* 0x000fc60000000000 */
[----:B------:R-:W-:Y:S05]  /*2c160*/  BRA.DIV UR4, `(.L_x_1515) ;  /* 0x0000003204dc7947 */ /* 0x000fea000b800000 */
[----:B------:R-:W-:-:S13]  /*2c170*/  ELECT P6, URZ, PT ;  /* 0x00000000003f782f */ /* 0x000fda00038c0000 */
.L_x_1671:
[----:B------:R-:W-:Y:S05]  /*2c180*/  @!P6 BRA `(.L_x_1153) ;  /* 0x0000000000a0e947 */ /* 0x000fea0003800000 */
[----:B------:R-:W-:-:S06]  /*2c190*/  ULOP3.LUT UR4, UR36, 0x2, URZ, 0xfc, !UPT ;  /* 0x0000000224047892 */ /* 0x000fcc000f8efc3f */
[----:B-1----:R-:W-:-:S05]  /*2c1a0*/  IMAD.U32 R2, RZ, RZ, UR4 ;  /* 0x00000004ff027e24 */ /* 0x002fca000f8e00ff */
[----:B------:R-:W-:-:S13]  /*2c1b0*/  ISETP.NE.AND P0, PT, R2, 0x3, PT ;  /* 0x000000030200780c */ /* 0x000fda0003f05270 */
[----:B------:R-:W-:Y:S05]  /*2c1c0*/  @!P0 BRA `(.L_x_1516) ;  /* 0x0000000000048947 */ /* 0x000fea0003800000 */
[----:B------:R-:W-:Y:S01]  /*2c1d0*/  BPT.TRAP 0x1 ;  /* 0x000000040000795c */ /* 0x000fe20000300000 */
.L_x_1516:
        /* <DEDUP_REMOVED lines=14> */
.L_x_1672:
[----:B------:R-:W1:Y:S02]  /*2c2c0*/  SYNCS.PHASECHK.TRANS64.TRYWAIT P1, [R7+URZ], R2 ;  /* 0x00000002070075a7 */ /* 0x000e64000802017f */
[----:B-1----:R-:W-:Y:S05]  /*2c2d0*/  @!P1 BRA `(.L_x_1518) ;  /* 0x0000003000b49947 */ /* 0x002fea0003800000 */
.L_x_1673:
[----:B------:R-:W-:Y:S05]  /*2c2e0*/  @!P0 BRA `(.L_x_1519) ;  /* 0x0000000000048947 */ /* 0x000fea0003800000 */
[----:B------:R-:W-:Y:S01]  /*2c2f0*/  BPT.TRAP 0x1 ;  /* 0x000000040000795c */ /* 0x000fe20000300000 */
.L_x_1519:
[----:B------:R-:W2:Y:S02]  /*2c300*/  LDL.LU R4, [R1+0x10] ;  /* 0x0000100001047983 */ /* 0x000ea40000300800 */
[----:B--2---:R-:W-:-:S04]  /*2c310*/  IMAD R4, R4, 0x8, R0 ;  /* 0x0000000804047824 */ /* 0x004fc800078e0200 */
[----:B------:R-:W2:Y:S02]  /*2c320*/  SYNCS.PHASECHK.TRANS64.TRYWAIT P1, [R4+URZ+0x28860], R5 ;  /* 0x02886005040075a7 */ /* 0x000ea4000802017f */
[----:B--2---:R-:W-:Y:S05]  /*2c330*/  @!P1 BRA `(.L_x_1520) ;  /* 0x0000003000b09947 */ /* 0x004fea0003800000 */
.L_x_1674:
[----:B------:R-:W-:Y:S05]  /*2c340*/  @!P0 BRA `(.L_x_1521) ;  /* 0x0000000000048947 */ /* 0x000fea0003800000 */
[----:B------:R-:W-:Y:S01]  /*2c350*/  BPT.TRAP 0x1 ;  /* 0x000000040000795c */ /* 0x000fe20000300000 */
.L_x_1521:
[----:B------:R-:W-:-:S04]  /*2c360*/  IMAD R3, R3, 0x8, R0 ;  /* 0x0000000803037824 */ /* 0x000fc800078e0200 */
[----:B------:R-:W3:Y:S02]  /*2c370*/  SYNCS.PHASECHK.TRANS64.TRYWAIT P1, [R3+URZ+0x28860], R2 ;  /* 0x02886002030075a7 */ /* 0x000ee4000802017f */
[----:B---3--:R-:W-:Y:S05]  /*2c380*/  @!P1 BRA `(.L_x_1522) ;  /* 0x0000003000b09947 */ /* 0x008fea0003800000 */
.L_x_1675:
[----:B------:R-:W-:Y:S05]  /*2c390*/  @!P0 BRA `(.L_x_1523) ;  /* 0x0000000000048947 */ /* 0x000fea0003800000 */
[----:B------:R-:W-:Y:S01]  /*2c3a0*/  BPT.TRAP 0x1 ;  /* 0x000000040000795c */ /* 0x000fe20000300000 */
.L_x_1523:
[----:B------:R-:W4:Y:S02]  /*2c3b0*/  SYNCS.PHASECHK.TRANS64.TRYWAIT P0, [R4+URZ+0x28880], R5 ;  /* 0x02888005040075a7 */ /* 0x000f24000800017f */
[----:B----4-:R-:W-:Y:S05]  /*2c3c0*/  @!P0 BRA `(.L_x_1524) ;  /* 0x0000003000b48947 */ /* 0x010fea0003800000 */
.L_x_1525:
[----:B------:R0:W0:Y:S02]  /*2c3d0*/  SYNCS.PHASECHK.TRANS64.TRYWAIT P0, [R3+URZ+0x28880], R2 ;  /* 0x02888002030075a7 */ /* 0x000024000800017f */
[----:B0-----:R-:W-:Y:S05]  /*2c3e0*/  @!P0 NANOSLEEP.SYNCS 0x989680 ;  /* 0x009896800000895d */ /* 0x001fea0003900000 */
[----:B------:R-:W0:Y:S02]  /*2c3f0*/  @!P0 SYNCS.PHASECHK.TRANS64 P0, [R3+URZ+0x28880], R2 ;  /* 0x02888002030085a7 */ /* 0x000e24000800007f */
[----:B0-----:R-:W-:Y:S05]  /*2c400*/  @!P0 BRA `(.L_x_1525) ;  /* 0xfffffffc00f08947 */ /* 0x001fea000383ffff */
.L_x_1153:
[----:B------:R-:W-:Y:S05]  /*2c410*/  BSYNC B8 ;  /* 0x0000000000087941 */ /* 0x000fea0003800000 */
.L_x_1150:
[----:B------:R-:W-:Y:S05]  /*2c420*/  EXIT ;  /* 0x000000000000794d */ /* 0x000fea0003800000 */
.L_x_1181:
[----:B0-----:R0:W2:Y:S02]  /*2c430*/  SYNCS.PHASECHK.TRANS64.TRYWAIT P6, [R112+URZ+0x28890], R133 ;  /* 0x02889085700075a7 */ /* 0x0010a400080c017f */
[----:B--2---:R-:W-:Y:S05]  /*2c440*/  @!P6 NANOSLEEP.SYNCS 0x989680 ;  /* 0x009896800000e95d */ /* 0x004fea0003900000 */
[----:B------:R-:W2:Y:S02]  /*2c450*/  @!P6 SYNCS.PHASECHK.TRANS64 P6, [R112+URZ+0x28890], R133 ;  /* 0x028890857000e5a7 */ /* 0x000ea400080c007f */
[----:B--2---:R-:W-:Y:S05]  /*2c460*/  @!P6 BRA `(.L_x_1181) ;  /* 0xfffffffc00f0e947 */ /* 0x004fea000383ffff */
[----:B------:R-:W-:Y:S05]  /*2c470*/  BRA `(.L_x_1526) ;  /* 0xfffffd6400fc7947 */ /* 0x000fea000383ffff */
.L_x_1207:
[----:B0-----:R0:W1:Y:S02]  /*2c480*/  SYNCS.PHASECHK.TRANS64.TRYWAIT P3, [R112+URZ+0x28890], R133 ;  /* 0x02889085700075a7 */ /* 0x001064000806017f */
[----:B-1----:R-:W-:Y:S05]  /*2c490*/  @!P3 NANOSLEEP.SYNCS 0x989680 ;  /* 0x009896800000b95d */ /* 0x002fea0003900000 */
[----:B------:R-:W1:Y:S02]  /*2c4a0*/  @!P3 SYNCS.PHASECHK.TRANS64 P3, [R112+URZ+0x28890], R133 ;  /* 0x028890857000b5a7 */ /* 0x000e64000806007f */
[----:B-1----:R-:W-:Y:S05]  /*2c4b0*/  @!P3 BRA `(.L_x_1207) ;  /* 0xfffffffc00f0b947 */ /* 0x002fea000383ffff */
[----:B------:R-:W-:Y:S05]  /*2c4c0*/  BRA `(.L_x_1527) ;  /* 0xfffffd9800707947 */ /* 0x000fea000383ffff */
.L_x_1220:
[----:B0-----:R0:W1:Y:S02]  /*2c4d0*/  SYNCS.PHASECHK.TRANS64.TRYWAIT P2, [R112+URZ+0x28890], R133 ;  /* 0x02889085700075a7 */ /* 0x001064000804017f */
[----:B-1----:R-:W-:Y:S05]  /*2c4e0*/  @!P2 NANOSLEEP.SYNCS 0x989680 ;  /* 0x009896800000a95d */ /* 0x002fea0003900000 */
[----:B------:R-:W1:Y:S02]  /*2c4f0*/  @!P2 SYNCS.PHASECHK.TRANS64 P2, [R112+URZ+0x28890], R133 ;  /* 0x028890857000a5a7 */ /* 0x000e64000804007f */
[----:B-1----:R-:W-:Y:S05]  /*2c500*/  @!P2 BRA `(.L_x_1220) ;  /* 0xfffffffc00f0a947 */ /* 0x002fea000383ffff */
[----:B------:R-:W-:Y:S05]  /*2c510*/  BRA `(.L_x_1528) ;  /* 0xfffffdc800107947 */ /* 0x000fea000383ffff */
.L_x_1228:
[----:B--2---:R2:W3:Y:S02]  /*2c520*/  SYNCS.PHASECHK.TRANS64.TRYWAIT P3, [R112+URZ+0x288b0], R133 ;  /* 0x0288b085700075a7 */ /* 0x0044e4000806017f */
[----:B---3--:R-:W-:Y:S05]  /*2c530*/  @!P3 NANOSLEEP.SYNCS 0x989680 ;  /* 0x009896800000b95d */ /* 0x008fea0003900000 */
[----:B------:R-:W3:Y:S02]  /*2c540*/  @!P3 SYNCS.PHASECHK.TRANS64 P3, [R112+URZ+0x288b0], R133 ;  /* 0x0288b0857000b5a7 */ /* 0x000ee4000806007f */
[----:B---3--:R-:W-:Y:S05]  /*2c550*/  @!P3 BRA `(.L_x_1228) ;  /* 0xfffffffc00f0b947 */ /* 0x008fea000383ffff */
[----:B------:R-:W-:Y:S05]  /*2c560*/  BRA `(.L_x_1529) ;  /* 0xfffffdcc00687947 */ /* 0x000fea000383ffff */
.L_x_1246:
[----:B------:R-:W-:Y:S01]  /*2c570*/  BSSY B0, `(.L_x_1530) ;  /* 0x0000008000007945 */ /* 0x000fe20003800000 */
[----:B------:R-:W-:Y:S02]  /*2c580*/  IMAD.MOV.U32 R13, RZ, RZ, R24 ;  /* 0x000000ffff0d7224 */ /* 0x000fe400078e0018 */
[----:B------:R-:W-:Y:S02]  /*2c590*/  IMAD.MOV.U32 R12, RZ, RZ, RZ ;  /* 0x000000ffff0c7224 */ /* 0x000fe400078e00ff */
[----:B------:R-:W-:Y:S02]  /*2c5a0*/  IMAD.MOV.U32 R11, RZ, RZ, 0x1f ;  /* 0x0000001fff0b7424 */ /* 0x000fe400078e00ff */
[----:B------:R-:W-:-:S07]  /*2c5b0*/  IMAD.MOV.U32 R15, RZ, RZ, -0x1 ;  /* 0xffffffffff0f7424 */ /* 0x000fce00078e00ff */
[----:B-----5:R-:W-:Y:S05]  /*2c5c0*/  WARPSYNC.COLLECTIVE R15, `(.L_x_1531) ;  /* 0x000000000f087348 */ /* 0x020fea0003c00000 */
[----:B------:R0:W1:Y:S02]  /*2c5d0*/  SHFL.IDX P6, R14, R13, R12, R11 ;  /* 0x0000000c0d0e7389 */ /* 0x00006400000c000b */
[----:B01---5:R-:W-:Y:S01]  /*2c5e0*/  ENDCOLLECTIVE ;  /* 0x000000000000791b */ /* 0x023fe20003800000 */
.L_x_1531:
[----:B------:R-:W-:Y:S05]  /*2c5f0*/  BSYNC B0 ;  /* 0x0000000000007941 */ /* 0x000fea0003800000 */
.L_x_1530:
[----:B------:R-:W-:Y:S01]  /*2c600*/  IMAD.MOV.U32 R216, RZ, RZ, R14 ;  /* 0x000000ffffd87224 */ /* 0x000fe200078e000e */
[----:B------:R-:W-:Y:S06]  /*2c610*/  BRA `(.L_x_1532) ;  /* 0xfffffdd800807947 */ /* 0x000fec000383ffff */
.L_x_1262:
[----:B------:R-:W-:Y:S01]  /*2c620*/  BSSY B1, `(.L_x_1533) ;  /* 0x0000008000017945 */ /* 0x000fe20003800000 */
[----:B------:R-:W-:Y:S02]  /*2c630*/  IMAD.MOV.U32 R13, RZ, RZ, R5 ;  /* 0x000000ffff0d7224 */ /* 0x000fe400078e0005 */
[----:B------:R-:W-:Y:S02]  /*2c640*/  IMAD.MOV.U32 R12, RZ, RZ, RZ ;  /* 0x000000ffff0c7224 */ /* 0x000fe400078e00ff */
[----:B------:R-:W-:Y:S02]  /*2c650*/  IMAD.MOV.U32 R11, RZ, RZ, 0x1c1f ;  /* 0x00001c1fff0b7424 */ /* 0x000fe400078e00ff */
[----:B-12---:R-:W-:-:S07]  /*2c660*/  IMAD.MOV.U32 R15, RZ, RZ, -0x1 ;  /* 0xffffffffff0f7424 */ /* 0x006fce00078e00ff */
[----:B0----5:R-:W-:Y:S05]  /*2c670*/  WARPSYNC.COLLECTIVE R15, `(.L_x_1534) ;  /* 0x000000000f087348 */ /* 0x021fea0003c00000 */
[----:B------:R1:W2:Y:S02]  /*2c680*/  SHFL.IDX P6, R14, R13, R12, R11 ;  /* 0x0000000c0d0e7389 */ /* 0x0002a400000c000b */
[----:B012--5:R-:W-:Y:S01]  /*2c690*/  ENDCOLLECTIVE ;  /* 0x000000000000791b */ /* 0x027fe20003800000 */
.L_x_1534:
[----:B------:R-:W-:Y:S05]  /*2c6a0*/  BSYNC B1 ;  /* 0x0000000000017941 */ /* 0x000fea0003800000 */
.L_x_1533:
[----:B------:R-:W-:Y:S05]  /*2c6b0*/  BRA `(.L_x_1535) ;  /* 0xfffffde800407947 */ /* 0x000fea000383ffff */
.L_x_1263:
        /* <DEDUP_REMOVED lines=8> */
.L_x_1537:
[----:B------:R-:W-:Y:S05]  /*2c740*/  BSYNC B1 ;  /* 0x0000000000017941 */ /* 0x000fea0003800000 */
.L_x_1536:
[----:B------:R-:W-:Y:S05]  /*2c750*/  BRA `(.L_x_1538) ;  /* 0xfffffde800207947 */ /* 0x000fea000383ffff */
.L_x_1264:
        /* <DEDUP_REMOVED lines=8> */
.L_x_1540:
[----:B------:R-:W-:Y:S05]  /*2c7e0*/  BSYNC B1 ;  /* 0x0000000000017941 */ /* 0x000fea0003800000 */
.L_x_1539:
[----:B------:R-:W-:Y:S05]  /*2c7f0*/  BRA `(.L_x_1541) ;  /* 0xfffffde800007947 */ /* 0x000fea000383ffff */
.L_x_1265:
        /* <DEDUP_REMOVED lines=8> */
.L_x_1543:
[----:B------:R-:W-:Y:S05]  /*2c880*/  BSYNC B1 ;  /* 0x0000000000017941 */ /* 0x000fea0003800000 */
.L_x_1542:
[----:B------:R-:W-:Y:S05]  /*2c890*/  BRA `(.L_x_1544) ;  /* 0xfffffde400e07947 */ /* 0x000fea000383ffff */
.L_x_1266:
[----:B------:R-:W-:Y:S01]  /*2c8a0*/  BSSY B1, `(.L_x_1545) ;  /* 0x0000008000017945 */ /* 0x000fe20003800000 */
[----:B------:R-:W-:Y:S02]  /*2c8b0*/  IMAD.MOV.U32 R13, RZ, RZ, R5 ;  /* 0x000000ffff0d7224 */ /* 0x000fe400078e0005 */
[----:B------:R-:W-:Y:S02]  /*2c8c0*/  IMAD.MOV.U32 R12, RZ, RZ, 0x1 ;  /* 0x00000001ff0c7424 */ /* 0x000fe400078e00ff */
[----:B------:R-:W-:Y:S02]  /*2c8d0*/  IMAD.MOV.U32 R11, RZ, RZ, 0x1c1f ;  /* 0x00001c1fff0b7424 */ /* 0x000fe400078e00ff */
[----:B-12---:R-:W-:-:S07]  /*2c8e0*/  IMAD.MOV.U32 R15, RZ, RZ, -0x1 ;  /* 0xffffffffff0f7424 */ /* 0x006fce00078e00ff */
[----:B0----5:R-:W-:Y:S05]  /*2c8f0*/  WARPSYNC.COLLECTIVE R15, `(.L_x_1546) ;  /* 0x000000000f087348 */ /* 0x021fea0003c00000 */
[----:B------:R1:W2:Y:S02]  /*2c900*/  SHFL.IDX P6, R14, R13, R12, R11 ;  /* 0x0000000c0d0e7389 */ /* 0x0002a400000c000b */
[----:B012--5:R-:W-:Y:S01]  /*2c910*/  ENDCOLLECTIVE ;  /* 0x000000000000791b */ /* 0x027fe20003800000 */
.L_x_1546:
[----:B------:R-:W-:Y:S05]  /*2c920*/  BSYNC B1 ;  /* 0x0000000000017941 */ /* 0x000fea0003800000 */
.L_x_1545:
[----:B------:R-:W-:Y:S05]  /*2c930*/  BRA `(.L_x_1547) ;  /* 0xfffffde400c07947 */ /* 0x000fea000383ffff */
.L_x_1267:
        /* <DEDUP_REMOVED lines=8> */
.L_x_1549:
[----:B------:R-:W-:Y:S05]  /*2c9c0*/  BSYNC B1 ;  /* 0x0000000000017941 */ /* 0x000fea0003800000 */
.L_x_1548:
[----:B------:R-:W-:Y:S05]  /*2c9d0*/  BRA `(.L_x_1550) ;  /* 0xfffffde400a07947 */ /* 0x000fea000383ffff */
.L_x_1268:
        /* <DEDUP_REMOVED lines=8> */
.L_x_1552:
[----:B------:R-:W-:Y:S05]  /*2ca60*/  BSYNC B1 ;  /* 0x0000000000017941 */ /* 0x000fea0003800000 */
.L_x_1551:
[----:B------:R-:W-:Y:S05]  /*2ca70*/  BRA `(.L_x_1553) ;  /* 0xfffffde400807947 */ /* 0x000fea000383ffff */
.L_x_1269:
        /* <DEDUP_REMOVED lines=8> */
.L_x_1555:
[----:B------:R-:W-:Y:S05]  /*2cb00*/  BSYNC B1 ;  /* 0x0000000000017941 */ /* 0x000fea0003800000 */
.L_x_1554:
[----:B------:R-:W-:Y:S05]  /*2cb10*/  BRA `(.L_x_1556) ;  /* 0xfffffde400607947 */ /* 0x000fea000383ffff */
.L_x_1271:
[----:B---3--:R3:W4:Y:S02]  /*2cb20*/  SYNCS.PHASECHK.TRANS64.TRYWAIT P2, [R18+URZ+0x28800], R5 ;  /* 0x02880005120075a7 */ /* 0x008724000804017f */
[----:B----4-:R-:W-:Y:S05]  /*2cb30*/  @!P2 NANOSLEEP.SYNCS 0x989680 ;  /* 0x009896800000a95d */ /* 0x010fea0003900000 */
[----:B------:R-:W4:Y:S02]  /*2cb40*/  @!P2 SYNCS.PHASECHK.TRANS64 P2, [R18+URZ+0x28800], R5 ;  /* 0x028800051200a5a7 */ /* 0x000f24000804007f */
[----:B----4-:R-:W-:Y:S05]  /*2cb50*/  @!P2 BRA `(.L_x_1271) ;  /* 0xfffffffc00f0a947 */ /* 0x010fea000383ffff */
[----:B------:R-:W-:Y:S05]  /*2cb60*/  BRA `(.L_x_1557) ;  /* 0xfffffde400907947 */ /* 0x000fea000383ffff */
.L_x_1279:
[----:B------:R-:W-:Y:S01]  /*2cb70*/  BSSY B1, `(.L_x_1558) ;  /* 0x0000008000017945 */ /* 0x000fe20003800000 */
[----:B------:R-:W-:Y:S02]  /*2cb80*/  IMAD.MOV.U32 R13, RZ, RZ, R5 ;  /* 0x000000ffff0d7224 */ /* 0x000fe400078e0005 */
[----:B------:R-:W-:Y:S02]  /*2cb90*/  IMAD.MOV.U32 R12, RZ, RZ, RZ ;  /* 0x000000ffff0c7224 */ /* 0x000fe400078e00ff */
[----:B------:R-:W-:Y:S02]  /*2cba0*/  IMAD.MOV.U32 R11, RZ, RZ, 0x1c1f ;  /* 0x00001c1fff0b7424 */ /* 0x000fe400078e00ff */
[----:B------:R-:W-:-:S07]  /*2cbb0*/  IMAD.MOV.U32 R15, RZ, RZ, -0x1 ;  /* 0xffffffffff0f7424 */ /* 0x000fce00078e00ff */
[----:B0----5:R-:W-:Y:S05]  /*2cbc0*/  WARPSYNC.COLLECTIVE R15, `(.L_x_1559) ;  /* 0x000000000f087348 */ /* 0x021fea0003c00000 */
[----:B------:R1:W2:Y:S02]  /*2cbd0*/  SHFL.IDX P6, R14, R13, R12, R11 ;  /* 0x0000000c0d0e7389 */ /* 0x0002a400000c000b */
[----:B012--5:R-:W-:Y:S01]  /*2cbe0*/  ENDCOLLECTIVE ;  /* 0x000000000000791b */ /* 0x027fe20003800000 */
.L_x_1559:
[----:B------:R-:W-:Y:S05]  /*2cbf0*/  BSYNC B1 ;  /* 0x0000000000017941 */ /* 0x000fea0003800000 */
.L_x_1558:
[----:B------:R-:W-:Y:S05]  /*2cc00*/  BRA `(.L_x_1560) ;  /* 0xfffffe08002c7947 */ /* 0x000fea000383ffff */
.L_x_1280:
        /* <DEDUP_REMOVED lines=8> */
.L_x_1562:
[----:B------:R-:W-:Y:S05]  /*2cc90*/  BSYNC B1 ;  /* 0x0000000000017941 */ /* 0x000fea0003800000 */
.L_x_1561:
[----:B------:R-:W-:Y:S05]  /*2cca0*/  BRA `(.L_x_1563) ;  /* 0xfffffe08000c7947 */ /* 0x000fea000383ffff */
.L_x_1281:
        /* <DEDUP_REMOVED lines=8> */
.L_x_1565:
[----:B------:R-:W-:Y:S05]  /*2cd30*/  BSYNC B1 ;  /* 0x0000000000017941 */ /* 0x000fea0003800000 */
.L_x_1564:
[----:B------:R-:W-:Y:S05]  /*2cd40*/  BRA `(.L_x_1566) ;  /* 0xfffffe0400ec7947 */ /* 0x000fea000383ffff */
.L_x_1282:
        /* <DEDUP_REMOVED lines=8> */
.L_x_1568:
[----:B------:R-:W-:Y:S05]  /*2cdd0*/  BSYNC B1 ;  /* 0x0000000000017941 */ /* 0x000fea0003800000 */
.L_x_1567:
[----:B------:R-:W-:Y:S05]  /*2cde0*/  BRA `(.L_x_1569) ;  /* 0xfffffe0400cc7947 */ /* 0x000fea000383ffff */
.L_x_1283:
[----:B------:R-:W-:Y:S01]  /*2cdf0*/  BSSY B1, `(.L_x_1570) ;  /* 0x0000008000017945 */ /* 0x000fe20003800000 */
[----:B------:R-:W-:Y:S02]  /*2ce00*/  IMAD.MOV.U32 R13, RZ, RZ, R5 ;  /* 0x000000ffff0d7224 */ /* 0x000fe400078e0005 */
[----:B------:R-:W-:Y:S02]  /*2ce10*/  IMAD.MOV.U32 R12, RZ, RZ, 0x1 ;  /* 0x00000001ff0c7424 */ /* 0x000fe400078e00ff */
[----:B------:R-:W-:Y:S02]  /*2ce20*/  IMAD.MOV.U32 R11, RZ, RZ, 0x1c1f ;  /* 0x00001c1fff0b7424 */ /* 0x000fe400078e00ff */
[----:B------:R-:W-:-:S07]  /*2ce30*/  IMAD.MOV.U32 R15, RZ, RZ, -0x1 ;  /* 0xffffffffff0f7424 */ /* 0x000fce00078e00ff */
[----:B0----5:R-:W-:Y:S05]  /*2ce40*/  WARPSYNC.COLLECTIVE R15, `(.L_x_1571) ;  /* 0x000000000f087348 */ /* 0x021fea0003c00000 */
[----:B------:R1:W2:Y:S02]  /*2ce50*/  SHFL.IDX P6, R14, R13, R12, R11 ;  /* 0x0000000c0d0e7389 */ /* 0x0002a400000c000b */
[----:B012--5:R-:W-:Y:S01]  /*2ce60*/  ENDCOLLECTIVE ;  /* 0x000000000000791b */ /* 0x027fe20003800000 */
.L_x_1571:
[----:B------:R-:W-:Y:S05]  /*2ce70*/  BSYNC B1 ;  /* 0x0000000000017941 */ /* 0x000fea0003800000 */
.L_x_1570:
[----:B------:R-:W-:Y:S05]  /*2ce80*/  BRA `(.L_x_1572) ;  /* 0xfffffe0400ac7947 */ /* 0x000fea000383ffff */
.L_x_1284:
        /* <DEDUP_REMOVED lines=8> */
.L_x_1574:
[----:B------:R-:W-:Y:S05]  /*2cf10*/  BSYNC B1 ;  /* 0x0000000000017941 */ /* 0x000fea0003800000 */
.L_x_1573:
[----:B------:R-:W-:Y:S05]  /*2cf20*/  BRA `(.L_x_1575) ;  /* 0xfffffe04008c7947 */ /* 0x000fea000383ffff */
.L_x_1285:
        /* <DEDUP_REMOVED lines=8> */
.L_x_1577:
[----:B------:R-:W-:Y:S05]  /*2cfb0*/  BSYNC B1 ;  /* 0x0000000000017941 */ /* 0x000fea0003800000 */
.L_x_1576:
[----:B------:R-:W-:Y:S05]  /*2cfc0*/  BRA `(.L_x_1578) ;  /* 0xfffffe04006c7947 */ /* 0x000fea000383ffff */
.L_x_1286:
        /* <DEDUP_REMOVED lines=8> */
.L_x_1580:
[----:B------:R-:W-:Y:S05]  /*2d050*/  BSYNC B1 ;  /* 0x0000000000017941 */ /* 0x000fea0003800000 */
.L_x_1579:
[----:B------:R-:W-:Y:S05]  /*2d060*/  BRA `(.L_x_1581) ;  /* 0xfffffe04004c7947 */ /* 0x000fea000383ffff */
.L_x_1288:
[----:B-1----:R1:W2:Y:S02]  /*2d070*/  SYNCS.PHASECHK.TRANS64.TRYWAIT P1, [R18+URZ+0x28800], R3 ;  /* 0x02880003120075a7 */ /* 0x0022a4000802017f */
[----:B--2---:R-:W-:Y:S05]  /*2d080*/  @!P1 NANOSLEEP.SYNCS 0x989680 ;  /* 0x009896800000995d */ /* 0x004fea0003900000 */
[----:B------:R-:W2:Y:S02]  /*2d090*/  @!P1 SYNCS.PHASECHK.TRANS64 P1, [R18+URZ+0x28800], R3 ;  /* 0x02880003120095a7 */ /* 0x000ea4000802007f */
[----:B--2---:R-:W-:Y:S05]  /*2d0a0*/  @!P1 BRA `(.L_x_1288) ;  /* 0xfffffffc00f09947 */ /* 0x004fea000383ffff */
[----:B------:R-:W-:Y:S05]  /*2d0b0*/  BRA `(.L_x_1582) ;  /* 0xfffffe0400647947 */ /* 0x000fea000383ffff */
.L_x_1294:
[----:B-1----:R1:W2:Y:S02]  /*2d0c0*/  SYNCS.PHASECHK.TRANS64.TRYWAIT P1, [R127+URZ+0x28830], R0 ;  /* 0x028830007f0075a7 */ /* 0x0022a4000802017f */
[----:B--2---:R-:W-:Y:S05]  /*2d0d0*/  @!P1 NANOSLEEP.SYNCS 0x989680 ;  /* 0x009896800000995d */ /* 0x004fea0003900000 */
[----:B------:R-:W2:Y:S02]  /*2d0e0*/  @!P1 SYNCS.PHASECHK.TRANS64 P1, [R127+URZ+0x28830], R0 ;  /* 0x028830007f0095a7 */ /* 0x000ea4000802007f */
[----:B--2---:R-:W-:Y:S05]  /*2d0f0*/  @!P1 BRA `(.L_x_1294) ;  /* 0xfffffffc00f09947 */ /* 0x004fea000383ffff */
[----:B------:R-:W-:Y:S05]  /*2d100*/  BRA `(.L_x_1293) ;  /* 0xfffffe2400d07947 */ /* 0x000fea000383ffff */
.L_x_1312:
[----:B-1----:R1:W2:Y:S02]  /*2d110*/  SYNCS.PHASECHK.TRANS64.TRYWAIT P2, [R15+URZ+0x28830], R14 ;  /* 0x0288300e0f0075a7 */ /* 0x0022a4000804017f */
[----:B--2---:R-:W-:Y:S05]  /*2d120*/  @!P2 NANOSLEEP.SYNCS 0x989680 ;  /* 0x009896800000a95d */ /* 0x004fea0003900000 */
[----:B------:R-:W2:Y:S02]  /*2d130*/  @!P2 SYNCS.PHASECHK.TRANS64 P2, [R15+URZ+0x28830], R14 ;  /* 0x0288300e0f00a5a7 */ /* 0x000ea4000804007f */
[----:B--2---:R-:W-:Y:S05]  /*2d140*/  @!P2 BRA `(.L_x_1312) ;  /* 0xfffffffc00f0a947 */ /* 0x004fea000383ffff */
[----:B------:R-:W-:Y:S05]  /*2d150*/  BRA `(.L_x_1311) ;  /* 0xfffffe7400807947 */ /* 0x000fea000383ffff */
.L_x_1316:
[----:B-1----:R1:W2:Y:S02]  /*2d160*/  SYNCS.PHASECHK.TRANS64.TRYWAIT P1, [R15+URZ+0x28850], R14 ;  /* 0x0288500e0f0075a7 */ /* 0x0022a4000802017f */
[----:B--2---:R-:W-:Y:S05]  /*2d170*/  @!P1 NANOSLEEP.SYNCS 0x989680 ;  /* 0x009896800000995d */ /* 0x004fea0003900000 */
[----:B------:R-:W2:Y:S02]  /*2d180*/  @!P1 SYNCS.PHASECHK.TRANS64 P1, [R15+URZ+0x28850], R14 ;  /* 0x0288500e0f0095a7 */ /* 0x000ea4000802007f */
[----:B--2---:R-:W-:Y:S05]  /*2d190*/  @!P1 BRA `(.L_x_1316) ;  /* 0xfffffffc00f09947 */ /* 0x004fea000383ffff */
[----:B------:R-:W-:Y:S05]  /*2d1a0*/  BRA `(.L_x_1313) ;  /* 0xfffffe7800407947 */ /* 0x000fea000383ffff */
.L_x_1336:
[----:B-1----:R1:W2:Y:S02]  /*2d1b0*/  SYNCS.PHASECHK.TRANS64.TRYWAIT P2, [R14+URZ+0x28830], R15 ;  /* 0x0288300f0e0075a7 */ /* 0x0022a4000804017f */
[----:B--2---:R-:W-:Y:S05]  /*2d1c0*/  @!P2 NANOSLEEP.SYNCS 0x989680 ;  /* 0x009896800000a95d */ /* 0x004fea0003900000 */
[----:B------:R-:W2:Y:S02]  /*2d1d0*/  @!P2 SYNCS.PHASECHK.TRANS64 P2, [R14+URZ+0x28830], R15 ;  /* 0x0288300f0e00a5a7 */ /* 0x000ea4000804007f */
[----:B--2---:R-:W-:Y:S05]  /*2d1e0*/  @!P2 BRA `(.L_x_1336) ;  /* 0xfffffffc00f0a947 */ /* 0x004fea000383ffff */
[----:B------:R-:W-:Y:S05]  /*2d1f0*/  BRA `(.L_x_1335) ;  /* 0xfffffecc00807947 */ /* 0x000fea000383ffff */
.L_x_1340:
[----:B-1----:R1:W2:Y:S02]  /*2d200*/  SYNCS.PHASECHK.TRANS64.TRYWAIT P1, [R15+URZ+0x28850], R14 ;  /* 0x0288500e0f0075a7 */ /* 0x0022a4000802017f */
[----:B--2---:R-:W-:Y:S05]  /*2d210*/  @!P1 NANOSLEEP.SYNCS 0x989680 ;  /* 0x009896800000995d */ /* 0x004fea0003900000 */
[----:B------:R-:W2:Y:S02]  /*2d220*/  @!P1 SYNCS.PHASECHK.TRANS64 P1, [R15+URZ+0x28850], R14 ;  /* 0x0288500e0f0095a7 */ /* 0x000ea4000802007f */
[----:B--2---:R-:W-:Y:S05]  /*2d230*/  @!P1 BRA `(.L_x_1340) ;  /* 0xfffffffc00f09947 */ /* 0x004fea000383ffff */
[----:B------:R-:W-:Y:S05]  /*2d240*/  BRA `(.L_x_1337) ;  /* 0xfffffed000447947 */ /* 0x000fea000383ffff */
.L_x_1348:
[----:B-1----:R1:W2:Y:S02]  /*2d250*/  SYNCS.PHASECHK.TRANS64.TRYWAIT P2, [R14+URZ+0x28830], R15 ;  /* 0x0288300f0e0075a7 */ /* 0x0022a4000804017f */
[----:B--2---:R-:W-:Y:S05]  /*2d260*/  @!P2 NANOSLEEP.SYNCS 0x989680 ;  /* 0x009896800000a95d */ /* 0x004fea0003900000 */
[----:B------:R-:W2:Y:S02]  /*2d270*/  @!P2 SYNCS.PHASECHK.TRANS64 P2, [R14+URZ+0x28830], R15 ;  /* 0x0288300f0e00a5a7 */ /* 0x000ea4000804007f */
[----:B--2---:R-:W-:Y:S05]  /*2d280*/  @!P2 BRA `(.L_x_1348) ;  /* 0xfffffffc00f0a947 */ /* 0x004fea000383ffff */
[----:B------:R-:W-:Y:S05]  /*2d290*/  BRA `(.L_x_1347) ;  /* 0xffffff0000c47947 */ /* 0x000fea000383ffff */
.L_x_1352:
[----:B-1----:R1:W2:Y:S02]  /*2d2a0*/  SYNCS.PHASECHK.TRANS64.TRYWAIT P1, [R15+URZ+0x28850], R14 ;  /* 0x0288500e0f0075a7 */ /* 0x0022a4000802017f */
[----:B--2---:R-:W-:Y:S05]  /*2d2b0*/  @!P1 NANOSLEEP.SYNCS 0x989680 ;  /* 0x009896800000995d */ /* 0x004fea0003900000 */
[----:B------:R-:W2:Y:S02]  /*2d2c0*/  @!P1 SYNCS.PHASECHK.TRANS64 P1, [R15+URZ+0x28850], R14 ;  /* 0x0288500e0f0095a7 */ /* 0x000ea4000802007f */
[----:B--2---:R-:W-:Y:S05]  /*2d2d0*/  @!P1 BRA `(.L_x_1352) ;  /* 0xfffffffc00f09947 */ /* 0x004fea000383ffff */
[----:B------:R-:W-:Y:S05]  /*2d2e0*/  BRA `(.L_x_1349) ;  /* 0xffffff0400887947 */ /* 0x000fea000383ffff */
.L_x_1366:
[----:B-1----:R1:W2:Y:S02]  /*2d2f0*/  SYNCS.PHASECHK.TRANS64.TRYWAIT P0, [R11+URZ+0x28850], R0 ;  /* 0x028850000b0075a7 */ /* 0x0022a4000800017f */
[----:B--2---:R-:W-:Y:S05]  /*2d300*/  @!P0 NANOSLEEP.SYNCS 0x989680 ;  /* 0x009896800000895d */ /* 0x004fea0003900000 */
[----:B------:R-:W2:Y:S02]  /*2d310*/  @!P0 SYNCS.PHASECHK.TRANS64 P0, [R11+URZ+0x28850], R0 ;  /* 0x028850000b0085a7 */ /* 0x000ea4000800007f */
[----:B--2---:R-:W-:Y:S05]  /*2d320*/  @!P0 BRA `(.L_x_1366) ;  /* 0xfffffffc00f08947 */ /* 0x004fea000383ffff */
[----:B------:R-:W-:Y:S05]  /*2d330*/  BRA `(.L_x_1365) ;  /* 0xffffff58002c7947 */ /* 0x000fea000383ffff */
.L_x_1370:
[----:B------:R-:W-:Y:S01]  /*2d340*/  IMAD.MOV.U32 R12, RZ, RZ, R0 ;  /* 0x000000ffff0c7224 */ /* 0x000fe200078e0000 */
[----:B------:R-:W-:Y:S01]  /*2d350*/  SEL R5, R37, R36, P0 ;  /* 0x0000002425057207 */ /* 0x000fe20000000000 */
[----:B------:R-:W-:Y:S01]  /*2d360*/  IMAD.MOV.U32 R11, RZ, RZ, 0x1c1f ;  /* 0x00001c1fff0b7424 */ /* 0x000fe200078e00ff */
[----:B------:R-:W-:Y:S01]  /*2d370*/  SEL R7, R36, R37, P0 ;  /* 0x0000002524077207 */ /* 0x000fe20000000000 */
[----:B------:R-:W-:Y:S01]  /*2d380*/  IMAD.MOV.U32 R15, RZ, RZ, -0x1 ;  /* 0xffffffffff0f7424 */ /* 0x000fe200078e00ff */
[----:B------:R-:W-:Y:S02]  /*2d390*/  SEL R9, R33, R32, P0 ;  /* 0x0000002021097207 */ /* 0x000fe40000000000 */
[----:B------:R-:W-:-:S07]  /*2d3a0*/  SEL R21, R32, R33, P0 ;  /* 0x0000002120157207 */ /* 0x000fce0000000000 */
[----:B01----:R-:W-:Y:S05]  /*2d3b0*/  WARPSYNC.COLLECTIVE R15, `(.L_x_1583) ;  /* 0x000000000f087348 */ /* 0x003fea0003c00000 */
[----:B------:R2:W3:Y:S02]  /*2d3c0*/  SHFL.IDX P6, R14, R13, R12, R11 ;  /* 0x0000000c0d0e7389 */ /* 0x0004e400000c000b */
[----:B0123--:R-:W-:Y:S01]  /*2d3d0*/  ENDCOLLECTIVE ;  /* 0x000000000000791b */ /* 0x00ffe20003800000 */
.L_x_1583:
        /* <DEDUP_REMOVED lines=19> */
.L_x_1584:
        /* <DEDUP_REMOVED lines=19> */
.L_x_1585:
[----:B------:R-:W-:Y:S02]  /*2d640*/  SEL R4, R6, R3, P0 ;  /* 0x0000000306047207 */ /* 0x000fe40000000000 */
[----:B------:R-:W-:Y:S01]  /*2d650*/  SEL R6, R3, R6, P0 ;  /* 0x0000000603067207 */ /* 0x000fe20000000000 */
[----:B------:R-:W-:Y:S02]  /*2d660*/  IMAD.MOV.U32 R13, RZ, RZ, R7 ;  /* 0x000000ffff0d7224 */ /* 0x000fe400078e0007 */
[----:B------:R-:W-:Y:S02]  /*2d670*/  IMAD.MOV.U32 R12, RZ, RZ, R2 ;  /* 0x000000ffff0c7224 */ /* 0x000fe400078e0002 */
[----:B------:R-:W-:-:S07]  /*2d680*/  IMAD.MOV.U32 R10, RZ, RZ, R14 ;  /* 0x000000ffff0a7224 */ /* 0x000fce00078e000e */
[----:B------:R-:W-:Y:S05]  /*2d690*/  WARPSYNC.COLLECTIVE R15, `(.L_x_1586) ;  /* 0x000000000f087348 */ /* 0x000fea0003c00000 */
[----:B------:R0:W1:Y:S02]  /*2d6a0*/  SHFL.IDX P6, R14, R13, R12, R11 ;  /* 0x0000000c0d0e7389 */ /* 0x00006400000c000b */
[----:B01----:R-:W-:Y:S01]  /*2d6b0*/  ENDCOLLECTIVE ;  /* 0x000000000000791b */ /* 0x003fe20003800000 */
.L_x_1586:
[----:B------:R-:W-:Y:S02]  /*2d6c0*/  IMAD.MOV.U32 R13, RZ, RZ, R9 ;  /* 0x000000ffff0d7224 */ /* 0x000fe400078e0009 */
[----:B------:R-:W-:Y:S02]  /*2d6d0*/  IMAD.MOV.U32 R12, RZ, RZ, R0 ;  /* 0x000000ffff0c7224 */ /* 0x000fe400078e0000 */
[----:B------:R-:W-:-:S07]  /*2d6e0*/  IMAD.MOV.U32 R7, RZ, RZ, R14 ;  /* 0x000000ffff077224 */ /* 0x000fce00078e000e */
[----:B------:R-:W-:Y:S05]  /*2d6f0*/  WARPSYNC.COLLECTIVE R15, `(.L_x_1587) ;  /* 0x000000000f087348 */ /* 0x000fea0003c00000 */
[----:B------:R0:W1:Y:S02]  /*2d700*/  SHFL.IDX P6, R14, R13, R12, R11 ;  /* 0x0000000c0d0e7389 */ /* 0x00006400000c000b */
[----:B01----:R-:W-:Y:S01]  /*2d710*/  ENDCOLLECTIVE ;  /* 0x000000000000791b */ /* 0x003fe20003800000 */
.L_x_1587:
        /* <DEDUP_REMOVED lines=8> */
.L_x_1588:
[----:B------:R-:W-:Y:S02]  /*2d7a0*/  IMAD.MOV.U32 R13, RZ, RZ, R25 ;  /* 0x000000ffff0d7224 */ /* 0x000fe400078e0019 */
[----:B------:R-:W-:Y:S02]  /*2d7b0*/  IMAD.MOV.U32 R12, RZ, RZ, R0 ;  /* 0x000000ffff0c7224 */ /* 0x000fe400078e0000 */
[----:B------:R-:W-:-:S07]  /*2d7c0*/  IMAD.MOV.U32 R21, RZ, RZ, R14 ;  /* 0x000000ffff157224 */ /* 0x000fce00078e000e */
[----:B------:R-:W-:Y:S05]  /*2d7d0*/  WARPSYNC.COLLECTIVE R15, `(.L_x_1589) ;  /* 0x000000000f087348 */ /* 0x000fea0003c00000 */
[----:B------:R0:W1:Y:S02]  /*2d7e0*/  SHFL.IDX P6, R14, R13, R12, R11 ;  /* 0x0000000c0d0e7389 */ /* 0x00006400000c000b */
[----:B01----:R-:W-:Y:S01]  /*2d7f0*/  ENDCOLLECTIVE ;  /* 0x000000000000791b */ /* 0x003fe20003800000 */
.L_x_1589:
        /* <DEDUP_REMOVED lines=8> */
.L_x_1590:
[----:B------:R-:W-:Y:S02]  /*2d880*/  IMAD.MOV.U32 R13, RZ, RZ, R29 ;  /* 0x000000ffff0d7224 */ /* 0x000fe400078e001d */
[----:B------:R-:W-:Y:S02]  /*2d890*/  IMAD.MOV.U32 R12, RZ, RZ, R0 ;  /* 0x000000ffff0c7224 */ /* 0x000fe400078e0000 */
[----:B------:R-:W-:-:S07]  /*2d8a0*/  IMAD.MOV.U32 R27, RZ, RZ, R14 ;  /* 0x000000ffff1b7224 */ /* 0x000fce00078e000e */
[----:B------:R-:W-:Y:S05]  /*2d8b0*/  WARPSYNC.COLLECTIVE R15, `(.L_x_1591) ;  /* 0x000000000f087348 */ /* 0x000fea0003c00000 */
[----:B------:R0:W1:Y:S02]  /*2d8c0*/  SHFL.IDX P6, R14, R13, R12, R11 ;  /* 0x0000000c0d0e7389 */ /* 0x00006400000c000b */
[----:B01----:R-:W-:Y:S01]  /*2d8d0*/  ENDCOLLECTIVE ;  /* 0x000000000000791b */ /* 0x003fe20003800000 */
.L_x_1591:
        /* <DEDUP_REMOVED lines=8> */
.L_x_1592:
[----:B------:R-:W-:Y:S02]  /*2d960*/  IMAD.MOV.U32 R13, RZ, RZ, R33 ;  /* 0x000000ffff0d7224 */ /* 0x000fe400078e0021 */
[----:B------:R-:W-:Y:S02]  /*2d970*/  IMAD.MOV.U32 R12, RZ, RZ, R0 ;  /* 0x000000ffff0c7224 */ /* 0x000fe400078e0000 */
[----:B------:R-:W-:-:S07]  /*2d980*/  IMAD.MOV.U32 R31, RZ, RZ, R14 ;  /* 0x000000ffff1f7224 */ /* 0x000fce00078e000e */
[----:B------:R-:W-:Y:S05]  /*2d990*/  WARPSYNC.COLLECTIVE R15, `(.L_x_1593) ;  /* 0x000000000f087348 */ /* 0x000fea0003c00000 */
[----:B------:R0:W1:Y:S02]  /*2d9a0*/  SHFL.IDX P6, R14, R13, R12, R11 ;  /* 0x0000000c0d0e7389 */ /* 0x00006400000c000b */
[----:B01----:R-:W-:Y:S01]  /*2d9b0*/  ENDCOLLECTIVE ;  /* 0x000000000000791b */ /* 0x003fe20003800000 */
.L_x_1593:
        /* <DEDUP_REMOVED lines=8> */
.L_x_1594:
[----:B------:R-:W-:Y:S02]  /*2da40*/  IMAD.MOV.U32 R13, RZ, RZ, R37 ;  /* 0x000000ffff0d7224 */ /* 0x000fe400078e0025 */
[----:B------:R-:W-:Y:S02]  /*2da50*/  IMAD.MOV.U32 R12, RZ, RZ, R0 ;  /* 0x000000ffff0c7224 */ /* 0x000fe400078e0000 */
[----:B------:R-:W-:-:S07]  /*2da60*/  IMAD.MOV.U32 R35, RZ, RZ, R14 ;  /* 0x000000ffff237224 */ /* 0x000fce00078e000e */
[----:B------:R-:W-:Y:S05]  /*2da70*/  WARPSYNC.COLLECTIVE R15, `(.L_x_1595) ;  /* 0x000000000f087348 */ /* 0x000fea0003c00000 */
[----:B------:R0:W1:Y:S02]  /*2da80*/  SHFL.IDX P6, R14, R13, R12, R11 ;  /* 0x0000000c0d0e7389 */ /* 0x00006400000c000b */
[----:B01----:R-:W-:Y:S01]  /*2da90*/  ENDCOLLECTIVE ;  /* 0x000000000000791b */ /* 0x003fe20003800000 */
.L_x_1595:
        /* <DEDUP_REMOVED lines=8> */
.L_x_1596:
[----:B------:R-:W-:Y:S02]  /*2db20*/  IMAD.MOV.U32 R13, RZ, RZ, R41 ;  /* 0x000000ffff0d7224 */ /* 0x000fe400078e0029 */
[----:B------:R-:W-:Y:S02]  /*2db30*/  IMAD.MOV.U32 R12, RZ, RZ, R0 ;  /* 0x000000ffff0c7224 */ /* 0x000fe400078e0000 */
[----:B------:R-:W-:-:S07]  /*2db40*/  IMAD.MOV.U32 R20, RZ, RZ, R14 ;  /* 0x000000ffff147224 */ /* 0x000fce00078e000e */
[----:B------:R-:W-:Y:S05]  /*2db50*/  WARPSYNC.COLLECTIVE R15, `(.L_x_1597) ;  /* 0x000000000f087348 */ /* 0x000fea0003c00000 */
[----:B------:R0:W1:Y:S02]  /*2db60*/  SHFL.IDX P6, R14, R13, R12, R11 ;  /* 0x0000000c0d0e7389 */ /* 0x00006400000c000b */
[----:B01----:R-:W-:Y:S01]  /*2db70*/  ENDCOLLECTIVE ;  /* 0x000000000000791b */ /* 0x003fe20003800000 */
.L_x_1597:
[----:B------:R-:W-:Y:S02]  /*2db80*/  SEL R56, R37, R20, P0 ;  /* 0x0000001425387207 */ /* 0x000fe40000000000 */
[----:B------:R-:W-:Y:S01]  /*2db90*/  SEL R58, R20, R37, P0 ;  /* 0x00000025143a7207 */ /* 0x000fe20000000000 */
[----:B------:R-:W-:Y:S02]  /*2dba0*/  IMAD.MOV.U32 R20, RZ, RZ, RZ ;  /* 0x000000ffff147224 */ /* 0x000fe400078e00ff */
[----:B------:R-:W-:Y:S02]  /*2dbb0*/  IMAD.MOV.U32 R13, RZ, RZ, R43 ;  /* 0x000000ffff0d7224 */ /* 0x000fe400078e002b */
[----:B------:R-:W-:Y:S02]  /*2dbc0*/  IMAD.MOV.U32 R12, RZ, RZ, R2 ;  /* 0x000000ffff0c7224 */ /* 0x000fe400078e0002 */
[----:B------:R-:W-:-:S07]  /*2dbd0*/  IMAD.MOV.U32 R41, RZ, RZ, R14 ;  /* 0x000000ffff297224 */ /* 0x000fce00078e000e */
[----:B------:R-:W-:Y:S05]  /*2dbe0*/  WARPSYNC.COLLECTIVE R15, `(.L_x_1598) ;  /* 0x000000000f087348 */ /* 0x000fea0003c00000 */
[----:B------:R0:W1:Y:S02]  /*2dbf0*/  SHFL.IDX P6, R14, R13, R12, R11 ;  /* 0x0000000c0d0e7389 */ /* 0x00006400000c000b */
[----:B01----:R-:W-:Y:S01]  /*2dc00*/  ENDCOLLECTIVE ;  /* 0x000000000000791b */ /* 0x003fe20003800000 */
.L_x_1598:
[----:B------:R-:W-:Y:S02]  /*2dc10*/  IMAD.MOV.U32 R13, RZ, RZ, R45 ;  /* 0x000000ffff0d7224 */ /* 0x000fe400078e002d */
[----:B------:R-:W-:Y:S02]  /*2dc20*/  IMAD.MOV.U32 R12, RZ, RZ, R0 ;  /* 0x000000ffff0c7224 */ /* 0x000fe400078e0000 */
[----:B------:R-:W-:-:S07]  /*2dc30*/  IMAD.MOV.U32 R40, RZ, RZ, R14 ;  /* 0x000000ffff287224 */ /* 0x000fce00078e000e */
[----:B------:R-:W-:Y:S05]  /*2dc40*/  WARPSYNC.COLLECTIVE R15, `(.L_x_1599) ;  /* 0x000000000f087348 */ /* 0x000fea0003c00000 */
[----:B------:R0:W1:Y:S02]  /*2dc50*/  SHFL.IDX P6, R14, R13, R12, R11 ;  /* 0x0000000c0d0e7389 */ /* 0x00006400000c000b */
[----:B01----:R-:W-:Y:S01]  /*2dc60*/  ENDCOLLECTIVE ;  /* 0x000000000000791b */ /* 0x003fe20003800000 */
.L_x_1599:
        /* <DEDUP_REMOVED lines=8> */
.L_x_1600:
[----:B------:R-:W-:Y:S02]  /*2dcf0*/  IMAD.MOV.U32 R13, RZ, RZ, R49 ;  /* 0x000000ffff0d7224 */ /* 0x000fe400078e0031 */
[----:B------:R-:W-:Y:S02]  /*2dd00*/  IMAD.MOV.U32 R12, RZ, RZ, R0 ;  /* 0x000000ffff0c7224 */ /* 0x000fe400078e0000 */
[----:B------:R-:W-:-:S07]  /*2dd10*/  IMAD.MOV.U32 R42, RZ, RZ, R14 ;  /* 0x000000ffff2a7224 */ /* 0x000fce00078e000e */
[----:B------:R-:W-:Y:S05]  /*2dd20*/  WARPSYNC.COLLECTIVE R15, `(.L_x_1601) ;  /* 0x000000000f087348 */ /* 0x000fea0003c00000 */
[----:B------:R0:W1:Y:S02]  /*2dd30*/  SHFL.IDX P6, R14, R13, R12, R11 ;  /* 0x0000000c0d0e7389 */ /* 0x00006400000c000b */
[----:B01----:R-:W-:Y:S01]  /*2dd40*/  ENDCOLLECTIVE ;  /* 0x000000000000791b */ /* 0x003fe20003800000 */
.L_x_1601:
        /* <DEDUP_REMOVED lines=8> */
.L_x_1602:
[----:B------:R-:W-:Y:S02]  /*2ddd0*/  IMAD.MOV.U32 R13, RZ, RZ, R53 ;  /* 0x000000ffff0d7224 */ /* 0x000fe400078e0035 */
[----:B------:R-:W-:Y:S02]  /*2dde0*/  IMAD.MOV.U32 R12, RZ, RZ, R0 ;  /* 0x000000ffff0c7224 */ /* 0x000fe400078e0000 */
[----:B------:R-:W-:-:S07]  /*2ddf0*/  IMAD.MOV.U32 R44, RZ, RZ, R14 ;  /* 0x000000ffff2c7224 */ /* 0x000fce00078e000e */
[----:B------:R-:W-:Y:S05]  /*2de00*/  WARPSYNC.COLLECTIVE R15, `(.L_x_1603) ;  /* 0x000000000f087348 */ /* 0x000fea0003c00000 */
[----:B------:R0:W1:Y:S02]  /*2de10*/  SHFL.IDX P6, R14, R13, R12, R11 ;  /* 0x0000000c0d0e7389 */ /* 0x00006400000c000b */
[----:B01----:R-:W-:Y:S01]  /*2de20*/  ENDCOLLECTIVE ;  /* 0x000000000000791b */ /* 0x003fe20003800000 */
.L_x_1603:
[----:B------:R-:W-:Y:S01]  /*2de30*/  SEL R9, R49, R44, P0 ;  /* 0x0000002c31097207 */ /* 0x000fe20000000000 */
[----:B------:R-:W-:Y:S02]  /*2de40*/  IMAD.MOV.U32 R13, RZ, RZ, R55 ;  /* 0x000000ffff0d7224 */ /* 0x000fe400078e0037 */
[----:B------:R-:W-:Y:S02]  /*2de50*/  IMAD.MOV.U32 R12, RZ, RZ, R2 ;  /* 0x000000ffff0c7224 */ /* 0x000fe400078e0002 */
[----:B------:R-:W-:-:S07]  /*2de60*/  IMAD.MOV.U32 R53, RZ, RZ, R14 ;  /* 0x000000ffff357224 */ /* 0x000fce00078e000e */
[----:B------:R-:W-:Y:S05]  /*2de70*/  WARPSYNC.COLLECTIVE R15, `(.L_x_1604) ;  /* 0x000000000f087348 */ /* 0x000fea0003c00000 */
[----:B------:R0:W1:Y:S02]  /*2de80*/  SHFL.IDX P6, R14, R13, R12, R11 ;  /* 0x0000000c0d0e7389 */ /* 0x00006400000c000b */
[----:B01----:R-:W-:Y:S01]  /*2de90*/  ENDCOLLECTIVE ;  /* 0x000000000000791b */ /* 0x003fe20003800000 */
.L_x_1604:
[----:B------:R-:W-:Y:S02]  /*2dea0*/  IMAD.MOV.U32 R13, RZ, RZ, R57 ;  /* 0x000000ffff0d7224 */ /* 0x000fe400078e0039 */
[----:B------:R-:W-:Y:S02]  /*2deb0*/  IMAD.MOV.U32 R12, RZ, RZ, R0 ;  /* 0x000000ffff0c7224 */ /* 0x000fe400078e0000 */
[----:B------:R-:W-:-:S07]  /*2dec0*/  IMAD.MOV.U32 R46, RZ, RZ, R14 ;  /* 0x000000ffff2e7224 */ /* 0x000fce00078e000e */
[----:B------:R-:W-:Y:S05]  /*2ded0*/  WARPSYNC.COLLECTIVE R15, `(.L_x_1605) ;  /* 0x000000000f087348 */ /* 0x000fea0003c00000 */
[----:B------:R0:W1:Y:S02]  /*2dee0*/  SHFL.IDX P6, R14, R13, R12, R11 ;  /* 0x0000000c0d0e7389 */ /* 0x00006400000c000b */
[----:B01----:R-:W-:Y:S01]  /*2def0*/  ENDCOLLECTIVE ;  /* 0x000000000000791b */ /* 0x003fe20003800000 */
.L_x_1605:
        /* <DEDUP_REMOVED lines=8> */
.L_x_1606:
[----:B------:R-:W-:Y:S02]  /*2df80*/  IMAD.MOV.U32 R13, RZ, RZ, R61 ;  /* 0x000000ffff0d7224 */ /* 0x000fe400078e003d */
[----:B------:R-:W-:Y:S02]  /*2df90*/  IMAD.MOV.U32 R12, RZ, RZ, R0 ;  /* 0x000000ffff0c7224 */ /* 0x000fe400078e0000 */
[----:B------:R-:W-:-:S07]  /*2dfa0*/  IMAD.MOV.U32 R48, RZ, RZ, R14 ;  /* 0x000000ffff307224 */ /* 0x000fce00078e000e */
[----:B------:R-:W-:Y:S05]  /*2dfb0*/  WARPSYNC.COLLECTIVE R15, `(.L_x_1607) ;  /* 0x000000000f087348 */ /* 0x000fea0003c00000 */
[----:B------:R0:W1:Y:S02]  /*2dfc0*/  SHFL.IDX P6, R14, R13, R12, R11 ;  /* 0x0000000c0d0e7389 */ /* 0x00006400000c000b */
[----:B01----:R-:W-:Y:S01]  /*2dfd0*/  ENDCOLLECTIVE ;  /* 0x000000000000791b */ /* 0x003fe20003800000 */
.L_x_1607:
        /* <DEDUP_REMOVED lines=8> */
.L_x_1608:
[----:B------:R-:W-:Y:S02]  /*2e060*/  IMAD.MOV.U32 R13, RZ, RZ, R65 ;  /* 0x000000ffff0d7224 */ /* 0x000fe400078e0041 */
[----:B------:R-:W-:Y:S02]  /*2e070*/  IMAD.MOV.U32 R12, RZ, RZ, R0 ;  /* 0x000000ffff0c7224 */ /* 0x000fe400078e0000 */
[----:B------:R-:W-:-:S07]  /*2e080*/  IMAD.MOV.U32 R50, RZ, RZ, R14 ;  /* 0x000000ffff327224 */ /* 0x000fce00078e000e */
[----:B------:R-:W-:Y:S05]  /*2e090*/  WARPSYNC.COLLECTIVE R15, `(.L_x_1609) ;  /* 0x000000000f087348 */ /* 0x000fea0003c00000 */
[----:B------:R0:W1:Y:S02]  /*2e0a0*/  SHFL.IDX P6, R14, R13, R12, R11 ;  /* 0x0000000c0d0e7389 */ /* 0x00006400000c000b */
[----:B01----:R-:W-:Y:S01]  /*2e0b0*/  ENDCOLLECTIVE ;  /* 0x000000000000791b */ /* 0x003fe20003800000 */
.L_x_1609:
        /* <DEDUP_REMOVED lines=8> */
.L_x_1610:
[----:B------:R-:W-:Y:S02]  /*2e140*/  IMAD.MOV.U32 R13, RZ, RZ, R69 ;  /* 0x000000ffff0d7224 */ /* 0x000fe400078e0045 */
[----:B------:R-:W-:Y:S02]  /*2e150*/  IMAD.MOV.U32 R12, RZ, RZ, R0 ;  /* 0x000000ffff0c7224 */ /* 0x000fe400078e0000 */
[----:B------:R-:W-:-:S07]  /*2e160*/  IMAD.MOV.U32 R52, RZ, RZ, R14 ;  /* 0x000000ffff347224 */ /* 0x000fce00078e000e */
[----:B------:R-:W-:Y:S05]  /*2e170*/  WARPSYNC.COLLECTIVE R15, `(.L_x_1611) ;  /* 0x000000000f087348 */ /* 0x000fea0003c00000 */
[----:B------:R0:W1:Y:S02]  /*2e180*/  SHFL.IDX P6, R14, R13, R12, R11 ;  /* 0x0000000c0d0e7389 */ /* 0x00006400000c000b */
[----:B01----:R-:W-:Y:S01]  /*2e190*/  ENDCOLLECTIVE ;  /* 0x000000000000791b */ /* 0x003fe20003800000 */
.L_x_1611:
        /* <DEDUP_REMOVED lines=8> */
.L_x_1612:
[----:B------:R-:W-:Y:S02]  /*2e220*/  IMAD.MOV.U32 R13, RZ, RZ, R73 ;  /* 0x000000ffff0d7224 */ /* 0x000fe400078e0049 */
[----:B------:R-:W-:Y:S02]  /*2e230*/  IMAD.MOV.U32 R12, RZ, RZ, R0 ;  /* 0x000000ffff0c7224 */ /* 0x000fe400078e0000 */
[----:B------:R-:W-:-:S07]  /*2e240*/  IMAD.MOV.U32 R54, RZ, RZ, R14 ;  /* 0x000000ffff367224 */ /* 0x000fce00078e000e */
[----:B------:R-:W-:Y:S05]  /*2e250*/  WARPSYNC.COLLECTIVE R15, `(.L_x_1613) ;  /* 0x000000000f087348 */ /* 0x000fea0003c00000 */
[----:B------:R0:W1:Y:S02]  /*2e260*/  SHFL.IDX P6, R14, R13, R12, R11 ;  /* 0x0000000c0d0e7389 */ /* 0x00006400000c000b */
[----:B01----:R-:W-:Y:S01]  /*2e270*/  ENDCOLLECTIVE ;  /* 0x000000000000791b */ /* 0x003fe20003800000 */
.L_x_1613:
        /* <DEDUP_REMOVED lines=8> */
.L_x_1614:
[----:B------:R-:W-:Y:S01]  /*2e300*/  SEL R11, R44, R49, P0 ;  /* 0x000000312c0b7207 */ /* 0x000fe20000000000 */
[----:B------:R-:W-:Y:S06]  /*2e310*/  BRA `(.L_x_1615) ;  /* 0xffffff6000407947 */ /* 0x000fec000383ffff */
.L_x_1412:
[----:B------:R-:W0:Y:S01]  /*2e320*/  S2R R6, SR_TID.X ;  /* 0x0000000000067919 */ /* 0x000e220000002100 */
[----:B------:R-:W-:Y:S01]  /*2e330*/  BSSY B1, `(.L_x_1616) ;  /* 0x000000a000017945 */ /* 0x000fe20003800000 */
[----:B------:R-:W-:Y:S02]  /*2e340*/  IMAD.MOV.U32 R12, RZ, RZ, RZ ;  /* 0x000000ffff0c7224 */ /* 0x000fe400078e00ff */
[----:B------:R-:W-:Y:S02]  /*2e350*/  IMAD.MOV.U32 R11, RZ, RZ, 0x1f ;  /* 0x0000001fff0b7424 */ /* 0x000fe400078e00ff */
[----:B------:R-:W-:Y:S01]  /*2e360*/  IMAD.MOV.U32 R15, RZ, RZ, -0x1 ;  /* 0xffffffffff0f7424 */ /* 0x000fe200078e00ff */
[----:B0-----:R-:W-:-:S04]  /*2e370*/  SHF.R.U32.HI R6, RZ, 0x5, R6 ;  /* 0x00000005ff067819 */ /* 0x001fc80000011606 */
[----:B------:R-:W-:-:S05]  /*2e380*/  LOP3.LUT R6, R6, 0x3, RZ, 0xc0, !PT ;  /* 0x0000000306067812 */ /* 0x000fca00078ec0ff */
[----:B------:R-:W-:-:S07]  /*2e390*/  IMAD.MOV.U32 R13, RZ, RZ, R6 ;  /* 0x000000ffff0d7224 */ /* 0x000fce00078e0006 */
[----:B------:R-:W-:Y:S05]  /*2e3a0*/  WARPSYNC.COLLECTIVE R15, `(.L_x_1617) ;  /* 0x000000000f087348 */ /* 0x000fea0003c00000 */
[----:B------:R0:W1:Y:S02]  /*2e3b0*/  SHFL.IDX P6, R14, R13, R12, R11 ;  /* 0x0000000c0d0e7389 */ /* 0x00006400000c000b */
[----:B01----:R-:W-:Y:S01]  /*2e3c0*/  ENDCOLLECTIVE ;  /* 0x000000000000791b */ /* 0x003fe20003800000 */
.L_x_1617:
[----:B------:R-:W-:Y:S05]  /*2e3d0*/  BSYNC B1 ;  /* 0x0000000000017941 */ /* 0x000fea0003800000 */
.L_x_1616:
[----:B------:R-:W-:Y:S05]  /*2e3e0*/  BRA `(.L_x_1618) ;  /* 0xffffff9000987947 */ /* 0x000fea000383ffff */
.L_x_1414:
[----:B------:R-:W-:Y:S01]  /*2e3f0*/  BSSY B1, `(.L_x_1619) ;  /* 0x0000006000017945 */ /* 0x000fe20003800000 */
[----:B------:R-:W-:-:S07]  /*2e400*/  IMAD.MOV.U32 R15, RZ, RZ, -0x1 ;  /* 0xffffffffff0f7424 */ /* 0x000fce00078e00ff */
[----:B0-----:R-:W-:Y:S05]  /*2e410*/  WARPSYNC.COLLECTIVE R15, `(.L_x_1620) ;  /* 0x000000000f0c7348 */ /* 0x001fea0003c00000 */
[----:B------:R-:W-:Y:S02]  /*2e420*/  ELECT P6, UR62, PT ;  /* 0x00000000003e782f */ /* 0x000fe400038c0000 */
[----:B------:R-:W-:Y:S01]  /*2e430*/  MOV R14, UR62 ;  /* 0x0000003e000e7c02 */ /* 0x000fe20008000f00 */
[----:B0-----:R-:W-:Y:S10]  /*2e440*/  ENDCOLLECTIVE ;  /* 0x000000000000791b */ /* 0x001ff40003800000 */
.L_x_1620:
[----:B------:R-:W-:Y:S05]  /*2e450*/  BSYNC B1 ;  /* 0x0000000000017941 */ /* 0x000fea0003800000 */
.L_x_1619:
[----:B------:R-:W-:Y:S05]  /*2e460*/  BRA `(.L_x_1413) ;  /* 0xffffff9000907947 */ /* 0x000fea000383ffff */
.L_x_1416:
[----:B0-----:R0:W1:Y:S02]  /*2e470*/  SYNCS.PHASECHK.TRANS64.TRYWAIT P0, [R12+URZ+0x28820], R5 ;  /* 0x028820050c0075a7 */ /* 0x001064000800017f */
[----:B-1----:R-:W-:Y:S05]  /*2e480*/  @!P0 NANOSLEEP.SYNCS 0x989680 ;  /* 0x009896800000895d */ /* 0x002fea0003900000 */
[----:B------:R-:W1:Y:S02]  /*2e490*/  @!P0 SYNCS.PHASECHK.TRANS64 P0, [R12+URZ+0x28820], R5 ;  /* 0x028820050c0085a7 */ /* 0x000e64000800007f */
[----:B-1----:R-:W-:Y:S05]  /*2e4a0*/  @!P0 BRA `(.L_x_1416) ;  /* 0xfffffffc00f08947 */ /* 0x002fea000383ffff */
[----:B------:R-:W-:Y:S05]  /*2e4b0*/  BRA `(.L_x_1621) ;  /* 0xffffff9000ac7947 */ /* 0x000fea000383ffff */
.L_x_1420:
[----:B-1----:R1:W2:Y:S02]  /*2e4c0*/  SYNCS.PHASECHK.TRANS64.TRYWAIT P0, [R9+URZ+0x288a0], R10 ;  /* 0x0288a00a090075a7 */ /* 0x0022a4000800017f */
[----:B--2---:R-:W-:Y:S05]  /*2e4d0*/  @!P0 NANOSLEEP.SYNCS 0x989680 ;  /* 0x009896800000895d */ /* 0x004fea0003900000 */
[----:B------:R-:W2:Y:S02]  /*2e4e0*/  @!P0 SYNCS.PHASECHK.TRANS64 P0, [R9+URZ+0x288a0], R10 ;  /* 0x0288a00a090085a7 */ /* 0x000ea4000800007f */
[----:B--2---:R-:W-:Y:S05]  /*2e4f0*/  @!P0 BRA `(.L_x_1420) ;  /* 0xfffffffc00f08947 */ /* 0x004fea000383ffff */
[----:B------:R-:W-:Y:S05]  /*2e500*/  BRA `(.L_x_1622) ;  /* 0xffffff9000cc7947 */ /* 0x000fea000383ffff */
.L_x_1425:
[----:B0-----:R0:W2:Y:S02]  /*2e510*/  SYNCS.PHASECHK.TRANS64.TRYWAIT P0, [R9+URZ+0x288c0], R10 ;  /* 0x0288c00a090075a7 */ /* 0x0010a4000800017f */
[----:B--2---:R-:W-:Y:S05]  /*2e520*/  @!P0 NANOSLEEP.SYNCS 0x989680 ;  /* 0x009896800000895d */ /* 0x004fea0003900000 */
[----:B------:R-:W2:Y:S02]  /*2e530*/  @!P0 SYNCS.PHASECHK.TRANS64 P0, [R9+URZ+0x288c0], R10 ;  /* 0x0288c00a090085a7 */ /* 0x000ea4000800007f */
[----:B--2---:R-:W-:Y:S05]  /*2e540*/  @!P0 BRA `(.L_x_1425) ;  /* 0xfffffffc00f08947 */ /* 0x004fea000383ffff */
[----:B------:R-:W-:Y:S05]  /*2e550*/  BRA `(.L_x_1623) ;  /* 0xffffff94004c7947 */ /* 0x000fea000383ffff */
.L_x_1432:
[----:B0-----:R0:W1:Y:S02]  /*2e560*/  SYNCS.PHASECHK.TRANS64.TRYWAIT P1, [R7+URZ+0x288a0], R8 ;  /* 0x0288a008070075a7 */ /* 0x001064000802017f */
[----:B-1----:R-:W-:Y:S05]  /*2e570*/  @!P1 NANOSLEEP.SYNCS 0x989680 ;  /* 0x009896800000995d */ /* 0x002fea0003900000 */
[----:B------:R-:W1:Y:S02]  /*2e580*/  @!P1 SYNCS.PHASECHK.TRANS64 P1, [R7+URZ+0x288a0], R8 ;  /* 0x0288a008070095a7 */ /* 0x000e64000802007f */
[----:B-1----:R-:W-:Y:S05]  /*2e590*/  @!P1 BRA `(.L_x_1432) ;  /* 0xfffffffc00f09947 */ /* 0x002fea000383ffff */
[----:B------:R-:W-:Y:S05]  /*2e5a0*/  BRA `(.L_x_1624) ;  /* 0xffffff98002c7947 */ /* 0x000fea000383ffff */
.L_x_1437:
[----:B-1----:R1:W2:Y:S02]  /*2e5b0*/  SYNCS.PHASECHK.TRANS64.TRYWAIT P1, [R7+URZ+0x288c0], R8 ;  /* 0x0288c008070075a7 */ /* 0x0022a4000802017f */
[----:B--2---:R-:W-:Y:S05]  /*2e5c0*/  @!P1 NANOSLEEP.SYNCS 0x989680 ;  /* 0x009896800000995d */ /* 0x004fea0003900000 */
[----:B------:R-:W2:Y:S02]  /*2e5d0*/  @!P1 SYNCS.PHASECHK.TRANS64 P1, [R7+URZ+0x288c0], R8 ;  /* 0x0288c008070095a7 */ /* 0x000ea4000802007f */
[----:B--2---:R-:W-:Y:S05]  /*2e5e0*/  @!P1 BRA `(.L_x_1437) ;  /* 0xfffffffc00f09947 */ /* 0x004fea000383ffff */
[----:B------:R-:W-:Y:S05]  /*2e5f0*/  BRA `(.L_x_1625) ;  /* 0xffffff9800a47947 */ /* 0x000fea000383ffff */
.L_x_1458:
[----:B-1----:R-:W1:Y:S01]  /*2e600*/  S2R R5, SR_TID.X ;  /* 0x0000000000057919 */ /* 0x002e620000002100 */
        /* <DEDUP_REMOVED lines=10> */
.L_x_1627:
[----:B------:R-:W-:Y:S05]  /*2e6b0*/  BSYNC B0 ;  /* 0x0000000000007941 */ /* 0x000fea0003800000 */
.L_x_1626:
[----:B------:R-:W-:Y:S05]  /*2e6c0*/  BRA `(.L_x_1628) ;  /* 0xffffffa800787947 */ /* 0x000fea000383ffff */
.L_x_1460:
[----:B------:R-:W-:Y:S01]  /*2e6d0*/  BSSY B0, `(.L_x_1629) ;  /* 0x0000006000007945 */ /* 0x000fe20003800000 */
[----:B------:R-:W-:-:S07]  /*2e6e0*/  IMAD.MOV.U32 R15, RZ, RZ, -0x1 ;  /* 0xffffffffff0f7424 */ /* 0x000fce00078e00ff */
[----:B01----:R-:W-:Y:S05]  /*2e6f0*/  WARPSYNC.COLLECTIVE R15, `(.L_x_1630) ;  /* 0x000000000f0c7348 */ /* 0x003fea0003c00000 */
[----:B------:R-:W-:Y:S02]  /*2e700*/  ELECT P6, UR62, PT ;  /* 0x00000000003e782f */ /* 0x000fe400038c0000 */
[----:B------:R-:W-:Y:S01]  /*2e710*/  MOV R14, UR62 ;  /* 0x0000003e000e7c02 */ /* 0x000fe20008000f00 */
[----:B01----:R-:W-:Y:S10]  /*2e720*/  ENDCOLLECTIVE ;  /* 0x000000000000791b */ /* 0x003ff40003800000 */
.L_x_1630:
[----:B------:R-:W-:Y:S05]  /*2e730*/  BSYNC B0 ;  /* 0x0000000000007941 */ /* 0x000fea0003800000 */
.L_x_1629:
[----:B------:R-:W-:Y:S05]  /*2e740*/  BRA `(.L_x_1631) ;  /* 0xffffffa800707947 */ /* 0x000fea000383ffff */
.L_x_1463:
[----:B-1----:R1:W2:Y:S02]  /*2e750*/  SYNCS.PHASECHK.TRANS64.TRYWAIT P2, [R5+URZ+0x28880], R7 ;  /* 0x02888007050075a7 */ /* 0x0022a4000804017f */
[----:B--2---:R-:W-:Y:S05]  /*2e760*/  @!P2 NANOSLEEP.SYNCS 0x989680 ;  /* 0x009896800000a95d */ /* 0x004fea0003900000 */
[----:B------:R-:W2:Y:S02]  /*2e770*/  @!P2 SYNCS.PHASECHK.TRANS64 P2, [R5+URZ+0x28880], R7 ;  /* 0x028880070500a5a7 */ /* 0x000ea4000804007f */
[----:B--2---:R-:W-:Y:S05]  /*2e780*/  @!P2 BRA `(.L_x_1463) ;  /* 0xfffffffc00f0a947 */ /* 0x004fea000383ffff */
[----:B------:R-:W-:Y:S05]  /*2e790*/  BRA `(.L_x_1632) ;  /* 0xffffffa800e87947 */ /* 0x000fea000383ffff */
.L_x_1465:
[----:B--2---:R2:W3:Y:S02]  /*2e7a0*/  SYNCS.PHASECHK.TRANS64.TRYWAIT P2, [R5+URZ+0x28840], R7 ;  /* 0x02884007050075a7 */ /* 0x0044e4000804017f */
[----:B---3--:R-:W-:Y:S05]  /*2e7b0*/  @!P2 NANOSLEEP.SYNCS 0x989680 ;  /* 0x009896800000a95d */ /* 0x008fea0003900000 */
[----:B------:R-:W3:Y:S02]  /*2e7c0*/  @!P2 SYNCS.PHASECHK.TRANS64 P2, [R5+URZ+0x28840], R7 ;  /* 0x028840070500a5a7 */ /* 0x000ee4000804007f */
[----:B---3--:R-:W-:Y:S05]  /*2e7d0*/  @!P2 BRA `(.L_x_1465) ;  /* 0xfffffffc00f0a947 */ /* 0x008fea000383ffff */
[----:B------:R-:W-:Y:S05]  /*2e7e0*/  BRA `(.L_x_1633) ;  /* 0xffffffac004c7947 */ /* 0x000fea000383ffff */
.L_x_1468:
[----:B-1----:R-:W1:Y:S01]  /*2e7f0*/  S2R R5, SR_CgaCtaId ;  /* 0x0000000000057919 */ /* 0x002e620000008800 */
[----:B------:R-:W-:-:S04]  /*2e800*/  MOV R4, 0x400 ;  /* 0x0000040000047802 */ /* 0x000fc80000000f00 */
[----:B-1----:R-:W-:-:S04]  /*2e810*/  LEA R4, R5, R4, 0x18 ;  /* 0x0000000405047211 */ /* 0x002fc800078ec0ff */
[----:B------:R1:W2:Y:S03]  /*2e820*/  SYNCS.PHASECHK.TRANS64.TRYWAIT P0, [R4+URZ+0x28820], R3 ;  /* 0x02882003040075a7 */ /* 0x0002a6000800017f */
[----:B--2---:R-:W-:Y:S05]  /*2e830*/  @!P0 NANOSLEEP.SYNCS 0x989680 ;  /* 0x009896800000895d */ /* 0x004fea0003900000 */
[----:B------:R-:W2:Y:S02]  /*2e840*/  @!P0 SYNCS.PHASECHK.TRANS64 P0, [R4+URZ+0x28820], R3 ;  /* 0x02882003040085a7 */ /* 0x000ea4000800007f */
[----:B--2---:R-:W-:Y:S05]  /*2e850*/  @!P0 BRA `(.L_x_1468) ;  /* 0xfffffffc00e48947 */ /* 0x004fea000383ffff */
[----:B------:R-:W-:Y:S05]  /*2e860*/  BRA `(.L_x_1634) ;  /* 0xffffffb000107947 */ /* 0x000fea000383ffff */
.L_x_1474:
[----:B---3--:R3:W4:Y:S02]  /*2e870*/  SYNCS.PHASECHK.TRANS64.TRYWAIT P0, [R5+URZ+0x28880], R4 ;  /* 0x02888004050075a7 */ /* 0x008724000800017f */
[----:B----4-:R-:W-:Y:S05]  /*2e880*/  @!P0 NANOSLEEP.SYNCS 0x989680 ;  /* 0x009896800000895d */ /* 0x010fea0003900000 */
[----:B------:R-:W4:Y:S02]  /*2e890*/  @!P0 SYNCS.PHASECHK.TRANS64 P0, [R5+URZ+0x28880], R4 ;  /* 0x02888004050085a7 */ /* 0x000f24000800007f */
[----:B----4-:R-:W-:Y:S05]  /*2e8a0*/  @!P0 BRA `(.L_x_1474) ;  /* 0xfffffffc00f08947 */ /* 0x010fea000383ffff */
[----:B------:R-:W-:Y:S05]  /*2e8b0*/  BRA `(.L_x_1635) ;  /* 0xffffffb000d07947 */ /* 0x000fea000383ffff */
.L_x_1479:
[----:B0-----:R0:W2:Y:S02]  /*2e8c0*/  SYNCS.PHASECHK.TRANS64.TRYWAIT P0, [R5+URZ+0x28840], R4 ;  /* 0x02884004050075a7 */ /* 0x0010a4000800017f */
[----:B--2---:R-:W-:Y:S05]  /*2e8d0*/  @!P0 NANOSLEEP.SYNCS 0x989680 ;  /* 0x009896800000895d */ /* 0x004fea0003900000 */
[----:B------:R-:W2:Y:S02]  /*2e8e0*/  @!P0 SYNCS.PHASECHK.TRANS64 P0, [R5+URZ+0x28840], R4 ;  /* 0x02884004050085a7 */ /* 0x000ea4000800007f */
[----:B--2---:R-:W-:Y:S05]  /*2e8f0*/  @!P0 BRA `(.L_x_1479) ;  /* 0xfffffffc00f08947 */ /* 0x004fea000383ffff */
[----:B------:R-:W-:Y:S05]  /*2e900*/  BRA `(.L_x_1636) ;  /* 0xffffffb4005c7947 */ /* 0x000fea000383ffff */
.L_x_1485:
[----:B---3--:R3:W4:Y:S02]  /*2e910*/  SYNCS.PHASECHK.TRANS64.TRYWAIT P2, [R20+URZ+0x28870], R3 ;  /* 0x02887003140075a7 */ /* 0x008724000804017f */
[----:B----4-:R-:W-:Y:S05]  /*2e920*/  @!P2 NANOSLEEP.SYNCS 0x989680 ;  /* 0x009896800000a95d */ /* 0x010fea0003900000 */
[----:B------:R-:W4:Y:S02]  /*2e930*/  @!P2 SYNCS.PHASECHK.TRANS64 P2, [R20+URZ+0x28870], R3 ;  /* 0x028870031400a5a7 */ /* 0x000f24000804007f */
[----:B----4-:R-:W-:Y:S05]  /*2e940*/  @!P2 BRA `(.L_x_1485) ;  /* 0xfffffffc00f0a947 */ /* 0x010fea000383ffff */
[----:B------:R-:W-:Y:S05]  /*2e950*/  BRA `(.L_x_1637) ;  /* 0xffffffb800047947 */ /* 0x000fea000383ffff */
.L_x_1487:
[----:B---3--:R3:W4:Y:S02]  /*2e960*/  SYNCS.PHASECHK.TRANS64.TRYWAIT P2, [R20+URZ+0x28860], R3 ;  /* 0x02886003140075a7 */ /* 0x008724000804017f */
[----:B----4-:R-:W-:Y:S05]  /*2e970*/  @!P2 NANOSLEEP.SYNCS 0x989680 ;  /* 0x009896800000a95d */ /* 0x010fea0003900000 */
[----:B------:R-:W4:Y:S02]  /*2e980*/  @!P2 SYNCS.PHASECHK.TRANS64 P2, [R20+URZ+0x28860], R3 ;  /* 0x028860031400a5a7 */ /* 0x000f24000804007f */
[----:B----4-:R-:W-:Y:S05]  /*2e990*/  @!P2 BRA `(.L_x_1487) ;  /* 0xfffffffc00f0a947 */ /* 0x010fea000383ffff */
[----:B------:R-:W-:Y:S05]  /*2e9a0*/  BRA `(.L_x_1638) ;  /* 0xffffffb8000c7947 */ /* 0x000fea000383ffff */
.L_x_1494:
[----:B0-----:R0:W3:Y:S02]  /*2e9b0*/  SYNCS.PHASECHK.TRANS64.TRYWAIT P0, [R18+URZ+0x28870], R3 ;  /* 0x02887003120075a7 */ /* 0x0010e4000800017f */
[----:B---3--:R-:W-:Y:S05]  /*2e9c0*/  @!P0 NANOSLEEP.SYNCS 0x989680 ;  /* 0x009896800000895d */ /* 0x008fea0003900000 */
[----:B------:R-:W3:Y:S02]  /*2e9d0*/  @!P0 SYNCS.PHASECHK.TRANS64 P0, [R18+URZ+0x28870], R3 ;  /* 0x02887003120085a7 */ /* 0x000ee4000800007f */
[----:B---3--:R-:W-:Y:S05]  /*2e9e0*/  @!P0 BRA `(.L_x_1494) ;  /* 0xfffffffc00f08947 */ /* 0x008fea000383ffff */
[----:B------:R-:W-:Y:S05]  /*2e9f0*/  BRA `(.L_x_1639) ;  /* 0xffffffc000387947 */ /* 0x000fea000383ffff */
.L_x_1496:
[----:B0-----:R0:W3:Y:S02]  /*2ea00*/  SYNCS.PHASECHK.TRANS64.TRYWAIT P0, [R18+URZ+0x28860], R3 ;  /* 0x02886003120075a7 */ /* 0x0010e4000800017f */
[----:B---3--:R-:W-:Y:S05]  /*2ea10*/  @!P0 NANOSLEEP.SYNCS 0x989680 ;  /* 0x009896800000895d */ /* 0x008fea0003900000 */
[----:B------:R-:W3:Y:S02]  /*2ea20*/  @!P0 SYNCS.PHASECHK.TRANS64 P0, [R18+URZ+0x28860], R3 ;  /* 0x02886003120085a7 */ /* 0x000ee4000800007f */
[----:B---3--:R-:W-:Y:S05]  /*2ea30*/  @!P0 BRA `(.L_x_1496) ;  /* 0xfffffffc00f08947 */ /* 0x008fea000383ffff */
[----:B------:R-:W-:Y:S05]  /*2ea40*/  BRA `(.L_x_1640) ;  /* 0xffffffc000407947 */ /* 0x000fea000383ffff */
.L_x_1500:
[----:B------:R-:W2:Y:S01]  /*2ea50*/  LDL R3, [R1] ;  /* 0x0000000001037983 */ /* 0x000ea20000100800 */
[----:B------:R-:W-:Y:S01]  /*2ea60*/  BSSY B0, `(.L_x_1641) ;  /* 0x0000008000007945 */ /* 0x000fe20003800000 */
[----:B------:R-:W-:Y:S02]  /*2ea70*/  IMAD.MOV.U32 R12, RZ, RZ, RZ ;  /* 0x000000ffff0c7224 */ /* 0x000fe400078e00ff */
[----:B------:R-:W-:Y:S02]  /*2ea80*/  IMAD.MOV.U32 R11, RZ, RZ, 0x1f ;  /* 0x0000001fff0b7424 */ /* 0x000fe400078e00ff */
[----:B------:R-:W-:Y:S02]  /*2ea90*/  IMAD.MOV.U32 R15, RZ, RZ, -0x1 ;  /* 0xffffffffff0f7424 */ /* 0x000fe400078e00ff */
[----:B--2---:R-:W-:-:S07]  /*2eaa0*/  IMAD.MOV.U32 R13, RZ, RZ, R3 ;  /* 0x000000ffff0d7224 */ /* 0x004fce00078e0003 */
[----:B------:R-:W-:Y:S05]  /*2eab0*/  WARPSYNC.COLLECTIVE R15, `(.L_x_1642) ;  /* 0x000000000f087348 */ /* 0x000fea0003c00000 */
[----:B------:R0:W1:Y:S02]  /*2eac0*/  SHFL.IDX P6, R14, R13, R12, R11 ;  /* 0x0000000c0d0e7389 */ /* 0x00006400000c000b */
[----:B01----:R-:W-:Y:S01]  /*2ead0*/  ENDCOLLECTIVE ;  /* 0x000000000000791b */ /* 0x003fe20003800000 */
.L_x_1642:
[----:B------:R-:W-:Y:S05]  /*2eae0*/  BSYNC B0 ;  /* 0x0000000000007941 */ /* 0x000fea0003800000 */
.L_x_1641:
[----:B------:R0:W5:Y:S01]  /*2eaf0*/  LDL R2, [R1+0xc] ;  /* 0x00000c0001027983 */ /* 0x0001620000100800 */
[----:B------:R-:W-:Y:S02]  /*2eb00*/  IMAD.MOV.U32 R13, RZ, RZ, R3 ;  /* 0x000000ffff0d7224 */ /* 0x000fe400078e0003 */
[----:B------:R-:W-:Y:S02]  /*2eb10*/  IMAD.MOV.U32 R12, RZ, RZ, 0x1 ;  /* 0x00000001ff0c7424 */ /* 0x000fe400078e00ff */
[----:B------:R-:W-:Y:S02]  /*2eb20*/  IMAD.MOV.U32 R11, RZ, RZ, 0x1f ;  /* 0x0000001fff0b7424 */ /* 0x000fe400078e00ff */
[----:B------:R-:W-:Y:S02]  /*2eb30*/  IMAD.MOV.U32 R15, RZ, RZ, -0x1 ;  /* 0xffffffffff0f7424 */ /* 0x000fe400078e00ff */
[----:B0-----:R-:W-:-:S07]  /*2eb40*/  IMAD.MOV.U32 R0, RZ, RZ, R14 ;  /* 0x000000ffff007224 */ /* 0x001fce00078e000e */
[----:B-----5:R-:W-:Y:S05]  /*2eb50*/  WARPSYNC.COLLECTIVE R15, `(.L_x_1643) ;  /* 0x000000000f087348 */ /* 0x020fea0003c00000 */
[----:B------:R0:W1:Y:S02]  /*2eb60*/  SHFL.IDX P6, R14, R13, R12, R11 ;  /* 0x0000000c0d0e7389 */ /* 0x00006400000c000b */
[----:B01---5:R-:W-:Y:S01]  /*2eb70*/  ENDCOLLECTIVE ;  /* 0x000000000000791b */ /* 0x023fe20003800000 */
.L_x_1643:
[----:B------:R-:W-:Y:S01]  /*2eb80*/  ULDC UR4, c[0x0][0xc14] ;  /* 0x0003050000047ab9 */ /* 0x000fe20000000800 */
[----:B------:R-:W-:Y:S02]  /*2eb90*/  IMAD.IADD R7, R2, 0x1, R6 ;  /* 0x0000000102077824 */ /* 0x000fe400078e0206 */
[----:B------:R-:W-:Y:S02]  /*2eba0*/  IMAD.MOV.U32 R11, RZ, RZ, RZ ;  /* 0x000000ffff0b7224 */ /* 0x000fe400078e00ff */
[----:B------:R-:W-:Y:S01]  /*2ebb0*/  IMAD.MOV.U32 R5, RZ, RZ, R14 ;  /* 0x000000ffff057224 */ /* 0x000fe200078e000e */
[----:B------:R-:W-:-:S13]  /*2ebc0*/  ISETP.GE.OR P1, PT, R7, UR4, !P0 ;  /* 0x0000000407007c0c */ /* 0x000fda000c726670 */
[----:B------:R-:W0:Y:S02]  /*2ebd0*/  @!P1 LDC.64 R2, c[0x0][0xc58] ;  /* 0x00031600ff029b82 */ /* 0x000e240000000a00 */
[----:B0-----:R-:W-:-:S06]  /*2ebe0*/  @!P1 IMAD.WIDE R2, R7, 0x4, R2 ;  /* 0x0000000407029825 */ /* 0x001fcc00078e0202 */
[----:B------:R0:W2:Y:S01]  /*2ebf0*/  @!P1 LDG.E R3, desc[UR38][R2.64] ;  /* 0x0000002602039981 */ /* 0x0000a2000c1e1900 */
[C---:B------:R-:W-:Y:S02]  /*2ec00*/  ISETP.GE.U32.AND P2, PT, R6.reuse, 0x2, PT ;  /* 0x000000020600780c */ /* 0x040fe40003f46070 */
[C---:B------:R-:W-:Y:S02]  /*2ec10*/  ISETP.GE.U32.AND P3, PT, R6.reuse, 0x4, PT ;  /* 0x000000040600780c */ /* 0x040fe40003f66070 */
[C---:B------:R-:W-:Y:S02]  /*2ec20*/  ISETP.GE.U32.AND P4, PT, R6.reuse, 0x8, PT ;  /* 0x000000080600780c */ /* 0x040fe40003f86070 */
[C---:B------:R-:W-:Y:S01]  /*2ec30*/  ISETP.GE.U32.AND P5, PT, R6.reuse, 0x10, PT ;  /* 0x000000100600780c */ /* 0x040fe20003fa6070 */
[----:B0-----:R-:W-:Y:S02]  /*2ec40*/  IMAD.MOV.U32 R2, RZ, RZ, RZ ;  /* 0x000000ffff027224 */ /* 0x001fe400078e00ff */
[----:B--2---:R-:W-:Y:S01]  /*2ec50*/  @!P1 IMAD.MOV.U32 R2, RZ, RZ, R3 ;  /* 0x000000ffff029224 */ /* 0x004fe200078e0003 */
[----:B------:R-:W-:-:S03]  /*2ec60*/  ISETP.NE.AND P1, PT, R6, RZ, PT ;  /* 0x000000ff0600720c */ /* 0x000fc60003f25270 */
[----:B------:R-:W-:-:S10]  /*2ec70*/  IMAD.MOV.U32 R13, RZ, RZ, R2 ;  /* 0x000000ffff0d7224 */ /* 0x000fd400078e0002 */
[----:B------:R-:W-:Y:S05]  /*2ec80*/  WARPSYNC.COLLECTIVE R15, `(.L_x_1644) ;  /* 0x000000000f087348 */ /* 0x000fea0003c00000 */
[----:B------:R0:W1:Y:S02]  /*2ec90*/  SHFL.UP P6, R14, R13, R12, R11 ;  /* 0x0400000c0d0e7389 */ /* 0x00006400000c000b */
[----:B01----:R-:W-:Y:S01]  /*2eca0*/  ENDCOLLECTIVE ;  /* 0x000000000000791b */ /* 0x003fe20003800000 */
.L_x_1644:
[----:B------:R-:W-:Y:S01]  /*2ecb0*/  IMAD.MOV.U32 R12, RZ, RZ, 0x2 ;  /* 0x00000002ff0c7424 */ /* 0x000fe200078e00ff */
[----:B------:R-:W-:-:S05]  /*2ecc0*/  SEL R7, R14, RZ, P1 ;  /* 0x000000ff0e077207 */ /* 0x000fca0000800000 */
[----:B------:R-:W-:-:S04]  /*2ecd0*/  IMAD.IADD R3, R2, 0x1, R7 ;  /* 0x0000000102037824 */ /* 0x000fc800078e0207 */
[----:B------:R-:W-:-:S07]  /*2ece0*/  IMAD.MOV.U32 R13, RZ, RZ, R3 ;  /* 0x000000ffff0d7224 */ /* 0x000fce00078e0003 */
[----:B------:R-:W-:Y:S05]  /*2ecf0*/  WARPSYNC.COLLECTIVE R15, `(.L_x_1645) ;  /* 0x000000000f087348 */ /* 0x000fea0003c00000 */
[----:B------:R0:W1:Y:S02]  /*2ed00*/  SHFL.UP P6, R14, R13, R12, R11 ;  /* 0x0400000c0d0e7389 */ /* 0x00006400000c000b */
[----:B01----:R-:W-:Y:S01]  /*2ed10*/  ENDCOLLECTIVE ;  /* 0x000000000000791b */ /* 0x003fe20003800000 */
.L_x_1645:
[----:B------:R-:W-:Y:S01]  /*2ed20*/  IMAD.MOV.U32 R12, RZ, RZ, 0x4 ;  /* 0x00000004ff0c7424 */ /* 0x000fe200078e00ff */
[----:B------:R-:W-:-:S05]  /*2ed30*/  SEL R14, R14, RZ, P2 ;  /* 0x000000ff0e0e7207 */ /* 0x000fca0001000000 */
[----:B------:R-:W-:-:S04]  /*2ed40*/  IMAD.IADD R3, R3, 0x1, R14 ;  /* 0x0000000103037824 */ /* 0x000fc800078e020e */
[----:B------:R-:W-:-:S07]  /*2ed50*/  IMAD.MOV.U32 R13, RZ, RZ, R3 ;  /* 0x000000ffff0d7224 */ /* 0x000fce00078e0003 */
[----:B------:R-:W-:Y:S05]  /*2ed60*/  WARPSYNC.COLLECTIVE R15, `(.L_x_1646) ;  /* 0x000000000f087348 */ /* 0x000fea0003c00000 */
[----:B------:R0:W1:Y:S02]  /*2ed70*/  SHFL.UP P6, R14, R13, R12, R11 ;  /* 0x0400000c0d0e7389 */ /* 0x00006400000c000b */
[----:B01----:R-:W-:Y:S01]  /*2ed80*/  ENDCOLLECTIVE ;  /* 0x000000000000791b */ /* 0x003fe20003800000 */
.L_x_1646:
[----:B------:R-:W-:Y:S01]  /*2ed90*/  IMAD.MOV.U32 R12, RZ, RZ, 0x8 ;  /* 0x00000008ff0c7424 */ /* 0x000fe200078e00ff */
[----:B------:R-:W-:-:S05]  /*2eda0*/  SEL R14, R14, RZ, P3 ;  /* 0x000000ff0e0e7207 */ /* 0x000fca0001800000 */
[----:B------:R-:W-:-:S04]  /*2edb0*/  IMAD.IADD R3, R3, 0x1, R14 ;  /* 0x0000000103037824 */ /* 0x000fc800078e020e */
[----:B------:R-:W-:-:S07]  /*2edc0*/  IMAD.MOV.U32 R13, RZ, RZ, R3 ;  /* 0x000000ffff0d7224 */ /* 0x000fce00078e0003 */
[----:B------:R-:W-:Y:S05]  /*2edd0*/  WARPSYNC.COLLECTIVE R15, `(.L_x_1647) ;  /* 0x000000000f087348 */ /* 0x000fea0003c00000 */
[----:B------:R0:W1:Y:S02]  /*2ede0*/  SHFL.UP P6, R14, R13, R12, R11 ;  /* 0x0400000c0d0e7389 */ /* 0x00006400000c000b */
[----:B01----:R-:W-:Y:S01]  /*2edf0*/  ENDCOLLECTIVE ;  /* 0x000000000000791b */ /* 0x003fe20003800000 */
.L_x_1647:
[----:B------:R-:W-:Y:S01]  /*2ee00*/  IMAD.MOV.U32 R12, RZ, RZ, 0x10 ;  /* 0x00000010ff0c7424 */ /* 0x000fe200078e00ff */
[----:B------:R-:W-:-:S05]  /*2ee10*/  SEL R14, R14, RZ, P4 ;  /* 0x000000ff0e0e7207 */ /* 0x000fca0002000000 */
[----:B------:R-:W-:-:S04]  /*2ee20*/  IMAD.IADD R3, R3, 0x1, R14 ;  /* 0x0000000103037824 */ /* 0x000fc800078e020e */
[----:B------:R-:W-:-:S07]  /*2ee30*/  IMAD.MOV.U32 R13, RZ, RZ, R3 ;  /* 0x000000ffff0d7224 */ /* 0x000fce00078e0003 */
[----:B------:R-:W-:Y:S05]  /*2ee40*/  WARPSYNC.COLLECTIVE R15, `(.L_x_1648) ;  /* 0x000000000f087348 */ /* 0x000fea0003c00000 */
[----:B------:R0:W1:Y:S02]  /*2ee50*/  SHFL.UP P6, R14, R13, R12, R11 ;  /* 0x0400000c0d0e7389 */ /* 0x00006400000c000b */
[----:B01----:R-:W-:Y:S01]  /*2ee60*/  ENDCOLLECTIVE ;  /* 0x000000000000791b */ /* 0x003fe20003800000 */
.L_x_1648:
[----:B------:R-:W-:Y:S02]  /*2ee70*/  IMAD.MOV.U32 R12, RZ, RZ, 0x1f ;  /* 0x0000001fff0c7424 */ /* 0x000fe400078e00ff */
[----:B------:R-:W-:Y:S01]  /*2ee80*/  IMAD.MOV.U32 R11, RZ, RZ, 0x1f ;  /* 0x0000001fff0b7424 */ /* 0x000fe200078e00ff */
[----:B------:R-:W-:-:S05]  /*2ee90*/  SEL R14, R14, RZ, P5 ;  /* 0x000000ff0e0e7207 */ /* 0x000fca0002800000 */
[----:B------:R-:W-:-:S04]  /*2eea0*/  IMAD.IADD R3, R3, 0x1, R14 ;  /* 0x0000000103037824 */ /* 0x000fc800078e020e */
[----:B------:R-:W-:-:S07]  /*2eeb0*/  IMAD.MOV.U32 R13, RZ, RZ, R3 ;  /* 0x000000ffff0d7224 */ /* 0x000fce00078e0003 */
[----:B------:R-:W-:Y:S05]  /*2eec0*/  WARPSYNC.COLLECTIVE R15, `(.L_x_1649) ;  /* 0x000000000f087348 */ /* 0x000fea0003c00000 */
[----:B------:R0:W1:Y:S02]  /*2eed0*/  SHFL.IDX P6, R14, R13, R12, R11 ;  /* 0x0000000c0d0e7389 */ /* 0x00006400000c000b */
[----:B01----:R-:W-:Y:S01]  /*2eee0*/  ENDCOLLECTIVE ;  /* 0x000000000000791b */ /* 0x003fe20003800000 */
.L_x_1649:
[----:B------:R-:W-:Y:S05]  /*2eef0*/  BRA `(.L_x_1650) ;  /* 0xffffffc400ac7947 */ /* 0x000fea000383ffff */
.L_x_1505:
[----:B------:R-:W-:Y:S01]  /*2ef00*/  BSSY B0, `(.L_x_1651) ;  /* 0x0000008000007945 */ /* 0x000fe20003800000 */
[----:B-----5:R-:W-:Y:S02]  /*2ef10*/  IMAD.MOV.U32 R13, RZ, RZ, R2 ;  /* 0x000000ffff0d7224 */ /* 0x020fe400078e0002 */
[----:B------:R-:W-:Y:S02]  /*2ef20*/  IMAD.MOV.U32 R12, RZ, RZ, 0x1 ;  /* 0x00000001ff0c7424 */ /* 0x000fe400078e00ff */
[----:B------:R-:W-:Y:S02]  /*2ef30*/  IMAD.MOV.U32 R11, RZ, RZ, RZ ;  /* 0x000000ffff0b7224 */ /* 0x000fe400078e00ff */
[----:B------:R-:W-:-:S07]  /*2ef40*/  IMAD.MOV.U32 R15, RZ, RZ, -0x1 ;  /* 0xffffffffff0f7424 */ /* 0x000fce00078e00ff */
[----:B0-----:R-:W-:Y:S05]  /*2ef50*/  WARPSYNC.COLLECTIVE R15, `(.L_x_1652) ;  /* 0x000000000f087348 */ /* 0x001fea0003c00000 */
[----:B------:R1:W2:Y:S02]  /*2ef60*/  SHFL.UP P6, R14, R13, R12, R11 ;  /* 0x0400000c0d0e7389 */ /* 0x0002a400000c000b */
[----:B012---:R-:W-:Y:S01]  /*2ef70*/  ENDCOLLECTIVE ;  /* 0x000000000000791b */ /* 0x007fe20003800000 */
.L_x_1652:
[----:B------:R-:W-:Y:S05]  /*2ef80*/  BSYNC B0 ;  /* 0x0000000000007941 */ /* 0x000fea0003800000 */
.L_x_1651:
[----:B------:R-:W-:Y:S01]  /*2ef90*/  SEL R3, R14, RZ, P1 ;  /* 0x000000ff0e037207 */ /* 0x000fe20000800000 */
[----:B------:R-:W-:Y:S02]  /*2efa0*/  IMAD.MOV.U32 R12, RZ, RZ, 0x2 ;  /* 0x00000002ff0c7424 */ /* 0x000fe400078e00ff */
[----:B------:R-:W-:Y:S02]  /*2efb0*/  IMAD.MOV.U32 R11, RZ, RZ, RZ ;  /* 0x000000ffff0b7224 */ /* 0x000fe400078e00ff */
[----:B------:R-:W-:Y:S02]  /*2efc0*/  IMAD.IADD R3, R2, 0x1, R3 ;  /* 0x0000000102037824 */ /* 0x000fe400078e0203 */
[----:B------:R-:W-:Y:S02]  /*2efd0*/  IMAD.MOV.U32 R15, RZ, RZ, -0x1 ;  /* 0xffffffffff0f7424 */ /* 0x000fe400078e00ff */
[----:B------:R-:W-:-:S07]  /*2efe0*/  IMAD.MOV.U32 R13, RZ, RZ, R3 ;  /* 0x000000ffff0d7224 */ /* 0x000fce00078e0003 */
[----:B------:R-:W-:Y:S05]  /*2eff0*/  WARPSYNC.COLLECTIVE R15, `(.L_x_1653) ;  /* 0x000000000f087348 */ /* 0x000fea0003c00000 */
[----:B------:R0:W1:Y:S02]  /*2f000*/  SHFL.UP P6, R14, R13, R12, R11 ;  /* 0x0400000c0d0e7389 */ /* 0x00006400000c000b */
[----:B01----:R-:W-:Y:S01]  /*2f010*/  ENDCOLLECTIVE ;  /* 0x000000000000791b */ /* 0x003fe20003800000 */
.L_x_1653:
[----:B------:R-:W-:Y:S01]  /*2f020*/  IMAD.MOV.U32 R12, RZ, RZ, 0x4 ;  /* 0x00000004ff0c7424 */ /* 0x000fe200078e00ff */
[----:B------:R-:W-:-:S05]  /*2f030*/  SEL R14, R14, RZ, P2 ;  /* 0x000000ff0e0e7207 */ /* 0x000fca0001000000 */
[----:B------:R-:W-:-:S04]  /*2f040*/  IMAD.IADD R3, R3, 0x1, R14 ;  /* 0x0000000103037824 */ /* 0x000fc800078e020e */
[----:B------:R-:W-:-:S07]  /*2f050*/  IMAD.MOV.U32 R13, RZ, RZ, R3 ;  /* 0x000000ffff0d7224 */ /* 0x000fce00078e0003 */
[----:B------:R-:W-:Y:S05]  /*2f060*/  WARPSYNC.COLLECTIVE R15, `(.L_x_1654) ;  /* 0x000000000f087348 */ /* 0x000fea0003c00000 */
[----:B------:R0:W1:Y:S02]  /*2f070*/  SHFL.UP P6, R14, R13, R12, R11 ;  /* 0x0400000c0d0e7389 */ /* 0x00006400000c000b */
[----:B01----:R-:W-:Y:S01]  /*2f080*/  ENDCOLLECTIVE ;  /* 0x000000000000791b */ /* 0x003fe20003800000 */
.L_x_1654:
[----:B------:R-:W-:Y:S01]  /*2f090*/  IMAD.MOV.U32 R12, RZ, RZ, 0x8 ;  /* 0x00000008ff0c7424 */ /* 0x000fe200078e00ff */
[----:B------:R-:W-:-:S05]  /*2f0a0*/  SEL R14, R14, RZ, P3 ;  /* 0x000000ff0e0e7207 */ /* 0x000fca0001800000 */
[----:B------:R-:W-:-:S04]  /*2f0b0*/  IMAD.IADD R3, R3, 0x1, R14 ;  /* 0x0000000103037824 */ /* 0x000fc800078e020e */
[----:B------:R-:W-:-:S07]  /*2f0c0*/  IMAD.MOV.U32 R13, RZ, RZ, R3 ;  /* 0x000000ffff0d7224 */ /* 0x000fce00078e0003 */
[----:B------:R-:W-:Y:S05]  /*2f0d0*/  WARPSYNC.COLLECTIVE R15, `(.L_x_1655) ;  /* 0x000000000f087348 */ /* 0x000fea0003c00000 */
[----:B------:R0:W1:Y:S02]  /*2f0e0*/  SHFL.UP P6, R14, R13, R12, R11 ;  /* 0x0400000c0d0e7389 */ /* 0x00006400000c000b */
[----:B01----:R-:W-:Y:S01]  /*2f0f0*/  ENDCOLLECTIVE ;  /* 0x000000000000791b */ /* 0x003fe20003800000 */
.L_x_1655:
[----:B------:R-:W-:Y:S01]  /*2f100*/  IMAD.MOV.U32 R12, RZ, RZ, 0x10 ;  /* 0x00000010ff0c7424 */ /* 0x000fe200078e00ff */
[----:B------:R-:W-:-:S05]  /*2f110*/  SEL R14, R14, RZ, P4 ;  /* 0x000000ff0e0e7207 */ /* 0x000fca0002000000 */
[----:B------:R-:W-:-:S04]  /*2f120*/  IMAD.IADD R3, R3, 0x1, R14 ;  /* 0x0000000103037824 */ /* 0x000fc800078e020e */
[----:B------:R-:W-:-:S07]  /*2f130*/  IMAD.MOV.U32 R13, RZ, RZ, R3 ;  /* 0x000000ffff0d7224 */ /* 0x000fce00078e0003 */
[----:B------:R-:W-:Y:S05]  /*2f140*/  WARPSYNC.COLLECTIVE R15, `(.L_x_1656) ;  /* 0x000000000f087348 */ /* 0x000fea0003c00000 */
[----:B------:R0:W1:Y:S02]  /*2f150*/  SHFL.UP P6, R14, R13, R12, R11 ;  /* 0x0400000c0d0e7389 */ /* 0x00006400000c000b */
[----:B01----:R-:W-:Y:S01]  /*2f160*/  ENDCOLLECTIVE ;  /* 0x000000000000791b */ /* 0x003fe20003800000 */
.L_x_1656:
        /* <DEDUP_REMOVED lines=8> */
.L_x_1657:
[----:B------:R-:W-:Y:S05]  /*2f1f0*/  BRA `(.L_x_1658) ;  /* 0xffffffc400907947 */ /* 0x000fea000383ffff */
.L_x_1507:
[----:B------:R-:W-:Y:S01]  /*2f200*/  BSSY B0, `(.L_x_1659) ;  /* 0x0000006000007945 */ /* 0x000fe20003800000 */
[----:B------:R-:W-:Y:S01]  /*2f210*/  PLOP3.LUT P6, PT, P6, PT, PT, 0x8, 0x0 ;  /* 0x000000000000781c */ /* 0x000fe200037ce170 */
[----:B------:R-:W-:-:S12]  /*2f220*/  IMAD.MOV.U32 R15, RZ, RZ, -0x1 ;  /* 0xffffffffff0f7424 */ /* 0x000fd800078e00ff */
[----:B0-----:R-:W-:Y:S05]  /*2f230*/  WARPSYNC.COLLECTIVE R15, `(.L_x_1660) ;  /* 0x000000000f087348 */ /* 0x001fea0003c00000 */
[----:B------:R-:W-:Y:S01]  /*2f240*/  VOTE.ANY R14, PT, P6 ;  /* 0x00000000000e7806 */ /* 0x000fe200030e0100 */
[----:B0-----:R-:W-:Y:S06]  /*2f250*/  ENDCOLLECTIVE ;  /* 0x000000000000791b */ /* 0x001fec0003800000 */
.L_x_1660:
[----:B------:R-:W-:Y:S05]  /*2f260*/  BSYNC B0 ;  /* 0x0000000000007941 */ /* 0x000fea0003800000 */
.L_x_1659:
[----:B------:R-:W-:Y:S02]  /*2f270*/  IMAD.MOV.U32 R6, RZ, RZ, R14 ;  /* 0x000000ffff067224 */ /* 0x000fe400078e000e */
[----:B------:R-:W-:Y:S02]  /*2f280*/  IMAD.MOV.U32 R13, RZ, RZ, R2 ;  /* 0x000000ffff0d7224 */ /* 0x000fe400078e0002 */
[----:B------:R-:W0:Y:S01]  /*2f290*/  POPC R5, R6 ;  /* 0x0000000600057309 */ /* 0x000e220000000000 */
[----:B------:R-:W-:Y:S02]  /*2f2a0*/  IMAD.MOV.U32 R11, RZ, RZ, 0x1f ;  /* 0x0000001fff0b7424 */ /* 0x000fe400078e00ff */
[----:B------:R-:W-:Y:S02]  /*2f2b0*/  IMAD.MOV.U32 R15, RZ, RZ, -0x1 ;  /* 0xffffffffff0f7424 */ /* 0x000fe400078e00ff */
[----:B0-----:R-:W-:-:S07]  /*2f2c0*/  IMAD.MOV.U32 R12, RZ, RZ, R5 ;  /* 0x000000ffff0c7224 */ /* 0x001fce00078e0005 */
[----:B------:R-:W-:Y:S05]  /*2f2d0*/  WARPSYNC.COLLECTIVE R15, `(.L_x_1661) ;  /* 0x000000000f087348 */ /* 0x000fea0003c00000 */
[----:B------:R0:W1:Y:S02]  /*2f2e0*/  SHFL.IDX P6, R14, R13, R12, R11 ;  /* 0x0000000c0d0e7389 */ /* 0x00006400000c000b */
[----:B01----:R-:W-:Y:S01]  /*2f2f0*/  ENDCOLLECTIVE ;  /* 0x000000000000791b */ /* 0x003fe20003800000 */
.L_x_1661:
[----:B------:R-:W-:Y:S01]  /*2f300*/  IMAD.MOV.U32 R7, RZ, RZ, R14 ;  /* 0x000000ffff077224 */ /* 0x000fe200078e000e */
[----:B------:R-:W-:Y:S06]  /*2f310*/  BRA `(.L_x_1662) ;  /* 0xffffffc400807947 */ /* 0x000fec000383ffff */
.L_x_1509:
[----:B------:R-:W-:Y:S01]  /*2f320*/  BSSY B0, `(.L_x_1663) ;  /* 0x0000007000007945 */ /* 0x000fe20003800000 */
[----:B------:R-:W-:Y:S02]  /*2f330*/  IMAD.MOV.U32 R13, RZ, RZ, R3 ;  /* 0x000000ffff0d7224 */ /* 0x000fe400078e0003 */
[----:B------:R-:W-:Y:S02]  /*2f340*/  IMAD.MOV.U32 R11, RZ, RZ, 0x1f ;  /* 0x0000001fff0b7424 */ /* 0x000fe400078e00ff */
[----:B------:R-:W-:-:S07]  /*2f350*/  IMAD.MOV.U32 R15, RZ, RZ, -0x1 ;  /* 0xffffffffff0f7424 */ /* 0x000fce00078e00ff */
[----:B0-2---:R-:W-:Y:S05]  /*2f360*/  WARPSYNC.COLLECTIVE R15, `(.L_x_1664) ;  /* 0x000000000f087348 */ /* 0x005fea0003c00000 */
[----:B------:R1:W3:Y:S02]  /*2f370*/  SHFL.IDX P6, R14, R13, R12, R11 ;  /* 0x0000000c0d0e7389 */ /* 0x0002e400000c000b */
[----:B0123--:R-:W-:Y:S01]  /*2f380*/  ENDCOLLECTIVE ;  /* 0x000000000000791b */ /* 0x00ffe20003800000 */
.L_x_1664:
[----:B------:R-:W-:Y:S05]  /*2f390*/  BSYNC B0 ;  /* 0x0000000000007941 */ /* 0x000fea0003800000 */
.L_x_1663:
[----:B------:R-:W-:Y:S01]  /*2f3a0*/  IMAD.MOV.U32 R2, RZ, RZ, R14 ;  /* 0x000000ffff027224 */ /* 0x000fe200078e000e */
[----:B------:R-:W-:Y:S06]  /*2f3b0*/  BRA `(.L_x_1508) ;  /* 0xffffffc400747947 */ /* 0x000fec000383ffff */
.L_x_1513:
[----:B0-----:R0:W1:Y:S02]  /*2f3c0*/  SYNCS.PHASECHK.TRANS64.TRYWAIT P0, [R0+URZ+0x28820], R3 ;  /* 0x02882003000075a7 */ /* 0x001064000800017f */
[----:B-1----:R-:W-:Y:S05]  /*2f3d0*/  @!P0 NANOSLEEP.SYNCS 0x989680 ;  /* 0x009896800000895d */ /* 0x002fea0003900000 */
[----:B------:R-:W1:Y:S02]  /*2f3e0*/  @!P0 SYNCS.PHASECHK.TRANS64 P0, [R0+URZ+0x28820], R3 ;  /* 0x02882003000085a7 */ /* 0x000e64000800007f */
[----:B-1----:R-:W-:Y:S05]  /*2f3f0*/  @!P0 BRA `(.L_x_1513) ;  /* 0xfffffffc00f08947 */ /* 0x002fea000383ffff */
[----:B------:R-:W-:Y:S05]  /*2f400*/  BRA `(.L_x_1665) ;  /* 0xffffffcc002c7947 */ /* 0x000fea000383ffff */
.L_x_1514:
        /* <DEDUP_REMOVED lines=11> */
.L_x_1667:
[----:B------:R-:W-:Y:S05]  /*2f4c0*/  BSYNC B0 ;  /* 0x0000000000007941 */ /* 0x000fea0003800000 */
.L_x_1666:
[----:B------:R-:W-:Y:S05]  /*2f4d0*/  BRA `(.L_x_1668) ;  /* 0xffffffcc00147947 */ /* 0x000fea000383ffff */
.L_x_1515:
[----:B------:R-:W-:Y:S01]  /*2f4e0*/  BSSY B0, `(.L_x_1669) ;  /* 0x0000006000007945 */ /* 0x000fe20003800000 */
[----:B------:R-:W-:-:S07]  /*2f4f0*/  IMAD.MOV.U32 R15, RZ, RZ, -0x1 ;  /* 0xffffffffff0f7424 */ /* 0x000fce00078e00ff */
[----:B01----:R-:W-:Y:S05]  /*2f500*/  WARPSYNC.COLLECTIVE R15, `(.L_x_1670) ;  /* 0x000000000f0c7348 */ /* 0x003fea0003c00000 */
[----:B------:R-:W-:Y:S02]  /*2f510*/  ELECT P6, UR62, PT ;  /* 0x00000000003e782f */ /* 0x000fe400038c0000 */
[----:B------:R-:W-:Y:S01]  /*2f520*/  MOV R14, UR62 ;  /* 0x0000003e000e7c02 */ /* 0x000fe20008000f00 */
[----:B01----:R-:W-:Y:S10]  /*2f530*/  ENDCOLLECTIVE ;  /* 0x000000000000791b */ /* 0x003ff40003800000 */
.L_x_1670:
[----:B------:R-:W-:Y:S05]  /*2f540*/  BSYNC B0 ;  /* 0x0000000000007941 */ /* 0x000fea0003800000 */
.L_x_1669:
[----:B------:R-:W-:Y:S05]  /*2f550*/  BRA `(.L_x_1671) ;  /* 0xffffffcc00087947 */ /* 0x000fea000383ffff */
.L_x_1517:
[----:B0-----:R0:W1:Y:S02]  /*2f560*/  SYNCS.PHASECHK.TRANS64.TRYWAIT P1, [R6+URZ], R5 ;  /* 0x00000005060075a7 */ /* 0x001064000802017f */
[----:B-1----:R-:W-:Y:S05]  /*2f570*/  @!P1 NANOSLEEP.SYNCS 0x989680 ;  /* 0x009896800000995d */ /* 0x002fea0003900000 */
[----:B------:R-:W1:Y:S02]  /*2f580*/  @!P1 SYNCS.PHASECHK.TRANS64 P1, [R6+URZ], R5 ;  /* 0x00000005060095a7 */ /* 0x000e64000802007f */
[----:B-1----:R-:W-:Y:S05]  /*2f590*/  @!P1 BRA `(.L_x_1517) ;  /* 0xfffffffc00f09947 */ /* 0x002fea000383ffff */
[----:B------:R-:W-:Y:S05]  /*2f5a0*/  BRA `(.L_x_1672) ;  /* 0xffffffcc00447947 */ /* 0x000fea000383ffff */
.L_x_1518:
[----:B-1----:R1:W2:Y:S02]  /*2f5b0*/  SYNCS.PHASECHK.TRANS64.TRYWAIT P1, [R7+URZ], R2 ;  /* 0x00000002070075a7 */ /* 0x0022a4000802017f */
[----:B--2---:R-:W-:Y:S05]  /*2f5c0*/  @!P1 NANOSLEEP.SYNCS 0x989680 ;  /* 0x009896800000995d */ /* 0x004fea0003900000 */
[----:B------:R-:W2:Y:S02]  /*2f5d0*/  @!P1 SYNCS.PHASECHK.TRANS64 P1, [R7+URZ], R2 ;  /* 0x00000002070095a7 */ /* 0x000ea4000802007f */
[----:B--2---:R-:W-:Y:S05]  /*2f5e0*/  @!P1 BRA `(.L_x_1518) ;  /* 0xfffffffc00f09947 */ /* 0x004fea000383ffff */
[----:B------:R-:W-:Y:S05]  /*2f5f0*/  BRA `(.L_x_1673) ;  /* 0xffffffcc00387947 */ /* 0x000fea000383ffff */
.L_x_1520:
[----:B--2---:R2:W3:Y:S02]  /*2f600*/  SYNCS.PHASECHK.TRANS64.TRYWAIT P1, [R4+URZ+0x28860], R5 ;  /* 0x02886005040075a7 */ /* 0x0044e4000802017f */
[----:B---3--:R-:W-:Y:S05]  /*2f610*/  @!P1 NANOSLEEP.SYNCS 0x989680 ;  /* 0x009896800000995d */ /* 0x008fea0003900000 */
[----:B------:R-:W3:Y:S02]  /*2f620*/  @!P1 SYNCS.PHASECHK.TRANS64 P1, [R4+URZ+0x28860], R5 ;  /* 0x02886005040095a7 */ /* 0x000ee4000802007f */
[----:B---3--:R-:W-:Y:S05]  /*2f630*/  @!P1 BRA `(.L_x_1520) ;  /* 0xfffffffc00f09947 */ /* 0x008fea000383ffff */
[----:B------:R-:W-:Y:S05]  /*2f640*/  BRA `(.L_x_1674) ;  /* 0xffffffcc003c7947 */ /* 0x000fea000383ffff */
.L_x_1522:
[----:B---3--:R3:W4:Y:S02]  /*2f650*/  SYNCS.PHASECHK.TRANS64.TRYWAIT P1, [R3+URZ+0x28860], R2 ;  /* 0x02886002030075a7 */ /* 0x008724000802017f */
[----:B----4-:R-:W-:Y:S05]  /*2f660*/  @!P1 NANOSLEEP.SYNCS 0x989680 ;  /* 0x009896800000995d */ /* 0x010fea0003900000 */
[----:B------:R-:W4:Y:S02]  /*2f670*/  @!P1 SYNCS.PHASECHK.TRANS64 P1, [R3+URZ+0x28860], R2 ;  /* 0x02886002030095a7 */ /* 0x000f24000802007f */
[----:B----4-:R-:W-:Y:S05]  /*2f680*/  @!P1 BRA `(.L_x_1522) ;  /* 0xfffffffc00f09947 */ /* 0x010fea000383ffff */
[----:B------:R-:W-:Y:S05]  /*2f690*/  BRA `(.L_x_1675) ;  /* 0xffffffcc003c7947 */ /* 0x000fea000383ffff */
.L_x_1524:
[----:B----4-:R4:W0:Y:S02]  /*2f6a0*/  SYNCS.PHASECHK.TRANS64.TRYWAIT P0, [R4+URZ+0x28880], R5 ;  /* 0x02888005040075a7 */ /* 0x010824000800017f */
[----:B0-----:R-:W-:Y:S05]  /*2f6b0*/  @!P0 NANOSLEEP.SYNCS 0x989680 ;  /* 0x009896800000895d */ /* 0x001fea0003900000 */
[----:B------:R-:W0:Y:S02]  /*2f6c0*/  @!P0 SYNCS.PHASECHK.TRANS64 P0, [R4+URZ+0x28880], R5 ;  /* 0x02888005040085a7 */ /* 0x000e24000800007f */
[----:B0-----:R-:W-:Y:S05]  /*2f6d0*/  @!P0 BRA `(.L_x_1524) ;  /* 0xfffffffc00f08947 */ /* 0x001fea000383ffff */
[----:B------:R-:W-:Y:S05]  /*2f6e0*/  BRA `(.L_x_1525) ;  /* 0xffffffcc00387947 */ /* 0x000fea000383ffff */
.L_x_1676:
        /* <DEDUP_REMOVED lines=9> */
.L_x_2492:


//--------------------- .text._ZN7cutlass13device_kernelIN5flash11enable_sm90INS1_16FlashAttnFwdSm90INS1_25CollectiveMainloopFwdSm90ILi2EN4cute5tupleIJNS5_1CILi1EEES8_S8_EEENS6_IJNS7_ILi128EEENS7_ILi224EEESA_EEELi128ENS_12float_e4m3_tEfNS_4arch4Sm90ELb1ELb0ELb1ELb0ELb0ELb0ELb0ELb1ELb1ELb0ELb0ELb0EEENS1_21CollectiveEpilogueFwdINS6_IJSA_SA_SB_EEES9_NS_10bfloat16_tESF_Li256ELb0ELb0ELb0ELb1EEENS1_30DynamicPersistentTileSchedulerILi256ELi128ELb0ELb0ELb1EEEEEEEEEvNT_6ParamsE --------------------------
	.section	.text._ZN7cutlass13device_kernelIN5flash11enable_sm90INS1_16FlashAttnFwdSm90INS1_25CollectiveMainloopFwdSm90ILi2EN4cute5tupleIJNS5_1CILi1EEES8_S8_EEENS6_IJNS7_ILi128EEENS7_ILi224EEESA_EEELi128ENS_12float_e4m3_tEfNS_4arch4Sm90ELb1ELb0ELb1ELb0ELb0ELb0ELb0ELb1ELb1ELb0ELb0ELb0EEENS1_21CollectiveEpilogueFwdINS6_IJSA_SA_SB_EEES9_NS_10bfloat16_tESF_Li256ELb0ELb0ELb0ELb1EEENS1_30DynamicPersistentTileSchedulerILi256ELi128ELb0ELb0ELb1EEEEEEEEEvNT_6ParamsE,"ax",@progbits
	.align	128
.text._ZN7cutlass13device_kernelIN5flash11enable_sm90INS1_16FlashAttnFwdSm90INS1_25CollectiveMainloopFwdSm90ILi2EN4cute5tupleIJNS5_1CILi1EEES8_S8_EEENS6_IJNS7_ILi128EEENS7_ILi224EEESA_EEELi128ENS_12float_e4m3_tEfNS_4arch4Sm90ELb1ELb0ELb1ELb0ELb0ELb0ELb0ELb1ELb1ELb0ELb0ELb0EEENS1_21CollectiveEpilogueFwdINS6_IJSA_SA_SB_EEES9_NS_10bfloat16_tESF_Li256ELb0ELb0ELb0ELb1EEENS1_30DynamicPersistentTileSchedulerILi256ELi128ELb0ELb0ELb1EEEEEEEEEvNT_6ParamsE:
        .type           _ZN7cutlass13device_kernelIN5flash11enable_sm90INS1_16FlashAttnFwdSm90INS1_25CollectiveMainloopFwdSm90ILi2EN4cute5tupleIJNS5_1CILi1EEES8_S8_EEENS6_IJNS7_ILi128EEENS7_ILi224EEESA_EEELi128ENS_12float_e4m3_tEfNS_4arch4Sm90ELb1ELb0ELb1ELb0ELb0ELb0ELb0ELb1ELb1ELb0ELb0ELb0EEENS1_21CollectiveEpilogueFwdINS6_IJSA_SA_SB_EEES9_NS_10bfloat16_tESF_Li256ELb0ELb0ELb0ELb1EEENS1_30DynamicPersistentTileSchedulerILi256ELi128ELb0ELb0ELb1EEEEEEEEEvNT_6ParamsE,@function
        .size           _ZN7cutlass13device_kernelIN5flash11enable_sm90INS1_16FlashAttnFwdSm90INS1_25CollectiveMainloopFwdSm90ILi2EN4cute5tupleIJNS5_1CILi1EEES8_S8_EEENS6_IJNS7_ILi128EEENS7_ILi224EEESA_EEELi128ENS_12float_e4m3_tEfNS_4arch4Sm90ELb1ELb0ELb1ELb0ELb0ELb0ELb0ELb1ELb1ELb0ELb0ELb0EEENS1_21CollectiveEpilogueFwdINS6_IJSA_SA_SB_EEES9_NS_10bfloat16_tESF_Li256ELb0ELb0ELb0ELb1EEENS1_30DynamicPersistentTileSchedulerILi256ELi128ELb0ELb0ELb1EEEEEEEEEvNT_6ParamsE,(.L_x_2493 - _ZN7cutlass13device_kernelIN5flash11enable_sm90INS1_16FlashAttnFwdSm90INS1_25CollectiveMainloopFwdSm90ILi2EN4cute5tupleIJNS5_1CILi1EEES8_S8_EEENS6_IJNS7_ILi128EEENS7_ILi224EEESA_EEELi128ENS_12float_e4m3_tEfNS_4arch4Sm90ELb1ELb0ELb1ELb0ELb0ELb0ELb0ELb1ELb1ELb0ELb0ELb0EEENS1_21CollectiveEpilogueFwdINS6_IJSA_SA_SB_EEES9_NS_10bfloat16_tESF_Li256ELb0ELb0ELb0ELb1EEENS1_30DynamicPersistentTileSchedulerILi256ELi128ELb0ELb0ELb1EEEEEEEEEvNT_6ParamsE)
        .other          _ZN7cutlass13device_kernelIN5flash11enable_sm90INS1_16FlashAttnFwdSm90INS1_25CollectiveMainloopFwdSm90ILi2EN4cute5tupleIJNS5_1CILi1EEES8_S8_EEENS6_IJNS7_ILi128EEENS7_ILi224EEESA_EEELi128ENS_12float_e4m3_tEfNS_4arch4Sm90ELb1ELb0ELb1ELb0ELb0ELb0ELb0ELb1ELb1ELb0ELb0ELb0EEENS1_21CollectiveEpilogueFwdINS6_IJSA_SA_SB_EEES9_NS_10bfloat16_tESF_Li256ELb0ELb0ELb0ELb1EEENS1_30DynamicPersistentTileSchedulerILi256ELi128ELb0ELb0ELb1EEEEEEEEEvNT_6ParamsE,@"STO_CUDA_ENTRY STV_DEFAULT"
_ZN7cutlass13device_kernelIN5flash11enable_sm90INS1_16FlashAttnFwdSm90INS1_25CollectiveMainloopFwdSm90ILi2EN4cute5tupleIJNS5_1CILi1EEES8_S8_EEENS6_IJNS7_ILi128EEENS7_ILi224EEESA_EEELi128ENS_12float_e4m3_tEfNS_4arch4Sm90ELb1ELb0ELb1ELb0ELb0ELb0ELb0ELb1ELb1ELb0ELb0ELb0EEENS1_21CollectiveEpilogueFwdINS6_IJSA_SA_SB_EEES9_NS_10bfloat16_tESF_Li256ELb0ELb0ELb0ELb1EEENS1_30DynamicPersistentTileSchedulerILi256ELi128ELb0ELb0ELb1EEEEEEEEEvNT_6ParamsE:
        /* <DEDUP_REMOVED lines=23> */
.L_x_1678:
[----:B------:R-:W-:Y:S05]  /*0170*/  BSYNC B0 ;  /* 0x0000000000007941 */ /* 0x000fea0003800000 */
.L_x_1677:
        /* <DEDUP_REMOVED lines=36> */
.L_x_1679:
        /* <DEDUP_REMOVED lines=22> */
.L_x_1680:
        /* <DEDUP_REMOVED lines=18> */
.L_x_1681:
        /* <DEDUP_REMOVED lines=22> */
.L_x_1682:
        /* <DEDUP_REMOVED lines=22> */
.L_x_1683:
        /* <DEDUP_REMOVED lines=8> */
.L_x_1685:
        /* <DEDUP_REMOVED lines=15> */
[----:B------:R-:W-:Y:S01]  /*0a70*/  VIADD R236, R2, 0xffffff80 ;  /* 0xffffff8002ec7836 */ /* 0x000fe20000000000 */
[----:B------:R-:W1:Y:S04]  /*0a80*/  S2UR UR36, SR_CgaCtaId ;  /* 0x00000000002479c3 */ /* 0x000e680000008800 */
[----:B------:R-:W-:-:S04]  /*0a90*/  SHF.R.S32.HI R3, RZ, 0x1f, R236 ;  /* 0x0000001fff037819 */ /* 0x000fc800000114ec */
[CC--:B------:R-:W-:Y:S01]  /*0aa0*/  LEA.HI R5, R3.reuse, R236.reuse, RZ, 0x7 ;  /* 0x000000ec03057211 */ /* 0x0c0fe200078f38ff */
[----:B------:R-:W3:Y:S01]  /*0ab0*/  S2UR UR6, SR_SWINHI ;  /* 0x00000000000679c3 */ /* 0x000ee20000002f00 */
[----:B------:R-:W-:Y:S02]  /*0ac0*/  LEA.HI R0, R3, R236, RZ, 0x4 ;  /* 0x000000ec03007211 */ /* 0x000fe400078f20ff */
[----:B------:R-:W-:Y:S02]  /*0ad0*/  LOP3.LUT R233, R5, 0xffffff80, RZ, 0xc0, !PT ;  /* 0xffffff8005e97812 */ /* 0x000fe400078ec0ff */
[----:B------:R-:W-:-:S03]  /*0ae0*/  SHF.R.S32.HI R9, RZ, 0x4, R0 ;  /* 0x00000004ff097819 */ /* 0x000fc60000011400 */
[----:B------:R-:W-:Y:S01]  /*0af0*/  IMAD.IADD R233, R236, 0x1, -R233 ;  /* 0x00000001ece97824 */ /* 0x000fe200078e0ae9 */
[C---:B------:R-:W-:Y:S02]  /*0b00*/  LEA.HI R2, R0.reuse, R9, RZ, 0x1 ;  /* 0x0000000900027211 */ /* 0x040fe400078f08ff */
[----:B------:R-:W-:Y:S02]  /*0b10*/  LEA.HI R235, R3, R236, RZ, 0x5 ;  /* 0x000000ec03eb7211 */ /* 0x000fe400078f28ff */
[----:B------:R-:W-:Y:S02]  /*0b20*/  LOP3.LUT R7, R0, 0x3fffff0, RZ, 0xc0, !PT ;  /* 0x03fffff000077812 */ /* 0x000fe400078ec0ff */
[----:B------:R-:W-:Y:S02]  /*0b30*/  SHF.R.S32.HI R4, RZ, 0x1f, R233 ;  /* 0x0000001fff047819 */ /* 0x000fe400000114e9 */
[----:B------:R-:W-:Y:S01]  /*0b40*/  LOP3.LUT R2, R2, 0x1ffffffe, RZ, 0xc0, !PT ;  /* 0x1ffffffe02027812 */ /* 0x000fe200078ec0ff */
[----:B------:R-:W-:Y:S01]  /*0b50*/  IMAD.IADD R0, R236, 0x1, -R7 ;  /* 0x00000001ec007824 */ /* 0x000fe200078e0a07 */
[----:B------:R-:W-:Y:S01]  /*0b60*/  SHF.R.S32.HI R235, RZ, 0x5, R235 ;  /* 0x00000005ffeb7819 */ /* 0x000fe200000114eb */
[----:B------:R-:W-:Y:S01]  /*0b70*/  UMOV UR37, 0x400 ;  /* 0x0000040000257882 */ /* 0x000fe20000000000 */
[----:B------:R-:W-:Y:S01]  /*0b80*/  LEA.HI R6, R4, R233, RZ, 0x2 ;  /* 0x000000e904067211 */ /* 0x000fe200078f10ff */
[----:B-1----:R-:W-:Y:S01]  /*0b90*/  ULEA UR37, UR36, UR37, 0x18 ;  /* 0x0000002524257291 */ /* 0x002fe2000f8ec03f */
[----:B------:R-:W-:Y:S01]  /*0ba0*/  SHF.R.S32.HI R234, RZ, 0x7, R5 ;  /* 0x00000007ffea7819 */ /* 0x000fe20000011405 */
[----:B------:R-:W-:Y:S01]  /*0bb0*/  IMAD.IADD R2, R9, 0x1, -R2 ;  /* 0x0000000109027824 */ /* 0x000fe200078e0a02 */
[----:B------:R-:W-:Y:S01]  /*0bc0*/  SHF.R.S32.HI R8, RZ, 0x2, R6 ;  /* 0x00000002ff087819 */ /* 0x000fe20000011406 */
[----:B------:R-:W-:Y:S01]  /*0bd0*/  IMAD R7, R235, 0x10, R0 ;  /* 0x00000010eb077824 */ /* 0x000fe200078e0200 */
[----:B------:R-:W-:-:S02]  /*0be0*/  SHF.R.S32.HI R11, RZ, 0x1f, R6 ;  /* 0x0000001fff0b7819 */ /* 0x000fc40000011406 */
[----:B------:R-:W-:Y:S01]  /*0bf0*/  LEA.HI R5, R5, R234, RZ, 0x1 ;  /* 0x000000ea05057211 */ /* 0x000fe200078f08ff */
[----:B------:R-:W-:Y:S01]  /*0c00*/  IMAD R2, R7, 0x8, R2 ;  /* 0x0000000807027824 */ /* 0x000fe200078e0202 */
[----:B------:R-:W-:Y:S01]  /*0c10*/  LEA.HI R11, R11, R8, RZ, 0x3 ;  /* 0x000000080b0b7211 */ /* 0x000fe200078f18ff */
[----:B------:R-:W-:Y:S01]  /*0c20*/  UMOV UR4, UR37 ;  /* 0x0000002500047c82 */ /* 0x000fe20008000000 */
[----:B---3--:R-:W-:Y:S01]  /*0c30*/  UMOV UR5, UR6 ;  /* 0x0000000600057c82 */ /* 0x008fe20008000000 */
[----:B------:R-:W-:Y:S01]  /*0c40*/  LOP3.LUT R7, R5, 0x3fffffe, RZ, 0xc0, !PT ;  /* 0x03fffffe05077812 */ /* 0x000fe200078ec0ff */
[----:B------:R-:W-:Y:S01]  /*0c50*/  IMAD.U32 R18, RZ, RZ, UR4 ;  /* 0x00000004ff127e24 */ /* 0x000fe2000f8e00ff */
[----:B------:R-:W-:Y:S01]  /*0c60*/  LOP3.LUT R11, R11, 0xfffffff8, RZ, 0xc0, !PT ;  /* 0xfffffff80b0b7812 */ /* 0x000fe200078ec0ff */
[----:B------:R-:W-:Y:S01]  /*0c70*/  IMAD.U32 R19, RZ, RZ, UR5 ;  /* 0x00000005ff137e24 */ /* 0x000fe2000f8e00ff */
[----:B------:R-:W-:Y:S01]  /*0c80*/  LEA.HI R4, R4, R233, RZ, 0x5 ;  /* 0x000000e904047211 */ /* 0x000fe200078f28ff */
[----:B------:R-:W-:Y:S01]  /*0c90*/  IMAD.SHL.U32 R5, R2, 0x8, RZ ;  /* 0x0000000802057824 */ /* 0x000fe200078e00ff */
[----:B------:R-:W-:Y:S01]  /*0ca0*/  LEA.HI R3, R3, R236, RZ, 0x3 ;  /* 0x000000ec03037211 */ /* 0x000fe200078f18ff */
[----:B------:R-:W-:Y:S01]  /*0cb0*/  IMAD.IADD R11, R8, 0x1, -R11 ;  /* 0x00000001080b7824 */ /* 0x000fe200078e0a0b */
[----:B------:R-:W-:Y:S01]  /*0cc0*/  SHF.R.S32.HI R4, RZ, 0x5, R4 ;  /* 0x00000005ff047819 */ /* 0x000fe20000011404 */
[----:B------:R-:W-:Y:S01]  /*0cd0*/  IMAD.WIDE R18, R5, 0x2, R18 ;  /* 0x0000000205127825 */ /* 0x000fe200078e0212 */
[----:B------:R-:W-:-:S02]  /*0ce0*/  LOP3.LUT R5, R3, 0x1ffffff8, RZ, 0xc0, !PT ;  /* 0x1ffffff803057812 */ /* 0x000fc400078ec0ff */
[----:B------:R-:W-:Y:S01]  /*0cf0*/  LOP3.LUT R6, R6, 0x7ffffffc, RZ, 0xc0, !PT ;  /* 0x7ffffffc06067812 */ /* 0x000fe200078ec0ff */
[----:B------:R-:W-:Y:S02]  /*0d00*/  IMAD R4, R4, 0x10, R11 ;  /* 0x0000001004047824 */ /* 0x000fe400078e020b */
[----:B------:R-:W-:Y:S02]  /*0d10*/  IMAD.IADD R7, R234, 0x1, -R7 ;  /* 0x00000001ea077824 */ /* 0x000fe400078e0a07 */
[----:B------:R-:W-:Y:S01]  /*0d20*/  IMAD.IADD R5, R236, 0x1, -R5 ;  /* 0x00000001ec057824 */ /* 0x000fe200078e0a05 */
[----:B------:R-:W-:Y:S01]  /*0d30*/  SHF.R.S32.HI R230, RZ, 0x3, R3 ;  /* 0x00000003ffe67819 */ /* 0x000fe20000011403 */
[----:B------:R-:W-:Y:S02]  /*0d40*/  IMAD R228, R7, 0x40, R4 ;  /* 0x0000004007e47824 */ /* 0x000fe400078e0204 */
[----:B------:R-:W-:Y:S02]  /*0d50*/  IMAD.MOV.U32 R232, RZ, RZ, RZ ;  /* 0x000000ffffe87224 */ /* 0x000fe400078e00ff */
[----:B------:R-:W-:-:S02]  /*0d60*/  IMAD.MOV.U32 R2, RZ, RZ, RZ ;  /* 0x000000ffff027224 */ /* 0x000fc400078e00ff */
[----:B------:R-:W-:Y:S02]  /*0d70*/  IMAD.SHL.U32 R22, R5, 0x8, RZ ;  /* 0x0000000805167824 */ /* 0x000fe400078e00ff */
[----:B------:R-:W-:Y:S01]  /*0d80*/  IMAD.IADD R17, R233, 0x1, -R6 ;  /* 0x00000001e9117824 */ /* 0x000fe200078e0a06 */
[----:B------:R-:W-:Y:S01]  /*0d90*/  UMOV UR4, UR7 ;  /* 0x0000000700047c82 */ /* 0x000fe20008000000 */
[----:B------:R-:W-:Y:S01]  /*0da0*/  ULDC.64 UR52, c[0x0][0x198] ;  /* 0x0000660000347ab9 */ /* 0x000fe20000000a00 */
[----:B------:R-:W-:Y:S01]  /*0db0*/  UMOV UR48, URZ ;  /* 0x0000003f00307c82 */ /* 0x000fe20008000000 */
[----:B--2---:R-:W-:-:S07]  /*0dc0*/  LOP3.LUT R16, R10, 0x1, RZ, 0xfc, !PT ;  /* 0x000000010a107812 */ /* 0x004fce00078efcff */
.L_x_1735:
        /* <DEDUP_REMOVED lines=20> */
.L_x_1686:
[----:B------:R-:W-:Y:S01]  /*0f10*/  ULDC UR6, c[0x0][0xdc4] ;  /* 0x0003710000067ab9 */ /* 0x000fe20000000800 */
[----:B------:R-:W-:Y:S01]  /*0f20*/  UMOV UR39, UR7 ;  /* 0x0000000700277c82 */ /* 0x000fe20008000000 */
[----:B------:R-:W-:-:S11]  /*0f30*/  UISETP.NE.AND UP0, UPT, UR6, 0x1, UPT ;  /* 0x000000010600788c */ /* 0x000fd6000bf05270 */
[----:B------:R-:W-:Y:S02]  /*0f40*/  @UP0 ULDC.64 UR10, c[0x0][0xdc8] ;  /* 0x00037200000a0ab9 */ /* 0x000fe40000000a00 */
[----:B------:R-:W-:-:S04]  /*0f50*/  UIMAD.WIDE.U32 UR4, UR7, UR10, URZ ;  /* 0x0000000a070472a5 */ /* 0x000fc8000f8e003f */
[----:B------:R-:W-:-:S04]  /*0f60*/  @UP0 USHF.R.U32.HI UR39, URZ, UR11, UR5 ;  /* 0x0000000b3f270299 */ /* 0x000fc80008011605 */
[----:B------:R-:W-:-:S12]  /*0f70*/  UIMAD UR4, UR39, UR6, URZ ;  /* 0x00000006270472a4 */ /* 0x000fd8000f8e023f */
.L_x_1687:
[----:B------:R-:W1:Y:S01]  /*0f80*/  LDC R72, c[0x0][0x2e0] ;  /* 0x0000b800ff487b82 */ /* 0x000e620000000800 */
[----:B------:R-:W-:Y:S01]  /*0f90*/  ULDC.64 UR10, c[0x0][0x3f8] ;  /* 0x0000fe00000a7ab9 */ /* 0x000fe20000000a00 */
[----:B------:R-:W-:Y:S01]  /*0fa0*/  ULDC UR6, c[0x0][0x404] ;  /* 0x0001010000067ab9 */ /* 0x000fe20000000800 */
[----:B------:R-:W-:Y:S01]  /*0fb0*/  UISETP.NE.U32.AND UP0, UPT, UR10, URZ, UPT ;  /* 0x0000003f0a00728c */ /* 0x000fe2000bf05070 */
[----:B------:R-:W-:Y:S01]  /*0fc0*/  IMAD.MOV.U32 R4, RZ, RZ, RZ ;  /* 0x000000ffff047224 */ /* 0x000fe200078e00ff */
[----:B------:R-:W-:Y:S01]  /*0fd0*/  ULOP3.LUT UR5, URZ, UR39, URZ, 0x33, !UPT ;  /* 0x000000273f057292 */ /* 0x000fe2000f8e333f */
[----:B------:R-:W-:Y:S01]  /*0fe0*/  IMAD.MOV.U32 R87, RZ, RZ, RZ ;  /* 0x000000ffff577224 */ /* 0x000fe200078e00ff */
[----:B------:R-:W-:Y:S01]  /*0ff0*/  UISETP.NE.AND.EX UP0, UPT, UR11, URZ, UPT, UP0 ;  /* 0x0000003f0b00728c */ /* 0x000fe2000bf05300 */
[----:B------:R-:W2:Y:S01]  /*1000*/  LDC R0, c[0x0][0x428] ;  /* 0x00010a00ff007b82 */ /* 0x000ea20000000800 */
[----:B------:R-:W-:Y:S01]  /*1010*/  ULDC UR42, c[0x0][0xdac] ;  /* 0x00036b00002a7ab9 */ /* 0x000fe20000000800 */
[----:B------:R-:W-:Y:S01]  /*1020*/  ULDC UR43, c[0x0][0xdb8] ;  /* 0x00036e00002b7ab9 */ /* 0x000fe20000000800 */
[----:B------:R-:W-:Y:S01]  /*1030*/  USEL UR6, UR6, 0x1, UP0 ;  /* 0x0000000106067887 */ /* 0x000fe20008000000 */
[----:B------:R-:W-:Y:S01]  /*1040*/  CS2R R10, SRZ ;  /* 0x00000000000a7805 */ /* 0x000fe2000001ff00 */
[----:B------:R-:W-:Y:S01]  /*1050*/  UIADD3 UR42, UR5, UR42, URZ ;  /* 0x0000002a052a7290 */ /* 0x000fe2000fffe03f */
[----:B------:R-:W-:Y:S01]  /*1060*/  CS2R R12, SRZ ;  /* 0x00000000000c7805 */ /* 0x000fe2000001ff00 */
[----:B------:R-:W-:Y:S01]  /*1070*/  UISETP.NE.AND UP1, UPT, UR43, 0x1, UPT ;  /* 0x000000012b00788c */ /* 0x000fe2000bf25270 */
[----:B------:R-:W3:Y:S01]  /*1080*/  LDC R3, c[0x0][0x288] ;  /* 0x0000a200ff037b82 */ /* 0x000ee20000000800 */
[----:B------:R-:W-:Y:S01]  /*1090*/  USHF.L.U32 UR42, UR42, 0x7, URZ ;  /* 0x000000072a2a7899 */ /* 0x000fe2000800063f */
[----:B------:R-:W-:Y:S01]  /*10a0*/  CS2R R14, SRZ ;  /* 0x00000000000e7805 */ /* 0x000fe2000001ff00 */
[----:B------:R-:W-:Y:S01]  /*10b0*/  UIADD3 UR4, UR7, -UR4, URZ ;  /* 0x8000000407047290 */ /* 0x000fe2000fffe03f */
[----:B------:R-:W-:-:S02]  /*10c0*/  CS2R R20, SRZ ;  /* 0x0000000000147805 */ /* 0x000fc4000001ff00 */
[----:B------:R-:W-:Y:S01]  /*10d0*/  CS2R R24, SRZ ;  /* 0x0000000000187805 */ /* 0x000fe2000001ff00 */
[----:B------:R-:W-:Y:S01]  /*10e0*/  ULDC UR7, c[0x0][0xdc4] ;  /* 0x0003710000077ab9 */ /* 0x000fe20000000800 */
[----:B------:R-:W-:Y:S01]  /*10f0*/  CS2R R28, SRZ ;  /* 0x00000000001c7805 */ /* 0x000fe2000001ff00 */
[----:B-1----:R-:W-:Y:S01]  /*1100*/  IMAD R72, R72, UR6, RZ ;  /* 0x0000000648487c24 */ /* 0x002fe2000f8e02ff */
[----:B------:R-:W-:Y:S01]  /*1110*/  UIMAD UR8, UR8, UR7, UR4 ;  /* 0x00000007080872a4 */ /* 0x000fe2000f8e0204 */
[----:B------:R-:W-:Y:S02]  /*1120*/  CS2R R26, SRZ ;  /* 0x00000000001a7805 */ /* 0x000fe4000001ff00 */
[----:B------:R-:W-:Y:S01]  /*1130*/  CS2R R32, SRZ ;  /* 0x0000000000207805 */ /* 0x000fe2000001ff00 */
[----:B------:R-:W-:Y:S01]  /*1140*/  VIADD R5, R72, 0xdf ;  /* 0x000000df48057836 */ /* 0x000fe20000000000 */
[----:B------:R-:W-:Y:S01]  /*1150*/  @UP1 ULDC UR4, c[0x0][0xdbc] ;  /* 0x00036f0000041ab9 */ /* 0x000fe20000000800 */
[----:B------:R-:W-:Y:S01]  /*1160*/  @UP1 ULDC UR7, c[0x0][0xdc0] ;  /* 0x0003700000071ab9 */ /* 0x000fe20000000800 */
[----:B------:R-:W-:Y:S01]  /*1170*/  UIMAD.WIDE.U32 UR4, UR8, UR4, URZ ;  /* 0x00000004080472a5 */ /* 0x000fe2000f8e003f */
[----:B--2---:R-:W-:Y:S01]  /*1180*/  ISETP.NE.AND P0, PT, R0, 0x1, PT ;  /* 0x000000010000780c */ /* 0x004fe20003f05270 */
[----:B------:R-:W-:Y:S01]  /*1190*/  IMAD.HI R4, R5, -0x6db6db6d, R4 ;  /* 0x9249249305047827 */ /* 0x000fe200078e0204 */
[----:B------:R-:W-:Y:S01]  /*11a0*/  UMOV UR44, UR8 ;  /* 0x00000008002c7c82 */ /* 0x000fe20008000000 */
[----:B------:R-:W-:Y:S01]  /*11b0*/  @UP1 USHF.R.U32.HI UR44, URZ, UR7, UR5 ;  /* 0x000000073f2c1299 */ /* 0x000fe20008011605 */
[----:B------:R-:W-:-:S02]  /*11c0*/  CS2R R30, SRZ ;  /* 0x00000000001e7805 */ /* 0x000fc4000001ff00 */
[----:B------:R-:W-:Y:S02]  /*11d0*/  CS2R R36, SRZ ;  /* 0x0000000000247805 */ /* 0x000fe4000001ff00 */
[----:B------:R-:W-:Y:S01]  /*11e0*/  CS2R R34, SRZ ;  /* 0x0000000000227805 */ /* 0x000fe2000001ff00 */
[----:B------:R-:W-:Y:S01]  /*11f0*/  UIADD3 UR4, -UR44, URZ, URZ ;  /* 0x0000003f2c047290 */ /* 0x000fe2000fffe13f */
[----:B---3--:R-:W-:Y:S02]  /*1200*/  IADD3 R6, R72, 0x15f, -R3 ;  /* 0x0000015f48067810 */ /* 0x008fe40007ffe803 */
[----:B------:R-:W-:Y:S02]  /*1210*/  CS2R R40, SRZ ;  /* 0x0000000000287805 */ /* 0x000fe4000001ff00 */
[----:B------:R-:W-:Y:S01]  /*1220*/  SHF.R.U32.HI R3, RZ, 0x1f, R4 ;  /* 0x0000001fff037819 */ /* 0x000fe20000011604 */
[----:B------:R-:W-:Y:S01]  /*1230*/  UIMAD UR43, UR43, UR4, UR8 ;  /* 0x000000042b2b72a4 */ /* 0x000fe2000f8e0208 */
[----:B------:R-:W-:Y:S01]  /*1240*/  CS2R R38, SRZ ;  /* 0x0000000000267805 */ /* 0x000fe2000001ff00 */
[----:B------:R-:W-:Y:S01]  /*1250*/  VIADD R7, R6, UR42 ;  /* 0x0000002a06077c36 */ /* 0x000fe20008000000 */
[----:B------:R-:W1:Y:S01]  /*1260*/  @P0 LDC R0, c[0x0][0x42c] ;  /* 0x00010b00ff000b82 */ /* 0x000e620000000800 */
[----:B------:R-:W-:Y:S01]  /*1270*/  IMAD.MOV.U32 R6, RZ, RZ, RZ ;  /* 0x000000ffff067224 */ /* 0x000fe200078e00ff */
[----:B------:R-:W-:Y:S01]  /*1280*/  LEA.HI.SX32 R3, R4, R3, 0x19 ;  /* 0x0000000304037211 */ /* 0x000fe200078fcaff */
[----:B------:R-:W-:Y:S01]  /*1290*/  IMAD.U32 R229, RZ, RZ, UR43 ;  /* 0x0000002bffe57e24 */ /* 0x000fe2000f8e00ff */
[----:B------:R-:W-:Y:S01]  /*12a0*/  CS2R R44, SRZ ;  /* 0x00000000002c7805 */ /* 0x000fe2000001ff00 */
[----:B------:R-:W-:Y:S01]  /*12b0*/  IMAD.HI R6, R7, -0x6db6db6d, R6 ;  /* 0x9249249307067827 */ /* 0x000fe200078e0206 */
[----:B------:R-:W-:-:S02]  /*12c0*/  CS2R R42, SRZ ;  /* 0x00000000002a7805 */ /* 0x000fc4000001ff00 */
[----:B------:R-:W-:Y:S01]  /*12d0*/  CS2R R48, SRZ ;  /* 0x0000000000307805 */ /* 0x000fe2000001ff00 */
[----:B------:R-:W2:Y:S01]  /*12e0*/  @P0 LDC R9, c[0x0][0x430] ;  /* 0x00010c00ff090b82 */ /* 0x000ea20000000800 */
[----:B------:R-:W-:Y:S02]  /*12f0*/  CS2R R46, SRZ ;  /* 0x00000000002e7805 */ /* 0x000fe4000001ff00 */
[----:B------:R-:W-:Y:S02]  /*1300*/  SHF.R.U32.HI R5, RZ, 0x1f, R6 ;  /* 0x0000001fff057819 */ /* 0x000fe40000011606 */
[----:B------:R-:W-:Y:S02]  /*1310*/  CS2R R88, SRZ ;  /* 0x0000000000587805 */ /* 0x000fe4000001ff00 */
[----:B------:R-:W-:Y:S02]  /*1320*/  CS2R R52, SRZ ;  /* 0x0000000000347805 */ /* 0x000fe4000001ff00 */
[----:B------:R-:W-:-:S02]  /*1330*/  CS2R R90, SRZ ;  /* 0x00000000005a7805 */ /* 0x000fc4000001ff00 */
[----:B------:R-:W-:Y:S02]  /*1340*/  LEA.HI.SX32 R6, R6, R5, 0x19 ;  /* 0x0000000506067211 */ /* 0x000fe400078fcaff */
[----:B------:R-:W-:Y:S02]  /*1350*/  CS2R R56, SRZ ;  /* 0x0000000000387805 */ /* 0x000fe4000001ff00 */
[----:B------:R-:W-:Y:S02]  /*1360*/  CS2R R92, SRZ ;  /* 0x00000000005c7805 */ /* 0x000fe4000001ff00 */
[----:B------:R-:W-:Y:S02]  /*1370*/  CS2R R60, SRZ ;  /* 0x00000000003c7805 */ /* 0x000fe4000001ff00 */
[----:B------:R-:W-:Y:S01]  /*1380*/  VIMNMX R73, R3, R6, PT ;  /* 0x0000000603497248 */ /* 0x000fe20003fe0100 */
[----:B------:R-:W-:Y:S01]  /*1390*/  IMAD.MOV.U32 R3, RZ, RZ, RZ ;  /* 0x000000ffff037224 */ /* 0x000fe200078e00ff */
[----:B------:R-:W-:-:S02]  /*13a0*/  CS2R R6, SRZ ;  /* 0x0000000000067805 */ /* 0x000fc4000001ff00 */
[----:B------:R-:W-:Y:S02]  /*13b0*/  CS2R R94, SRZ ;  /* 0x00000000005e7805 */ /* 0x000fe4000001ff00 */
[----:B------:R-:W-:Y:S02]  /*13c0*/  ISETP.GE.AND P1, PT, R73, 0x1, PT ;  /* 0x000000014900780c */ /* 0x000fe40003f26270 */
[----:B------:R-:W-:Y:S01]  /*13d0*/  CS2R R64, SRZ ;  /* 0x0000000000407805 */ /* 0x000fe2000001ff00 */
[----:B-1----:R-:W-:Y:S01]  /*13e0*/  @P0 IMAD.HI.U32 R0, R0, UR43, RZ ;  /* 0x0000002b00000c27 */ /* 0x002fe2000f8e00ff */
[----:B------:R-:W-:Y:S02]  /*13f0*/  CS2R R96, SRZ ;  /* 0x0000000000607805 */ /* 0x000fe4000001ff00 */
[----:B------:R-:W-:Y:S02]  /*1400*/  CS2R R68, SRZ ;  /* 0x0000000000447805 */ /* 0x000fe4000001ff00 */
[----:B------:R-:W-:-:S02]  /*1410*/  CS2R R98, SRZ ;  /* 0x0000000000627805 */ /* 0x000fc4000001ff00 */
[----:B------:R-:W-:Y:S01]  /*1420*/  CS2R R76, SRZ ;  /* 0x00000000004c7805 */ /* 0x000fe2000001ff00 */
[----:B------:R-:W-:Y:S01]  /*1430*/  IMAD.MOV.U32 R100, RZ, RZ, RZ ;  /* 0x000000ffff647224 */ /* 0x000fe200078e00ff */
[----:B--2---:R-:W-:Y:S01]  /*1440*/  @P0 SHF.R.U32.HI R229, RZ, R9, R0 ;  /* 0x00000009ffe50219 */ /* 0x004fe20000011600 */
[----:B------:R-:W-:Y:S01]  /*1450*/  IMAD.MOV.U32 R0, RZ, RZ, RZ ;  /* 0x000000ffff007224 */ /* 0x000fe200078e00ff */
[----:B------:R-:W-:Y:S02]  /*1460*/  PLOP3.LUT P0, PT, PT, PT, PT, 0x80, 0x0 ;  /* 0x000000000000781c */ /* 0x000fe40003f0f070 */
[----:B------:R-:W-:Y:S01]  /*1470*/  CS2R R8, SRZ ;  /* 0x0000000000087805 */ /* 0x000fe2000001ff00 */
[----:B------:R-:W-:Y:S10]  /*1480*/  @!P1 BRA `(.L_x_1688) ;  /* 0x000000f800049947 */ /* 0x000ff40003800000 */
[----:B------:R-:W1:Y:S01]  /*1490*/  SHFL.IDX PT, R0, R234, RZ, 0x1f ;  /* 0x00001fffea007589 */ /* 0x000e6200000e0000 */
[----:B------:R-:W-:-:S04]  /*14a0*/  UIADD3 UR5, UR37, 0x1c400, URZ ;  /* 0x0001c40025057890 */ /* 0x000fc8000fffe03f */
[----:B------:R-:W-:-:S06]  /*14b0*/  ULOP3.LUT UP0, URZ, UR5, 0x9f, URZ, 0xc0, !UPT ;  /* 0x0000009f053f7892 */ /* 0x000fcc000f80c03f */
[----:B------:R-:W-:Y:S02]  /*14c0*/  PLOP3.LUT P0, PT, PT, PT, UP0, 0x80, 0x0 ;  /* 0x000000000000781c */ /* 0x000fe40003f0f008 */
        /* <DEDUP_REMOVED lines=24> */
.L_x_1689:
        /* <DEDUP_REMOVED lines=49> */
.L_x_1805:
[----:B------:R-:W-:Y:S05]  /*1960*/  @!P1 BRA `(.L_x_1691) ;  /* 0x0000000000049947 */ /* 0x000fea0003800000 */
[----:B------:R-:W-:Y:S01]  /*1970*/  BPT.TRAP 0x1 ;  /* 0x000000040000795c */ /* 0x000fe20000300000 */
.L_x_1691:
[----:B-1----:R-:W-:Y:S01]  /*1980*/  IMAD.U32 R3, RZ, RZ, UR48 ;  /* 0x00000030ff037e24 */ /* 0x002fe2000f8e00ff */
[----:B------:R-:W-:-:S04]  /*1990*/  SHF.L.U32 R4, R2, 0x1f, RZ ;  /* 0x0000001f02047819 */ /* 0x000fc800000006ff */
[----:B------:R-:W-:-:S04]  /*19a0*/  LEA R3, R3, UR37, 0x3 ;  /* 0x0000002503037c11 */ /* 0x000fc8000f8e18ff */
[----:B------:R1:W2:Y:S01]  /*19b0*/  SYNCS.PHASECHK.TRANS64.TRYWAIT P0, [R3+URZ+0x2e830], R4 ;  /* 0x02e83004030075a7 */ /* 0x0002a2000800017f */
[----:B------:R-:W-:Y:S05]  /*19c0*/  @!P1 BRA `(.L_x_1692) ;  /* 0x0000000000049947 */ /* 0x000fea0003800000 */
[----:B------:R-:W-:Y:S01]  /*19d0*/  BPT.TRAP 0x1 ;  /* 0x000000040000795c */ /* 0x000fe20000300000 */
.L_x_1692:
[----:B--2---:R-:W-:Y:S05]  /*19e0*/  @P0 BRA `(.L_x_1693) ;  /* 0x0000000000080947 */ /* 0x004fea0003800000 */
[----:B------:R-:W2:Y:S02]  /*19f0*/  SYNCS.PHASECHK.TRANS64.TRYWAIT P0, [R3+URZ+0x2e830], R4 ;  /* 0x02e83004030075a7 */ /* 0x000ea4000800017f */
[----:B--2---:R-:W-:Y:S05]  /*1a00*/  @!P0 BRA `(.L_x_1694) ;  /* 0x0000014000a08947 */ /* 0x004fea0003800000 */
.L_x_1693:
[----:B------:R-:W3:Y:S01]  /*1a10*/  S2R R6, SR_TID.X ;  /* 0x0000000000067919 */ /* 0x000ee20000002100 */
[----:B------:R-:W-:Y:S01]  /*1a20*/  UIADD3 UR4, UR37, 0x20400, URZ ;  /* 0x0002040025047890 */ /* 0x000fe2000fffe03f */
[----:B------:R-:W-:-:S03]  /*1a30*/  IMAD.MOV.U32 R87, RZ, RZ, RZ ;  /* 0x000000ffff577224 */ /* 0x000fc600078e00ff */
[----:B------:R-:W-:-:S04]  /*1a40*/  USHF.R.U32.HI UR4, URZ, 0x4, UR4 ;  /* 0x000000043f047899 */ /* 0x000fc80008011604 */
[----:B------:R-:W-:-:S06]  /*1a50*/  ULOP3.LUT UR4, UR4, 0x3fff, URZ, 0xc0, !UPT ;  /* 0x00003fff04047892 */ /* 0x000fcc000f8ec03f */
[----:B------:R-:W-:Y:S01]  /*1a60*/  IMAD.U32 R5, RZ, RZ, UR4 ;  /* 0x00000004ff057e24 */ /* 0x000fe2000f8e00ff */
        /* <DEDUP_REMOVED lines=8> */
[----:B------:R-:W-:Y:S01]  /*1af0*/  UMOV UR5, UR17 ;  /* 0x0000001100057c82 */ /* 0x000fe20008000000 */
[----:B------:R-:W-:Y:S01]  /*1b00*/  UMOV UR7, 0x40000040 ;  /* 0x4000004000077882 */ /* 0x000fe20000000000 */
[----:B------:R-:W-:-:S04]  /*1b10*/  UIADD3 UR11, UR16, 0x2, URZ ;  /* 0x00000002100b7890 */ /* 0x000fc8000fffe03f */
[----:B-12---:R-:W-:Y:S01]  /*1b20*/  @!P0 VIADD R3, R3, 0x2e840 ;  /* 0x0002e84003038836 */ /* 0x006fe20000000000 */
[----:B------:R-:W-:Y:S01]  /*1b30*/  UMOV UR4, UR16 ;  /* 0x0000001000047c82 */ /* 0x000fe20008000000 */
[----:B------:R-:W-:Y:S01]  /*1b40*/  UIADD3 UR14, UR16, 0x6, URZ ;  /* 0x00000006100e7890 */ /* 0x000fe2000fffe03f */
[----:B------:R-:W-:Y:S01]  /*1b50*/  UMOV UR13, 0x40000040 ;  /* 0x40000040000d7882 */ /* 0x000fe20000000000 */
[----:B------:R-:W-:Y:S01]  /*1b60*/  UIMAD UR18, UR48, 0x700, UR18 ;  /* 0x00000700301278a4 */ /* 0x000fe2000f8e0212 */
[----:B------:R-:W-:Y:S01]  /*1b70*/  @!P0 PRMT R3, RZ, 0x654, R3 ;  /* 0x00000654ff038816 */ /* 0x000fe20000000003 */
[----:B------:R-:W-:Y:S02]  /*1b80*/  UMOV UR15, 0x40000040 ;  /* 0x40000040000f7882 */ /* 0x000fe40000000000 */
[----:B------:R-:W-:Y:S02]  /*1b90*/  UIADD3 UR6, UR18, 0x100, URZ ;  /* 0x0000010012067890 */ /* 0x000fe4000fffe03f */
[----:B------:R-:W-:-:S02]  /*1ba0*/  UIADD3 UR8, UR18, 0x200, URZ ;  /* 0x0000020012087890 */ /* 0x000fc4000fffe03f */
[----:B------:R-:W-:Y:S02]  /*1bb0*/  UIADD3 UR9, UR18, 0x300, URZ ;  /* 0x0000030012097890 */ /* 0x000fe4000fffe03f */
[----:B------:R-:W-:Y:S01]  /*1bc0*/  QGMMA.64x32x32.F32.E4M3.E4M3 R136, gdesc[UR16], RZ, !UPT, gsb0 ;  /* 0x00600000108879f3 */ /* 0x000fe2000c0008ff */
[----:B------:R-:W-:Y:S02]  /*1bd0*/  UIADD3 UR10, UR18, 0x400, URZ ;  /* 0x00000400120a7890 */ /* 0x000fe4000fffe03f */
[----:B------:R-:W-:Y:S02]  /*1be0*/  UIADD3 UR12, UR18, 0x404, URZ ;  /* 0x00000404120c7890 */ /* 0x000fe4000fffe03f */
[----:B------:R-:W-:Y:S01]  /*1bf0*/  UIADD3 UR19, UR18, 0x6, URZ ;  /* 0x0000000612137890 */ /* 0x000fe2000fffe03f */
[----:B------:R-:W-:Y:S02]  /*1c00*/  WARPGROUP.DEPBAR.LE gsb0, 0x0 ;  /* 0x00008000000079c5 */ /* 0x000fe40000010000 */
[----:B------:R-:W-:-:S06]  /*1c10*/  WARPGROUP.ARRIVE ;  /* 0x00000000000079c5 */ /* 0x000fcc0000000000 */
[----:B------:R-:W-:Y:S01]  /*1c20*/  QGMMA.64x32x32.F32.E4M3.E4M3 R120, gdesc[UR4], RZ, !UPT, gsb0 ;  /* 0x00600000047879f3 */ /* 0x000fe2000c0008ff */
[----:B------:R-:W-:Y:S01]  /*1c30*/  UMOV UR4, UR16 ;  /* 0x0000001000047c82 */ /* 0x000fe20008000000 */
[----:B------:R-:W-:Y:S01]  /*1c40*/  UMOV UR5, UR17 ;  /* 0x0000001100057c82 */ /* 0x000fe20008000000 */
[----:B------:R-:W-:Y:S01]  /*1c50*/  UMOV UR6, UR8 ;  /* 0x0000000800067c82 */ /* 0x000fe20008000000 */
[----:B------:R-:W-:Y:S01]  /*1c60*/  UMOV UR7, 0x40000040 ;  /* 0x4000004000077882 */ /* 0x000fe20000000000 */
        /* <DEDUP_REMOVED lines=112> */
[----:B------:R-:W-:Y:S01]  /*2370*/  ULDC UR6, c[0x0][0x988] ;  /* 0x0002620000067ab9 */ /* 0x000fe20000000800 */
        /* <DEDUP_REMOVED lines=63> */
[----:B------:R-:W-:-:S03]  /*2770*/  FMUL.FTZ R76, R0, R135 ;  /* 0x00000087004c7220 */ /* 0x000fc60000410000 */
        /* <DEDUP_REMOVED lines=38> */
[----:B------:R-:W1:Y:S01]  /*29e0*/  LDC R93, c[0x0][0x288] ;  /* 0x0000a200ff5d7b82 */ /* 0x000e620000000800 */
[C---:B------:R-:W-:Y:S01]  /*29f0*/  FMUL.FTZ R91, R0.reuse, R95 ;  /* 0x0000005f005b7220 */ /* 0x040fe20000410000 */
[C---:B------:R-:W-:Y:S01]  /*2a00*/  FMUL.FTZ R95, R0.reuse, R102 ;  /* 0x00000066005f7220 */ /* 0x040fe20000410000 */
[----:B------:R-:W-:Y:S01]  /*2a10*/  QGMMA.64x32x32.F32.E4M3.E4M3 R56, gdesc[UR12], R56, gsb0 ;  /* 0x006000000c3879f3 */ /* 0x000fe20008000838 */
[C---:B------:R-:W-:Y:S01]  /*2a20*/  FMUL.FTZ R114, R0.reuse, R96 ;  /* 0x0000006000727220 */ /* 0x040fe20000410000 */
[C---:B------:R-:W-:Y:S01]  /*2a30*/  FMUL.FTZ R96, R0.reuse, R103 ;  /* 0x0000006700607220 */ /* 0x040fe20000410000 */
[C---:B------:R-:W-:Y:S01]  /*2a40*/  FMUL.FTZ R85, R0.reuse, R90 ;  /* 0x0000005a00557220 */ /* 0x040fe20000410000 */
[C---:B------:R-:W-:Y:S01]  /*2a50*/  FMUL.FTZ R90, R0.reuse, R94 ;  /* 0x0000005e005a7220 */ /* 0x040fe20000410000 */
[C---:B------:R-:W-:Y:S01]  /*2a60*/  FMUL.FTZ R115, R0.reuse, R97 ;  /* 0x0000006100737220 */ /* 0x040fe20000410000 */
[----:B------:R-:W-:Y:S01]  /*2a70*/  FMUL.FTZ R94, R0, R99 ;  /* 0x00000063005e7220 */ /* 0x000fe20000410000 */
[----:B------:R-:W-:-:S02]  /*2a80*/  VIADD R99, R228, UR42 ;  /* 0x0000002ae4637c36 */ /* 0x000fc40008000000 */
[C---:B------:R-:W-:Y:S01]  /*2a90*/  FMUL.FTZ R144, R0.reuse, R88 ;  /* 0x0000005800907220 */ /* 0x040fe20000410000 */
[C---:B------:R-:W-:Y:S01]  /*2aa0*/  FMUL.FTZ R112, R0.reuse, R92 ;  /* 0x0000005c00707220 */ /* 0x040fe20000410000 */
[C---:B------:R-:W-:Y:S01]  /*2ab0*/  FMUL.FTZ R92, R0.reuse, R98 ;  /* 0x00000062005c7220 */ /* 0x040fe20000410000 */
[----:B------:R-:W-:Y:S01]  /*2ac0*/  UIADD3 UR14, UR18, 0x506, URZ ;  /* 0x00000506120e7890 */ /* 0x000fe2000fffe03f */
[C---:B------:R-:W-:Y:S01]  /*2ad0*/  FMUL.FTZ R98, R0.reuse, R101 ;  /* 0x0000006500627220 */ /* 0x040fe20000410000 */
[----:B------:R-:W-:Y:S01]  /*2ae0*/  UMOV UR15, 0x40000040 ;  /* 0x40000040000f7882 */ /* 0x000fe20000000000 */
[----:B------:R-:W5:Y:S01]  /*2af0*/  MUFU.TANH R111, R111 ;  /* 0x0000006f006f7308 */ /* 0x000f620000002400 */
[C---:B------:R-:W-:Y:S01]  /*2b00*/  FMUL.FTZ R89, R0.reuse, R89 ;  /* 0x0000005900597220 */ /* 0x040fe20000410000 */
[----:B------:R-:W-:-:S06]  /*2b10*/  FMUL.FTZ R100, R0, R100 ;  /* 0x0000006400647220 */ /* 0x000fcc0000410000 */
[----:B------:R-:W5:Y:S08]  /*2b20*/  MUFU.TANH R110, R110 ;  /* 0x0000006e006e7308 */ /* 0x000f700000002400 */
[----:B------:R-:W5:Y:S08]  /*2b30*/  MUFU.TANH R144, R144 ;  /* 0x0000009000907308 */ /* 0x000f700000002400 */
[----:B------:R-:W5:Y:S08]  /*2b40*/  MUFU.TANH R89, R89 ;  /* 0x0000005900597308 */ /* 0x000f700000002400 */
[----:B------:R-:W5:Y:S08]  /*2b50*/  MUFU.TANH R112, R112 ;  /* 0x0000007000707308 */ /* 0x000f700000002400 */
[----:B------:R-:W5:Y:S01]  /*2b60*/  MUFU.TANH R113, R113 ;  /* 0x0000007100717308 */ /* 0x000f620000002400 */
[----:B------:R-:W-:-:S02]  /*2b70*/  WARPGROUP.DEPBAR.LE gsb0, 0x0 ;  /* 0x00008000000079c5 */ /* 0x000fc40000010000 */
[C---:B------:R-:W-:Y:S01]  /*2b80*/  FMUL.FTZ R102, R0.reuse, R56 ;  /* 0x0000003800667220 */ /* 0x040fe20000410000 */
[C---:B------:R-:W-:Y:S01]  /*2b90*/  FMUL.FTZ R56, R0.reuse, R58 ;  /* 0x0000003a00387220 */ /* 0x040fe20000410000 */
[----:B------:R-:W-:Y:S02]  /*2ba0*/  IMAD R58, R73, -0xe0, R72 ;  /* 0xffffff20493a7824 */ /* 0x000fe400078e0248 */
[C---:B------:R-:W-:Y:S01]  /*2bb0*/  FMUL.FTZ R103, R0.reuse, R60 ;  /* 0x0000003c00677220 */ /* 0x040fe20000410000 */
[C---:B------:R-:W-:Y:S01]  /*2bc0*/  FMUL.FTZ R116, R0.reuse, R61 ;  /* 0x0000003d00747220 */ /* 0x040fe20000410000 */
[----:B------:R-:W-:Y:S01]  /*2bd0*/  FMUL.FTZ R101, R0, R57 ;  /* 0x0000003900657220 */ /* 0x000fe20000410000 */
[----:B------:R-:W-:Y:S01]  /*2be0*/  VIADD R60, R58, 0xe0 ;  /* 0x000000e03a3c7836 */ /* 0x000fe20000000000 */
[----:B-1----:R-:W-:Y:S01]  /*2bf0*/  IADD3 R128, -R93, 0xe1, R58 ;  /* 0x000000e15d807810 */ /* 0x002fe20007ffe13a */
[----:B------:R-:W-:Y:S01]  /*2c00*/  FMUL.FTZ R57, R0, R59 ;  /* 0x0000003b00397220 */ /* 0x000fe20000410000 */
[----:B------:R-:W-:Y:S01]  /*2c10*/  WARPGROUP.ARRIVE ;  /* 0x00000000000079c5 */ /* 0x000fe20000000000 */
[----:B------:R-:W-:-:S02]  /*2c20*/  IMAD R97, R17, -0x2, R60 ;  /* 0xfffffffe11617824 */ /* 0x000fc400078e023c */
[C---:B------:R-:W-:Y:S01]  /*2c30*/  FMUL.FTZ R59, R0.reuse, R63 ;  /* 0x0000003f003b7220 */ /* 0x040fe20000410000 */
[----:B------:R-:W-:Y:S01]  /*2c40*/  IMAD R128, R17, -0x2, R128 ;  /* 0xfffffffe11807824 */ /* 0x000fe200078e0280 */
[----:B------:R-:W1:Y:S01]  /*2c50*/  MUFU.TANH R114, R114 ;  /* 0x0000007200727308 */ /* 0x000e620000002400 */
[C---:B------:R-:W-:Y:S01]  /*2c60*/  FMUL.FTZ R117, R0.reuse, R64 ;  /* 0x0000004000757220 */ /* 0x040fe20000410000 */
[----:B------:R-:W-:Y:S01]  /*2c70*/  QGMMA.64x32x32.F32.E4M3.E4M3 R40, gdesc[UR12], R40, gsb0 ;  /* 0x006000000c2879f3 */ /* 0x000fe20008000828 */
[----:B------:R-:W-:Y:S01]  /*2c80*/  UIADD3 UR14, UR18, 0x606, URZ ;  /* 0x00000606120e7890 */ /* 0x000fe2000fffe03f */
[----:B------:R-:W-:Y:S01]  /*2c90*/  VIADDMNMX R88, R99, R128, R97, PT ;  /* 0x0000008063587246 */ /* 0x000fe20003800161 */
[----:B------:R-:W-:Y:S01]  /*2ca0*/  UMOV UR15, 0x40000040 ;  /* 0x40000040000f7882 */ /* 0x000fe20000000000 */
[C---:B------:R-:W-:Y:S01]  /*2cb0*/  FMUL.FTZ R58, R0.reuse, R62 ;  /* 0x0000003e003a7220 */ /* 0x040fe20000410000 */
[----:B------:R-:W-:Y:S01]  /*2cc0*/  FMUL.FTZ R65, R0, R65 ;  /* 0x0000004100417220 */ /* 0x000fe20000410000 */
[C---:B------:R-:W-:Y:S01]  /*2cd0*/  ISETP.GT.AND P2, PT, R88.reuse, RZ, PT ;  /* 0x000000ff5800720c */ /* 0x040fe20003f44270 */
[----:B------:R-:W1:Y:S01]  /*2ce0*/  MUFU.TANH R115, R115 ;  /* 0x0000007300737308 */ /* 0x000e620000002400 */
[----:B------:R-:W-:Y:S01]  /*2cf0*/  ISETP.GT.AND P6, PT, R88, 0x1, PT ;  /* 0x000000015800780c */ /* 0x000fe20003fc4270 */
[----:B------:R-:W-:Y:S01]  /*2d00*/  FMUL.FTZ R62, R0, R70 ;  /* 0x00000046003e7220 */ /* 0x000fe20000410000 */
[----:B------:R-:W-:Y:S01]  /*2d10*/  ISETP.GT.AND P5, PT, R88, 0x8, PT ;  /* 0x000000085800780c */ /* 0x000fe20003fa4270 */
[----:B------:R-:W-:Y:S01]  /*2d20*/  FMUL.FTZ R68, R0, R68 ;  /* 0x0000004400447220 */ /* 0x000fe20000410000 */
[----:B------:R-:W-:Y:S01]  /*2d30*/  FSEL R152, R152, -INF , P2 ;  /* 0xff80000098987808 */ /* 0x000fe20001000000 */
[----:B------:R-:W-:Y:S01]  /*2d40*/  FMUL.FTZ R69, R0, R69 ;  /* 0x0000004500457220 */ /* 0x000fe20000410000 */
[----:B--2---:R-:W-:Y:S01]  /*2d50*/  FSEL R132, R136, -INF , P6 ;  /* 0xff80000088847808 */ /* 0x004fe20003000000 */
[----:B------:R-:W2:Y:S01]  /*2d60*/  MUFU.TANH R100, R100 ;  /* 0x0000006400647308 */ /* 0x000ea20000002400 */
[----:B------:R-:W-:Y:S01]  /*2d70*/  ISETP.GT.AND P4, PT, R88, 0x9, PT ;  /* 0x000000095800780c */ /* 0x000fe20003f84270 */
[----:B------:R-:W-:Y:S01]  /*2d80*/  FMUL.FTZ R60, R0, R66 ;  /* 0x00000042003c7220 */ /* 0x000fe20000410000 */
[----:B---3--:R-:W-:-:S02]  /*2d90*/  FSEL R130, R137, -INF , P5 ;  /* 0xff80000089827808 */ /* 0x008fc40002800000 */
[----:B------:R-:W-:Y:S02]  /*2da0*/  FMNMX.FTZ R61, R152, R132, !PT ;  /* 0x00000084983d7209 */ /* 0x000fe40007810000 */
[----:B------:R-:W-:Y:S01]  /*2db0*/  ISETP.GT.AND P3, PT, R88, 0x10, PT ;  /* 0x000000105800780c */ /* 0x000fe20003f64270 */
[----:B------:R-:W3:Y:S01]  /*2dc0*/  MUFU.TANH R98, R98 ;  /* 0x0000006200627308 */ /* 0x000ee20000002400 */
[----:B----4-:R-:W-:Y:S02]  /*2dd0*/  FSEL R134, R138, -INF , P4 ;  /* 0xff8000008a867808 */ /* 0x010fe40002000000 */
[----:B------:R-:W-:Y:S01]  /*2de0*/  FMNMX.FTZ R63, R130, R61, !PT ;  /* 0x0000003d823f7209 */ /* 0x000fe20007810000 */
[----:B------:R-:W-:Y:S01]  /*2df0*/  FMUL.FTZ R61, R0, R67 ;  /* 0x00000043003d7220 */ /* 0x000fe20000410000 */
[----:B------:R-:W-:Y:S02]  /*2e00*/  ISETP.GT.AND P2, PT, R88, 0x11, PT ;  /* 0x000000115800780c */ /* 0x000fe40003f44270 */
[----:B-----5:R-:W-:Y:S01]  /*2e10*/  FSEL R146, R140, -INF , P3 ;  /* 0xff8000008c927808 */ /* 0x020fe20001800000 */
[----:B------:R-:W4:Y:S01]  /*2e20*/  MUFU.TANH R102, R102 ;  /* 0x0000006600667308 */ /* 0x000f220000002400 */
[----:B------:R-:W-:-:S02]  /*2e30*/  FMNMX.FTZ R63, R134, R63, !PT ;  /* 0x0000003f863f7209 */ /* 0x000fc40007810000 */
[----:B------:R-:W-:Y:S02]  /*2e40*/  ISETP.GT.AND P6, PT, R88, 0x18, PT ;  /* 0x000000185800780c */ /* 0x000fe40003fc4270 */
[----:B------:R-:W-:Y:S02]  /*2e50*/  FSEL R150, R139, -INF , P2 ;  /* 0xff8000008b967808 */ /* 0x000fe40001000000 */
[----:B------:R-:W-:Y:S01]  /*2e60*/  FMNMX.FTZ R67, R146, R63, !PT ;  /* 0x0000003f92437209 */ /* 0x000fe20007810000 */
[----:B------:R-:W-:Y:S01]  /*2e70*/  FMUL.FTZ R63, R0, R71 ;  /* 0x00000047003f7220 */ /* 0x000fe20000410000 */
[----:B------:R-:W-:Y:S01]  /*2e80*/  ISETP.GT.AND P2, PT, R88, 0x19, PT ;  /* 0x000000195800780c */ /* 0x000fe20003f44270 */
[----:B------:R-:W5:Y:S01]  /*2e90*/  MUFU.TANH R101, R101 ;  /* 0x0000006500657308 */ /* 0x000f620000002400 */
[----:B------:R-:W-:Y:S02]  /*2ea0*/  FSEL R166, R142, -INF , P6 ;  /* 0xff8000008ea67808 */ /* 0x000fe40003000000 */
[----:B------:R-:W-:-:S02]  /*2eb0*/  FMNMX.FTZ R67, R150, R67, !PT ;  /* 0x0000004396437209 */ /* 0x000fc40007810000 */
[----:B------:R-:W-:Y:S02]  /*2ec0*/  ISETP.GT.AND P3, PT, R88, 0x20, PT ;  /* 0x000000205800780c */ /* 0x000fe40003f64270 */
[----:B------:R-:W-:Y:S01]  /*2ed0*/  FSEL R170, R141, -INF , P2 ;  /* 0xff8000008daa7808 */ /* 0x000fe20001000000 */
[----:B------:R-:W5:Y:S01]  /*2ee0*/  MUFU.TANH R103, R103 ;  /* 0x0000006700677308 */ /* 0x000f620000002400 */
[----:B------:R-:W-:Y:S02]  /*2ef0*/  FMNMX.FTZ R67, R166, R67, !PT ;  /* 0x00000043a6437209 */ /* 0x000fe40007810000 */
[----:B------:R-:W-:Y:S02]  /*2f00*/  ISETP.GT.AND P2, PT, R88, 0x21, PT ;  /* 0x000000215800780c */ /* 0x000fe40003f44270 */
[----:B------:R-:W-:Y:S02]  /*2f10*/  FSEL R174, R120, -INF , P3 ;  /* 0xff80000078ae7808 */ /* 0x000fe40001800000 */
[----:B------:R-:W-:Y:S01]  /*2f20*/  FMNMX.FTZ R71, R170, R67, !PT ;  /* 0x00000043aa477209 */ /* 0x000fe20007810000 */
[----:B------:R-:W5:Y:S01]  /*2f30*/  MUFU.TANH R116, R116 ;  /* 0x0000007400747308 */ /* 0x000f620000002400 */
[----:B------:R-:W-:-:S02]  /*2f40*/  ISETP.GT.AND P3, PT, R88, 0x28, PT ;  /* 0x000000285800780c */ /* 0x000fc40003f64270 */
[----:B------:R-:W-:Y:S01]  /*2f50*/  FSEL R178, R121, -INF , P2 ;  /* 0xff80000079b27808 */ /* 0x000fe20001000000 */
[----:B------:R-:W-:Y:S02]  /*2f60*/  WARPGROUP.DEPBAR.LE gsb0, 0x0 ;  /* 0x00008000000079c5 */ /* 0x000fe40000010000 */
[----:B------:R-:W-:Y:S01]  /*2f70*/  FMNMX.FTZ R71, R174, R71, !PT ;  /* 0x00000047ae477209 */ /* 0x000fe20007810000 */
[----:B------:R-:W-:Y:S01]  /*2f80*/  WARPGROUP.ARRIVE ;  /* 0x00000000000079c5 */ /* 0x000fe20000000000 */
[----:B------:R-:W-:Y:S01]  /*2f90*/  ISETP.GT.AND P2, PT, R88, 0x29, PT ;  /* 0x000000295800780c */ /* 0x000fe20003f44270 */
[----:B------:R-:W-:Y:S01]  /*2fa0*/  FMUL.FTZ R40, R0, R40 ;  /* 0x0000002800287220 */ /* 0x000fe20000410000 */
[----:B------:R-:W-:Y:S01]  /*2fb0*/  FSEL R176, R122, -INF , P3 ;  /* 0xff8000007ab07808 */ /* 0x000fe20001800000 */
[----:B------:R-:W-:Y:S01]  /*2fc0*/  FMUL.FTZ R44, R0, R44 ;  /* 0x0000002c002c7220 */ /* 0x000fe20000410000 */
[----:B------:R-:W-:Y:S01]  /*2fd0*/  FMNMX.FTZ R71, R178, R71, !PT ;  /* 0x00000047b2477209 */ /* 0x000fe20007810000 */
[----:B------:R-:W-:Y:S01]  /*2fe0*/  QGMMA.64x32x32.F32.E4M3.E4M3 R24, gdesc[UR12], R24, gsb0 ;  /* 0x006000000c1879f3 */ /* 0x000fe20008000818 */
[----:B------:R-:W-:Y:S01]  /*2ff0*/  ISETP.GT.AND P3, PT, R88, 0x30, PT ;  /* 0x000000305800780c */ /* 0x000fe20003f64270 */
[----:B------:R-:W-:Y:S01]  /*3000*/  FMUL.FTZ R41, R0, R41 ;  /* 0x0000002900297220 */ /* 0x000fe20000410000 */
[----:B------:R-:W-:Y:S01]  /*3010*/  FSEL R180, R123, -INF , P2 ;  /* 0xff8000007bb47808 */ /* 0x000fe20001000000 */
[----:B------:R-:W5:Y:S01]  /*3020*/  MUFU.TANH R117, R117 ;  /* 0x0000007500757308 */ /* 0x000f620000002400 */
[----:B------:R-:W-:Y:S01]  /*3030*/  FMNMX.FTZ R71, R176, R71, !PT ;  /* 0x00000047b0477209 */ /* 0x000fe20007810000 */
[----:B------:R-:W-:Y:S01]  /*3040*/  FMUL.FTZ R70, R0, R52 ;  /* 0x0000003400467220 */ /* 0x000fe20000410000 */
[----:B------:R-:W-:Y:S01]  /*3050*/  ISETP.GT.AND P2, PT, R88, 0x31, PT ;  /* 0x000000315800780c */ /* 0x000fe20003f44270 */
[C---:B------:R-:W-:Y:S01]  /*3060*/  FMUL.FTZ R45, R0.reuse, R45 ;  /* 0x0000002d002d7220 */ /* 0x040fe20000410000 */
[----:B------:R-:W-:Y:S01]  /*3070*/  FSEL R184, R125, -INF , P3 ;  /* 0xff8000007db87808 */ /* 0x000fe20001800000 */
[----:B------:R-:W-:Y:S01]  /*3080*/  FMUL.FTZ R49, R0, R49 ;  /* 0x0000003100317220 */ /* 0x000fe20000410000 */
[----:B------:R-:W-:Y:S01]  /*3090*/  FMNMX.FTZ R71, R180, R71, !PT ;  /* 0x00000047b4477209 */ /* 0x000fe20007810000 */
[----:B------:R-:W5:Y:S01]  /*30a0*/  MUFU.TANH R65, R65 ;  /* 0x0000004100417308 */ /* 0x000f620000002400 */
[----:B------:R-:W-:Y:S01]  /*30b0*/  ISETP.GT.AND P3, PT, R88, 0x38, PT ;  /* 0x000000385800780c */ /* 0x000fe20003f64270 */
[----:B------:R-:W-:Y:S01]  /*30c0*/  FMUL.FTZ R53, R0, R53 ;  /* 0x0000003500357220 */ /* 0x000fe20000410000 */
[----:B------:R-:W-:-:S02]  /*30d0*/  FSEL R186, R124, -INF , P2 ;  /* 0xff8000007cba7808 */ /* 0x000fc40001000000 */
[----:B------:R-:W-:Y:S02]  /*30e0*/  FMNMX.FTZ R71, R184, R71, !PT ;  /* 0x00000047b8477209 */ /* 0x000fe40007810000 */
[----:B------:R-:W-:Y:S01]  /*30f0*/  ISETP.GT.AND P2, PT, R88, 0x39, PT ;  /* 0x000000395800780c */ /* 0x000fe20003f44270 */
[----:B------:R-:W5:Y:S01]  /*3100*/  MUFU.TANH R67, R68 ;  /* 0x0000004400437308 */ /* 0x000f620000002400 */
[----:B------:R-:W-:Y:S02]  /*3110*/  FSEL R182, R127, -INF , P3 ;  /* 0xff8000007fb67808 */ /* 0x000fe40001800000 */
[----:B------:R-:W-:Y:S02]  /*3120*/  FMNMX.FTZ R71, R186, R71, !PT ;  /* 0x00000047ba477209 */ /* 0x000fe40007810000 */
[----:B------:R-:W-:Y:S02]  /*3130*/  ISETP.GT.AND P4, PT, R88, 0x40, PT ;  /* 0x000000405800780c */ /* 0x000fe40003f84270 */
[----:B------:R-:W-:Y:S01]  /*3140*/  FSEL R172, R126, -INF , P2 ;  /* 0xff8000007eac7808 */ /* 0x000fe20001000000 */
[----:B------:R-:W5:Y:S01]  /*3150*/  MUFU.TANH R69, R69 ;  /* 0x0000004500457308 */ /* 0x000f620000002400 */
[----:B------:R-:W-:-:S02]  /*3160*/  FMNMX.FTZ R71, R182, R71, !PT ;  /* 0x00000047b6477209 */ /* 0x000fc40007810000 */
[----:B------:R-:W-:Y:S02]  /*3170*/  ISETP.GT.AND P3, PT, R88, 0x41, PT ;  /* 0x000000415800780c */ /* 0x000fe40003f64270 */
[----:B------:R-:W-:Y:S02]  /*3180*/  FSEL R168, R104, -INF , P4 ;  /* 0xff80000068a87808 */ /* 0x000fe40002000000 */
[----:B------:R-:W-:Y:S01]  /*3190*/  FMNMX.FTZ R119, R172, R71, !PT ;  /* 0x00000047ac777209 */ /* 0x000fe20007810000 */
[----:B------:R1:W-:Y:S01]  /*31a0*/  MUFU.TANH R104, R41 ;  /* 0x0000002900687308 */ /* 0x0003e20000002400 */
[----:B------:R-:W-:Y:S02]  /*31b0*/  ISETP.GT.AND P2, PT, R88, 0x48, PT ;  /* 0x000000485800780c */ /* 0x000fe40003f44270 */
[----:B------:R-:W-:Y:S01]  /*31c0*/  FSEL R164, R105, -INF , P3 ;  /* 0xff80000069a47808 */ /* 0x000fe20001800000 */
[----:B------:R-:W-:Y:S01]  /*31d0*/  FMUL.FTZ R105, R0, R51 ;  /* 0x0000003300697220 */ /* 0x000fe20000410000 */
[----:B------:R-:W-:-:S02]  /*31e0*/  FMNMX.FTZ R119, R168, R119, !PT ;  /* 0x00000077a8777209 */ /* 0x000fc40007810000 */
[----:B------:R-:W-:Y:S01]  /*31f0*/  ISETP.GT.AND P4, PT, R88, 0x49, PT ;  /* 0x000000495800780c */ /* 0x000fe20003f84270 */
[----:B------:R2:W5:Y:S01]  /*3200*/  MUFU.TANH R71, R40 ;  /* 0x0000002800477308 */ /* 0x0005620000002400 */
[----:B------:R-:W-:Y:S01]  /*3210*/  FSEL R162, R106, -INF , P2 ;  /* 0xff8000006aa27808 */ /* 0x000fe20001000000 */
[----:B-1----:R-:W-:Y:S01]  /*3220*/  FMUL.FTZ R41, R0, R43 ;  /* 0x0000002b00297220 */ /* 0x002fe20000410000 */
[----:B------:R-:W-:Y:S01]  /*3230*/  FMNMX.FTZ R119, R164, R119, !PT ;  /* 0x00000077a4777209 */ /* 0x000fe20007810000 */
[----:B------:R-:W-:Y:S01]  /*3240*/  FMUL.FTZ R43, R0, R48 ;  /* 0x00000030002b7220 */ /* 0x000fe20000410000 */
[----:B------:R-:W-:Y:S02]  /*3250*/  ISETP.GT.AND P3, PT, R88, 0x50, PT ;  /* 0x000000505800780c */ /* 0x000fe40003f64270 */
[----:B------:R-:W-:Y:S01]  /*3260*/  FSEL R160, R107, -INF , P4 ;  /* 0xff8000006ba07808 */ /* 0x000fe20002000000 */
[----:B------:R1:W5:Y:S01]  /*3270*/  MUFU.TANH R106, R44 ;  /* 0x0000002c006a7308 */ /* 0x0003620000002400 */
[----:B------:R-:W-:Y:S01]  /*3280*/  FMNMX.FTZ R119, R162, R119, !PT ;  /* 0x00000077a2777209 */ /* 0x000fe20007810000 */
[----:B--2---:R-:W-:Y:S01]  /*3290*/  FMUL.FTZ R40, R0, R42 ;  /* 0x0000002a00287220 */ /* 0x004fe20000410000 */
[----:B------:R-:W-:-:S02]  /*32a0*/  ISETP.GT.AND P2, PT, R88, 0x51, PT ;  /* 0x000000515800780c */ /* 0x000fc40003f44270 */
[----:B------:R-:W-:Y:S02]  /*32b0*/  FSEL R158, R108, -INF , P3 ;  /* 0xff8000006c9e7808 */ /* 0x000fe40001800000 */
[----:B------:R-:W-:Y:S01]  /*32c0*/  FMNMX.FTZ R119, R160, R119, !PT ;  /* 0x00000077a0777209 */ /* 0x000fe20007810000 */
[----:B------:R-:W-:Y:S02]  /*32d0*/  WARPGROUP.DEPBAR.LE gsb0, 0x0 ;  /* 0x00008000000079c5 */ /* 0x000fe40000010000 */
[----:B------:R-:W-:Y:S01]  /*32e0*/  ISETP.GT.AND P4, PT, R88, 0x58, PT ;  /* 0x000000585800780c */ /* 0x000fe20003f84270 */
[----:B------:R-:W2:Y:S01]  /*32f0*/  MUFU.TANH R45, R45 ;  /* 0x0000002d002d7308 */ /* 0x000ea20000002400 */
[----:B------:R-:W-:Y:S01]  /*3300*/  FSEL R156, R109, -INF , P2 ;  /* 0xff8000006d9c7808 */ /* 0x000fe20001000000 */
[----:B------:R-:W-:Y:S01]  /*3310*/  FMUL.FTZ R25, R0, R25 ;  /* 0x0000001900197220 */ /* 0x000fe20000410000 */
[----:B------:R-:W-:Y:S01]  /*3320*/  FMNMX.FTZ R119, R158, R119, !PT ;  /* 0x000000779e777209 */ /* 0x000fe20007810000 */
[----:B------:R-:W-:Y:S01]  /*3330*/  FMUL.FTZ R29, R0, R29 ;  /* 0x0000001d001d7220 */ /* 0x000fe20000410000 */
[----:B------:R-:W-:Y:S01]  /*3340*/  ISETP.GT.AND P2, PT, R88, 0x59, PT ;  /* 0x000000595800780c */ /* 0x000fe20003f44270 */
[----:B------:R-:W-:Y:S01]  /*3350*/  FMUL.FTZ R33, R0, R33 ;  /* 0x0000002100217220 */ /* 0x000fe20000410000 */
[----:B------:R-:W-:Y:S01]  /*3360*/  FSEL R154, R111, -INF , P4 ;  /* 0xff8000006f9a7808 */ /* 0x000fe20002000000 */
[----:B------:R-:W2:Y:S01]  /*3370*/  MUFU.TANH R43, R43 ;  /* 0x0000002b002b7308 */ /* 0x000ea20000002400 */
[----:B------:R-:W-:Y:S01]  /*3380*/  FMNMX.FTZ R119, R156, R119, !PT ;  /* 0x000000779c777209 */ /* 0x000fe20007810000 */
[----:B------:R-:W-:Y:S01]  /*3390*/  FMUL.FTZ R37, R0, R37 ;  /* 0x0000002500257220 */ /* 0x000fe20000410000 */
[----:B------:R-:W-:Y:S01]  /*33a0*/  ISETP.GT.AND P3, PT, R88, 0x60, PT ;  /* 0x000000605800780c */ /* 0x000fe20003f64270 */
[----:B------:R-:W-:Y:S01]  /*33b0*/  FMUL.FTZ R111, R0, R27 ;  /* 0x0000001b006f7220 */ /* 0x000fe20000410000 */
[----:B------:R-:W-:Y:S01]  /*33c0*/  FSEL R148, R110, -INF , P2 ;  /* 0xff8000006e947808 */ /* 0x000fe20001000000 */
[----:B------:R-:W-:Y:S01]  /*33d0*/  FMUL.FTZ R27, R0, R34 ;  /* 0x00000022001b7220 */ /* 0x000fe20000410000 */
[----:B------:R-:W-:Y:S01]  /*33e0*/  FMNMX.FTZ R119, R154, R119, !PT ;  /* 0x000000779a777209 */ /* 0x000fe20007810000 */
[----:B------:R-:W2:Y:S01]  /*33f0*/  MUFU.TANH R49, R49 ;  /* 0x0000003100317308 */ /* 0x000ea20000002400 */
[----:B------:R-:W-:Y:S01]  /*3400*/  ISETP.GT.AND P2, PT, R88, 0x61, PT ;  /* 0x000000615800780c */ /* 0x000fe20003f44270 */
[----:B------:R-:W-:Y:S01]  /*3410*/  FMUL.FTZ R34, R0, R35 ;  /* 0x0000002300227220 */ /* 0x000fe20000410000 */
[----:B------:R-:W-:Y:S01]  /*3420*/  FSEL R144, R144, -INF , P3 ;  /* 0xff80000090907808 */ /* 0x000fe20001800000 */
[----:B------:R-:W-:Y:S01]  /*3430*/  FMUL.FTZ R107, R0, R26 ;  /* 0x0000001a006b7220 */ /* 0x000fe20000410000 */
[----:B------:R-:W-:Y:S01]  /*3440*/  FMNMX.FTZ R119, R148, R119, !PT ;  /* 0x0000007794777209 */ /* 0x000fe20007810000 */
[----:B------:R-:W-:Y:S01]  /*3450*/  FMUL.FTZ R109, R0, R55 ;  /* 0x00000037006d7220 */ /* 0x000fe20000410000 */
[----:B------:R-:W-:Y:S01]  /*3460*/  ISETP.GT.AND P3, PT, R88, 0x68, PT ;  /* 0x000000685800780c */ /* 0x000fe20003f64270 */
[----:B------:R-:W-:Y:S01]  /*3470*/  MUFU.TANH R53, R53 ;  /* 0x0000003500357308 */ /* 0x000fe20000002400 */
[----:B------:R-:W-:Y:S01]  /*3480*/  FSEL R142, R89, -INF , P2 ;  /* 0xff800000598e7808 */ /* 0x000fe20001000000 */
[----:B------:R-:W-:Y:S01]  /*3490*/  FMUL.FTZ R89, R0, R24 ;  /* 0x0000001800597220 */ /* 0x000fe20000410000 */
[----:B------:R-:W-:Y:S01]  /*34a0*/  FMNMX.FTZ R119, R144, R119, !PT ;  /* 0x0000007790777209 */ /* 0x000fe20007810000 */
[----:B------:R-:W-:Y:S01]  /*34b0*/  FMUL.FTZ R39, R0, R39 ;  /* 0x0000002700277220 */ /* 0x000fe20000410000 */
[----:B------:R-:W-:Y:S01]  /*34c0*/  ISETP.GT.AND P2, PT, R88, 0x69, PT ;  /* 0x000000695800780c */ /* 0x000fe20003f44270 */
[----:B------:R2:W-:Y:S01]  /*34d0*/  @!P0 SYNCS.ARRIVE.TRANS64.RED.A1T0 RZ, [R3+URZ], RZ ;  /* 0x000000ff03ff89a7 */ /* 0x0005e2000810043f */
[----:B------:R-:W-:Y:S01]  /*34e0*/  FSEL R140, R112, -INF , P3 ;  /* 0xff800000708c7808 */ /* 0x000fe20001800000 */
[----:B------:R-:W-:Y:S01]  /*34f0*/  MUFU.TANH R89, R89 ;  /* 0x0000005900597308 */ /* 0x000fe20000002400 */
[----:B------:R-:W-:-:S02]  /*3500*/  FMNMX.FTZ R119, R142, R119, !PT ;  /* 0x000000778e777209 */ /* 0x000fc40007810000 */
[----:B------:R-:W-:Y:S02]  /*3510*/  ISETP.GT.AND P3, PT, R88, 0x70, PT ;  /* 0x000000705800780c */ /* 0x000fe40003f64270 */
[----:B------:R-:W-:Y:S02]  /*3520*/  FSEL R138, R113, -INF , P2 ;  /* 0xff800000718a7808 */ /* 0x000fe40001000000 */
[----:B------:R-:W-:Y:S01]  /*3530*/  FMNMX.FTZ R119, R140, R119, !PT ;  /* 0x000000778c777209 */ /* 0x000fe20007810000 */
[----:B------:R2:W2:Y:S01]  /*3540*/  MUFU.TANH R112, R70 ;  /* 0x0000004600707308 */ /* 0x0004a20000002400 */
[----:B------:R-:W-:Y:S02]  /*3550*/  ISETP.GT.AND P2, PT, R88, 0x71, PT ;  /* 0x000000715800780c */ /* 0x000fe40003f44270 */
[----:B------:R-:W-:Y:S02]  /*3560*/  FSEL R136, R114, -INF , P3 ;  /* 0xff80000072887808 */ /* 0x000fe40001800000 */
[----:B------:R-:W-:-:S02]  /*3570*/  FMNMX.FTZ R119, R138, R119, !PT ;  /* 0x000000778a777209 */ /* 0x000fc40007810000 */
[----:B------:R-:W-:Y:S01]  /*3580*/  ISETP.GT.AND P3, PT, R88, 0x78, PT ;  /* 0x000000785800780c */ /* 0x000fe20003f64270 */
[----:B------:R-:W2:Y:S01]  /*3590*/  MUFU.TANH R25, R25 ;  /* 0x0000001900197308 */ /* 0x000ea20000002400 */
[----:B------:R-:W-:Y:S02]  /*35a0*/  FSEL R42, R115, -INF , P2 ;  /* 0xff800000732a7808 */ /* 0x000fe40001000000 */
[----:B------:R-:W-:Y:S02]  /*35b0*/  FMNMX.FTZ R119, R136, R119, !PT ;  /* 0x0000007788777209 */ /* 0x000fe40007810000 */
[----:B------:R-:W-:Y:S02]  /*35c0*/  ISETP.GT.AND P2, PT, R88, 0x79, PT ;  /* 0x000000795800780c */ /* 0x000fe40003f44270 */
[----:B-1----:R-:W-:Y:S01]  /*35d0*/  FSEL R44, R100, -INF , P3 ;  /* 0xff800000642c7808 */ /* 0x002fe20001800000 */
[----:B------:R-:W-:Y:S01]  /*35e0*/  MUFU.TANH R29, R29 ;  /* 0x0000001d001d7308 */ /* 0x000fe20000002400 */
[----:B------:R-:W-:-:S02]  /*35f0*/  FMNMX.FTZ R119, R42, R119, !PT ;  /* 0x000000772a777209 */ /* 0x000fc40007810000 */
[----:B------:R-:W-:Y:S02]  /*3600*/  ISETP.GT.AND P3, PT, R88, 0x80, PT ;  /* 0x000000805800780c */ /* 0x000fe40003f64270 */
[----:B---3--:R-:W-:Y:S02]  /*3610*/  FSEL R48, R98, -INF , P2 ;  /* 0xff80000062307808 */ /* 0x008fe40001000000 */
[----:B------:R-:W-:Y:S01]  /*3620*/  FMNMX.FTZ R119, R44, R119, !PT ;  /* 0x000000772c777209 */ /* 0x000fe20007810000 */
[----:B------:R-:W-:Y:S01]  /*3630*/  MUFU.TANH R33, R33 ;  /* 0x0000002100217308 */ /* 0x000fe20000002400 */
[----:B------:R-:W-:Y:S02]  /*3640*/  ISETP.GT.AND P2, PT, R88, 0x81, PT ;  /* 0x000000815800780c */ /* 0x000fe40003f44270 */
[----:B----4-:R-:W-:Y:S02]  /*3650*/  FSEL R52, R102, -INF , P3 ;  /* 0xff80000066347808 */ /* 0x010fe40001800000 */
[----:B------:R-:W-:-:S02]  /*3660*/  FMNMX.FTZ R119, R48, R119, !PT ;  /* 0x0000007730777209 */ /* 0x000fc40007810000 */
[----:B------:R-:W-:Y:S01]  /*3670*/  ISETP.GT.AND P3, PT, R88, 0x88, PT ;  /* 0x000000885800780c */ /* 0x000fe20003f64270 */
[----:B------:R-:W-:Y:S01]  /*3680*/  MUFU.TANH R37, R37 ;  /* 0x0000002500257308 */ /* 0x000fe20000002400 */
[----:B-----5:R-:W-:Y:S01]  /*3690*/  FSEL R64, R101, -INF , P2 ;  /* 0xff80000065407808 */ /* 0x020fe20001000000 */
[----:B------:R-:W-:Y:S01]  /*36a0*/  FMUL.FTZ R101, R0, R47 ;  /* 0x0000002f00657220 */ /* 0x000fe20000410000 */
[----:B------:R-:W-:Y:S02]  /*36b0*/  FMNMX.FTZ R119, R52, R119, !PT ;  /* 0x0000007734777209 */ /* 0x000fe40007810000 */
[----:B------:R-:W-:Y:S02]  /*36c0*/  ISETP.GT.AND P2, PT, R88, 0x89, PT ;  /* 0x000000895800780c */ /* 0x000fe40003f44270 */
[----:B------:R-:W-:Y:S01]  /*36d0*/  FSEL R66, R103, -INF , P3 ;  /* 0xff80000067427808 */ /* 0x000fe20001800000 */
[----:B------:R-:W-:Y:S01]  /*36e0*/  MUFU.TANH R6, R6 ;  /* 0x0000000600067308 */ /* 0x000fe20000002400 */
[----:B------:R-:W-:Y:S01]  /*36f0*/  FMNMX.FTZ R119, R64, R119, !PT ;  /* 0x0000007740777209 */ /* 0x000fe20007810000 */
[----:B------:R-:W-:Y:S01]  /*3700*/  FMUL.FTZ R103, R0, R54 ;  /* 0x0000003600677220 */ /* 0x000fe20000410000 */
[----:B------:R-:W-:-:S02]  /*3710*/  ISETP.GT.AND P3, PT, R88, 0x90, PT ;  /* 0x000000905800780c */ /* 0x000fc40003f64270 */
[----:B------:R-:W-:Y:S02]  /*3720*/  FSEL R68, R116, -INF , P2 ;  /* 0xff80000074447808 */ /* 0x000fe40001000000 */
[----:B------:R-:W-:Y:S01]  /*3730*/  FMNMX.FTZ R119, R66, R119, !PT ;  /* 0x0000007742777209 */ /* 0x000fe20007810000 */
[----:B------:R-:W-:Y:S01]  /*3740*/  MUFU.TANH R4, R4 ;  /* 0x0000000400047308 */ /* 0x000fe20000002400 */
[----:B------:R-:W-:Y:S02]  /*3750*/  ISETP.GT.AND P2, PT, R88, 0x91, PT ;  /* 0x000000915800780c */ /* 0x000fe40003f44270 */
[----:B------:R-:W-:Y:S02]  /*3760*/  FSEL R24, R117, -INF , P3 ;  /* 0xff80000075187808 */ /* 0x000fe40001800000 */
[----:B------:R-:W-:Y:S02]  /*3770*/  FMNMX.FTZ R119, R68, R119, !PT ;  /* 0x0000007744777209 */ /* 0x000fe40007810000 */
[----:B------:R-:W-:Y:S01]  /*3780*/  ISETP.GT.AND P3, PT, R88, 0x98, PT ;  /* 0x000000985800780c */ /* 0x000fe20003f64270 */
[----:B------:R-:W-:Y:S01]  /*3790*/  MUFU.TANH R7, R7 ;  /* 0x0000000700077308 */ /* 0x000fe20000002400 */
[----:B--2---:R-:W-:Y:S01]  /*37a0*/  FSEL R70, R65, -INF , P2 ;  /* 0xff80000041467808 */ /* 0x004fe20001000000 */
[----:B------:R-:W-:Y:S01]  /*37b0*/  FMUL.FTZ R65, R0, R28 ;  /* 0x0000001c00417220 */ /* 0x000fe20000410000 */
[----:B------:R-:W-:-:S02]  /*37c0*/  FMNMX.FTZ R119, R24, R119, !PT ;  /* 0x0000007718777209 */ /* 0x000fc40007810000 */
[----:B------:R-:W-:Y:S02]  /*37d0*/  ISETP.GT.AND P2, PT, R88, 0x99, PT ;  /* 0x000000995800780c */ /* 0x000fe40003f44270 */
[----:B------:R-:W-:Y:S01]  /*37e0*/  FSEL R98, R67, -INF , P3 ;  /* 0xff80000043627808 */ /* 0x000fe20001800000 */
[----:B------:R-:W1:Y:S01]  /*37f0*/  MUFU.TANH R65, R65 ;  /* 0x0000004100417308 */ /* 0x000e620000002400 */
[----:B------:R-:W-:Y:S02]  /*3800*/  FMNMX.FTZ R119, R70, R119, !PT ;  /* 0x0000007746777209 */ /* 0x000fe40007810000 */
[----:B------:R-:W-:Y:S02]  /*3810*/  ISETP.GT.AND P3, PT, R88, 0xa0, PT ;  /* 0x000000a05800780c */ /* 0x000fe40003f64270 */
[----:B------:R-:W-:Y:S01]  /*3820*/  FSEL R100, R69, -INF , P2 ;  /* 0xff80000045647808 */ /* 0x000fe20001000000 */
[----:B------:R-:W-:Y:S01]  /*3830*/  FMUL.FTZ R69, R0, R46 ;  /* 0x0000002e00457220 */ /* 0x000fe20000410000 */
[----:B------:R-:W-:Y:S01]  /*3840*/  FMNMX.FTZ R119, R98, R119, !PT ;  /* 0x0000007762777209 */ /* 0x000fe20007810000 */
[----:B------:R-:W-:Y:S01]  /*3850*/  MUFU.TANH R8, R8 ;  /* 0x0000000800087308 */ /* 0x000fe20000002400 */
[----:B------:R-:W-:-:S02]  /*3860*/  ISETP.GT.AND P2, PT, R88, 0xa1, PT ;  /* 0x000000a15800780c */ /* 0x000fc40003f44270 */
[----:B------:R-:W-:Y:S01]  /*3870*/  FSEL R102, R71, -INF , P3 ;  /* 0xff80000047667808 */ /* 0x000fe20001800000 */
[----:B------:R-:W-:Y:S01]  /*3880*/  FMUL.FTZ R71, R0, R50 ;  /* 0x0000003200477220 */ /* 0x000fe20000410000 */
[----:B------:R-:W-:Y:S02]  /*3890*/  FMNMX.FTZ R119, R100, R119, !PT ;  /* 0x0000007764777209 */ /* 0x000fe40007810000 */
[----:B------:R-:W-:Y:S01]  /*38a0*/  ISETP.GT.AND P3, PT, R88, 0xa8, PT ;  /* 0x000000a85800780c */ /* 0x000fe20003f64270 */
[----:B------:R-:W-:Y:S01]  /*38b0*/  MUFU.TANH R10, R10 ;  /* 0x0000000a000a7308 */ /* 0x000fe20000002400 */
[----:B------:R-:W-:Y:S02]  /*38c0*/  FSEL R28, R104, -INF , P2 ;  /* 0xff800000681c7808 */ /* 0x000fe40001000000 */
[----:B------:R-:W-:Y:S02]  /*38d0*/  FMNMX.FTZ R119, R102, R119, !PT ;  /* 0x0000007766777209 */ /* 0x000fe40007810000 */
[----:B------:R-:W-:-:S02]  /*38e0*/  ISETP.GT.AND P2, PT, R88, 0xa9, PT ;  /* 0x000000a95800780c */ /* 0x000fc40003f44270 */
[----:B------:R-:W-:Y:S01]  /*38f0*/  FSEL R106, R106, -INF , P3 ;  /* 0xff8000006a6a7808 */ /* 0x000fe20001800000 */
[----:B------:R-:W-:Y:S01]  /*3900*/  MUFU.TANH R9, R9 ;  /* 0x0000000900097308 */ /* 0x000fe20000002400 */
        /* <DEDUP_REMOVED lines=11> */
[----:B------:R-:W2:Y:S01]  /*39c0*/  MUFU.TANH R45, R45 ;  /* 0x0000002d002d7308 */ /* 0x000ea20000002400 */
[----:B------:R-:W-:Y:S02]  /*39d0*/  FSEL R32, R49, -INF , P2 ;  /* 0xff80000031207808 */ /* 0x000fe40001000000 */
[----:B------:R-:W-:Y:S02]  /*39e0*/  FMNMX.FTZ R119, R108, R119, !PT ;  /* 0x000000776c777209 */ /* 0x000fe40007810000 */
[----:B------:R-:W-:-:S02]  /*39f0*/  ISETP.GT.AND P2, PT, R88, 0xb9, PT ;  /* 0x000000b95800780c */ /* 0x000fc40003f44270 */
[----:B------:R-:W-:Y:S01]  /*3a00*/  FSEL R112, R112, -INF , P3 ;  /* 0xff80000070707808 */ /* 0x000fe20001800000 */
[----:B------:R-:W3:Y:S01]  /*3a10*/  MUFU.TANH R43, R43 ;  /* 0x0000002b002b7308 */ /* 0x000ee20000002400 */
[----:B------:R-:W-:Y:S02]  /*3a20*/  FMNMX.FTZ R119, R32, R119, !PT ;  /* 0x0000007720777209 */ /* 0x000fe40007810000 */
[----:B------:R-:W-:Y:S02]  /*3a30*/  ISETP.GT.AND P3, PT, R88, 0xc0, PT ;  /* 0x000000c05800780c */ /* 0x000fe40003f64270 */
[----:B------:R-:W-:Y:S02]  /*3a40*/  FSEL R110, R53, -INF , P2 ;  /* 0xff800000356e7808 */ /* 0x000fe40001000000 */
[----:B------:R-:W-:Y:S01]  /*3a50*/  FMNMX.FTZ R119, R112, R119, !PT ;  /* 0x0000007770777209 */ /* 0x000fe20007810000 */
[----:B------:R-:W4:Y:S01]  /*3a60*/  MUFU.TANH R12, R12 ;  /* 0x0000000c000c7308 */ /* 0x000f220000002400 */
[----:B------:R-:W-:-:S02]  /*3a70*/  ISETP.GT.AND P2, PT, R88, 0xc1, PT ;  /* 0x000000c15800780c */ /* 0x000fc40003f44270 */
[----:B------:R-:W-:Y:S01]  /*3a80*/  FSEL R114, R89, -INF , P3 ;  /* 0xff80000059727808 */ /* 0x000fe20001800000 */
[----:B------:R-:W-:Y:S01]  /*3a90*/  IMAD.U32 R89, RZ, RZ, UR6 ;  /* 0x00000006ff597e24 */ /* 0x000fe2000f8e00ff */
[----:B------:R-:W-:Y:S02]  /*3aa0*/  FMNMX.FTZ R119, R110, R119, !PT ;  /* 0x000000776e777209 */ /* 0x000fe40007810000 */
[----:B------:R-:W-:Y:S01]  /*3ab0*/  ISETP.GT.AND P3, PT, R88, 0xc8, PT ;  /* 0x000000c85800780c */ /* 0x000fe20003f64270 */
[----:B------:R-:W5:Y:S01]  /*3ac0*/  MUFU.TANH R13, R13 ;  /* 0x0000000d000d7308 */ /* 0x000f620000002400 */
[----:B------:R-:W-:Y:S01]  /*3ad0*/  FSEL R36, R25, -INF , P2 ;  /* 0xff80000019247808 */ /* 0x000fe20001000000 */
[----:B------:R-:W-:Y:S01]  /*3ae0*/  FMUL.FTZ R25, R0, R30 ;  /* 0x0000001e00197220 */ /* 0x000fe20000410000 */
[----:B------:R-:W-:Y:S02]  /*3af0*/  FMNMX.FTZ R119, R114, R119, !PT ;  /* 0x0000007772777209 */ /* 0x000fe40007810000 */
[----:B------:R-:W-:-:S02]  /*3b00*/  ISETP.GT.AND P2, PT, R88, 0xc9, PT ;  /* 0x000000c95800780c */ /* 0x000fc40003f44270 */
[----:B-1----:R-:W-:Y:S01]  /*3b10*/  FSEL R118, R65, -INF , P3 ;  /* 0xff80000041767808 */ /* 0x002fe20001800000 */
[----:B------:R-:W1:Y:S01]  /*3b20*/  MUFU.TANH R14, R14 ;  /* 0x0000000e000e7308 */ /* 0x000e620000002400 */
[----:B------:R-:W-:Y:S02]  /*3b30*/  FMNMX.FTZ R119, R36, R119, !PT ;  /* 0x0000007724777209 */ /* 0x000fe40007810000 */
[----:B------:R-:W-:Y:S02]  /*3b40*/  ISETP.GT.AND P3, PT, R88, 0xd0, PT ;  /* 0x000000d05800780c */ /* 0x000fe40003f64270 */
[----:B------:R-:W-:Y:S01]  /*3b50*/  FSEL R116, R29, -INF , P2 ;  /* 0xff8000001d747808 */ /* 0x000fe20001000000 */
[----:B------:R-:W-:Y:S01]  /*3b60*/  FMUL.FTZ R29, R0, R31 ;  /* 0x0000001f001d7220 */ /* 0x000fe20000410000 */
[----:B------:R-:W-:Y:S01]  /*3b70*/  FMNMX.FTZ R119, R118, R119, !PT ;  /* 0x0000007776777209 */ /* 0x000fe20007810000 */
[----:B------:R-:W1:Y:S01]  /*3b80*/  MUFU.TANH R15, R15 ;  /* 0x0000000f000f7308 */ /* 0x000e620000002400 */
[----:B------:R-:W-:-:S02]  /*3b90*/  ISETP.GT.AND P2, PT, R88, 0xd1, PT ;  /* 0x000000d15800780c */ /* 0x000fc40003f44270 */
[----:B--2---:R-:W-:Y:S02]  /*3ba0*/  FSEL R120, R45, -INF , P3 ;  /* 0xff8000002d787808 */ /* 0x004fe40001800000 */
[----:B------:R-:W-:Y:S02]  /*3bb0*/  FMNMX.FTZ R119, R116, R119, !PT ;  /* 0x0000007774777209 */ /* 0x000fe40007810000 */
[----:B------:R-:W-:Y:S01]  /*3bc0*/  ISETP.GT.AND P3, PT, R88, 0xd8, PT ;  /* 0x000000d85800780c */ /* 0x000fe20003f64270 */
[----:B------:R-:W2:Y:S01]  /*3bd0*/  MUFU.TANH R20, R20 ;  /* 0x0000001400147308 */ /* 0x000ea20000002400 */
[----:B------:R-:W-:Y:S02]  /*3be0*/  FSEL R46, R33, -INF , P2 ;  /* 0xff800000212e7808 */ /* 0x000fe40001000000 */
[----:B------:R-:W-:Y:S02]  /*3bf0*/  FMNMX.FTZ R119, R120, R119, !PT ;  /* 0x0000007778777209 */ /* 0x000fe40007810000 */
[----:B------:R-:W-:-:S02]  /*3c00*/  ISETP.GT.AND P2, PT, R88, 0xd9, PT ;  /* 0x000000d95800780c */ /* 0x000fc40003f44270 */
[----:B---3--:R-:W-:Y:S01]  /*3c10*/  FSEL R122, R43, -INF , P3 ;  /* 0xff8000002b7a7808 */ /* 0x008fe20001800000 */
[----:B------:R-:W3:Y:S01]  /*3c20*/  MUFU.TANH R21, R21 ;  /* 0x0000001500157308 */ /* 0x000ee20000002400 */
[----:B------:R-:W-:Y:S02]  /*3c30*/  FMNMX.FTZ R119, R46, R119, !PT ;  /* 0x000000772e777209 */ /* 0x000fe40007810000 */
[----:B------:R-:W-:Y:S01]  /*3c40*/  FSEL R124, R37, -INF , P2 ;  /* 0xff800000257c7808 */ /* 0x000fe20001000000 */
[----:B------:R-:W-:Y:S01]  /*3c50*/  FMUL.FTZ R37, R0, R38 ;  /* 0x0000002600257220 */ /* 0x000fe20000410000 */
[----:B------:R-:W-:Y:S02]  /*3c60*/  FMNMX.FTZ R119, R122, R119, !PT ;  /* 0x000000777a777209 */ /* 0x000fe40007810000 */
[----:B------:R-:W-:Y:S01]  /*3c70*/  IADD3 R128, R128, 0x8, R99 ;  /* 0x0000000880807810 */ /* 0x000fe20007ffe063 */
[----:B------:R-:W3:Y:S01]  /*3c80*/  MUFU.TANH R74, R74 ;  /* 0x0000004a004a7308 */ /* 0x000ee20000002400 */
[----:B------:R-:W-:-:S02]  /*3c90*/  FMNMX.FTZ R119, R124, R119, !PT ;  /* 0x000000777c777209 */ /* 0x000fc40007810000 */
[----:B------:R-:W-:-:S03]  /*3ca0*/  VIMNMX R97, R97, R128, PT ;  /* 0x0000008061617248 */ /* 0x000fc60003fe0100 */
[----:B------:R-:W4:Y:S01]  /*3cb0*/  SHFL.BFLY PT, R50, R119, 0x2, 0x1f ;  /* 0x0c401f0077327f89 */ /* 0x000f2200000e0000 */
[C---:B------:R-:W-:Y:S01]  /*3cc0*/  ISETP.GT.AND P3, PT, R97.reuse, 0x1, PT ;  /* 0x000000016100780c */ /* 0x040fe20003f64270 */
[----:B------:R-:W3:Y:S01]  /*3cd0*/  MUFU.TANH R75, R75 ;  /* 0x0000004b004b7308 */ /* 0x000ee20000002400 */
[C---:B------:R-:W-:Y:S02]  /*3ce0*/  ISETP.GT.AND P4, PT, R97.reuse, 0x8, PT ;  /* 0x000000086100780c */ /* 0x040fe40003f84270 */
[----:B------:R-:W-:Y:S02]  /*3cf0*/  FSEL R4, R4, -INF , P3 ;  /* 0xff80000004047808 */ /* 0x000fe40001800000 */
[----:B------:R-:W-:-:S03]  /*3d00*/  ISETP.GT.AND P3, PT, R97, 0x10, PT ;  /* 0x000000106100780c */ /* 0x000fc60003f64270 */
[----:B------:R-:W3:Y:S01]  /*3d10*/  MUFU.TANH R76, R76 ;  /* 0x0000004c004c7308 */ /* 0x000ee20000002400 */
[----:B------:R-:W-:Y:S02]  /*3d20*/  FSEL R10, R10, -INF , P3 ;  /* 0xff8000000a0a7808 */ /* 0x000fe40001800000 */
[----:B------:R-:W-:-:S05]  /*3d30*/  ISETP.GT.AND P3, PT, R97, 0x18, PT ;  /* 0x000000186100780c */ /* 0x000fca0003f64270 */
[----:B------:R-:W3:Y:S01]  /*3d40*/  MUFU.TANH R77, R77 ;  /* 0x0000004d004d7308 */ /* 0x000ee20000002400 */
[----:B----4-:R-:W-:-:S07]  /*3d50*/  FMNMX.FTZ R50, R119, R50, !PT ;  /* 0x0000003277327209 */ /* 0x010fce0007810000 */
[----:B------:R-:W4:Y:S01]  /*3d60*/  MUFU.TANH R78, R78 ;  /* 0x0000004e004e7308 */ /* 0x000f220000002400 */
[----:B------:R-:W5:Y:S07]  /*3d70*/  SHFL.BFLY PT, R33, R50, 0x1, 0x1f ;  /* 0x0c201f0032217f89 */ /* 0x000f6e00000e0000 */
[----:B------:R-:W4:Y:S08]  /*3d80*/  MUFU.TANH R79, R79 ;  /* 0x0000004f004f7308 */ /* 0x000f300000002400 */
[----:B------:R-:W4:Y:S08]  /*3d90*/  MUFU.TANH R80, R80 ;  /* 0x0000005000507308 */ /* 0x000f300000002400 */
[----:B------:R-:W4:Y:S01]  /*3da0*/  MUFU.TANH R81, R81 ;  /* 0x0000005100517308 */ /* 0x000f220000002400 */
[----:B-----5:R-:W-:-:S04]  /*3db0*/  FMNMX.FTZ R88, R50, R33, !PT ;  /* 0x0000002132587209 */ /* 0x020fc80007810000 */
[C---:B------:R-:W-:Y:S01]  /*3dc0*/  FSETP.NEU.FTZ.AND P2, PT, R88.reuse, -INF , PT ;  /* 0xff8000005800780b */ /* 0x040fe20003f5d000 */
[----:B------:R-:W-:-:S02]  /*3dd0*/  FFMA.FTZ R33, R88, R89, -8 ;  /* 0xc100000058217423 */ /* 0x000fc40000010059 */
[----:B------:R-:W5:Y:S03]  /*3de0*/  MUFU.TANH R82, R82 ;  /* 0x0000005200527308 */ /* 0x000f660000002400 */
[----:B------:R-:W-:Y:S02]  /*3df0*/  FSEL R33, R33, RZ, P2 ;  /* 0x000000ff21217208 */ /* 0x000fe40001000000 */
[----:B------:R-:W-:-:S03]  /*3e00*/  ISETP.GT.AND P2, PT, R97, RZ, PT ;  /* 0x000000ff6100720c */ /* 0x000fc60003f44270 */
[----:B------:R-:W5:Y:S01]  /*3e10*/  MUFU.TANH R83, R83 ;  /* 0x0000005300537308 */ /* 0x000f620000002400 */
[----:B------:R-:W-:-:S01]  /*3e20*/  FFMA.FTZ R30, R130, R89, -R33 ;  /* 0x00000059821e7223 */ /* 0x000fc20000010821 */
[----:B------:R-:W-:Y:S01]  /*3e30*/  FSEL R130, R6, -INF , P2 ;  /* 0xff80000006827808 */ /* 0x000fe20001000000 */
[----:B------:R-:W-:-:S01]  /*3e40*/  FFMA.FTZ R31, R132, R89, -R33 ;  /* 0x00000059841f7223 */ /* 0x000fc20000010821 */
[----:B------:R-:W-:Y:S01]  /*3e50*/  FSEL R132, R7, -INF , P4 ;  /* 0xff80000007847808 */ /* 0x000fe20002000000 */
[----:B------:R-:W-:-:S01]  /*3e60*/  FFMA.FTZ R35, R134, R89, -R33 ;  /* 0x0000005986237223 */ /* 0x000fc20000010821 */
[----:B------:R-:W-:Y:S01]  /*3e70*/  ISETP.GT.AND P2, PT, R97, 0x9, PT ;  /* 0x000000096100780c */ /* 0x000fe20003f44270 */
[----:B------:R-:W-:-:S01]  /*3e80*/  FFMA.FTZ R38, R146, R89, -R33 ;  /* 0x0000005992267223 */ /* 0x000fc20000010821 */
[----:B------:R-:W-:Y:S01]  /*3e90*/  FMNMX.FTZ R7, R130, R4, !PT ;  /* 0x0000000482077209 */ /* 0x000fe20007810000 */
[----:B------:R-:W-:-:S01]  /*3ea0*/  FFMA.FTZ R43, R150, R89, -R33 ;  /* 0x00000059962b7223 */ /* 0x000fc20000010821 */
[----:B------:R-:W-:Y:S01]  /*3eb0*/  FSEL R134, R8, -INF , P2 ;  /* 0xff80000008867808 */ /* 0x000fe20001000000 */
[----:B------:R-:W-:-:S01]  /*3ec0*/  FFMA.FTZ R26, R152, R89, -R33 ;  /* 0x00000059981a7223 */ /* 0x000fc20000010821 */
[----:B------:R-:W-:Y:S01]  /*3ed0*/  FMNMX.FTZ R7, R132, R7, !PT ;  /* 0x0000000784077209 */ /* 0x000fe20007810000 */
        /* <DEDUP_REMOVED lines=10> */
[----:B------:R-:W5:Y:S01]  /*3f80*/  MUFU.TANH R84, R84 ;  /* 0x0000005400547308 */ /* 0x000f620000002400 */
[----:B------:R-:W-:Y:S01]  /*3f90*/  FSEL R150, R11, -INF , P3 ;  /* 0xff8000000b967808 */ /* 0x000fe20001800000 */
[--C-:B------:R-:W-:Y:S01]  /*3fa0*/  FFMA.FTZ R11, R162, R89, -R33.reuse ;  /* 0x00000059a20b7223 */ /* 0x100fe20000010821 */
[----:B------:R-:W-:Y:S01]  /*3fb0*/  FMNMX.FTZ R7, R146, R7, !PT ;  /* 0x0000000792077209 */ /* 0x000fe20007810000 */
[-CC-:B------:R-:W-:Y:S01]  /*3fc0*/  FFMA.FTZ R55, R144, R89.reuse, -R33.reuse ;  /* 0x0000005990377223 */ /* 0x180fe20000010821 */
[C---:B------:R-:W-:Y:S01]  /*3fd0*/  ISETP.GT.AND P3, PT, R97.reuse, 0x20, PT ;  /* 0x000000206100780c */ /* 0x040fe20003f64270 */
[--C-:B------:R-:W-:Y:S01]  /*3fe0*/  FFMA.FTZ R65, R140, R89, -R33.reuse ;  /* 0x000000598c417223 */ /* 0x100fe20000010821 */
[----:B------:R-:W-:Y:S01]  /*3ff0*/  FSEL R12, R12, -INF , P2 ;  /* 0xff8000000c0c7808 */ /* 0x000fe20001000000 */
[----:B------:R-:W5:Y:S01]  /*4000*/  MUFU.TANH R85, R85 ;  /* 0x0000005500557308 */ /* 0x000f620000002400 */
[----:B------:R-:W-:Y:S01]  /*4010*/  FMNMX.FTZ R7, R150, R7, !PT ;  /* 0x0000000796077209 */ /* 0x000fe20007810000 */
[-CC-:B------:R-:W-:Y:S01]  /*4020*/  FFMA.FTZ R47, R174, R89.reuse, -R33.reuse ;  /* 0x00000059ae2f7223 */ /* 0x180fe20000010821 */
[----:B------:R-:W-:Y:S01]  /*4030*/  ISETP.GT.AND P2, PT, R97, 0x21, PT ;  /* 0x000000216100780c */ /* 0x000fe20003f44270 */
[-CC-:B------:R-:W-:Y:S01]  /*4040*/  FFMA.FTZ R67, R136, R89.reuse, -R33.reuse ;  /* 0x0000005988437223 */ /* 0x180fe20000010821 */
[----:B------:R-:W-:Y:S01]  /*4050*/  FSEL R152, R13, -INF , P3 ;  /* 0xff8000000d987808 */ /* 0x000fe20001800000 */
[--C-:B------:R-:W-:Y:S01]  /*4060*/  FFMA.FTZ R49, R176, R89, -R33.reuse ;  /* 0x00000059b0317223 */ /* 0x100fe20000010821 */
[----:B------:R-:W-:Y:S01]  /*4070*/  FMNMX.FTZ R7, R12, R7, !PT ;  /* 0x000000070c077209 */ /* 0x000fe20007810000 */
[----:B------:R-:W5:Y:S01]  /*4080*/  MUFU.TANH R86, R86 ;  /* 0x0000005600567308 */ /* 0x000f620000002400 */
[C---:B------:R-:W-:Y:S01]  /*4090*/  ISETP.GT.AND P3, PT, R97.reuse, 0x28, PT ;  /* 0x000000286100780c */ /* 0x040fe20003f64270 */
[-CC-:B------:R-:W-:Y:S01]  /*40a0*/  FFMA.FTZ R13, R48, R89.reuse, -R33.reuse ;  /* 0x00000059300d7223 */ /* 0x180fe20000010821 */
[----:B-1----:R-:W-:Y:S01]  /*40b0*/  FSEL R162, R14, -INF , P2 ;  /* 0xff8000000ea27808 */ /* 0x002fe20001000000 */
[--C-:B------:R-:W-:Y:S01]  /*40c0*/  FFMA.FTZ R14, R160, R89, -R33.reuse ;  /* 0x00000059a00e7223 */ /* 0x100fe20000010821 */
[----:B------:R-:W-:Y:S01]  /*40d0*/  FMNMX.FTZ R7, R152, R7, !PT ;  /* 0x0000000798077209 */ /* 0x000fe20007810000 */
[-CC-:B------:R-:W-:Y:S01]  /*40e0*/  FFMA.FTZ R48, R52, R89.reuse, -R33.reuse ;  /* 0x0000005934307223 */ /* 0x180fe20000010821 */
[----:B------:R-:W-:Y:S01]  /*40f0*/  ISETP.GT.AND P2, PT, R97, 0x29, PT ;  /* 0x000000296100780c */ /* 0x000fe20003f44270 */
[----:B------:R-:W1:Y:S01]  /*4100*/  MUFU.TANH R90, R90 ;  /* 0x0000005a005a7308 */ /* 0x000e620000002400 */
[----:B------:R-:W-:Y:S01]  /*4110*/  FSEL R164, R15, -INF , P3 ;  /* 0xff8000000fa47808 */ /* 0x000fe20001800000 */
[--C-:B------:R-:W-:Y:S01]  /*4120*/  FFMA.FTZ R15, R158, R89, -R33.reuse ;  /* 0x000000599e0f7223 */ /* 0x100fe20000010821 */
[----:B------:R-:W-:Y:S01]  /*4130*/  FMNMX.FTZ R7, R162, R7, !PT ;  /* 0x00000007a2077209 */ /* 0x000fe20007810000 */
[-CC-:B------:R-:W-:Y:S01]  /*4140*/  FFMA.FTZ R54, R178, R89.reuse, -R33.reuse ;  /* 0x00000059b2367223 */ /* 0x180fe20000010821 */
[C---:B------:R-:W-:Y:S01]  /*4150*/  ISETP.GT.AND P3, PT, R97.reuse, 0x30, PT ;  /* 0x000000306100780c */ /* 0x040fe20003f64270 */
[-CC-:B------:R-:W-:Y:S01]  /*4160*/  FFMA.FTZ R126, R180, R89.reuse, -R33.reuse ;  /* 0x00000059b47e7223 */ /* 0x180fe20000010821 */
[----:B--2---:R-:W-:Y:S01]  /*4170*/  FSEL R160, R20, -INF , P2 ;  /* 0xff80000014a07808 */ /* 0x004fe20001000000 */
[--C-:B------:R-:W-:Y:S01]  /*4180*/  FFMA.FTZ R20, R156, R89, -R33.reuse ;  /* 0x000000599c147223 */ /* 0x100fe20000010821 */
[----:B------:R-:W-:Y:S01]  /*4190*/  FMNMX.FTZ R7, R164, R7, !PT ;  /* 0x00000007a4077209 */ /* 0x000fe20007810000 */
[----:B------:R-:W2:Y:S01]  /*41a0*/  MUFU.TANH R91, R91 ;  /* 0x0000005b005b7308 */ /* 0x000ea20000002400 */
[----:B------:R-:W-:Y:S01]  /*41b0*/  ISETP.GT.AND P2, PT, R97, 0x31, PT ;  /* 0x000000316100780c */ /* 0x000fe20003f44270 */
[-CC-:B------:R-:W-:Y:S01]  /*41c0*/  FFMA.FTZ R182, R182, R89.reuse, -R33.reuse ;  /* 0x00000059b6b67223 */ /* 0x180fe20000010821 */
[----:B---3--:R-:W-:Y:S01]  /*41d0*/  FSEL R166, R21, -INF , P3 ;  /* 0xff80000015a67808 */ /* 0x008fe20001800000 */
[--C-:B------:R-:W-:Y:S01]  /*41e0*/  FFMA.FTZ R21, R154, R89, -R33.reuse ;  /* 0x000000599a157223 */ /* 0x100fe20000010821 */
[----:B------:R-:W-:Y:S01]  /*41f0*/  FMNMX.FTZ R7, R160, R7, !PT ;  /* 0x00000007a0077209 */ /* 0x000fe20007810000 */
[-CC-:B------:R-:W-:Y:S01]  /*4200*/  FFMA.FTZ R51, R184, R89.reuse, -R33.reuse ;  /* 0x00000059b8337223 */ /* 0x180fe20000010821 */
[C---:B------:R-:W-:Y:S01]  /*4210*/  ISETP.GT.AND P3, PT, R97.reuse, 0x38, PT ;  /* 0x000000386100780c */ /* 0x040fe20003f64270 */
[----:B------:R-:W3:Y:S01]  /*4220*/  MUFU.TANH R92, R92 ;  /* 0x0000005c005c7308 */ /* 0x000ee20000002400 */
[----:B------:R-:W-:Y:S01]  /*4230*/  FSEL R158, R74, -INF , P2 ;  /* 0xff8000004a9e7808 */ /* 0x000fe20001000000 */
[--C-:B------:R-:W-:Y:S01]  /*4240*/  FFMA.FTZ R74, R148, R89, -R33.reuse ;  /* 0x00000059944a7223 */ /* 0x100fe20000010821 */
[----:B------:R-:W-:Y:S01]  /*4250*/  FMNMX.FTZ R7, R166, R7, !PT ;  /* 0x00000007a6077209 */ /* 0x000fe20007810000 */
[-CC-:B------:R-:W-:Y:S01]  /*4260*/  FFMA.FTZ R186, R186, R89.reuse, -R33.reuse ;  /* 0x00000059baba7223 */ /* 0x180fe20000010821 */
[----:B------:R-:W-:Y:S01]  /*4270*/  ISETP.GT.AND P2, PT, R97, 0x39, PT ;  /* 0x000000396100780c */ /* 0x000fe20003f44270 */
[--C-:B------:R-:W-:Y:S01]  /*4280*/  FFMA.FTZ R42, R42, R89, -R33.reuse ;  /* 0x000000592a2a7223 */ /* 0x100fe20000010821 */
[----:B------:R-:W-:Y:S01]  /*4290*/  FSEL R168, R75, -INF , P3 ;  /* 0xff8000004ba87808 */ /* 0x000fe20001800000 */
[----:B------:R-:W3:Y:S01]  /*42a0*/  MUFU.TANH R94, R94 ;  /* 0x0000005e005e7308 */ /* 0x000ee20000002400 */
[----:B------:R-:W-:Y:S01]  /*42b0*/  FMNMX.FTZ R7, R158, R7, !PT ;  /* 0x000000079e077209 */ /* 0x000fe20007810000 */
[-CC-:B------:R-:W-:Y:S01]  /*42c0*/  FFMA.FTZ R44, R44, R89.reuse, -R33.reuse ;  /* 0x000000592c2c7223 */ /* 0x180fe20000010821 */
[C---:B------:R-:W-:Y:S01]  /*42d0*/  ISETP.GT.AND P3, PT, R97.reuse, 0x40, PT ;  /* 0x000000406100780c */ /* 0x040fe20003f64270 */
[-CC-:B------:R-:W-:Y:S01]  /*42e0*/  FFMA.FTZ R24, R24, R89.reuse, -R33.reuse ;  /* 0x0000005918187223 */ /* 0x180fe20000010821 */
[----:B------:R-:W-:Y:S01]  /*42f0*/  FSEL R156, R76, -INF , P2 ;  /* 0xff8000004c9c7808 */ /* 0x000fe20001000000 */
[--C-:B------:R-:W-:Y:S01]  /*4300*/  FFMA.FTZ R76, R142, R89, -R33.reuse ;  /* 0x000000598e4c7223 */ /* 0x100fe20000010821 */
[----:B------:R-:W-:Y:S01]  /*4310*/  FMNMX.FTZ R7, R168, R7, !PT ;  /* 0x00000007a8077209 */ /* 0x000fe20007810000 */
[----:B------:R-:W3:Y:S01]  /*4320*/  MUFU.TANH R95, R95 ;  /* 0x0000005f005f7308 */ /* 0x000ee20000002400 */
[----:B------:R-:W-:Y:S01]  /*4330*/  ISETP.GT.AND P2, PT, R97, 0x41, PT ;  /* 0x000000416100780c */ /* 0x000fe20003f44270 */
[-CC-:B------:R-:W-:Y:S01]  /*4340*/  FFMA.FTZ R28, R28, R89.reuse, -R33.reuse ;  /* 0x000000591c1c7223 */ /* 0x180fe20000010821 */
[----:B------:R-:W-:Y:S01]  /*4350*/  FSEL R170, R77, -INF , P3 ;  /* 0xff8000004daa7808 */ /* 0x000fe20001800000 */
[--C-:B------:R-:W-:Y:S01]  /*4360*/  FFMA.FTZ R32, R32, R89, -R33.reuse ;  /* 0x0000005920207223 */ /* 0x100fe20000010821 */
[----:B------:R-:W-:Y:S01]  /*4370*/  FMNMX.FTZ R7, R156, R7, !PT ;  /* 0x000000079c077209 */ /* 0x000fe20007810000 */
[-CC-:B------:R-:W-:Y:S01]  /*4380*/  FFMA.FTZ R36, R36, R89.reuse, -R33.reuse ;  /* 0x0000005924247223 */ /* 0x180fe20000010821 */
[C---:B------:R-:W-:Y:S01]  /*4390*/  ISETP.GT.AND P3, PT, R97.reuse, 0x48, PT ;  /* 0x000000486100780c */ /* 0x040fe20003f64270 */
[----:B------:R-:W3:Y:S01]  /*43a0*/  MUFU.TANH R96, R96 ;  /* 0x0000006000607308 */ /* 0x000ee20000002400 */
[----:B----4-:R-:W-:Y:S01]  /*43b0*/  FSEL R154, R78, -INF , P2 ;  /* 0xff8000004e9a7808 */ /* 0x010fe20001000000 */
[--C-:B------:R-:W-:Y:S01]  /*43c0*/  FFMA.FTZ R78, R138, R89, -R33.reuse ;  /* 0x000000598a4e7223 */ /* 0x100fe20000010821 */
[----:B------:R-:W-:Y:S01]  /*43d0*/  FMNMX.FTZ R7, R170, R7, !PT ;  /* 0x00000007aa077209 */ /* 0x000fe20007810000 */
[-CC-:B------:R-:W-:Y:S01]  /*43e0*/  FFMA.FTZ R46, R46, R89.reuse, -R33.reuse ;  /* 0x000000592e2e7223 */ /* 0x180fe20000010821 */
[----:B------:R-:W-:Y:S01]  /*43f0*/  ISETP.GT.AND P2, PT, R97, 0x49, PT ;  /* 0x000000496100780c */ /* 0x000fe20003f44270 */
[----:B------:R-:W-:Y:S01]  /*4400*/  FFMA.FTZ R75, R122, R89, -R33 ;  /* 0x000000597a4b7223 */ /* 0x000fe20000010821 */
[----:B------:R-:W-:Y:S01]  /*4410*/  FSEL R172, R79, -INF , P3 ;  /* 0xff8000004fac7808 */ /* 0x000fe20001800000 */
[----:B------:R-:W4:Y:S01]  /*4420*/  MUFU.TANH R56, R56 ;  /* 0x0000003800387308 */ /* 0x000f220000002400 */
[----:B------:R-:W-:-:S02]  /*4430*/  FMNMX.FTZ R7, R154, R7, !PT ;  /* 0x000000079a077209 */ /* 0x000fc40007810000 */
[C---:B------:R-:W-:Y:S02]  /*4440*/  ISETP.GT.AND P3, PT, R97.reuse, 0x50, PT ;  /* 0x000000506100780c */ /* 0x040fe40003f64270 */
[----:B------:R-:W-:Y:S02]  /*4450*/  FSEL R80, R80, -INF , P2 ;  /* 0xff80000050507808 */ /* 0x000fe40001000000 */
[----:B------:R-:W-:Y:S01]  /*4460*/  FMNMX.FTZ R7, R172, R7, !PT ;  /* 0x00000007ac077209 */ /* 0x000fe20007810000 */
[----:B------:R-:W4:Y:S01]  /*4470*/  MUFU.TANH R57, R57 ;  /* 0x0000003900397308 */ /* 0x000f220000002400 */
[----:B------:R-:W-:Y:S02]  /*4480*/  ISETP.GT.AND P2, PT, R97, 0x51, PT ;  /* 0x000000516100780c */ /* 0x000fe40003f44270 */
[----:B------:R-:W-:Y:S02]  /*4490*/  FSEL R148, R81, -INF , P3 ;  /* 0xff80000051947808 */ /* 0x000fe40001800000 */
[----:B------:R-:W-:-:S02]  /*44a0*/  FMNMX.FTZ R7, R80, R7, !PT ;  /* 0x0000000750077209 */ /* 0x000fc40007810000 */
[C---:B------:R-:W-:Y:S01]  /*44b0*/  ISETP.GT.AND P3, PT, R97.reuse, 0x58, PT ;  /* 0x000000586100780c */ /* 0x040fe20003f64270 */
[----:B------:R-:W4:Y:S01]  /*44c0*/  MUFU.TANH R58, R58 ;  /* 0x0000003a003a7308 */ /* 0x000f220000002400 */
[----:B-----5:R-:W-:Y:S02]  /*44d0*/  FSEL R82, R82, -INF , P2 ;  /* 0xff80000052527808 */ /* 0x020fe40001000000 */
[----:B------:R-:W-:Y:S02]  /*44e0*/  FMNMX.FTZ R7, R148, R7, !PT ;  /* 0x0000000794077209 */ /* 0x000fe40007810000 */
[----:B------:R-:W-:Y:S02]  /*44f0*/  ISETP.GT.AND P2, PT, R97, 0x59, PT ;  /* 0x000000596100780c */ /* 0x000fe40003f44270 */
[----:B------:R-:W-:Y:S01]  /*4500*/  FSEL R144, R83, -INF , P3 ;  /* 0xff80000053907808 */ /* 0x000fe20001800000 */
[----:B------:R-:W5:Y:S01]  /*4510*/  MUFU.TANH R59, R59 ;  /* 0x0000003b003b7308 */ /* 0x000f620000002400 */
[----:B------:R-:W-:-:S02]  /*4520*/  FMNMX.FTZ R7, R82, R7, !PT ;  /* 0x0000000752077209 */ /* 0x000fc40007810000 */
[C---:B------:R-:W-:Y:S02]  /*4530*/  ISETP.GT.AND P3, PT, R97.reuse, 0x60, PT ;  /* 0x000000606100780c */ /* 0x040fe40003f64270 */
[----:B------:R-:W-:Y:S02]  /*4540*/  FSEL R84, R84, -INF , P2 ;  /* 0xff80000054547808 */ /* 0x000fe40001000000 */
[----:B------:R-:W-:Y:S01]  /*4550*/  FMNMX.FTZ R7, R144, R7, !PT ;  /* 0x0000000790077209 */ /* 0x000fe20007810000 */
[----:B------:R-:W5:Y:S01]  /*4560*/  MUFU.TANH R60, R60 ;  /* 0x0000003c003c7308 */ /* 0x000f620000002400 */
[----:B------:R-:W-:Y:S02]  /*4570*/  ISETP.GT.AND P2, PT, R97, 0x61, PT ;  /* 0x000000616100780c */ /* 0x000fe40003f44270 */
[----:B------:R-:W-:Y:S02]  /*4580*/  FSEL R142, R85, -INF , P3 ;  /* 0xff800000558e7808 */ /* 0x000fe40001800000 */
[----:B------:R-:W-:-:S02]  /*4590*/  FMNMX.FTZ R7, R84, R7, !PT ;  /* 0x0000000754077209 */ /* 0x000fc40007810000 */
[C---:B------:R-:W-:Y:S01]  /*45a0*/  ISETP.GT.AND P3, PT, R97.reuse, 0x68, PT ;  /* 0x000000686100780c */ /* 0x040fe20003f64270 */
[----:B------:R-:W5:Y:S01]  /*45b0*/  MUFU.TANH R61, R61 ;  /* 0x0000003d003d7308 */ /* 0x000f620000002400 */
[----:B------:R-:W-:Y:S02]  /*45c0*/  FSEL R86, R86, -INF , P2 ;  /* 0xff80000056567808 */ /* 0x000fe40001000000 */
[----:B------:R-:W-:Y:S02]  /*45d0*/  FMNMX.FTZ R7, R142, R7, !PT ;  /* 0x000000078e077209 */ /* 0x000fe40007810000 */
[----:B------:R-:W-:Y:S02]  /*45e0*/  ISETP.GT.AND P2, PT, R97, 0x69, PT ;  /* 0x000000696100780c */ /* 0x000fe40003f44270 */
[----:B-1----:R-:W-:Y:S01]  /*45f0*/  FSEL R140, R90, -INF , P3 ;  /* 0xff8000005a8c7808 */ /* 0x002fe20001800000 */
[----:B------:R-:W1:Y:S01]  /*4600*/  MUFU.TANH R62, R62 ;  /* 0x0000003e003e7308 */ /* 0x000e620000002400 */
[----:B------:R-:W-:-:S02]  /*4610*/  FMNMX.FTZ R7, R86, R7, !PT ;  /* 0x0000000756077209 */ /* 0x000fc40007810000 */
[----:B------:R-:W-:Y:S02]  /*4620*/  ISETP.GT.AND P3, PT, R97, 0x70, PT ;  /* 0x000000706100780c */ /* 0x000fe40003f64270 */
[----:B--2---:R-:W-:Y:S02]  /*4630*/  FSEL R138, R91, -INF , P2 ;  /* 0xff8000005b8a7808 */ /* 0x004fe40001000000 */
[----:B------:R-:W-:Y:S01]  /*4640*/  FMNMX.FTZ R7, R140, R7, !PT ;  /* 0x000000078c077209 */ /* 0x000fe20007810000 */
[----:B------:R-:W2:Y:S01]  /*4650*/  MUFU.TANH R63, R63 ;  /* 0x0000003f003f7308 */ /* 0x000ea20000002400 */
[----:B------:R-:W-:Y:S02]  /*4660*/  ISETP.GT.AND P2, PT, R97, 0x71, PT ;  /* 0x000000716100780c */ /* 0x000fe40003f44270 */
[----:B---3--:R-:W-:Y:S02]  /*4670*/  FSEL R174, R92, -INF , P3 ;  /* 0xff8000005cae7808 */ /* 0x008fe40001800000 */
[----:B------:R-:W-:-:S02]  /*4680*/  FMNMX.FTZ R7, R138, R7, !PT ;  /* 0x000000078a077209 */ /* 0x000fc40007810000 */
[C---:B------:R-:W-:Y:S01]  /*4690*/  ISETP.GT.AND P3, PT, R97.reuse, 0x78, PT ;  /* 0x000000786100780c */ /* 0x040fe20003f64270 */
[----:B------:R-:W3:Y:S01]  /*46a0*/  MUFU.TANH R40, R40 ;  /* 0x0000002800287308 */ /* 0x000ee20000002400 */
[----:B------:R-:W-:Y:S02]  /*46b0*/  FSEL R94, R94, -INF , P2 ;  /* 0xff8000005e5e7808 */ /* 0x000fe40001000000 */
[----:B------:R-:W-:Y:S02]  /*46c0*/  FMNMX.FTZ R7, R174, R7, !PT ;  /* 0x00000007ae077209 */ /* 0x000fe40007810000 */
[----:B------:R-:W-:Y:S02]  /*46d0*/  ISETP.GT.AND P2, PT, R97, 0x79, PT ;  /* 0x000000796100780c */ /* 0x000fe40003f44270 */
[----:B------:R-:W-:Y:S01]  /*46e0*/  FSEL R92, R95, -INF , P3 ;  /* 0xff8000005f5c7808 */ /* 0x000fe20001800000 */
[----:B------:R-:W3:Y:S01]  /*46f0*/  MUFU.TANH R41, R41 ;  /* 0x0000002900297308 */ /* 0x000ee20000002400 */
[----:B------:R-:W-:-:S02]  /*4700*/  FMNMX.FTZ R7, R94, R7, !PT ;  /* 0x000000075e077209 */ /* 0x000fc40007810000 */
[C---:B------:R-:W-:Y:S02]  /*4710*/  ISETP.GT.AND P3, PT, R97.reuse, 0x80, PT ;  /* 0x000000806100780c */ /* 0x040fe40003f64270 */
[----:B------:R-:W-:Y:S02]  /*4720*/  FSEL R96, R96, -INF , P2 ;  /* 0xff80000060607808 */ /* 0x000fe40001000000 */
[----:B------:R-:W-:Y:S01]  /*4730*/  FMNMX.FTZ R7, R92, R7, !PT ;  /* 0x000000075c077209 */ /* 0x000fe20007810000 */
[----:B------:R-:W3:Y:S01]  /*4740*/  MUFU.TANH R69, R69 ;  /* 0x0000004500457308 */ /* 0x000ee20000002400 */
[----:B------:R-:W-:Y:S02]  /*4750*/  ISETP.GT.AND P2, PT, R97, 0x81, PT ;  /* 0x000000816100780c */ /* 0x000fe40003f44270 */
[----:B----4-:R-:W-:Y:S02]  /*4760*/  FSEL R56, R56, -INF , P3 ;  /* 0xff80000038387808 */ /* 0x010fe40001800000 */
[----:B------:R-:W-:-:S02]  /*4770*/  FMNMX.FTZ R7, R96, R7, !PT ;  /* 0x0000000760077209 */ /* 0x000fc40007810000 */
[----:B------:R-:W-:Y:S01]  /*4780*/  ISETP.GT.AND P3, PT, R97, 0x88, PT ;  /* 0x000000886100780c */ /* 0x000fe20003f64270 */
[----:B------:R-:W4:Y:S01]  /*4790*/  MUFU.TANH R101, R101 ;  /* 0x0000006500657308 */ /* 0x000f220000002400 */
[----:B------:R-:W-:Y:S01]  /*47a0*/  FSEL R136, R57, -INF , P2 ;  /* 0xff80000039887808 */ /* 0x000fe20001000000 */
[----:B------:R-:W-:Y:S01]  /*47b0*/  FFMA.FTZ R57, R64, R89, -R33 ;  /* 0x0000005940397223 */ /* 0x000fe20000010821 */
[----:B------:R-:W-:Y:S02]  /*47c0*/  FMNMX.FTZ R7, R56, R7, !PT ;  /* 0x0000000738077209 */ /* 0x000fe40007810000 */
[----:B------:R-:W-:Y:S02]  /*47d0*/  ISETP.GT.AND P2, PT, R97, 0x89, PT ;  /* 0x000000896100780c */ /* 0x000fe40003f44270 */
[----:B------:R-:W-:Y:S01]  /*47e0*/  FSEL R58, R58, -INF , P3 ;  /* 0xff8000003a3a7808 */ /* 0x000fe20001800000 */
[----:B------:R-:W4:Y:S01]  /*47f0*/  MUFU.TANH R71, R71 ;  /* 0x0000004700477308 */ /* 0x000f220000002400 */
[----:B------:R-:W-:-:S02]  /*4800*/  FMNMX.FTZ R7, R136, R7, !PT ;  /* 0x0000000788077209 */ /* 0x000fc40007810000 */
[----:B------:R-:W-:Y:S02]  /*4810*/  ISETP.GT.AND P3, PT, R97, 0x90, PT ;  /* 0x000000906100780c */ /* 0x000fe40003f64270 */
[----:B-----5:R-:W-:Y:S02]  /*4820*/  FSEL R176, R59, -INF , P2 ;  /* 0xff8000003bb07808 */ /* 0x020fe40001000000 */
[----:B------:R-:W-:Y:S01]  /*4830*/  FMNMX.FTZ R7, R58, R7, !PT ;  /* 0x000000073a077209 */ /* 0x000fe20007810000 */
[----:B------:R-:W5:Y:S01]  /*4840*/  MUFU.TANH R105, R105 ;  /* 0x0000006900697308 */ /* 0x000f620000002400 */
[----:B------:R-:W-:Y:S02]  /*4850*/  ISETP.GT.AND P2, PT, R97, 0x91, PT ;  /* 0x000000916100780c */ /* 0x000fe40003f44270 */
[----:B------:R-:W-:Y:S02]  /*4860*/  FSEL R60, R60, -INF , P3 ;  /* 0xff8000003c3c7808 */ /* 0x000fe40001800000 */
[----:B------:R-:W-:-:S02]  /*4870*/  FMNMX.FTZ R7, R176, R7, !PT ;  /* 0x00000007b0077209 */ /* 0x000fc40007810000 */
[----:B------:R-:W-:Y:S01]  /*4880*/  ISETP.GT.AND P3, PT, R97, 0x98, PT ;  /* 0x000000986100780c */ /* 0x000fe20003f64270 */
[----:B------:R-:W5:Y:S01]  /*4890*/  MUFU.TANH R103, R103 ;  /* 0x0000006700677308 */ /* 0x000f620000002400 */
[----:B------:R-:W-:Y:S01]  /*48a0*/  FSEL R52, R61, -INF , P2 ;  /* 0xff8000003d347808 */ /* 0x000fe20001000000 */
[--C-:B------:R-:W-:Y:S01]  /*48b0*/  FFMA.FTZ R61, R70, R89, -R33.reuse ;  /* 0x00000059463d7223 */ /* 0x100fe20000010821 */
[----:B------:R-:W-:Y:S01]  /*48c0*/  FMNMX.FTZ R7, R60, R7, !PT ;  /* 0x000000073c077209 */ /* 0x000fe20007810000 */
[----:B------:R-:W-:Y:S01]  /*48d0*/  FFMA.FTZ R70, R100, R89, -R33 ;  /* 0x0000005964467223 */ /* 0x000fe20000010821 */
[----:B------:R-:W-:Y:S02]  /*48e0*/  ISETP.GT.AND P2, PT, R97, 0x99, PT ;  /* 0x000000996100780c */ /* 0x000fe40003f44270 */
[----:B-1----:R-:W-:Y:S01]  /*48f0*/  FSEL R62, R62, -INF , P3 ;  /* 0xff8000003e3e7808 */ /* 0x002fe20001800000 */
[----:B------:R-:W1:Y:S01]  /*4900*/  MUFU.TANH R109, R109 ;  /* 0x0000006d006d7308 */ /* 0x000e620000002400 */
[----:B------:R-:W-:-:S02]  /*4910*/  FMNMX.FTZ R7, R52, R7, !PT ;  /* 0x0000000734077209 */ /* 0x000fc40007810000 */
[----:B------:R-:W-:Y:S02]  /*4920*/  ISETP.GT.AND P3, PT, R97, 0xa0, PT ;  /* 0x000000a06100780c */ /* 0x000fe40003f64270 */
[----:B--2---:R-:W-:Y:S01]  /*4930*/  FSEL R64, R63, -INF , P2 ;  /* 0xff8000003f407808 */ /* 0x004fe20001000000 */
[--C-:B------:R-:W-:Y:S01]  /*4940*/  FFMA.FTZ R63, R98, R89, -R33.reuse ;  /* 0x00000059623f7223 */ /* 0x100fe20000010821 */
[----:B------:R-:W-:Y:S01]  /*4950*/  FMNMX.FTZ R7, R62, R7, !PT ;  /* 0x000000073e077209 */ /* 0x000fe20007810000 */
[----:B------:R-:W2:Y:S01]  /*4960*/  MUFU.TANH R107, R107 ;  /* 0x0000006b006b7308 */ /* 0x000ea20000002400 */
[----:B------:R-:W-:Y:S02]  /*4970*/  ISETP.GT.AND P2, PT, R97, 0xa1, PT ;  /* 0x000000a16100780c */ /* 0x000fe40003f44270 */
[----:B---3--:R-:W-:Y:S01]  /*4980*/  FSEL R178, R40, -INF , P3 ;  /* 0xff80000028b27808 */ /* 0x008fe20001800000 */
[----:B------:R-:W-:-:S01]  /*4990*/  FFMA.FTZ R40, R66, R89, -R33 ;  /* 0x0000005942287223 */ /* 0x000fc20000010821 */
[----:B------:R-:W-:-:S02]  /*49a0*/  FMNMX.FTZ R7, R64, R7, !PT ;  /* 0x0000000740077209 */ /* 0x000fc40007810000 */
[----:B------:R-:W-:Y:S01]  /*49b0*/  ISETP.GT.AND P3, PT, R97, 0xa8, PT ;  /* 0x000000a86100780c */ /* 0x000fe20003f64270 */
[----:B------:R3:W-:Y:S01]  /*49c0*/  MUFU.EX2 R6, R182 ;  /* 0x000000b600067308 */ /* 0x0007e20000000800 */
[----:B------:R-:W-:Y:S01]  /*49d0*/  FSEL R66, R41, -INF , P2 ;  /* 0xff80000029427808 */ /* 0x000fe20001000000 */
[--C-:B------:R-:W-:Y:S01]  /*49e0*/  FFMA.FTZ R41, R68, R89, -R33.reuse ;  /* 0x0000005944297223 */ /* 0x100fe20000010821 */
[----:B------:R-:W-:Y:S02]  /*49f0*/  FMNMX.FTZ R7, R178, R7, !PT ;  /* 0x00000007b2077209 */ /* 0x000fe40007810000 */
[----:B------:R-:W-:Y:S02]  /*4a00*/  ISETP.GT.AND P2, PT, R97, 0xa9, PT ;  /* 0x000000a96100780c */ /* 0x000fe40003f44270 */
[----:B------:R-:W-:Y:S01]  /*4a10*/  FSEL R180, R69, -INF , P3 ;  /* 0xff80000045b47808 */ /* 0x000fe20001800000 */
[----:B------:R-:W2:Y:S01]  /*4a20*/  MUFU.TANH R111, R111 ;  /* 0x0000006f006f7308 */ /* 0x000ea20000002400 */
[----:B------:R-:W-:Y:S01]  /*4a30*/  FMNMX.FTZ R7, R66, R7, !PT ;  /* 0x0000000742077209 */ /* 0x000fe20007810000 */
[----:B------:R-:W-:Y:S01]  /*4a40*/  FFMA.FTZ R69, R118, R89, -R33 ;  /* 0x0000005976457223 */ /* 0x000fe20000010821 */
[----:B------:R-:W-:-:S02]  /*4a50*/  ISETP.GT.AND P3, PT, R97, 0xb0, PT ;  /* 0x000000b06100780c */ /* 0x000fc40003f64270 */
[----:B----4-:R-:W-:Y:S02]  /*4a60*/  FSEL R68, R101, -INF , P2 ;  /* 0xff80000065447808 */ /* 0x010fe40001000000 */
[----:B------:R-:W-:Y:S01]  /*4a70*/  FMNMX.FTZ R7, R180, R7, !PT ;  /* 0x00000007b4077209 */ /* 0x000fe20007810000 */
[----:B------:R-:W4:Y:S01]  /*4a80*/  MUFU.TANH R25, R25 ;  /* 0x0000001900197308 */ /* 0x000f220000002400 */
[----:B------:R-:W-:Y:S02]  /*4a90*/  ISETP.GT.AND P2, PT, R97, 0xb1, PT ;  /* 0x000000b16100780c */ /* 0x000fe40003f44270 */
[----:B---3--:R-:W-:Y:S01]  /*4aa0*/  FSEL R182, R71, -INF , P3 ;  /* 0xff80000047b67808 */ /* 0x008fe20001800000 */
[----:B------:R-:W-:-:S01]  /*4ab0*/  FFMA.FTZ R71, R120, R89, -R33 ;  /* 0x0000005978477223 */ /* 0x000fc20000010821 */
[----:B------:R-:W-:Y:S02]  /*4ac0*/  FMNMX.FTZ R7, R68, R7, !PT ;  /* 0x0000000744077209 */ /* 0x000fe40007810000 */
[----:B------:R-:W-:Y:S01]  /*4ad0*/  ISETP.GT.AND P3, PT, R97, 0xb8, PT ;  /* 0x000000b86100780c */ /* 0x000fe20003f64270 */
[----:B------:R3:W-:Y:S01]  /*4ae0*/  MUFU.EX2 R128, R186 ;  /* 0x000000ba00807308 */ /* 0x0007e20000000800 */
[----:B-----5:R-:W-:-:S02]  /*4af0*/  FSEL R184, R105, -INF , P2 ;  /* 0xff80000069b87808 */ /* 0x020fc40001000000 */
[----:B------:R-:W-:Y:S02]  /*4b00*/  FMNMX.FTZ R7, R182, R7, !PT ;  /* 0x00000007b6077209 */ /* 0x000fe40007810000 */
[----:B------:R-:W-:Y:S02]  /*4b10*/  ISETP.GT.AND P2, PT, R97, 0xb9, PT ;  /* 0x000000b96100780c */ /* 0x000fe40003f44270 */
[----:B------:R-:W-:Y:S01]  /*4b20*/  FMNMX.FTZ R7, R184, R7, !PT ;  /* 0x00000007b8077209 */ /* 0x000fe20007810000 */
[----:B------:R-:W5:Y:S01]  /*4b30*/  MUFU.TANH R29, R29 ;  /* 0x0000001d001d7308 */ /* 0x000f620000002400 */
[----:B---3--:R-:W-:Y:S02]  /*4b40*/  FSEL R186, R103, -INF , P3 ;  /* 0xff80000067ba7808 */ /* 0x008fe40001800000 */
[----:B------:R-:W-:Y:S02]  /*4b50*/  ISETP.GT.AND P3, PT, R97, 0xc0, PT ;  /* 0x000000c06100780c */ /* 0x000fe40003f64270 */
[----:B-1----:R-:W-:-:S02]  /*4b60*/  FSEL R188, R109, -INF , P2 ;  /* 0xff8000006dbc7808 */ /* 0x002fc40001000000 */
[----:B------:R-:W-:Y:S01]  /*4b70*/  FMNMX.FTZ R7, R186, R7, !PT ;  /* 0x00000007ba077209 */ /* 0x000fe20007810000 */
[----:B------:R-:W1:Y:S01]  /*4b80*/  MUFU.TANH R27, R27 ;  /* 0x0000001b001b7308 */ /* 0x000e620000002400 */
[----:B------:R-:W-:Y:S02]  /*4b90*/  ISETP.GT.AND P2, PT, R97, 0xc1, PT ;  /* 0x000000c16100780c */ /* 0x000fe40003f44270 */
[----:B--2---:R-:W-:Y:S02]  /*4ba0*/  FSEL R190, R107, -INF , P3 ;  /* 0xff8000006bbe7808 */ /* 0x004fe40001800000 */
[----:B------:R-:W-:Y:S02]  /*4bb0*/  FMNMX.FTZ R7, R188, R7, !PT ;  /* 0x00000007bc077209 */ /* 0x000fe40007810000 */
[----:B------:R-:W-:Y:S01]  /*4bc0*/  ISETP.GT.AND P3, PT, R97, 0xc8, PT ;  /* 0x000000c86100780c */ /* 0x000fe20003f64270 */
[----:B------:R-:W2:Y:S01]  /*4bd0*/  MUFU.TANH R34, R34 ;  /* 0x0000002200227308 */ /* 0x000ea20000002400 */
[----:B------:R-:W-:-:S02]  /*4be0*/  FSEL R98, R111, -INF , P2 ;  /* 0xff8000006f627808 */ /* 0x000fc40001000000 */
[----:B------:R-:W-:Y:S02]  /*4bf0*/  FMNMX.FTZ R7, R190, R7, !PT ;  /* 0x00000007be077209 */ /* 0x000fe40007810000 */
[----:B------:R-:W-:Y:S02]  /*4c00*/  ISETP.GT.AND P2, PT, R97, 0xc9, PT ;  /* 0x000000c96100780c */ /* 0x000fe40003f44270 */
[----:B----4-:R-:W-:Y:S01]  /*4c10*/  FSEL R192, R25, -INF , P3 ;  /* 0xff80000019c07808 */ /* 0x010fe20001800000 */
[----:B------:R-:W3:Y:S01]  /*4c20*/  MUFU.TANH R37, R37 ;  /* 0x0000002500257308 */ /* 0x000ee20000002400 */
[----:B------:R-:W-:Y:S01]  /*4c30*/  FMNMX.FTZ R7, R98, R7, !PT ;  /* 0x0000000762077209 */ /* 0x000fe20007810000 */
[-CC-:B------:R-:W-:Y:S01]  /*4c40*/  FFMA.FTZ R25, R102, R89.reuse, -R33.reuse ;  /* 0x0000005966197223 */ /* 0x180fe20000010821 */
[----:B------:R-:W-:Y:S02]  /*4c50*/  ISETP.GT.AND P3, PT, R97, 0xd0, PT ;  /* 0x000000d06100780c */ /* 0x000fe40003f64270 */
[----:B-----5:R-:W-:Y:S01]  /*4c60*/  FSEL R100, R29, -INF , P2 ;  /* 0xff8000001d647808 */ /* 0x020fe20001000000 */
[----:B------:R-:W-:-:S01]  /*4c70*/  FFMA.FTZ R29, R108, R89, -R33 ;  /* 0x000000596c1d7223 */ /* 0x000fc20000010821 */
[----:B------:R-:W-:Y:S01]  /*4c80*/  FMNMX.FTZ R7, R192, R7, !PT ;  /* 0x00000007c0077209 */ /* 0x000fe20007810000 */
[----:B------:R-:W4:Y:S01]  /*4c90*/  MUFU.TANH R39, R39 ;  /* 0x0000002700277308 */ /* 0x000f220000002400 */
[----:B------:R-:W-:Y:S01]  /*4ca0*/  ISETP.GT.AND P2, PT, R97, 0xd1, PT ;  /* 0x000000d16100780c */ /* 0x000fe20003f44270 */
[-CC-:B------:R-:W-:Y:S01]  /*4cb0*/  FFMA.FTZ R108, R124, R89.reuse, -R33.reuse ;  /* 0x000000597c6c7223 */ /* 0x180fe20000010821 */
[----:B-1----:R-:W-:Y:S01]  /*4cc0*/  FSEL R194, R27, -INF , P3 ;  /* 0xff8000001bc27808 */ /* 0x002fe20001800000 */
[--C-:B------:R-:W-:Y:S01]  /*4cd0*/  FFMA.FTZ R27, R106, R89, -R33.reuse ;  /* 0x000000596a1b7223 */ /* 0x100fe20000010821 */
[----:B------:R-:W-:Y:S01]  /*4ce0*/  FMNMX.FTZ R7, R100, R7, !PT ;  /* 0x0000000764077209 */ /* 0x000fe20007810000 */
[-CC-:B------:R-:W-:Y:S01]  /*4cf0*/  FFMA.FTZ R106, R116, R89.reuse, -R33.reuse ;  /* 0x00000059746a7223 */ /* 0x180fe20000010821 */
[C---:B------:R-:W-:Y:S01]  /*4d00*/  ISETP.GT.AND P3, PT, R97.reuse, 0xd8, PT ;  /* 0x000000d86100780c */ /* 0x040fe20003f64270 */
[----:B------:R-:W-:Y:S01]  /*4d10*/  MUFU.EX2 R59, R13 ;  /* 0x0000000d003b7308 */ /* 0x000fe20000000800 */
[----:B--2---:R-:W-:Y:S01]  /*4d20*/  FSEL R102, R34, -INF , P2 ;  /* 0xff80000022667808 */ /* 0x004fe20001000000 */
[--C-:B------:R-:W-:Y:S01]  /*4d30*/  FFMA.FTZ R34, R104, R89, -R33.reuse ;  /* 0x0000005968227223 */ /* 0x100fe20000010821 */
[----:B------:R-:W-:Y:S01]  /*4d40*/  FMNMX.FTZ R7, R194, R7, !PT ;  /* 0x00000007c2077209 */ /* 0x000fe20007810000 */
[----:B------:R-:W-:Y:S01]  /*4d50*/  FFMA.FTZ R104, R110, R89, -R33 ;  /* 0x000000596e687223 */ /* 0x000fe20000010821 */
[----:B------:R-:W-:-:S02]  /*4d60*/  ISETP.GT.AND P2, PT, R97, 0xd9, PT ;  /* 0x000000d96100780c */ /* 0x000fc40003f44270 */
[----:B---3--:R-:W-:Y:S01]  /*4d70*/  FSEL R196, R37, -INF , P3 ;  /* 0xff80000025c47808 */ /* 0x008fe20001800000 */
[----:B------:R-:W-:-:S01]  /*4d80*/  FFMA.FTZ R37, R112, R89, -R33 ;  /* 0x0000005970257223 */ /* 0x000fc20000010821 */
[----:B------:R-:W-:Y:S01]  /*4d90*/  FMNMX.FTZ R7, R102, R7, !PT ;  /* 0x0000000766077209 */ /* 0x000fe20007810000 */
[----:B------:R-:W-:Y:S01]  /*4da0*/  MUFU.EX2 R26, R26 ;  /* 0x0000001a001a7308 */ /* 0x000fe20000000800 */
[----:B----4-:R-:W-:Y:S01]  /*4db0*/  FSEL R198, R39, -INF , P2 ;  /* 0xff80000027c67808 */ /* 0x010fe20001000000 */
[----:B------:R-:W-:Y:S01]  /*4dc0*/  FFMA.FTZ R39, R114, R89, -R33 ;  /* 0x0000005972277223 */ /* 0x000fe20000010821 */
[----:B------:R-:W-:-:S04]  /*4dd0*/  FMNMX.FTZ R7, R196, R7, !PT ;  /* 0x00000007c4077209 */ /* 0x000fc80007810000 */
[----:B------:R-:W-:Y:S01]  /*4de0*/  FMNMX.FTZ R7, R198, R7, !PT ;  /* 0x00000007c6077209 */ /* 0x000fe20007810000 */
[----:B------:R-:W1:Y:S04]  /*4df0*/  MUFU.EX2 R31, R31 ;  /* 0x0000001f001f7308 */ /* 0x000e680000000800 */
[----:B------:R-:W2:Y:S04]  /*4e00*/  SHFL.BFLY PT, R90, R7, 0x2, 0x1f ;  /* 0x0c401f00075a7f89 */ /* 0x000ea800000e0000 */
[----:B------:R-:W-:Y:S08]  /*4e10*/  MUFU.EX2 R30, R30 ;  /* 0x0000001e001e7308 */ /* 0x000ff00000000800 */
[----:B------:R-:W3:Y:S01]  /*4e20*/  MUFU.EX2 R35, R35 ;  /* 0x0000002300237308 */ /* 0x000ee20000000800 */
[----:B-1----:R-:W-:-:S07]  /*4e30*/  FADD.FTZ R3, R26, R31 ;  /* 0x0000001f1a037221 */ /* 0x002fce0000010000 */
[----:B------:R-:W-:Y:S01]  /*4e40*/  MUFU.EX2 R38, R38 ;  /* 0x0000002600267308 */ /* 0x000fe20000000800 */
[----:B--2---:R-:W-:-:S07]  /*4e50*/  FMNMX.FTZ R13, R7, R90, !PT ;  /* 0x0000005a070d7209 */ /* 0x004fce0007810000 */
[----:B------:R-:W-:Y:S01]  /*4e60*/  MUFU.EX2 R43, R43 ;  /* 0x0000002b002b7308 */ /* 0x000fe20000000800 */
[----:B------:R-:W1:Y:S01]  /*4e70*/  SHFL.BFLY PT, R90, R13, 0x1, 0x1f ;  /* 0x0c201f000d5a7f89 */ /* 0x000e6200000e0000 */
[----:B---3--:R-:W-:-:S04]  /*4e80*/  F2FP.SATFINITE.E4M3.F32.PACK_AB_MERGE_C R224, R35, R30, RZ ;  /* 0x0000001e23e0723e */ /* 0x008fc800048070ff */
[----:B------:R-:W-:Y:S01]  /*4e90*/  F2FP.SATFINITE.E4M3.F32.PACK_AB_MERGE_C R224, R31, R26, R224 ;  /* 0x0000001a1fe0723e */ /* 0x000fe200048070e0 */
[----:B------:R-:W-:Y:S01]  /*4ea0*/  IMAD.MOV.U32 R26, RZ, RZ, R87 ;  /* 0x000000ffff1a7224 */ /* 0x000fe200078e0057 */
[----:B------:R-:W-:Y:S08]  /*4eb0*/  MUFU.EX2 R45, R45 ;  /* 0x0000002d002d7308 */ /* 0x000ff00000000800 */
[----:B------:R-:W2:Y:S08]  /*4ec0*/  MUFU.EX2 R50, R50 ;  /* 0x0000003200327308 */ /* 0x000eb00000000800 */
[----:B------:R-:W-:Y:S01]  /*4ed0*/  MUFU.EX2 R47, R47 ;  /* 0x0000002f002f7308 */ /* 0x000fe20000000800 */
[----:B-1----:R-:W-:-:S02]  /*4ee0*/  FMNMX.FTZ R90, R13, R90, !PT ;  /* 0x0000005a0d5a7209 */ /* 0x002fc40007810000 */
[----:B------:R-:W-:Y:S02]  /*4ef0*/  IADD3 R13, -R93, UR42, R72 ;  /* 0x0000002a5d0d7c10 */ /* 0x000fe4000fffe148 */
[C---:B------:R-:W-:Y:S01]  /*4f00*/  FSETP.NEU.FTZ.AND P2, PT, R90.reuse, -INF , PT ;  /* 0xff8000005a00780b */ /* 0x040fe20003f5d000 */
[----:B------:R-:W-:Y:S02]  /*4f10*/  FFMA.FTZ R77, R90, R89, -8 ;  /* 0xc10000005a4d7423 */ /* 0x000fe40000010059 */
[----:B------:R-:W-:Y:S01]  /*4f20*/  MUFU.EX2 R54, R54 ;  /* 0x0000003600367308 */ /* 0x000fe20000000800 */
[----:B--2---:R-:W-:Y:S02]  /*4f30*/  F2FP.SATFINITE.E4M3.F32.PACK_AB_MERGE_C R226, R50, R45, RZ ;  /* 0x0000002d32e2723e */ /* 0x004fe400048070ff */
[----:B------:R-:W-:Y:S02]  /*4f40*/  FSEL R77, R77, RZ, P2 ;  /* 0x000000ff4d4d7208 */ /* 0x000fe40001000000 */
[----:B------:R-:W-:-:S03]  /*4f50*/  F2FP.SATFINITE.E4M3.F32.PACK_AB_MERGE_C R226, R43, R38, R226 ;  /* 0x000000262be2723e */ /* 0x000fc600048070e2 */
[-CC-:B------:R-:W-:Y:S01]  /*4f60*/  FFMA.FTZ R33, R130, R89.reuse, -R77.reuse ;  /* 0x0000005982217223 */ /* 0x180fe2000001084d */
[----:B------:R-:W-:-:S01]  /*4f70*/  FFMA.FTZ R4, R4, R89, -R77 ;  /* 0x0000005904047223 */ /* 0x000fc2000001084d */
[-CC-:B------:R-:W-:Y:S01]  /*4f80*/  FFMA.FTZ R81, R132, R89.reuse, -R77.reuse ;  /* 0x0000005984517223 */ /* 0x180fe2000001084d */
[----:B------:R-:W-:-:S01]  /*4f90*/  FFMA.FTZ R112, R134, R89, -R77 ;  /* 0x0000005986707223 */ /* 0x000fc2000001084d */
[-CC-:B------:R-:W-:Y:S01]  /*4fa0*/  FFMA.FTZ R116, R12, R89.reuse, -R77.reuse ;  /* 0x000000590c747223 */ /* 0x180fe2000001084d */
[----:B------:R-:W-:Y:S01]  /*4fb0*/  IMAD.MOV.U32 R12, RZ, RZ, RZ ;  /* 0x000000ffff0c7224 */ /* 0x000fe200078e00ff */
[----:B------:R-:W-:Y:S01]  /*4fc0*/  MUFU.EX2 R33, R33 ;  /* 0x0000002100217308 */ /* 0x000fe20000000800 */
[----:B------:R-:W-:-:S01]  /*4fd0*/  FFMA.FTZ R10, R10, R89, -R77 ;  /* 0x000000590a0a7223 */ /* 0x000fc2000001084d */
[----:B------:R-:W-:Y:S01]  /*4fe0*/  FFMA.FTZ R79, R146, R89, -R77 ;  /* 0x00000059924f7223 */ /* 0x000fe2000001084d */
[----:B------:R-:W-:-:S04]  /*4ff0*/  IMAD.HI R7, R13, -0x6db6db6d, R12 ;  /* 0x924924930d077827 */ /* 0x000fc800078e020c */
[-CC-:B------:R-:W-:Y:S01]  /*5000*/  FFMA.FTZ R91, R150, R89.reuse, -R77.reuse ;  /* 0x00000059965b7223 */ /* 0x180fe2000001084d */
[----:B------:R-:W-:-:S01]  /*5010*/  FFMA.FTZ R12, R92, R89, -R77 ;  /* 0x000000595c0c7223 */ /* 0x000fc2000001084d */
[----:B------:R-:W-:Y:S01]  /*5020*/  FADD.FTZ R92, R30, R3 ;  /* 0x000000031e5c7221 */ /* 0x000fe20000010000 */
[----:B------:R-:W-:-:S01]  /*5030*/  FFMA.FTZ R83, R152, R89, -R77 ;  /* 0x0000005998537223 */ /* 0x000fc2000001084d */
[----:B------:R-:W1:Y:S01]  /*5040*/  MUFU.EX2 R4, R4 ;  /* 0x0000000400047308 */ /* 0x000e620000000800 */
[----:B------:R-:W-:Y:S01]  /*5050*/  SHF.R.U32.HI R72, RZ, 0x1f, R7 ;  /* 0x0000001fff487819 */ /* 0x000fe20000011607 */
[----:B------:R-:W-:Y:S01]  /*5060*/  FADD.FTZ R111, R35, R92 ;  /* 0x0000005c236f7221 */ /* 0x000fe20000010000 */
[----:B------:R-:W-:-:S01]  /*5070*/  FFMA.FTZ R110, R162, R89, -R77 ;  /* 0x00000059a26e7223 */ /* 0x000fc2000001084d */
[-CC-:B------:R-:W-:Y:S01]  /*5080*/  FFMA.FTZ R97, R164, R89.reuse, -R77.reuse ;  /* 0x00000059a4617223 */ /* 0x180fe2000001084d */
[----:B------:R-:W-:Y:S01]  /*5090*/  LEA.HI.SX32 R7, R7, R72, 0x19 ;  /* 0x0000004807077211 */ /* 0x000fe200078fcaff */
        /* <DEDUP_REMOVED lines=27> */
[----:B---3--:R-:W-:-:S01]  /*5250*/  FADD.FTZ R93, R112, R93 ;  /* 0x0000005d705d7221 */ /* 0x008fc20000010000 */
[----:B------:R-:W-:Y:S01]  /*5260*/  F2FP.SATFINITE.E4M3.F32.PACK_AB_MERGE_C R225, R112, R81, RZ ;  /* 0x0000005170e1723e */ /* 0x000fe200048070ff */
[----:B------:R-:W-:-:S01]  /*5270*/  FFMA.FTZ R84, R174, R89, -R77 ;  /* 0x00000059ae547223 */ /* 0x000fc2000001084d */
[-CC-:B------:R-:W-:Y:S01]  /*5280*/  FFMA.FTZ R94, R94, R89.reuse, -R77.reuse ;  /* 0x000000595e5e7223 */ /* 0x180fe2000001084d */
[----:B------:R-:W-:-:S01]  /*5290*/  FFMA.FTZ R96, R96, R89, -R77 ;  /* 0x0000005960607223 */ /* 0x000fc2000001084d */
[----:B------:R-:W-:Y:S01]  /*52a0*/  FFMA.FTZ R3, R56, R89, -R77 ;  /* 0x0000005938037223 */ /* 0x000fe2000001084d */
[----:B------:R-:W-:Y:S01]  /*52b0*/  VIADD R132, R73, 0xfffffffe ;  /* 0xfffffffe49847836 */ /* 0x000fe20000000000 */
[----:B------:R-:W3:Y:S01]  /*52c0*/  MUFU.EX2 R91, R91 ;  /* 0x0000005b005b7308 */ /* 0x000ee20000000800 */
        /* <DEDUP_REMOVED lines=9> */
[----:B------:R-:W-:Y:S01]  /*5360*/  F2FP.SATFINITE.E4M3.F32.PACK_AB_MERGE_C R225, R4, R33, R225 ;  /* 0x0000002104e1723e */ /* 0x000fe200048070e1 */
[----:B------:R-:W-:-:S01]  /*5370*/  FFMA.FTZ R62, R62, R89, -R77 ;  /* 0x000000593e3e7223 */ /* 0x000fc2000001084d */
[-CC-:B------:R-:W-:Y:S01]  /*5380*/  FFMA.FTZ R178, R178, R89.reuse, -R77.reuse ;  /* 0x00000059b2b27223 */ /* 0x180fe2000001084d */
[----:B------:R-:W-:-:S01]  /*5390*/  FFMA.FTZ R66, R66, R89, -R77 ;  /* 0x0000005942427223 */ /* 0x000fc2000001084d */
[-CC-:B------:R-:W-:Y:S01]  /*53a0*/  FFMA.FTZ R180, R180, R89.reuse, -R77.reuse ;  /* 0x00000059b4b47223 */ /* 0x180fe2000001084d */
[----:B------:R-:W-:-:S01]  /*53b0*/  FFMA.FTZ R68, R68, R89, -R77 ;  /* 0x0000005944447223 */ /* 0x000fc2000001084d */
[----:B------:R-:W2:Y:S01]  /*53c0*/  MUFU.EX2 R83, R83 ;  /* 0x0000005300537308 */ /* 0x000ea20000000800 */
[----:B---3--:R-:W-:-:S01]  /*53d0*/  FADD.FTZ R113, R91, R92 ;  /* 0x0000005c5b717221 */ /* 0x008fc20000010000 */
        /* <DEDUP_REMOVED lines=8> */
[----:B------:R-:W-:Y:S01]  /*5460*/  FADD.FTZ R113, R47, R72 ;  /* 0x000000482f717221 */ /* 0x000fe20000010000 */
        /* <DEDUP_REMOVED lines=9> */
[----:B------:R-:W-:Y:S01]  /*5500*/  VIMNMX R7, RZ, R7, !PT ;  /* 0x00000007ff077248 */ /* 0x000fe20007fe0100 */
[--C-:B------:R-:W-:Y:S01]  /*5510*/  IMAD.MOV.U32 R50, RZ, RZ, R87.reuse ;  /* 0x000000ffff327224 */ /* 0x100fe200078e0057 */
[----:B------:R-:W-:Y:S01]  /*5520*/  F2FP.SATFINITE.E4M3.F32.PACK_AB_MERGE_C R227, R116, R91, RZ ;  /* 0x0000005b74e3723e */ /* 0x000fe200048070ff */
[----:B------:R-:W-:Y:S01]  /*5530*/  IMAD.MOV.U32 R38, RZ, RZ, R87 ;  /* 0x000000ffff267224 */ /* 0x000fe200078e0057 */
[----:B------:R-:W2:Y:S01]  /*5540*/  MUFU.EX2 R97, R97 ;  /* 0x0000006100617308 */ /* 0x000ea20000000800 */
[----:B---3--:R-:W-:-:S01]  /*5550*/  FADD.FTZ R72, R110, R115 ;  /* 0x000000736e487221 */ /* 0x008fc20000010000 */
[----:B------:R-:W-:-:S02]  /*5560*/  ISETP.GE.AND P2, PT, R132, R7, PT ;  /* 0x000000078400720c */ /* 0x000fc40003f46270 */
[----:B------:R-:W-:Y:S02]  /*5570*/  R2UR UR41, R132 ;  /* 0x00000000842972ca */ /* 0x000fe400000e0000 */
[----:B------:R-:W-:Y:S01]  /*5580*/  F2FP.SATFINITE.E4M3.F32.PACK_AB_MERGE_C R227, R79, R10, R227 ;  /* 0x0000000a4fe3723e */ /* 0x000fe200048070e3 */
[----:B------:R-:W-:Y:S01]  /*5590*/  IMAD.MOV.U32 R79, RZ, RZ, R87 ;  /* 0x000000ffff4f7224 */ /* 0x000fe200078e0057 */
[----:B------:R-:W3:Y:S01]  /*55a0*/  MUFU.EX2 R126, R126 ;  /* 0x0000007e007e7308 */ /* 0x000ee20000000800 */
[----:B-1----:R-:W-:-:S07]  /*55b0*/  FADD.FTZ R113, R49, R52 ;  /* 0x0000003431717221 */ /* 0x002fce0000010000 */
[----:B------:R-:W1:Y:S01]  /*55c0*/  MUFU.EX2 R120, R120 ;  /* 0x0000007800787308 */ /* 0x000e620000000800 */
[----:B--2---:R-:W-:-:S07]  /*55d0*/  FADD.FTZ R115, R97, R72 ;  /* 0x0000004861737221 */ /* 0x004fce0000010000 */
[----:B------:R-:W2:Y:S01]  /*55e0*/  MUFU.EX2 R51, R51 ;  /* 0x0000003300337308 */ /* 0x000ea20000000800 */
[----:B---3--:R-:W-:-:S01]  /*55f0*/  FADD.FTZ R72, R126, R113 ;  /* 0x000000717e487221 */ /* 0x008fc20000010000 */
[----:B------:R-:W-:-:S04]  /*5600*/  F2FP.SATFINITE.E4M3.F32.PACK_AB_MERGE_C R220, R126, R49, RZ ;  /* 0x000000317edc723e */ /* 0x000fc800048070ff */
[----:B------:R-:W-:Y:S01]  /*5610*/  F2FP.SATFINITE.E4M3.F32.PACK_AB_MERGE_C R220, R54, R47, R220 ;  /* 0x0000002f36dc723e */ /* 0x000fe200048070dc */
[----:B------:R-:W-:Y:S01]  /*5620*/  IMAD.MOV.U32 R54, RZ, RZ, R87 ;  /* 0x000000ffff367224 */ /* 0x000fe200078e0057 */
[----:B------:R-:W3:Y:S01]  /*5630*/  MUFU.EX2 R85, R85 ;  /* 0x0000005500557308 */ /* 0x000ee20000000800 */
[----:B-1----:R-:W-:-:S01]  /*5640*/  FADD.FTZ R92, R120, R115 ;  /* 0x00000073785c7221 */ /* 0x002fc20000010000 */
[----:B------:R-:W-:Y:S01]  /*5650*/  F2FP.SATFINITE.E4M3.F32.PACK_AB_MERGE_C R221, R120, R97, RZ ;  /* 0x0000006178dd723e */ /* 0x000fe200048070ff */
[----:B------:R-:W-:-:S03]  /*5660*/  IMAD.MOV.U32 R47, RZ, RZ, R87 ;  /* 0x000000ffff2f7224 */ /* 0x000fc600078e0057 */
[----:B------:R-:W-:Y:S01]  /*5670*/  F2FP.SATFINITE.E4M3.F32.PACK_AB_MERGE_C R221, R110, R83, R221 ;  /* 0x000000536edd723e */ /* 0x000fe200048070dd */
[----:B------:R-:W-:Y:S01]  /*5680*/  IMAD.MOV.U32 R83, RZ, RZ, R87 ;  /* 0x000000ffff537224 */ /* 0x000fe200078e0057 */
[----:B------:R-:W1:Y:S01]  /*5690*/  MUFU.EX2 R114, R114 ;  /* 0x0000007200727308 */ /* 0x000e620000000800 */
[----:B--2---:R-:W-:-:S04]  /*56a0*/  FADD.FTZ R113, R51, R72 ;  /* 0x0000004833717221 */ /* 0x004fc80000010000 */
[----:B------:R-:W-:-:S03]  /*56b0*/  FADD.FTZ R113, R128, R113 ;  /* 0x0000007180717221 */ /* 0x000fc60000010000 */
[----:B------:R-:W2:Y:S01]  /*56c0*/  MUFU.EX2 R101, R101 ;  /* 0x0000006500657308 */ /* 0x000ea20000000800 */
[----:B---3--:R-:W-:-:S01]  /*56d0*/  FADD.FTZ R115, R85, R92 ;  /* 0x0000005c55737221 */ /* 0x008fc20000010000 */
[----:B------:R-:W-:-:S06]  /*56e0*/  FADD.FTZ R92, R6, R113 ;  /* 0x00000071065c7221 */ /* 0x000fcc0000010000 */
[----:B------:R-:W3:Y:S01]  /*56f0*/  MUFU.EX2 R53, R53 ;  /* 0x0000003500357308 */ /* 0x000ee20000000800 */
[----:B-1----:R-:W-:-:S07]  /*5700*/  FADD.FTZ R72, R114, R115 ;  /* 0x0000007372487221 */ /* 0x002fce0000010000 */
        /* <DEDUP_REMOVED lines=8> */
[----:B------:R-:W-:Y:S01]  /*5790*/  MUFU.EX2 R95, R95 ;  /* 0x0000005f005f7308 */ /* 0x000fe20000000800 */
[----:B-1----:R-:W-:-:S04]  /*57a0*/  F2FP.SATFINITE.E4M3.F32.PACK_AB_MERGE_C R223, R122, R101, RZ ;  /* 0x000000657adf723e */ /* 0x002fc800048070ff */
[----:B------:R-:W-:Y:S01]  /*57b0*/  F2FP.SATFINITE.E4M3.F32.PACK_AB_MERGE_C R223, R114, R85, R223 ;  /* 0x0000005572df723e */ /* 0x000fe200048070df */
[----:B------:R-:W-:Y:S02]  /*57c0*/  IMAD.MOV.U32 R85, RZ, RZ, R87 ;  /* 0x000000ffff557224 */ /* 0x000fe400078e0057 */
[----:B------:R-:W1:Y:S01]  /*57d0*/  MUFU.EX2 R9, R9 ;  /* 0x0000000900097308 */ /* 0x000e620000000800 */
[----:B--2---:R-:W-:-:S07]  /*57e0*/  FADD.FTZ R72, R8, R115 ;  /* 0x0000007308487221 */ /* 0x004fce0000010000 */
[----:B------:R-:W-:Y:S08]  /*57f0*/  MUFU.EX2 R118, R118 ;  /* 0x0000007600767308 */ /* 0x000ff00000000800 */
[----:B------:R-:W2:Y:S01]  /*5800*/  MUFU.EX2 R11, R11 ;  /* 0x0000000b000b7308 */ /* 0x000ea20000000800 */
[----:B-1----:R-:W-:-:S07]  /*5810*/  FADD.FTZ R72, R9, R72 ;  /* 0x0000004809487221 */ /* 0x002fce0000010000 */
[----:B------:R-:W-:Y:S08]  /*5820*/  MUFU.EX2 R105, R105 ;  /* 0x0000006900697308 */ /* 0x000ff00000000800 */
[----:B------:R-:W1:Y:S01]  /*5830*/  MUFU.EX2 R14, R14 ;  /* 0x0000000e000e7308 */ /* 0x000e620000000800 */
[----:B--2---:R-:W-:-:S07]  /*5840*/  FADD.FTZ R115, R11, R72 ;  /* 0x000000480b737221 */ /* 0x004fce0000010000 */
[----:B------:R-:W2:Y:S08]  /*5850*/  MUFU.EX2 R124, R124 ;  /* 0x0000007c007c7308 */ /* 0x000eb00000000800 */
[----:B------:R3:W-:Y:S01]  /*5860*/  MUFU.EX2 R52, R60 ;  /* 0x0000003c00347308 */ /* 0x0007e20000000800 */
[----:B-1----:R-:W-:-:S01]  /*5870*/  FADD.FTZ R72, R14, R115 ;  /* 0x000000730e487221 */ /* 0x002fc20000010000 */
[----:B------:R-:W-:-:S04]  /*5880*/  F2FP.SATFINITE.E4M3.F32.PACK_AB_MERGE_C R216, R14, R11, RZ ;  /* 0x0000000b0ed8723e */ /* 0x000fc800048070ff */
[----:B------:R-:W-:Y:S02]  /*5890*/  F2FP.SATFINITE.E4M3.F32.PACK_AB_MERGE_C R216, R9, R8, R216 ;  /* 0x0000000809d8723e */ /* 0x000fe400048070d8 */
[----:B------:R-:W1:Y:S01]  /*58a0*/  MUFU.EX2 R15, R15 ;  /* 0x0000000f000f7308 */ /* 0x000e620000000800 */
[----:B---3--:R-:W-:-:S01]  /*58b0*/  FADD.FTZ R60, R122, R113 ;  /* 0x000000717a3c7221 */ /* 0x008fc20000010000 */
[----:B--2---:R-:W-:-:S03]  /*58c0*/  F2FP.SATFINITE.E4M3.F32.PACK_AB_MERGE_C R217, R124, R105, RZ ;  /* 0x000000697cd9723e */ /* 0x004fc600048070ff */
[----:B------:R-:W-:Y:S01]  /*58d0*/  FADD.FTZ R113, R95, R60 ;  /* 0x0000003c5f717221 */ /* 0x000fe20000010000 */
[C---:B------:R-:W-:Y:S02]  /*58e0*/  F2FP.SATFINITE.E4M3.F32.PACK_AB_MERGE_C R217, R118.reuse, R95, R217 ;  /* 0x0000005f76d9723e */ /* 0x040fe400048070d9 */
[----:B------:R-:W2:Y:S01]  /*58f0*/  MUFU.EX2 R80, R80 ;  /* 0x0000005000507308 */ /* 0x000ea20000000800 */
[----:B------:R-:W-:-:S04]  /*5900*/  FADD.FTZ R60, R118, R113 ;  /* 0x00000071763c7221 */ /* 0x000fc80000010000 */
[----:B------:R-:W-:-:S03]  /*5910*/  FADD.FTZ R117, R105, R60 ;  /* 0x0000003c69757221 */ /* 0x000fc60000010000 */
[----:B------:R-:W-:Y:S01]  /*5920*/  MUFU.EX2 R20, R20 ;  /* 0x0000001400147308 */ /* 0x000fe20000000800 */
[----:B------:R-:W-:-:S01]  /*5930*/  FADD.FTZ R117, R124, R117 ;  /* 0x000000757c757221 */ /* 0x000fc20000010000 */
[----:B-1----:R-:W-:Y:S01]  /*5940*/  FADD.FTZ R115, R15, R72 ;  /* 0x000000480f737221 */ /* 0x002fe20000010000 */
[----:B------:R-:W-:-:S05]  /*5950*/  IMAD.MOV.U32 R72, RZ, RZ, R87 ;  /* 0x000000ffff487224 */ /* 0x000fca00078e0057 */
        /* <DEDUP_REMOVED lines=8> */
[----:B------:R-:W-:Y:S08]  /*59e0*/  MUFU.EX2 R55, R55 ;  /* 0x0000003700377308 */ /* 0x000ff00000000800 */
[----:B------:R-:W2:Y:S01]  /*59f0*/  MUFU.EX2 R82, R82 ;  /* 0x0000005200527308 */ /* 0x000ea20000000800 */
[----:B-1----:R-:W-:-:S01]  /*5a00*/  FADD.FTZ R81, R130, R81 ;  /* 0x0000005182517221 */ /* 0x002fc20000010000 */
[----:B------:R-:W-:-:S04]  /*5a10*/  F2FP.SATFINITE.E4M3.F32.PACK_AB_MERGE_C R107, R130, R107, RZ ;  /* 0x0000006b826b723e */ /* 0x000fc800048070ff */
[----:B------:R-:W-:Y:S01]  /*5a20*/  F2FP.SATFINITE.E4M3.F32.PACK_AB_MERGE_C R219, R99, R80, R107 ;  /* 0x0000005063db723e */ /* 0x000fe2000480706b */
[----:B------:R-:W-:Y:S01]  /*5a30*/  IMAD.MOV.U32 R80, RZ, RZ, R87 ;  /* 0x000000ffff507224 */ /* 0x000fe200078e0057 */
[----:B------:R-:W1:Y:S08]  /*5a40*/  MUFU.EX2 R76, R76 ;  /* 0x0000004c004c7308 */ /* 0x000e700000000800 */
[----:B------:R3:W-:Y:S01]  /*5a50*/  MUFU.EX2 R113, R64 ;  /* 0x0000004000717308 */ /* 0x0007e20000000800 */
[----:B--2---:R-:W-:-:S01]  /*5a60*/  FADD.FTZ R6, R82, R81 ;  /* 0x0000005152067221 */ /* 0x004fc20000010000 */
[----:B------:R-:W-:-:S06]  /*5a70*/  IMAD.MOV.U32 R81, RZ, RZ, R87 ;  /* 0x000000ffff517224 */ /* 0x000fcc00078e0057 */
[----:B------:R-:W2:Y:S01]  /*5a80*/  MUFU.EX2 R103, R103 ;  /* 0x0000006700677308 */ /* 0x000ea20000000800 */
[----:B---3--:R-:W-:-:S04]  /*5a90*/  FADD.FTZ R64, R20, R115 ;  /* 0x0000007314407221 */ /* 0x008fc80000010000 */
[----:B------:R-:W-:Y:S01]  /*5aa0*/  FADD.FTZ R45, R21, R64 ;  /* 0x00000040152d7221 */ /* 0x000fe20000010000 */
[----:B------:R-:W-:Y:S02]  /*5ab0*/  IMAD.MOV.U32 R64, RZ, RZ, R87 ;  /* 0x000000ffff407224 */ /* 0x000fe400078e0057 */
[----:B------:R-:W3:Y:S01]  /*5ac0*/  MUFU.EX2 R65, R65 ;  /* 0x0000004100417308 */ /* 0x000ee20000000800 */
[----:B------:R-:W-:-:S01]  /*5ad0*/  FADD.FTZ R30, R74, R45 ;  /* 0x0000002d4a1e7221 */ /* 0x000fc20000010000 */
[----:B------:R-:W-:-:S03]  /*5ae0*/  F2FP.SATFINITE.E4M3.F32.PACK_AB_MERGE_C R74, R74, R21, RZ ;  /* 0x000000154a4a723e */ /* 0x000fc600048070ff */
[----:B------:R-:W-:Y:S01]  /*5af0*/  FADD.FTZ R45, R55, R30 ;  /* 0x0000001e372d7221 */ /* 0x000fe20000010000 */
[----:B------:R-:W-:Y:S01]  /*5b00*/  F2FP.SATFINITE.E4M3.F32.PACK_AB_MERGE_C R218, R20, R15, R74 ;  /* 0x0000000f14da723e */ /* 0x000fe2000480704a */
[----:B------:R-:W-:Y:S01]  /*5b10*/  IMAD.MOV.U32 R74, RZ, RZ, R87 ;  /* 0x000000ffff4a7224 */ /* 0x000fe200078e0057 */
[----:B------:R-:W4:Y:S01]  /*5b20*/  MUFU.EX2 R86, R86 ;  /* 0x0000005600567308 */ /* 0x000f220000000800 */
[----:B-1----:R-:W-:-:S01]  /*5b30*/  FADD.FTZ R30, R76, R45 ;  /* 0x0000002d4c1e7221 */ /* 0x002fc20000010000 */
[----:B--2---:R-:W-:-:S06]  /*5b40*/  FADD.FTZ R45, R103, R6 ;  /* 0x00000006672d7221 */ /* 0x004fcc0000010000 */
[----:B------:R-:W1:Y:S01]  /*5b50*/  MUFU.EX2 R78, R78 ;  /* 0x0000004e004e7308 */ /* 0x000e620000000800 */
[----:B---3--:R-:W-:-:S01]  /*5b60*/  FADD.FTZ R49, R65, R30 ;  /* 0x0000001e41317221 */ /* 0x008fc20000010000 */
[----:B------:R-:W-:-:S06]  /*5b70*/  IMAD.MOV.U32 R30, RZ, RZ, R87 ;  /* 0x000000ffff1e7224 */ /* 0x000fcc00078e0057 */
[----:B------:R-:W2:Y:S01]  /*5b80*/  MUFU.EX2 R109, R109 ;  /* 0x0000006d006d7308 */ /* 0x000ea20000000800 */
[----:B----4-:R-:W-:-:S07]  /*5b90*/  FADD.FTZ R6, R86, R45 ;  /* 0x0000002d56067221 */ /* 0x010fce0000010000 */
[----:B------:R-:W3:Y:S01]  /*5ba0*/  MUFU.EX2 R67, R67 ;  /* 0x0000004300437308 */ /* 0x000ee20000000800 */
[----:B-1----:R-:W-:-:S01]  /*5bb0*/  FADD.FTZ R14, R78, R49 ;  /* 0x000000314e0e7221 */ /* 0x002fc20000010000 */
[----:B------:R-:W-:Y:S01]  /*5bc0*/  F2FP.SATFINITE.E4M3.F32.PACK_AB_MERGE_C R65, R78, R65, RZ ;  /* 0x000000414e41723e */ /* 0x000fe200048070ff */
[--C-:B------:R-:W-:Y:S02]  /*5bd0*/  IMAD.MOV.U32 R78, RZ, RZ, R87.reuse ;  /* 0x000000ffff4e7224 */ /* 0x100fe400078e0057 */
[----:B------:R-:W-:Y:S01]  /*5be0*/  IMAD.MOV.U32 R49, RZ, RZ, R87 ;  /* 0x000000ffff317224 */ /* 0x000fe200078e0057 */
[----:B------:R-:W-:Y:S01]  /*5bf0*/  F2FP.SATFINITE.E4M3.F32.PACK_AB_MERGE_C R212, R76, R55, R65 ;  /* 0x000000374cd4723e */ /* 0x000fe20004807041 */
[----:B------:R-:W-:Y:S01]  /*5c00*/  IMAD.MOV.U32 R76, RZ, RZ, R87 ;  /* 0x000000ffff4c7224 */ /* 0x000fe200078e0057 */
[----:B------:R-:W1:Y:S01]  /*5c10*/  MUFU.EX2 R84, R84 ;  /* 0x0000005400547308 */ /* 0x000e620000000800 */
[----:B--2---:R-:W-:-:S01]  /*5c20*/  FADD.FTZ R21, R109, R6 ;  /* 0x000000066d157221 */ /* 0x004fc20000010000 */
[----:B------:R-:W-:Y:S01]  /*5c30*/  F2FP.SATFINITE.E4M3.F32.PACK_AB_MERGE_C R86, R109, R86, RZ ;  /* 0x000000566d56723e */ /* 0x000fe200048070ff */
[----:B------:R-:W-:-:S02]  /*5c40*/  IMAD.MOV.U32 R65, RZ, RZ, R87 ;  /* 0x000000ffff417224 */ /* 0x000fc400078e0057 */
[--C-:B------:R-:W-:Y:S01]  /*5c50*/  IMAD.MOV.U32 R55, RZ, RZ, R87.reuse ;  /* 0x000000ffff377224 */ /* 0x100fe200078e0057 */
[----:B------:R-:W-:Y:S01]  /*5c60*/  F2FP.SATFINITE.E4M3.F32.PACK_AB_MERGE_C R213, R103, R82, R86 ;  /* 0x0000005267d5723e */ /* 0x000fe20004807056 */
[----:B------:R-:W-:Y:S01]  /*5c70*/  IMAD.MOV.U32 R86, RZ, RZ, R87 ;  /* 0x000000ffff567224 */ /* 0x000fe200078e0057 */
[----:B------:R-:W2:Y:S01]  /*5c80*/  MUFU.EX2 R42, R42 ;  /* 0x0000002a002a7308 */ /* 0x000ea20000000800 */
[----:B---3--:R-:W-:-:S01]  /*5c90*/  FADD.FTZ R45, R67, R14 ;  /* 0x0000000e432d7221 */ /* 0x008fc20000010000 */
[----:B------:R-:W-:-:S06]  /*5ca0*/  IMAD.MOV.U32 R82, RZ, RZ, R87 ;  /* 0x000000ffff527224 */ /* 0x000fcc00078e0057 */
        /* <DEDUP_REMOVED lines=8> */
[C---:B------:R-:W-:Y:S01]  /*5d30*/  F2FP.SATFINITE.E4M3.F32.PACK_AB_MERGE_C R44, R59.reuse, R44, RZ ;  /* 0x0000002c3b2c723e */ /* 0x040fe200048070ff */
[--C-:B------:R-:W-:Y:S02]  /*5d40*/  IMAD.MOV.U32 R45, RZ, RZ, R87.reuse ;  /* 0x000000ffff2d7224 */ /* 0x100fe400078e0057 */
[----:B------:R-:W-:Y:S01]  /*5d50*/  FADD.FTZ R59, R59, R6 ;  /* 0x000000063b3b7221 */ /* 0x000fe20000010000 */
[----:B------:R-:W-:Y:S01]  /*5d60*/  F2FP.SATFINITE.E4M3.F32.PACK_AB_MERGE_C R214, R42, R67, R44 ;  /* 0x000000432ad6723e */ /* 0x000fe2000480702c */
[----:B------:R-:W-:Y:S01]  /*5d70*/  IMAD.MOV.U32 R67, RZ, RZ, R87 ;  /* 0x000000ffff437224 */ /* 0x000fe200078e0057 */
[----:B------:R-:W1:Y:S01]  /*5d80*/  MUFU.EX2 R48, R48 ;  /* 0x0000003000307308 */ /* 0x000e620000000800 */
[----:B--2---:R-:W-:-:S01]  /*5d90*/  FADD.FTZ R4, R12, R31 ;  /* 0x0000001f0c047221 */ /* 0x004fc20000010000 */
[----:B------:R-:W-:-:S02]  /*5da0*/  IMAD.MOV.U32 R44, RZ, RZ, R87 ;  /* 0x000000ffff2c7224 */ /* 0x000fc400078e0057 */
[----:B------:R-:W-:-:S04]  /*5db0*/  IMAD.MOV.U32 R42, RZ, RZ, R87 ;  /* 0x000000ffff2a7224 */ /* 0x000fc800078e0057 */
        /* <DEDUP_REMOVED lines=8> */
[----:B------:R-:W-:-:S06]  /*5e40*/  IMAD.MOV.U32 R59, RZ, RZ, R87 ;  /* 0x000000ffff3b7224 */ /* 0x000fcc00078e0057 */
        /* <DEDUP_REMOVED lines=10> */
[----:B------:R-:W-:-:S06]  /*5ef0*/  IMAD.MOV.U32 R43, RZ, RZ, R87 ;  /* 0x000000ffff2b7224 */ /* 0x000fcc00078e0057 */
[----:B------:R-:W3:Y:S01]  /*5f00*/  MUFU.EX2 R24, R24 ;  /* 0x0000001800187308 */ /* 0x000ee20000000800 */
[C---:B-1----:R-:W-:Y:S01]  /*5f10*/  F2FP.SATFINITE.E4M3.F32.PACK_AB_MERGE_C R40, R41.reuse, R40, RZ ;  /* 0x000000282928723e */ /* 0x042fe200048070ff */
[----:B------:R-:W-:-:S03]  /*5f20*/  FADD.FTZ R41, R41, R4 ;  /* 0x0000000429297221 */ /* 0x000fc60000010000 */
[----:B------:R-:W-:Y:S01]  /*5f30*/  F2FP.SATFINITE.E4M3.F32.PACK_AB_MERGE_C R208, R57, R48, R40 ;  /* 0x0000003039d0723e */ /* 0x000fe20004807028 */
[--C-:B------:R-:W-:Y:S02]  /*5f40*/  IMAD.MOV.U32 R57, RZ, RZ, R87.reuse ;  /* 0x000000ffff397224 */ /* 0x100fe400078e0057 */
[----:B------:R-:W1:Y:S01]  /*5f50*/  MUFU.EX2 R61, R61 ;  /* 0x0000003d003d7308 */ /* 0x000e620000000800 */
[C---:B--2---:R-:W-:Y:S01]  /*5f60*/  F2FP.SATFINITE.E4M3.F32.PACK_AB_MERGE_C R58, R111.reuse, R58, RZ ;  /* 0x0000003a6f3a723e */ /* 0x044fe200048070ff */
[----:B------:R-:W-:Y:S01]  /*5f70*/  FADD.FTZ R111, R111, R6 ;  /* 0x000000066f6f7221 */ /* 0x000fe20000010000 */
[----:B------:R-:W-:Y:S02]  /*5f80*/  IMAD.MOV.U32 R48, RZ, RZ, R87 ;  /* 0x000000ffff307224 */ /* 0x000fe400078e0057 */
[----:B------:R-:W-:Y:S01]  /*5f90*/  F2FP.SATFINITE.E4M3.F32.PACK_AB_MERGE_C R209, R56, R3, R58 ;  /* 0x0000000338d1723e */ /* 0x000fe2000480703a */
[----:B------:R-:W-:-:S01]  /*5fa0*/  FADD.FTZ R6, R52, R111 ;  /* 0x0000006f34067221 */ /* 0x000fc20000010000 */
[----:B------:R-:W-:Y:S01]  /*5fb0*/  IMAD.MOV.U32 R58, RZ, RZ, R87 ;  /* 0x000000ffff3a7224 */ /* 0x000fe200078e0057 */
[----:B------:R-:W2:Y:S01]  /*5fc0*/  MUFU.EX2 R93, R93 ;  /* 0x0000005d005d7308 */ /* 0x000ea20000000800 */
[----:B---3--:R-:W-:-:S01]  /*5fd0*/  FADD.FTZ R4, R24, R41 ;  /* 0x0000002918047221 */ /* 0x008fc20000010000 */
[----:B------:R-:W-:-:S02]  /*5fe0*/  IMAD.MOV.U32 R56, RZ, RZ, R87 ;  /* 0x000000ffff387224 */ /* 0x000fc400078e0057 */
[----:B------:R-:W-:-:S04]  /*5ff0*/  IMAD.MOV.U32 R40, RZ, RZ, R87 ;  /* 0x000000ffff287224 */ /* 0x000fc800078e0057 */
        /* <DEDUP_REMOVED lines=8> */
[----:B------:R-:W-:-:S03]  /*6080*/  F2FP.SATFINITE.E4M3.F32.PACK_AB_MERGE_C R62, R113, R62, RZ ;  /* 0x0000003e713e723e */ /* 0x000fc600048070ff */
[----:B------:R-:W-:Y:S01]  /*6090*/  FADD.FTZ R113, R113, R4 ;  /* 0x0000000471717221 */ /* 0x000fe20000010000 */
[----:B------:R-:W-:Y:S01]  /*60a0*/  F2FP.SATFINITE.E4M3.F32.PACK_AB_MERGE_C R211, R93, R52, R62 ;  /* 0x000000345dd3723e */ /* 0x000fe2000480703e */
[----:B------:R-:W-:Y:S01]  /*60b0*/  IMAD.MOV.U32 R62, RZ, RZ, R87 ;  /* 0x000000ffff3e7224 */ /* 0x000fe200078e0057 */
[----:B------:R-:W1:Y:S01]  /*60c0*/  MUFU.EX2 R60, R178 ;  /* 0x000000b2003c7308 */ /* 0x000e620000000800 */
[C---:B--2---:R-:W-:Y:S01]  /*60d0*/  F2FP.SATFINITE.E4M3.F32.PACK_AB_MERGE_C R63, R70.reuse, R63, RZ ;  /* 0x0000003f463f723e */ /* 0x044fe200048070ff */
[----:B------:R-:W-:Y:S01]  /*60e0*/  FADD.FTZ R70, R70, R41 ;  /* 0x0000002946467221 */ /* 0x000fe20000010000 */
[----:B------:R-:W-:Y:S02]  /*60f0*/  IMAD.MOV.U32 R52, RZ, RZ, R87 ;  /* 0x000000ffff347224 */ /* 0x000fe400078e0057 */
[----:B------:R-:W-:Y:S01]  /*6100*/  F2FP.SATFINITE.E4M3.F32.PACK_AB_MERGE_C R210, R61, R24, R63 ;  /* 0x000000183dd2723e */ /* 0x000fe2000480703f */
[----:B------:R-:W-:Y:S02]  /*6110*/  IMAD.MOV.U32 R63, RZ, RZ, R87 ;  /* 0x000000ffff3f7224 */ /* 0x000fe400078e0057 */
[----:B------:R-:W2:Y:S01]  /*6120*/  MUFU.EX2 R28, R28 ;  /* 0x0000001c001c7308 */ /* 0x000ea20000000800 */
[----:B---3--:R-:W-:-:S01]  /*6130*/  FADD.FTZ R33, R25, R70 ;  /* 0x0000004619217221 */ /* 0x008fc20000010000 */
[----:B------:R-:W-:-:S02]  /*6140*/  IMAD.MOV.U32 R70, RZ, RZ, R87 ;  /* 0x000000ffff467224 */ /* 0x000fc400078e0057 */
[--C-:B------:R-:W-:Y:S02]  /*6150*/  IMAD.MOV.U32 R61, RZ, RZ, R87.reuse ;  /* 0x000000ffff3d7224 */ /* 0x100fe400078e0057 */
[----:B------:R-:W-:Y:S02]  /*6160*/  IMAD.MOV.U32 R24, RZ, RZ, R87 ;  /* 0x000000ffff187224 */ /* 0x000fe400078e0057 */
[----:B------:R3:W4:Y:S01]  /*6170*/  MUFU.EX2 R35, R66 ;  /* 0x0000004200237308 */ /* 0x0007220000000800 */
[----:B-1----:R-:W-:-:S07]  /*6180*/  FADD.FTZ R4, R60, R113 ;  /* 0x000000713c047221 */ /* 0x002fce0000010000 */
[----:B------:R-:W1:Y:S01]  /*6190*/  MUFU.EX2 R27, R27 ;  /* 0x0000001b001b7308 */ /* 0x000e620000000800 */
[----:B--2---:R-:W-:-:S01]  /*61a0*/  FADD.FTZ R6, R28, R33 ;  /* 0x000000211c067221 */ /* 0x004fc20000010000 */
[----:B---3--:R-:W-:-:S06]  /*61b0*/  IMAD.MOV.U32 R66, RZ, RZ, R87 ;  /* 0x000000ffff427224 */ /* 0x008fcc00078e0057 */
[----:B------:R-:W2:Y:S01]  /*61c0*/  MUFU.EX2 R180, R180 ;  /* 0x000000b400b47308 */ /* 0x000ea20000000800 */
[----:B----4-:R-:W-:-:S07]  /*61d0*/  FADD.FTZ R33, R35, R4 ;  /* 0x0000000423217221 */ /* 0x010fce0000010000 */
[----:B------:R-:W3:Y:S01]  /*61e0*/  MUFU.EX2 R34, R34 ;  /* 0x0000002200227308 */ /* 0x000ee20000000800 */
[----:B-1----:R-:W-:-:S07]  /*61f0*/  FADD.FTZ R41, R27, R6 ;  /* 0x000000061b297221 */ /* 0x002fce0000010000 */
[----:B------:R1:W4:Y:S01]  /*6200*/  MUFU.EX2 R11, R68 ;  /* 0x00000044000b7308 */ /* 0x0003220000000800 */
[----:B--2---:R-:W-:-:S01]  /*6210*/  FADD.FTZ R4, R180, R33 ;  /* 0x00000021b4047221 */ /* 0x004fc20000010000 */
[----:B------:R-:W-:-:S06]  /*6220*/  IMAD.MOV.U32 R33, RZ, RZ, R87 ;  /* 0x000000ffff217224 */ /* 0x000fcc00078e0057 */
[----:B------:R-:W2:Y:S01]  /*6230*/  MUFU.EX2 R29, R29 ;  /* 0x0000001d001d7308 */ /* 0x000ea20000000800 */
[C---:B---3--:R-:W-:Y:S01]  /*6240*/  F2FP.SATFINITE.E4M3.F32.PACK_AB_MERGE_C R8, R34.reuse, R27, RZ ;  /* 0x0000001b2208723e */ /* 0x048fe200048070ff */
[----:B------:R-:W-:Y:S01]  /*6250*/  FADD.FTZ R34, R34, R41 ;  /* 0x0000002922227221 */ /* 0x000fe20000010000 */
[--C-:B-1----:R-:W-:Y:S02]  /*6260*/  IMAD.MOV.U32 R68, RZ, RZ, R87.reuse ;  /* 0x000000ffff447224 */ /* 0x102fe400078e0057 */
[----:B------:R-:W-:Y:S01]  /*6270*/  F2FP.SATFINITE.E4M3.F32.PACK_AB_MERGE_C R204, R28, R25, R8 ;  /* 0x000000191ccc723e */ /* 0x000fe20004807008 */
[--C-:B------:R-:W-:Y:S02]  /*6280*/  IMAD.MOV.U32 R41, RZ, RZ, R87.reuse ;  /* 0x000000ffff297224 */ /* 0x100fe400078e0057 */
[----:B------:R-:W1:Y:S01]  /*6290*/  MUFU.EX2 R182, R182 ;  /* 0x000000b600b67308 */ /* 0x000e620000000800 */
[C---:B----4-:R-:W-:Y:S01]  /*62a0*/  F2FP.SATFINITE.E4M3.F32.PACK_AB_MERGE_C R180, R11.reuse, R180, RZ ;  /* 0x000000b40bb4723e */ /* 0x050fe200048070ff */
[----:B------:R-:W-:Y:S01]  /*62b0*/  FADD.FTZ R11, R11, R4 ;  /* 0x000000040b0b7221 */ /* 0x000fe20000010000 */
[----:B------:R-:W-:-:S02]  /*62c0*/  IMAD.MOV.U32 R28, RZ, RZ, R87 ;  /* 0x000000ffff1c7224 */ /* 0x000fc400078e0057 */
[----:B------:R-:W-:Y:S01]  /*62d0*/  F2FP.SATFINITE.E4M3.F32.PACK_AB_MERGE_C R205, R35, R60, R180 ;  /* 0x0000003c23cd723e */ /* 0x000fe200048070b4 */
[----:B------:R-:W-:Y:S02]  /*62e0*/  IMAD.MOV.U32 R60, RZ, RZ, R87 ;  /* 0x000000ffff3c7224 */ /* 0x000fe400078e0057 */
[----:B------:R-:W3:Y:S01]  /*62f0*/  MUFU.EX2 R32, R32 ;  /* 0x0000002000207308 */ /* 0x000ee20000000800 */
[----:B--2---:R-:W-:-:S01]  /*6300*/  FADD.FTZ R27, R29, R34 ;  /* 0x000000221d1b7221 */ /* 0x004fc20000010000 */
[--C-:B------:R-:W-:Y:S02]  /*6310*/  IMAD.MOV.U32 R35, RZ, RZ, R87.reuse ;  /* 0x000000ffff237224 */ /* 0x100fe400078e0057 */
[--C-:B------:R-:W-:Y:S02]  /*6320*/  IMAD.MOV.U32 R34, RZ, RZ, R87.reuse ;  /* 0x000000ffff227224 */ /* 0x100fe400078e0057 */
[----:B------:R-:W-:Y:S02]  /*6330*/  IMAD.MOV.U32 R25, RZ, RZ, R87 ;  /* 0x000000ffff197224 */ /* 0x000fe400078e0057 */
        /* <DEDUP_REMOVED lines=11> */
[C---:B--2---:R-:W-:Y:S01]  /*63f0*/  F2FP.SATFINITE.E4M3.F32.PACK_AB_MERGE_C R37, R104.reuse, R37, RZ ;  /* 0x000000256825723e */ /* 0x044fe200048070ff */
[----:B------:R-:W-:Y:S01]  /*6400*/  FADD.FTZ R104, R104, R27 ;  /* 0x0000001b68687221 */ /* 0x000fe20000010000 */
[----:B------:R-:W-:Y:S02]  /*6410*/  IMAD.MOV.U32 R27, RZ, RZ, R87 ;  /* 0x000000ffff1b7224 */ /* 0x000fe400078e0057 */
[----:B------:R-:W-:Y:S01]  /*6420*/  F2FP.SATFINITE.E4M3.F32.PACK_AB_MERGE_C R206, R32, R29, R37 ;  /* 0x0000001d20ce723e */ /* 0x000fe20004807025 */
[--C-:B------:R-:W-:Y:S02]  /*6430*/  IMAD.MOV.U32 R37, RZ, RZ, R87.reuse ;  /* 0x000000ffff257224 */ /* 0x100fe400078e0057 */
[----:B------:R-:W2:Y:S01]  /*6440*/  MUFU.EX2 R190, R190 ;  /* 0x000000be00be7308 */ /* 0x000ea20000000800 */
[C---:B-1----:R-:W-:Y:S01]  /*6450*/  F2FP.SATFINITE.E4M3.F32.PACK_AB_MERGE_C R186, R31.reuse, R186, RZ ;  /* 0x000000ba1fba723e */ /* 0x042fe200048070ff */
[----:B------:R-:W-:Y:S01]  /*6460*/  FADD.FTZ R31, R31, R4 ;  /* 0x000000041f1f7221 */ /* 0x000fe20000010000 */
[----:B------:R-:W-:-:S02]  /*6470*/  IMAD.MOV.U32 R32, RZ, RZ, R87 ;  /* 0x000000ffff207224 */ /* 0x000fc400078e0057 */
[----:B------:R-:W-:Y:S01]  /*6480*/  F2FP.SATFINITE.E4M3.F32.PACK_AB_MERGE_C R207, R21, R182, R186 ;  /* 0x000000b615cf723e */ /* 0x000fe200048070ba */
[----:B------:R-:W-:Y:S02]  /*6490*/  IMAD.MOV.U32 R29, RZ, RZ, R87 ;  /* 0x000000ffff1d7224 */ /* 0x000fe400078e0057 */
[----:B------:R-:W1:Y:S01]  /*64a0*/  MUFU.EX2 R36, R36 ;  /* 0x0000002400247308 */ /* 0x000e620000000800 */
[----:B---3--:R-:W-:-:S07]  /*64b0*/  FADD.FTZ R3, R39, R104 ;  /* 0x0000006827037221 */ /* 0x008fce0000010000 */
[----:B------:R-:W3:Y:S01]  /*64c0*/  MUFU.EX2 R9, R98 ;  /* 0x0000006200097308 */ /* 0x000ee20000000800 */
[----:B--2---:R-:W-:-:S01]  /*64d0*/  FADD.FTZ R4, R190, R31 ;  /* 0x0000001fbe047221 */ /* 0x004fc20000010000 */
[----:B------:R-:W-:-:S06]  /*64e0*/  IMAD.MOV.U32 R31, RZ, RZ, R87 ;  /* 0x000000ffff1f7224 */ /* 0x000fcc00078e0057 */
        /* <DEDUP_REMOVED lines=9> */
[C---:B---3--:R-:W-:Y:S01]  /*6580*/  F2FP.SATFINITE.E4M3.F32.PACK_AB_MERGE_C R69, R106.reuse, R69, RZ ;  /* 0x000000456a45723e */ /* 0x048fe200048070ff */
[----:B------:R-:W-:-:S03]  /*6590*/  FADD.FTZ R106, R106, R13 ;  /* 0x0000000d6a6a7221 */ /* 0x000fc60000010000 */
[----:B------:R-:W-:Y:S01]  /*65a0*/  F2FP.SATFINITE.E4M3.F32.PACK_AB_MERGE_C R200, R36, R39, R69 ;  /* 0x0000002724c8723e */ /* 0x000fe20004807045 */
[--C-:B------:R-:W-:Y:S02]  /*65b0*/  IMAD.MOV.U32 R69, RZ, RZ, R87.reuse ;  /* 0x000000ffff457224 */ /* 0x100fe400078e0057 */
[----:B------:R-:W3:Y:S01]  /*65c0*/  MUFU.EX2 R194, R194 ;  /* 0x000000c200c27308 */ /* 0x000ee20000000800 */
[C---:B--2---:R-:W-:Y:S01]  /*65d0*/  F2FP.SATFINITE.E4M3.F32.PACK_AB_MERGE_C R192, R15.reuse, R192, RZ ;  /* 0x000000c00fc0723e */ /* 0x044fe200048070ff */
[----:B------:R-:W-:Y:S01]  /*65e0*/  FADD.FTZ R15, R15, R4 ;  /* 0x000000040f0f7221 */ /* 0x000fe20000010000 */
[--C-:B------:R-:W-:Y:S02]  /*65f0*/  IMAD.MOV.U32 R39, RZ, RZ, R87.reuse ;  /* 0x000000ffff277224 */ /* 0x100fe400078e0057 */
[----:B------:R-:W-:Y:S01]  /*6600*/  F2FP.SATFINITE.E4M3.F32.PACK_AB_MERGE_C R201, R9, R190, R192 ;  /* 0x000000be09c9723e */ /* 0x000fe200048070c0 */
[----:B------:R-:W-:Y:S02]  /*6610*/  IMAD.MOV.U32 R36, RZ, RZ, R87 ;  /* 0x000000ffff247224 */ /* 0x000fe400078e0057 */
[----:B------:R-:W2:Y:S01]  /*6620*/  MUFU.EX2 R46, R46 ;  /* 0x0000002e002e7308 */ /* 0x000ea20000000800 */
[----:B-1----:R-:W-:-:S07]  /*6630*/  FADD.FTZ R3, R71, R106 ;  /* 0x0000006a47037221 */ /* 0x002fce0000010000 */
[----:B------:R-:W1:Y:S01]  /*6640*/  MUFU.EX2 R11, R102 ;  /* 0x00000066000b7308 */ /* 0x000e620000000800 */
[----:B---3--:R-:W-:-:S07]  /*6650*/  FADD.FTZ R4, R194, R15 ;  /* 0x0000000fc2047221 */ /* 0x008fce0000010000 */
[----:B------:R-:W-:Y:S01]  /*6660*/  MUFU.EX2 R75, R75 ;  /* 0x0000004b004b7308 */ /* 0x000fe20000000800 */
[----:B--2---:R-:W-:-:S07]  /*6670*/  FADD.FTZ R6, R46, R3 ;  /* 0x000000032e067221 */ /* 0x004fce0000010000 */
[----:B------:R-:W2:Y:S01]  /*6680*/  MUFU.EX2 R108, R108 ;  /* 0x0000006c006c7308 */ /* 0x000ea20000000800 */
[----:B-1----:R-:W-:-:S07]  /*6690*/  FADD.FTZ R3, R11, R4 ;  /* 0x000000040b037221 */ /* 0x002fce0000010000 */
[----:B------:R-:W-:Y:S08]  /*66a0*/  MUFU.EX2 R196, R196 ;  /* 0x000000c400c47308 */ /* 0x000ff00000000800 */
[----:B------:R-:W1:Y:S01]  /*66b0*/  MUFU.EX2 R77, R77 ;  /* 0x0000004d004d7308 */ /* 0x000e620000000800 */
[----:B--2---:R-:W-:Y:S01]  /*66c0*/  F2FP.SATFINITE.E4M3.F32.PACK_AB_MERGE_C R4, R108, R75, RZ ;  /* 0x0000004b6c04723e */ /* 0x004fe200048070ff */
[----:B------:R-:W-:-:S03]  /*66d0*/  FADD.FTZ R75, R75, R6 ;  /* 0x000000064b4b7221 */ /* 0x000fc60000010000 */
[----:B------:R-:W-:Y:S01]  /*66e0*/  F2FP.SATFINITE.E4M3.F32.PACK_AB_MERGE_C R202, R46, R71, R4 ;  /* 0x000000472eca723e */ /* 0x000fe20004807004 */
[----:B------:R-:W-:-:S01]  /*66f0*/  FADD.FTZ R4, R108, R75 ;  /* 0x0000004b6c047221 */ /* 0x000fc20000010000 */
[--C-:B------:R-:W-:Y:S02]  /*6700*/  IMAD.MOV.U32 R75, RZ, RZ, R87.reuse ;  /* 0x000000ffff4b7224 */ /* 0x100fe400078e0057 */
[--C-:B------:R-:W-:Y:S02]  /*6710*/  IMAD.MOV.U32 R71, RZ, RZ, R87.reuse ;  /* 0x000000ffff477224 */ /* 0x100fe400078e0057 */
[----:B------:R-:W-:Y:S01]  /*6720*/  IMAD.MOV.U32 R46, RZ, RZ, R87 ;  /* 0x000000ffff2e7224 */ /* 0x000fe200078e0057 */
[----:B-1----:R-:W-:Y:S01]  /*6730*/  F2FP.SATFINITE.E4M3.F32.PACK_AB_MERGE_C R8, R77, R196, RZ ;  /* 0x000000c44d08723e */ /* 0x002fe200048070ff */
[----:B------:R-:W-:-:S03]  /*6740*/  FADD.FTZ R196, R196, R3 ;  /* 0x00000003c4c47221 */ /* 0x000fc60000010000 */
[----:B------:R-:W-:Y:S01]  /*6750*/  F2FP.SATFINITE.E4M3.F32.PACK_AB_MERGE_C R203, R11, R194, R8 ;  /* 0x000000c20bcb723e */ /* 0x000fe20004807008 */
[----:B------:R-:W-:-:S01]  /*6760*/  FADD.FTZ R3, R77, R196 ;  /* 0x000000c44d037221 */ /* 0x000fc20000010000 */
[----:B------:R-:W-:Y:S01]  /*6770*/  IMAD.MOV.U32 R77, RZ, RZ, R87 ;  /* 0x000000ffff4d7224 */ /* 0x000fe200078e0057 */
[----:B------:R-:W-:Y:S06]  /*6780*/  @!P2 BRA `(.L_x_1695) ;  /* 0x000000540080a947 */ /* 0x000fec0003800000 */
[----:B------:R-:W-:Y:S01]  /*6790*/  IMAD.MOV.U32 R8, RZ, RZ, R90 ;  /* 0x000000ffff087224 */ /* 0x000fe200078e005a */
[----:B------:R-:W-:Y:S01]  /*67a0*/  CS2R R86, SRZ ;  /* 0x0000000000567805 */ /* 0x000fe2000001ff00 */
        /* <DEDUP_REMOVED lines=34> */
[----:B------:R-:W-:Y:S01]  /*69d0*/  UMOV UR55, UR48 ;  /* 0x0000003000377c82 */ /* 0x000fe20008000000 */
[----:B------:R-:W-:Y:S01]  /*69e0*/  ULDC UR45, c[0x0][0x404] ;  /* 0x00010100002d7ab9 */ /* 0x000fe20000000800 */
[----:B------:R-:W-:Y:S01]  /*69f0*/  ULDC UR41, c[0x0][0x2e0] ;  /* 0x0000b80000297ab9 */ /* 0x000fe20000000800 */
[----:B------:R-:W-:-:S05]  /*6a00*/  ULDC.64 UR6, c[0x0][0x3f8] ;  /* 0x0000fe0000067ab9 */ /* 0x000fca0000000a00 */
.L_x_1705:
[----:B------:R-:W-:Y:S01]  /*6a10*/  ISETP.NE.AND P3, PT, RZ, UR38, PT ;  /* 0x00000026ff007c0c */ /* 0x000fe2000bf65270 */
[----:B------:R-:W-:-:S04]  /*6a20*/  UISETP.NE.AND UP0, UPT, UR55, 0x1, UPT ;  /* 0x000000013700788c */ /* 0x000fc8000bf05270 */
[----:B------:R-:W-:-:S06]  /*6a30*/  USEL UR10, URZ, 0x1, UP0 ;  /* 0x000000013f0a7887 */ /* 0x000fcc0008000000 */
[----:B------:R-:W-:Y:S02]  /*6a40*/  LOP3.LUT R2, R9, UR10, RZ, 0x3c, !PT ;  /* 0x0000000a09027c12 */ /* 0x000fe4000f8e3cff */
[----:B------:R-:W-:Y:S05]  /*6a50*/  @P3 BRA `(.L_x_1696) ;  /* 0x0000000000343947 */ /* 0x000fea0003800000 */
[----:B------:R-:W-:Y:S05]  /*6a60*/  @!P1 BRA `(.L_x_1697) ;  /* 0x0000000000049947 */ /* 0x000fea0003800000 */
[----:B------:R-:W-:Y:S01]  /*6a70*/  BPT.TRAP 0x1 ;  /* 0x000000040000795c */ /* 0x000fe20000300000 */
.L_x_1697:
        /* <DEDUP_REMOVED lines=8> */
.L_x_1698:
[----:B--2---:R-:W-:Y:S05]  /*6b00*/  @P2 BRA `(.L_x_1696) ;  /* 0x0000000000082947 */ /* 0x004fea0003800000 */
[----:B------:R-:W2:Y:S02]  /*6b10*/  SYNCS.PHASECHK.TRANS64.TRYWAIT P2, [UR10+0x2e830], R10 ;  /* 0x02e8300aff0075a7 */ /* 0x000ea4000804014a */
[----:B--2---:R-:W-:Y:S05]  /*6b20*/  @!P2 BRA `(.L_x_1699) ;  /* 0x000000f0006ca947 */ /* 0x004fea0003800000 */
.L_x_1696:
[----:B--2---:R-:W2:Y:S01]  /*6b30*/  S2R R11, SR_TID.X ;  /* 0x00000000000b7919 */ /* 0x004ea20000002100 */
[----:B------:R-:W-:Y:S01]  /*6b40*/  R2UR UR56, R5 ;  /* 0x00000000053872ca */ /* 0x000fe200000e0000 */
[----:B------:R-:W-:Y:S01]  /*6b50*/  UIADD3 UR54, UR55, 0x1, URZ ;  /* 0x0000000137367890 */ /* 0x000fe2000fffe03f */
[----:B------:R-:W-:Y:S01]  /*6b60*/  UMOV UR19, 0x40000040 ;  /* 0x4000004000137882 */ /* 0x000fe20000000000 */
[----:B------:R-:W-:Y:S02]  /*6b70*/  UMOV UR20, UR16 ;  /* 0x0000001000147c82 */ /* 0x000fe40008000000 */
[----:B------:R-:W-:Y:S01]  /*6b80*/  UISETP.NE.AND UP0, UPT, UR54, 0x2, UPT ;  /* 0x000000023600788c */ /* 0x000fe2000bf05270 */
[----:B------:R-:W-:Y:S01]  /*6b90*/  UMOV UR21, UR17 ;  /* 0x0000001100157c82 */ /* 0x000fe20008000000 */
[----:B------:R-:W-:Y:S02]  /*6ba0*/  UMOV UR23, 0x40000040 ;  /* 0x4000004000177882 */ /* 0x000fe40000000000 */
[----:B------:R-:W-:Y:S01]  /*6bb0*/  USEL UR54, UR54, URZ, UP0 ;  /* 0x0000003f36367287 */ /* 0x000fe20008000000 */
[----:B------:R-:W-:Y:S01]  /*6bc0*/  UMOV UR24, UR16 ;  /* 0x0000001000187c82 */ /* 0x000fe20008000000 */
[----:B------:R-:W-:-:S02]  /*6bd0*/  UMOV UR25, UR17 ;  /* 0x0000001100197c82 */ /* 0x000fc40008000000 */
[----:B------:R-:W-:Y:S01]  /*6be0*/  UIMAD UR56, UR54, 0x700, UR56 ;  /* 0x00000700363878a4 */ /* 0x000fe2000f8e0238 */
[----:B------:R-:W-:Y:S01]  /*6bf0*/  UMOV UR27, 0x40000040 ;  /* 0x40000040001b7882 */ /* 0x000fe20000000000 */
[----:B------:R-:W-:Y:S02]  /*6c00*/  UMOV UR28, UR16 ;  /* 0x00000010001c7c82 */ /* 0x000fe40008000000 */
[----:B------:R-:W-:Y:S02]  /*6c10*/  UIADD3 UR22, UR56, 0x100, URZ ;  /* 0x0000010038167890 */ /* 0x000fe4000fffe03f */
[----:B------:R-:W-:Y:S02]  /*6c20*/  UIADD3 UR26, UR56, 0x200, URZ ;  /* 0x00000200381a7890 */ /* 0x000fe4000fffe03f */
[----:B------:R-:W-:Y:S01]  /*6c30*/  UMOV UR18, UR56 ;  /* 0x0000003800127c82 */ /* 0x000fe20008000000 */
[----:B------:R-:W-:Y:S01]  /*6c40*/  UIADD3 UR30, UR56, 0x300, URZ ;  /* 0x00000300381e7890 */ /* 0x000fe2000fffe03f */
[----:B------:R-:W-:Y:S01]  /*6c50*/  UMOV UR29, UR17 ;  /* 0x00000011001d7c82 */ /* 0x000fe20008000000 */
[----:B------:R-:W-:Y:S01]  /*6c60*/  UMOV UR31, 0x40000040 ;  /* 0x40000040001f7882 */ /* 0x000fe20000000000 */
[----:B------:R-:W-:Y:S01]  /*6c70*/  UIADD3 UR34, UR56, 0x400, URZ ;  /* 0x0000040038227890 */ /* 0x000fe2000fffe03f */
[----:B------:R-:W-:Y:S01]  /*6c80*/  UMOV UR32, UR16 ;  /* 0x0000001000207c82 */ /* 0x000fe20008000000 */
[----:B------:R-:W-:Y:S01]  /*6c90*/  UMOV UR33, UR17 ;  /* 0x0000001100217c82 */ /* 0x000fe20008000000 */
[----:B------:R-:W-:Y:S01]  /*6ca0*/  UMOV UR35, 0x40000040 ;  /* 0x4000004000237882 */ /* 0x000fe20000000000 */
[----:B--2---:R-:W-:Y:S01]  /*6cb0*/  SHF.R.U32.HI R11, RZ, 0x7, R11 ;  /* 0x00000007ff0b7819 */ /* 0x004fe2000001160b */
[----:B------:R-:W-:-:S02]  /*6cc0*/  UIADD3 UR10, UR56, 0x600, URZ ;  /* 0x00000600380a7890 */ /* 0x000fc4000fffe03f */
[----:B------:R-:W-:Y:S02]  /*6cd0*/  UIADD3 UR50, UR56, 0x402, URZ ;  /* 0x0000040238327890 */ /* 0x000fe4000fffe03f */
[----:B-1----:R-:W-:Y:S01]  /*6ce0*/  VIADD R10, R11, 0x8 ;  /* 0x000000080b0a7836 */ /* 0x002fe20000000000 */
[----:B------:R-:W-:Y:S01]  /*6cf0*/  UMOV UR48, UR4 ;  /* 0x0000000400307c82 */ /* 0x000fe20008000000 */
[----:B------:R-:W-:Y:S01]  /*6d00*/  UMOV UR49, UR5 ;  /* 0x0000000500317c82 */ /* 0x000fe20008000000 */
[----:B------:R-:W-:Y:S01]  /*6d10*/  UMOV UR51, 0x40000040 ;  /* 0x4000004000337882 */ /* 0x000fe20000000000 */
[----:B------:R-:W-:Y:S01]  /*6d20*/  UMOV UR11, 0x40000040 ;  /* 0x40000040000b7882 */ /* 0x000fe20000000000 */
[----:B------:R1:W-:Y:S01]  /*6d30*/  BAR.SYNC.DEFER_BLOCKING R10, 0x100 ;  /* 0x0004000a0000751d */ /* 0x0003e20000010000 */
[----:B------:R-:W-:-:S05]  /*6d40*/  UIADD3 UR14, UR56, 0x604, URZ ;  /* 0x00000604380e7890 */ /* 0x000fca000fffe03f */
[----:B------:R-:W-:Y:S01]  /*6d50*/  UMOV UR15, 0x40000040 ;  /* 0x40000040000f7882 */ /* 0x000fe20000000000 */
[----:B------:R-:W-:-:S06]  /*6d60*/  WARPGROUP.ARRIVE ;  /* 0x00000000000079c5 */ /* 0x000fcc0000000000 */
[----:B------:R-:W-:Y:S01]  /*6d70*/  QGMMA.64x32x32.F32.E4M3.E4M3 R184, gdesc[UR16], RZ, !UPT, gsb0 ;  /* 0x0060000010b879f3 */ /* 0x000fe2000c0008ff */
[----:B------:R-:W-:Y:S01]  /*6d80*/  UIADD3 UR18, UR56, 0x500, URZ ;  /* 0x0000050038127890 */ /* 0x000fe2000fffe03f */
        /* <DEDUP_REMOVED lines=72> */
[----:B------:R-:W-:Y:S01]  /*7210*/  UMOV UR20, UR4 ;  /* 0x0000000400147c82 */ /* 0x000fe20008000000 */
[----:B------:R-:W-:Y:S01]  /*7220*/  UMOV UR21, UR5 ;  /* 0x0000000500157c82 */ /* 0x000fe20008000000 */
[----:B------:R-:W-:Y:S01]  /*7230*/  UMOV UR22, UR10 ;  /* 0x0000000a00167c82 */ /* 0x000fe20008000000 */
[----:B------:R-:W-:Y:S01]  /*7240*/  UMOV UR23, 0x40000040 ;  /* 0x4000004000177882 */ /* 0x000fe20000000000 */
[----:B------:R-:W-:Y:S01]  /*7250*/  UIADD3 UR10, UR56, 0x4, URZ ;  /* 0x00000004380a7890 */ /* 0x000fe2000fffe03f */
        /* <DEDUP_REMOVED lines=79> */
.L_x_1701:
[----:B------:R-:W-:Y:S01]  /*7750*/  ULEA UR10, UR55, UR37, 0x3 ;  /* 0x00000025370a7291 */ /* 0x000fe2000f8e183f */
[----:B------:R-:W-:-:S08]  /*7760*/  SHF.L.U32 R9, R9, 0x1f, RZ ;  /* 0x0000001f09097819 */ /* 0x000fd000000006ff */
[----:B------:R1:W2:Y:S01]  /*7770*/  SYNCS.PHASECHK.TRANS64.TRYWAIT P2, [UR10+0x2e850], R9 ;  /* 0x02e85009ff0075a7 */ /* 0x0002a2000804014a */
[----:B------:R-:W-:Y:S05]  /*7780*/  @!P1 BRA `(.L_x_1702) ;  /* 0x0000000000049947 */ /* 0x000fea0003800000 */
[----:B------:R-:W-:Y:S01]  /*7790*/  BPT.TRAP 0x1 ;  /* 0x000000040000795c */ /* 0x000fe20000300000 */
.L_x_1702:
[----:B--2---:R-:W-:Y:S05]  /*77a0*/  @P2 BRA `(.L_x_1700) ;  /* 0x0000000000082947 */ /* 0x004fea0003800000 */
[----:B------:R-:W2:Y:S02]  /*77b0*/  SYNCS.PHASECHK.TRANS64.TRYWAIT P2, [UR10+0x2e850], R9 ;  /* 0x02e85009ff0075a7 */ /* 0x000ea4000804014a */
[----:B--2---:R-:W-:Y:S05]  /*77c0*/  @!P2 BRA `(.L_x_1703) ;  /* 0x000000e4005ca947 */ /* 0x004fea0003800000 */
.L_x_1700:
[----:B------:R-:W-:Y:S01]  /*77d0*/  UIADD3 UR10, UR37, 0x400, URZ ;  /* 0x00000400250a7890 */ /* 0x000fe2000fffe03f */
[----:B------:R-:W-:Y:S01]  /*77e0*/  WARPGROUP.ARRIVE ;  /* 0x00000000000079c5 */ /* 0x000fe20000000000 */
[----:B------:R-:W-:Y:S01]  /*77f0*/  UMOV UR11, 0xc0000010 ;  /* 0xc0000010000b7882 */ /* 0x000fe20000000000 */
[C---:B------:R-:W-:Y:S01]  /*7800*/  FMUL.FTZ R21, R0.reuse, R192 ;  /* 0x000000c000157220 */ /* 0x040fe20000410000 */
[----:B------:R-:W-:Y:S01]  /*7810*/  USHF.R.U32.HI UR10, URZ, 0x4, UR10 ;  /* 0x000000043f0a7899 */ /* 0x000fe2000801160a */
[----:B------:R-:W3:Y:S01]  /*7820*/  LDC R192, c[0x0][0x288] ;  /* 0x0000a200ffc07b82 */ /* 0x000ee20000000800 */
[----:B------:R-:W-:Y:S01]  /*7830*/  UISETP.NE.U32.AND UP0, UPT, UR6, URZ, UPT ;  /* 0x0000003f0600728c */ /* 0x000fe2000bf05070 */
[C---:B-12---:R-:W-:Y:S01]  /*7840*/  FMUL.FTZ R9, R0.reuse, R184 ;  /* 0x000000b800097220 */ /* 0x046fe20000410000 */
[----:B------:R-:W-:Y:S01]  /*7850*/  ULOP3.LUT UR10, UR10, 0x3fff, URZ, 0xc0, !UPT ;  /* 0x00003fff0a0a7892 */ /* 0x000fe2000f8ec03f */
[C---:B------:R-:W-:Y:S01]  /*7860*/  FMUL.FTZ R10, R0.reuse, R185 ;  /* 0x000000b9000a7220 */ /* 0x040fe20000410000 */
[----:B------:R-:W-:Y:S01]  /*7870*/  UISETP.NE.AND.EX UP0, UPT, UR7, URZ, UPT, UP0 ;  /* 0x0000003f0700728c */ /* 0x000fe2000bf05300 */
[C---:B------:R-:W-:Y:S01]  /*7880*/  FMUL.FTZ R13, R0.reuse, R188 ;  /* 0x000000bc000d7220 */ /* 0x040fe20000410000 */
[----:B------:R-:W-:Y:S01]  /*7890*/  ULOP3.LUT UR10, UR10, 0x10000, URZ, 0xfc, !UPT ;  /* 0x000100000a0a7892 */ /* 0x000fe2000f8efc3f */
[----:B------:R-:W1:Y:S01]  /*78a0*/  MUFU.TANH R9, R9 ;  /* 0x0000000900097308 */ /* 0x000e620000002400 */
[C---:B------:R-:W-:Y:S01]  /*78b0*/  FMUL.FTZ R20, R0.reuse, R191 ;  /* 0x000000bf00147220 */ /* 0x040fe20000410000 */
[C---:B------:R-:W-:Y:S01]  /*78c0*/  FMUL.FTZ R14, R0.reuse, R189 ;  /* 0x000000bd000e7220 */ /* 0x040fe20000410000 */
[----:B------:R-:W-:Y:S01]  /*78d0*/  UIMAD UR14, UR55, 0x700, UR10 ;  /* 0x00000700370e78a4 */ /* 0x000fe2000f8e020a */
[C---:B------:R-:W-:Y:S01]  /*78e0*/  FMUL.FTZ R184, R0.reuse, R193 ;  /* 0x000000c100b87220 */ /* 0x040fe20000410000 */
[C---:B------:R-:W-:Y:S01]  /*78f0*/  FMUL.FTZ R12, R0.reuse, R187 ;  /* 0x000000bb000c7220 */ /* 0x040fe20000410000 */
[C---:B------:R-:W-:Y:S01]  /*7900*/  FMUL.FTZ R187, R0.reuse, R196 ;  /* 0x000000c400bb7220 */ /* 0x040fe20000410000 */
[C---:B------:R-:W-:Y:S01]  /*7910*/  FMUL.FTZ R11, R0.reuse, R186 ;  /* 0x000000ba000b7220 */ /* 0x040fe20000410000 */
[----:B------:R-:W2:Y:S01]  /*7920*/  MUFU.TANH R10, R10 ;  /* 0x0000000a000a7308 */ /* 0x000ea20000002400 */
[C---:B------:R-:W-:Y:S01]  /*7930*/  FMUL.FTZ R186, R0.reuse, R195 ;  /* 0x000000c300ba7220 */ /* 0x040fe20000410000 */
[----:B------:R-:W-:Y:S01]  /*7940*/  UMOV UR10, UR14 ;  /* 0x0000000e000a7c82 */ /* 0x000fe20008000000 */
[C---:B------:R-:W-:Y:S01]  /*7950*/  FMUL.FTZ R188, R0.reuse, R197 ;  /* 0x000000c500bc7220 */ /* 0x040fe20000410000 */
[----:B------:R-:W-:Y:S01]  /*7960*/  QGMMA.64x128x32.F32.E4M3.E4M3 R24, R224, gdesc[UR8], R24, gsb0 ;  /* 0x01e00008e0187df3 */ /* 0x000fe20008000818 */
[----:B------:R-:W-:Y:S01]  /*7970*/  UIADD3 UR10, UR14, 0x100, URZ ;  /* 0x000001000e0a7890 */ /* 0x000fe2000fffe03f */
[C---:B------:R-:W-:Y:S01]  /*7980*/  FMUL.FTZ R185, R0.reuse, R194 ;  /* 0x000000c200b97220 */ /* 0x040fe20000410000 */
[----:B------:R-:W-:Y:S01]  /*7990*/  UMOV UR11, 0xc0000010 ;  /* 0xc0000010000b7882 */ /* 0x000fe20000000000 */
[----:B------:R-:W4:Y:S01]  /*79a0*/  MUFU.TANH R13, R13 ;  /* 0x0000000d000d7308 */ /* 0x000f220000002400 */
        /* <DEDUP_REMOVED lines=86> */
[----:B------:R-:W-:Y:S01]  /*7f10*/  FMUL.FTZ R102, R0, R102 ;  /* 0x0000006600667220 */ /* 0x000fe20000410000 */
[----:B------:R-:W5:Y:S01]  /*7f20*/  MUFU.TANH R177, R177 ;  /* 0x000000b100b17308 */ /* 0x000f620000002400 */
[----:B------:R-:W-:-:S07]  /*7f30*/  UMOV UR15, 0xc0000010 ;  /* 0xc0000010000f7882 */ /* 0x000fce0000000000 */
        /* <DEDUP_REMOVED lines=10> */
[C---:B------:R-:W-:Y:S02]  /*7fe0*/  FMUL.FTZ R226, R0.reuse, R113 ;  /* 0x0000007100e27220 */ /* 0x040fe40000410000 */
[----:B------:R-:W5:Y:S01]  /*7ff0*/  MUFU.TANH R160, R160 ;  /* 0x000000a000a07308 */ /* 0x000f620000002400 */
[----:B------:R-:W-:Y:S01]  /*8000*/  FMUL.FTZ R113, R0, R116 ;  /* 0x0000007400717220 */ /* 0x000fe20000410000 */
[----:B------:R-:W-:Y:S01]  /*8010*/  QGMMA.64x128x32.F32.E4M3.E4M3 R24, R220, gdesc[UR8], R24, gsb0 ;  /* 0x01e00008dc187df3 */ /* 0x000fe20008000818 */
[----:B------:R-:W-:Y:S02]  /*8020*/  UIMAD UR10, UR40, -0xe0, UR42 ;  /* 0xffffff20280a78a4 */ /* 0x000fe4000f8e022a */
[----:B------:R-:W5:Y:S01]  /*8030*/  S2R R227, SR_TID.X ;  /* 0x0000000000e37919 */ /* 0x000f620000002100 */
[----:B------:R-:W-:-:S02]  /*8040*/  USEL UR11, UR45, 0x1, UP0 ;  /* 0x000000012d0b7887 */ /* 0x000fc40008000000 */
[----:B------:R-:W-:Y:S01]  /*8050*/  UIADD3 UR10, UR10, 0x1, URZ ;  /* 0x000000010a0a7890 */ /* 0x000fe2000fffe03f */
[----:B------:R-:W5:Y:S03]  /*8060*/  MUFU.TANH R161, R161 ;  /* 0x000000a100a17308 */ /* 0x000f660000002400 */
[----:B------:R-:W-:-:S03]  /*8070*/  UIMAD UR10, UR11, UR41, UR10 ;  /* 0x000000290b0a72a4 */ /* 0x000fc6000f8e020a */
[----:B------:R-:W-:Y:S02]  /*8080*/  UMOV UR11, 0xc0000010 ;  /* 0xc0000010000b7882 */ /* 0x000fe40000000000 */
[----:B------:R-:W5:Y:S01]  /*8090*/  MUFU.TANH R164, R164 ;  /* 0x000000a400a47308 */ /* 0x000f620000002400 */
[----:B---3--:R-:W-:Y:S01]  /*80a0*/  IADD3 R192, -R192, UR10, RZ ;  /* 0x0000000ac0c07c10 */ /* 0x008fe2000fffe1ff */
[----:B------:R-:W-:-:S04]  /*80b0*/  UIADD3 UR10, UR14, 0x200, URZ ;  /* 0x000002000e0a7890 */ /* 0x000fc8000fffe03f */
[----:B------:R-:W-:Y:S02]  /*80c0*/  IMAD R191, R17, -0x2, R192 ;  /* 0xfffffffe11bf7824 */ /* 0x000fe400078e02c0 */
[C---:B------:R-:W-:Y:S01]  /*80d0*/  FMUL.FTZ R192, R0.reuse, R128 ;  /* 0x0000008000c07220 */ /* 0x040fe20000410000 */
[C---:B------:R-:W-:Y:S01]  /*80e0*/  FMUL.FTZ R128, R0.reuse, R129 ;  /* 0x0000008100807220 */ /* 0x040fe20000410000 */
[----:B------:R-:W-:Y:S01]  /*80f0*/  FMUL.FTZ R129, R0, R130 ;  /* 0x0000008200817220 */ /* 0x000fe20000410000 */
[----:B------:R-:W-:Y:S01]  /*8100*/  IMAD.IADD R191, R228, 0x1, R191 ;  /* 0x00000001e4bf7824 */ /* 0x000fe200078e02bf */
[----:B------:R-:W3:Y:S04]  /*8110*/  MUFU.TANH R165, R165 ;  /* 0x000000a500a57308 */ /* 0x000ee80000002400 */
[----:B------:R-:W-:-:S02]  /*8120*/  ISETP.GT.AND P2, PT, R191, RZ, PT ;  /* 0x000000ffbf00720c */ /* 0x000fc40003f44270 */
[----:B------:R-:W-:Y:S02]  /*8130*/  ISETP.GT.AND P3, PT, R191, 0x1, PT ;  /* 0x00000001bf00780c */ /* 0x000fe40003f64270 */
[----:B-1----:R-:W-:Y:S01]  /*8140*/  FSEL R193, R9, -INF , P2 ;  /* 0xff80000009c17808 */ /* 0x002fe20001000000 */
[----:B------:R-:W1:Y:S01]  /*8150*/  MUFU.TANH R136, R136 ;  /* 0x0000008800887308 */ /* 0x000e620000002400 */
[----:B------:R-:W-:Y:S02]  /*8160*/  ISETP.GT.AND P2, PT, R191, 0x8, PT ;  /* 0x00000008bf00780c */ /* 0x000fe40003f44270 */
[----:B--2---:R-:W-:Y:S02]  /*8170*/  FSEL R10, R10, -INF , P3 ;  /* 0xff8000000a0a7808 */ /* 0x004fe40001800000 */
[----:B------:R-:W-:Y:S02]  /*8180*/  FMNMX.FTZ R195, R193, R6, !PT ;  /* 0x00000006c1c37209 */ /* 0x000fe40007810000 */
[----:B------:R-:W-:Y:S01]  /*8190*/  ISETP.GT.AND P3, PT, R191, 0x9, PT ;  /* 0x00000009bf00780c */ /* 0x000fe20003f64270 */
[----:B------:R2:W-:Y:S01]  /*81a0*/  MUFU.TANH R9, R192 ;  /* 0x000000c000097308 */ /* 0x0005e20000002400 */
[----:B----4-:R-:W-:-:S02]  /*81b0*/  FSEL R13, R13, -INF , P2 ;  /* 0xff8000000d0d7808 */ /* 0x010fc40001000000 */
[----:B------:R-:W-:Y:S02]  /*81c0*/  FMNMX.FTZ R194, R10, R195, !PT ;  /* 0x000000c30ac27209 */ /* 0x000fe40007810000 */
[----:B------:R-:W-:Y:S02]  /*81d0*/  ISETP.GT.AND P2, PT, R191, 0x10, PT ;  /* 0x00000010bf00780c */ /* 0x000fe40003f44270 */
[----:B-----5:R-:W-:Y:S01]  /*81e0*/  FSEL R14, R14, -INF , P3 ;  /* 0xff8000000e0e7808 */ /* 0x020fe20001800000 */
[----:B------:R-:W4:Y:S01]  /*81f0*/  MUFU.TANH R137, R137 ;  /* 0x0000008900897308 */ /* 0x000f220000002400 */
[----:B------:R-:W-:Y:S02]  /*8200*/  FMNMX.FTZ R195, R13, R194, !PT ;  /* 0x000000c20dc37209 */ /* 0x000fe40007810000 */
[----:B------:R-:W-:Y:S02]  /*8210*/  ISETP.GT.AND P3, PT, R191, 0x11, PT ;  /* 0x00000011bf00780c */ /* 0x000fe40003f64270 */
[----:B------:R-:W-:-:S02]  /*8220*/  FSEL R21, R21, -INF , P2 ;  /* 0xff80000015157808 */ /* 0x000fc40001000000 */
[----:B------:R-:W-:Y:S01]  /*8230*/  FMNMX.FTZ R130, R14, R195, !PT ;  /* 0x000000c30e827209 */ /* 0x000fe20007810000 */
[----:B------:R-:W5:Y:S01]  /*8240*/  MUFU.TANH R140, R140 ;  /* 0x0000008c008c7308 */ /* 0x000f620000002400 */
[----:B------:R-:W-:Y:S02]  /*8250*/  ISETP.GT.AND P2, PT, R191, 0x18, PT ;  /* 0x00000018bf00780c */ /* 0x000fe40003f44270 */
[----:B------:R-:W-:Y:S02]  /*8260*/  FSEL R184, R184, -INF , P3 ;  /* 0xff800000b8b87808 */ /* 0x000fe40001800000 */
[----:B------:R-:W-:Y:S01]  /*8270*/  FMNMX.FTZ R195, R21, R130, !PT ;  /* 0x0000008215c37209 */ /* 0x000fe20007810000 */
[C---:B------:R-:W-:Y:S01]  /*8280*/  FMUL.FTZ R130, R0.reuse, R131 ;  /* 0x0000008300827220 */ /* 0x040fe20000410000 */
[----:B------:R-:W-:Y:S01]  /*8290*/  ISETP.GT.AND P3, PT, R191, 0x19, PT ;  /* 0x00000019bf00780c */ /* 0x000fe20003f64270 */
[C---:B------:R-:W-:Y:S01]  /*82a0*/  FMUL.FTZ R131, R0.reuse, R132 ;  /* 0x0000008400837220 */ /* 0x040fe20000410000 */
[----:B------:R-:W-:Y:S01]  /*82b0*/  FSEL R187, R187, -INF , P2 ;  /* 0xff800000bbbb7808 */ /* 0x000fe20001000000 */
[----:B------:R-:W-:Y:S01]  /*82c0*/  FMUL.FTZ R132, R0, R133 ;  /* 0x0000008500847220 */ /* 0x000fe20000410000 */
[----:B--2---:R-:W-:Y:S01]  /*82d0*/  FMNMX.FTZ R192, R184, R195, !PT ;  /* 0x000000c3b8c07209 */ /* 0x004fe20007810000 */
[----:B------:R-:W2:Y:S01]  /*82e0*/  MUFU.TANH R141, R141 ;  /* 0x0000008d008d7308 */ /* 0x000ea20000002400 */
[----:B------:R-:W-:-:S02]  /*82f0*/  ISETP.GT.AND P2, PT, R191, 0x20, PT ;  /* 0x00000020bf00780c */ /* 0x000fc40003f44270 */
[----:B------:R-:W-:Y:S02]  /*8300*/  FSEL R188, R188, -INF , P3 ;  /* 0xff800000bcbc7808 */ /* 0x000fe40001800000 */
[----:B------:R-:W-:Y:S02]  /*8310*/  FMNMX.FTZ R195, R187, R192, !PT ;  /* 0x000000c0bbc37209 */ /* 0x000fe40007810000 */
[C---:B------:R-:W-:Y:S01]  /*8320*/  ISETP.GT.AND P3, PT, R191.reuse, 0x21, PT ;  /* 0x00000021bf00780c */ /* 0x040fe20003f64270 */
[----:B------:R-:W2:Y:S01]  /*8330*/  MUFU.TANH R144, R144 ;  /* 0x0000009000907308 */ /* 0x000ea20000002400 */
[----:B------:R-:W-:Y:S02]  /*8340*/  FSEL R168, R168, -INF , P2 ;  /* 0xff800000a8a87808 */ /* 0x000fe40001000000 */
[----:B------:R-:W-:Y:S02]  /*8350*/  FMNMX.FTZ R195, R188, R195, !PT ;  /* 0x000000c3bcc37209 */ /* 0x000fe40007810000 */
[----:B------:R-:W-:-:S02]  /*8360*/  ISETP.GT.AND P2, PT, R191, 0x28, PT ;  /* 0x00000028bf00780c */ /* 0x000fc40003f44270 */
[----:B------:R-:W-:Y:S01]  /*8370*/  FSEL R169, R169, -INF , P3 ;  /* 0xff800000a9a97808 */ /* 0x000fe20001800000 */
[----:B------:R-:W2:Y:S01]  /*8380*/  MUFU.TANH R145, R145 ;  /* 0x0000009100917308 */ /* 0x000ea20000002400 */
[----:B------:R-:W-:Y:S02]  /*8390*/  FMNMX.FTZ R192, R168, R195, !PT ;  /* 0x000000c3a8c07209 */ /* 0x000fe40007810000 */
[----:B------:R-:W-:Y:S02]  /*83a0*/  ISETP.GT.AND P3, PT, R191, 0x29, PT ;  /* 0x00000029bf00780c */ /* 0x000fe40003f64270 */
[----:B------:R-:W-:Y:S02]  /*83b0*/  FSEL R172, R172, -INF , P2 ;  /* 0xff800000acac7808 */ /* 0x000fe40001000000 */
[----:B------:R-:W-:Y:S01]  /*83c0*/  FMNMX.FTZ R133, R169, R192, !PT ;  /* 0x000000c0a9857209 */ /* 0x000fe20007810000 */
[----:B------:R-:W2:Y:S01]  /*83d0*/  MUFU.TANH R148, R148 ;  /* 0x0000009400947308 */ /* 0x000ea20000002400 */
[----:B------:R-:W-:-:S02]  /*83e0*/  ISETP.GT.AND P2, PT, R191, 0x30, PT ;  /* 0x00000030bf00780c */ /* 0x000fc40003f44270 */
[----:B------:R-:W-:Y:S02]  /*83f0*/  FSEL R173, R173, -INF , P3 ;  /* 0xff800000adad7808 */ /* 0x000fe40001800000 */
[----:B------:R-:W-:Y:S01]  /*8400*/  FMNMX.FTZ R192, R172, R133, !PT ;  /* 0x00000085acc07209 */ /* 0x000fe20007810000 */
[C---:B------:R-:W-:Y:S01]  /*8410*/  FMUL.FTZ R133, R0.reuse, R134 ;  /* 0x0000008600857220 */ /* 0x040fe20000410000 */
[----:B------:R-:W-:Y:S01]  /*8420*/  ISETP.GT.AND P3, PT, R191, 0x31, PT ;  /* 0x00000031bf00780c */ /* 0x000fe20003f64270 */
[----:B------:R-:W-:Y:S01]  /*8430*/  FMUL.FTZ R134, R0, R135 ;  /* 0x0000008700867220 */ /* 0x000fe20000410000 */
[----:B------:R-:W-:Y:S01]  /*8440*/  FSEL R176, R176, -INF , P2 ;  /* 0xff800000b0b07808 */ /* 0x000fe20001000000 */
[----:B------:R-:W2:Y:S01]  /*8450*/  MUFU.TANH R149, R149 ;  /* 0x0000009500957308 */ /* 0x000ea20000002400 */
[----:B------:R-:W-:Y:S02]  /*8460*/  FMNMX.FTZ R195, R173, R192, !PT ;  /* 0x000000c0adc37209 */ /* 0x000fe40007810000 */
[----:B------:R-:W-:-:S02]  /*8470*/  ISETP.GT.AND P2, PT, R191, 0x38, PT ;  /* 0x00000038bf00780c */ /* 0x000fc40003f44270 */
[----:B------:R-:W-:Y:S02]  /*8480*/  FSEL R177, R177, -INF , P3 ;  /* 0xff800000b1b17808 */ /* 0x000fe40001800000 */
[----:B------:R-:W-:Y:S01]  /*8490*/  FMNMX.FTZ R192, R176, R195, !PT ;  /* 0x000000c3b0c07209 */ /* 0x000fe20007810000 */
[----:B------:R-:W2:Y:S01]  /*84a0*/  MUFU.TANH R120, R120 ;  /* 0x0000007800787308 */ /* 0x000ea20000002400 */
[----:B------:R-:W-:Y:S02]  /*84b0*/  ISETP.GT.AND P3, PT, R191, 0x39, PT ;  /* 0x00000039bf00780c */ /* 0x000fe40003f64270 */
[----:B------:R-:W-:Y:S02]  /*84c0*/  FSEL R180, R180, -INF , P2 ;  /* 0xff800000b4b47808 */ /* 0x000fe40001000000 */
[----:B------:R-:W-:Y:S02]  /*84d0*/  FMNMX.FTZ R135, R177, R192, !PT ;  /* 0x000000c0b1877209 */ /* 0x000fe40007810000 */
[----:B------:R-:W-:Y:S01]  /*84e0*/  ISETP.GT.AND P2, PT, R191, 0x40, PT ;  /* 0x00000040bf00780c */ /* 0x000fe20003f44270 */
[----:B------:R-:W2:Y:S01]  /*84f0*/  MUFU.TANH R121, R121 ;  /* 0x0000007900797308 */ /* 0x000ea20000002400 */
[----:B------:R-:W-:-:S02]  /*8500*/  FSEL R181, R181, -INF , P3 ;  /* 0xff800000b5b57808 */ /* 0x000fc40001800000 */
[----:B------:R-:W-:Y:S02]  /*8510*/  FMNMX.FTZ R192, R180, R135, !PT ;  /* 0x00000087b4c07209 */ /* 0x000fe40007810000 */
[----:B------:R-:W-:Y:S02]  /*8520*/  ISETP.GT.AND P3, PT, R191, 0x41, PT ;  /* 0x00000041bf00780c */ /* 0x000fe40003f64270 */
[----:B------:R-:W-:Y:S01]  /*8530*/  FSEL R152, R152, -INF , P2 ;  /* 0xff80000098987808 */ /* 0x000fe20001000000 */
[----:B------:R-:W2:Y:S01]  /*8540*/  MUFU.TANH R124, R124 ;  /* 0x0000007c007c7308 */ /* 0x000ea20000002400 */
[----:B------:R-:W-:Y:S02]  /*8550*/  FMNMX.FTZ R135, R181, R192, !PT ;  /* 0x000000c0b5877209 */ /* 0x000fe40007810000 */
[----:B------:R-:W-:Y:S02]  /*8560*/  ISETP.GT.AND P2, PT, R191, 0x48, PT ;  /* 0x00000048bf00780c */ /* 0x000fe40003f44270 */
[----:B------:R-:W-:-:S02]  /*8570*/  FSEL R153, R153, -INF , P3 ;  /* 0xff80000099997808 */ /* 0x000fc40001800000 */
[----:B------:R-:W-:Y:S01]  /*8580*/  FMNMX.FTZ R192, R152, R135, !PT ;  /* 0x0000008798c07209 */ /* 0x000fe20007810000 */
[----:B------:R-:W2:Y:S01]  /*8590*/  MUFU.TANH R125, R125 ;  /* 0x0000007d007d7308 */ /* 0x000ea20000002400 */
[----:B------:R-:W-:Y:S02]  /*85a0*/  ISETP.GT.AND P3, PT, R191, 0x49, PT ;  /* 0x00000049bf00780c */ /* 0x000fe40003f64270 */
[----:B------:R-:W-:Y:S02]  /*85b0*/  FSEL R156, R156, -INF , P2 ;  /* 0xff8000009c9c7808 */ /* 0x000fe40001000000 */
[----:B------:R-:W-:Y:S01]  /*85c0*/  FMNMX.FTZ R135, R153, R192, !PT ;  /* 0x000000c099877209 */ /* 0x000fe20007810000 */
[----:B------:R-:W-:Y:S02]  /*85d0*/  WARPGROUP.DEPBAR.LE gsb0, 0x0 ;  /* 0x00008000000079c5 */ /* 0x000fe40000010000 */
[----:B------:R-:W-:Y:S01]  /*85e0*/  WARPGROUP.ARRIVE ;  /* 0x00000000000079c5 */ /* 0x000fe20000000000 */
[----:B------:R-:W-:Y:S01]  /*85f0*/  ISETP.GT.AND P2, PT, R191, 0x50, PT ;  /* 0x00000050bf00780c */ /* 0x000fe20003f44270 */
[----:B------:R-:W-:Y:S01]  /*8600*/  FMUL.FTZ R222, R0, R108 ;  /* 0x0000006c00de7220 */ /* 0x000fe20000410000 */
[----:B------:R-:W-:Y:S01]  /*8610*/  FSEL R157, R157, -INF , P3 ;  /* 0xff8000009d9d7808 */ /* 0x000fe20001800000 */
[----:B------:R-:W2:Y:S01]  /*8620*/  MUFU.TANH R128, R128 ;  /* 0x0000008000807308 */ /* 0x000ea20000002400 */
[----:B------:R-:W-:Y:S01]  /*8630*/  FMNMX.FTZ R192, R156, R135, !PT ;  /* 0x000000879cc07209 */ /* 0x000fe20007810000 */
[----:B------:R-:W-:Y:S01]  /*8640*/  QGMMA.64x128x32.F32.E4M3.E4M3 R24, R216, gdesc[UR8], R24, gsb0 ;  /* 0x01e00008d8187df3 */ /* 0x000fe20008000818 */
[----:B------:R-:W-:Y:S01]  /*8650*/  ISETP.GT.AND P3, PT, R191, 0x51, PT ;  /* 0x00000051bf00780c */ /* 0x000fe20003f64270 */
[----:B------:R-:W-:Y:S01]  /*8660*/  UIADD3 UR10, UR14, 0x300, URZ ;  /* 0x000003000e0a7890 */ /* 0x000fe2000fffe03f */
[----:B------:R-:W-:Y:S01]  /*8670*/  FSEL R160, R160, -INF , P2 ;  /* 0xff800000a0a07808 */ /* 0x000fe20001000000 */
[----:B------:R-:W-:Y:S01]  /*8680*/  UMOV UR11, 0xc0000010 ;  /* 0xc0000010000b7882 */ /* 0x000fe20000000000 */
[----:B------:R-:W-:Y:S01]  /*8690*/  FMNMX.FTZ R135, R157, R192, !PT ;  /* 0x000000c09d877209 */ /* 0x000fe20007810000 */
        /* <DEDUP_REMOVED lines=9> */
[----:B---3--:R-:W-:Y:S01]  /*8730*/  FSEL R194, R165, -INF , P3 ;  /* 0xff800000a5c27808 */ /* 0x008fe20001800000 */
[----:B------:R-:W3:Y:S01]  /*8740*/  MUFU.TANH R104, R104 ;  /* 0x0000006800687308 */ /* 0x000ee20000002400 */
[----:B------:R-:W-:Y:S02]  /*8750*/  FMNMX.FTZ R135, R164, R135, !PT ;  /* 0x00000087a4877209 */ /* 0x000fe40007810000 */
[C---:B------:R-:W-:Y:S02]  /*8760*/  ISETP.GT.AND P3, PT, R191.reuse, 0x61, PT ;  /* 0x00000061bf00780c */ /* 0x040fe40003f64270 */
[----:B-1----:R-:W-:Y:S02]  /*8770*/  FSEL R136, R136, -INF , P2 ;  /* 0xff80000088887808 */ /* 0x002fe40001000000 */
[----:B------:R-:W-:Y:S01]  /*8780*/  FMNMX.FTZ R135, R194, R135, !PT ;  /* 0x00000087c2877209 */ /* 0x000fe20007810000 */
[----:B------:R-:W1:Y:S01]  /*8790*/  MUFU.TANH R105, R105 ;  /* 0x0000006900697308 */ /* 0x000e620000002400 */
[----:B------:R-:W-:-:S02]  /*87a0*/  ISETP.GT.AND P2, PT, R191, 0x68, PT ;  /* 0x00000068bf00780c */ /* 0x000fc40003f44270 */
[----:B----4-:R-:W-:Y:S02]  /*87b0*/  FSEL R108, R137, -INF , P3 ;  /* 0xff800000896c7808 */ /* 0x010fe40001800000 */
[----:B------:R-:W-:Y:S02]  /*87c0*/  FMNMX.FTZ R135, R136, R135, !PT ;  /* 0x0000008788877209 */ /* 0x000fe40007810000 */
[C---:B------:R-:W-:Y:S01]  /*87d0*/  ISETP.GT.AND P3, PT, R191.reuse, 0x69, PT ;  /* 0x00000069bf00780c */ /* 0x040fe20003f64270 */
[----:B------:R-:W4:Y:S01]  /*87e0*/  MUFU.TANH R222, R222 ;  /* 0x000000de00de7308 */ /* 0x000f220000002400 */
[----:B-----5:R-:W-:Y:S02]  /*87f0*/  FSEL R140, R140, -INF , P2 ;  /* 0xff8000008c8c7808 */ /* 0x020fe40001000000 */
[----:B------:R-:W-:Y:S02]  /*8800*/  FMNMX.FTZ R135, R108, R135, !PT ;  /* 0x000000876c877209 */ /* 0x000fe40007810000 */
[----:B------:R-:W-:-:S02]  /*8810*/  ISETP.GT.AND P2, PT, R191, 0x70, PT ;  /* 0x00000070bf00780c */ /* 0x000fc40003f44270 */
[----:B--2---:R-:W-:Y:S01]  /*8820*/  FSEL R196, R141, -INF , P3 ;  /* 0xff8000008dc47808 */ /* 0x004fe20001800000 */
[----:B------:R-:W2:Y:S01]  /*8830*/  MUFU.TANH R224, R224 ;  /* 0x000000e000e07308 */ /* 0x000ea20000002400 */
[----:B------:R-:W-:Y:S02]  /*8840*/  FMNMX.FTZ R135, R140, R135, !PT ;  /* 0x000000878c877209 */ /* 0x000fe40007810000 */
[C---:B------:R-:W-:Y:S02]  /*8850*/  ISETP.GT.AND P3, PT, R191.reuse, 0x71, PT ;  /* 0x00000071bf00780c */ /* 0x040fe40003f64270 */
[----:B------:R-:W-:Y:S02]  /*8860*/  FSEL R144, R144, -INF , P2 ;  /* 0xff80000090907808 */ /* 0x000fe40001000000 */
[----:B------:R-:W-:Y:S01]  /*8870*/  FMNMX.FTZ R135, R196, R135, !PT ;  /* 0x00000087c4877209 */ /* 0x000fe20007810000 */
[----:B------:R-:W5:Y:S01]  /*8880*/  MUFU.TANH R109, R109 ;  /* 0x0000006d006d7308 */ /* 0x000f620000002400 */
[----:B------:R-:W-:-:S02]  /*8890*/  ISETP.GT.AND P2, PT, R191, 0x78, PT ;  /* 0x00000078bf00780c */ /* 0x000fc40003f44270 */
[----:B------:R-:W-:Y:S02]  /*88a0*/  FSEL R112, R145, -INF , P3 ;  /* 0xff80000091707808 */ /* 0x000fe40001800000 */
[----:B------:R-:W-:Y:S02]  /*88b0*/  FMNMX.FTZ R135, R144, R135, !PT ;  /* 0x0000008790877209 */ /* 0x000fe40007810000 */
[C---:B------:R-:W-:Y:S01]  /*88c0*/  ISETP.GT.AND P3, PT, R191.reuse, 0x79, PT ;  /* 0x00000079bf00780c */ /* 0x040fe20003f64270 */
[----:B------:R-:W5:Y:S01]  /*88d0*/  MUFU.TANH R226, R226 ;  /* 0x000000e200e27308 */ /* 0x000f620000002400 */
[----:B------:R-:W-:Y:S02]  /*88e0*/  FSEL R148, R148, -INF , P2 ;  /* 0xff80000094947808 */ /* 0x000fe40001000000 */
[----:B------:R-:W-:Y:S02]  /*88f0*/  FMNMX.FTZ R135, R112, R135, !PT ;  /* 0x0000008770877209 */ /* 0x000fe40007810000 */
[----:B------:R-:W-:-:S02]  /*8900*/  ISETP.GT.AND P2, PT, R191, 0x80, PT ;  /* 0x00000080bf00780c */ /* 0x000fc40003f44270 */
[----:B------:R-:W-:Y:S01]  /*8910*/  FSEL R198, R149, -INF , P3 ;  /* 0xff80000095c67808 */ /* 0x000fe20001800000 */
[----:B------:R-:W5:Y:S01]  /*8920*/  MUFU.TANH R113, R113 ;  /* 0x0000007100717308 */ /* 0x000f620000002400 */
[----:B------:R-:W-:Y:S02]  /*8930*/  FMNMX.FTZ R135, R148, R135, !PT ;  /* 0x0000008794877209 */ /* 0x000fe40007810000 */
[C---:B------:R-:W-:Y:S02]  /*8940*/  ISETP.GT.AND P3, PT, R191.reuse, 0x81, PT ;  /* 0x00000081bf00780c */ /* 0x040fe40003f64270 */
[----:B------:R-:W-:Y:S02]  /*8950*/  FSEL R120, R120, -INF , P2 ;  /* 0xff80000078787808 */ /* 0x000fe40001000000 */
[----:B------:R-:W-:Y:S01]  /*8960*/  FMNMX.FTZ R135, R198, R135, !PT ;  /* 0x00000087c6877209 */ /* 0x000fe20007810000 */
[----:B------:R-:W5:Y:S01]  /*8970*/  MUFU.TANH R117, R117 ;  /* 0x0000007500757308 */ /* 0x000f620000002400 */
[----:B------:R-:W-:-:S02]  /*8980*/  ISETP.GT.AND P2, PT, R191, 0x88, PT ;  /* 0x00000088bf00780c */ /* 0x000fc40003f44270 */
[----:B------:R-:W-:Y:S01]  /*8990*/  FSEL R116, R121, -INF , P3 ;  /* 0xff80000079747808 */ /* 0x000fe20001800000 */
[----:B------:R-:W-:Y:S01]  /*89a0*/  FMUL.FTZ R121, R0, R92 ;  /* 0x0000005c00797220 */ /* 0x000fe20000410000 */
[----:B------:R-:W-:Y:S02]  /*89b0*/  FMNMX.FTZ R135, R120, R135, !PT ;  /* 0x0000008778877209 */ /* 0x000fe40007810000 */
[C---:B------:R-:W-:Y:S01]  /*89c0*/  ISETP.GT.AND P3, PT, R191.reuse, 0x89, PT ;  /* 0x00000089bf00780c */ /* 0x040fe20003f64270 */
[----:B------:R-:W5:Y:S01]  /*89d0*/  MUFU.TANH R88, R88 ;  /* 0x0000005800587308 */ /* 0x000f620000002400 */
[----:B------:R-:W-:Y:S02]  /*89e0*/  FSEL R124, R124, -INF , P2 ;  /* 0xff8000007c7c7808 */ /* 0x000fe40001000000 */
[----:B------:R-:W-:Y:S02]  /*89f0*/  FMNMX.FTZ R135, R116, R135, !PT ;  /* 0x0000008774877209 */ /* 0x000fe40007810000 */
[----:B------:R-:W-:-:S02]  /*8a00*/  ISETP.GT.AND P2, PT, R191, 0x90, PT ;  /* 0x00000090bf00780c */ /* 0x000fc40003f44270 */
[----:B------:R-:W-:Y:S01]  /*8a10*/  FMNMX.FTZ R135, R124, R135, !PT ;  /* 0x000000877c877209 */ /* 0x000fe20007810000 */
[----:B------:R-:W5:Y:S01]  /*8a20*/  MUFU.TANH R89, R89 ;  /* 0x0000005900597308 */ /* 0x000f620000002400 */
[----:B------:R-:W-:-:S07]  /*8a30*/  SHF.R.U32.HI R227, RZ, 0x7, R227 ;  /* 0x00000007ffe37819 */ /* 0x000fce00000116e3 */
[----:B------:R-:W5:Y:S08]  /*8a40*/  MUFU.TANH R121, R121 ;  /* 0x0000007900797308 */ /* 0x000f700000002400 */
[----:B------:R-:W-:Y:S08]  /*8a50*/  MUFU.TANH R11, R11 ;  /* 0x0000000b000b7308 */ /* 0x000ff00000002400 */
[----:B------:R-:W-:Y:S08]  /*8a60*/  MUFU.TANH R12, R12 ;  /* 0x0000000c000c7308 */ /* 0x000ff00000002400 */
[----:B------:R-:W-:Y:S08]  /*8a70*/  MUFU.TANH R15, R15 ;  /* 0x0000000f000f7308 */ /* 0x000ff00000002400 */
[----:B------:R-:W-:Y:S01]  /*8a80*/  MUFU.TANH R20, R20 ;  /* 0x0000001400147308 */ /* 0x000fe20000002400 */
[----:B------:R-:W-:-:S02]  /*8a90*/  WARPGROUP.DEPBAR.LE gsb0, 0x0 ;  /* 0x00008000000079c5 */ /* 0x000fc40000010000 */
[----:B------:R-:W-:Y:S01]  /*8aa0*/  FSEL R216, R125, -INF , P3 ;  /* 0xff8000007dd87808 */ /* 0x000fe20001800000 */
[----:B------:R-:W-:Y:S01]  /*8ab0*/  FMUL.FTZ R125, R0, R96 ;  /* 0x00000060007d7220 */ /* 0x000fe20000410000 */
[----:B------:R-:W-:-:S03]  /*8ac0*/  ISETP.GT.AND P3, PT, R191, 0x91, PT ;  /* 0x00000091bf00780c */ /* 0x000fc60003f64270 */
[----:B------:R-:W-:Y:S01]  /*8ad0*/  MUFU.TANH R185, R185 ;  /* 0x000000b900b97308 */ /* 0x000fe20000002400 */
[----:B------:R-:W-:Y:S01]  /*8ae0*/  FSEL R218, R9, -INF , P2 ;  /* 0xff80000009da7808 */ /* 0x000fe20001000000 */
[----:B------:R-:W-:Y:S01]  /*8af0*/  WARPGROUP.ARRIVE ;  /* 0x00000000000079c5 */ /* 0x000fe20000000000 */
[----:B------:R-:W-:Y:S02]  /*8b00*/  FMNMX.FTZ R135, R216, R135, !PT ;  /* 0x00000087d8877209 */ /* 0x000fe40007810000 */
[C---:B------:R-:W-:Y:S02]  /*8b10*/  ISETP.GT.AND P2, PT, R191.reuse, 0x98, PT ;  /* 0x00000098bf00780c */ /* 0x040fe40003f44270 */
[----:B------:R-:W-:Y:S01]  /*8b20*/  FSEL R128, R128, -INF , P3 ;  /* 0xff80000080807808 */ /* 0x000fe20001800000 */
[----:B------:R-:W-:Y:S01]  /*8b30*/  MUFU.TANH R186, R186 ;  /* 0x000000ba00ba7308 */ /* 0x000fe20000002400 */
[----:B------:R-:W-:Y:S01]  /*8b40*/  FMNMX.FTZ R135, R218, R135, !PT ;  /* 0x00000087da877209 */ /* 0x000fe20007810000 */
[----:B------:R-:W-:Y:S01]  /*8b50*/  QGMMA.64x128x32.F32.E4M3.E4M3 R24, R212, gdesc[UR8], R24, gsb0 ;  /* 0x01e00008d4187df3 */ /* 0x000fe20008000818 */
[----:B------:R-:W-:Y:S01]  /*8b60*/  ISETP.GT.AND P3, PT, R191, 0x99, PT ;  /* 0x00000099bf00780c */ /* 0x000fe20003f64270 */
[----:B------:R-:W-:Y:S01]  /*8b70*/  UIADD3 UR10, UR14, 0x400, URZ ;  /* 0x000004000e0a7890 */ /* 0x000fe2000fffe03f */
[----:B------:R-:W-:Y:S01]  /*8b80*/  FSEL R220, R131, -INF , P2 ;  /* 0xff80000083dc7808 */ /* 0x000fe20001000000 */
[----:B------:R-:W-:Y:S01]  /*8b90*/  FMUL.FTZ R131, R0, R97 ;  /* 0x0000006100837220 */ /* 0x000fe20000410000 */
[----:B------:R-:W-:Y:S01]  /*8ba0*/  FMNMX.FTZ R135, R128, R135, !PT ;  /* 0x0000008780877209 */ /* 0x000fe20007810000 */
[----:B------:R-:W-:Y:S01]  /*8bb0*/  MUFU.TANH R189, R189 ;  /* 0x000000bd00bd7308 */ /* 0x000fe20000002400 */
[----:B------:R-:W-:Y:S01]  /*8bc0*/  ISETP.GT.AND P2, PT, R191, 0xa0, PT ;  /* 0x000000a0bf00780c */ /* 0x000fe20003f44270 */
[----:B------:R-:W-:Y:S01]  /*8bd0*/  UMOV UR11, 0xc0000010 ;  /* 0xc0000010000b7882 */ /* 0x000fe20000000000 */
[----:B------:R-:W-:-:S02]  /*8be0*/  FSEL R132, R132, -INF , P3 ;  /* 0xff80000084847808 */ /* 0x000fc40001800000 */
[----:B------:R-:W-:Y:S02]  /*8bf0*/  FMNMX.FTZ R135, R220, R135, !PT ;  /* 0x00000087dc877209 */ /* 0x000fe40007810000 */
[C---:B------:R-:W-:Y:S01]  /*8c00*/  ISETP.GT.AND P3, PT, R191.reuse, 0xa1, PT ;  /* 0x000000a1bf00780c */ /* 0x040fe20003f64270 */
[----:B------:R-:W-:Y:S01]  /*8c10*/  MUFU.TANH R190, R190 ;  /* 0x000000be00be7308 */ /* 0x000fe20000002400 */
[----:B---3--:R-:W-:Y:S02]  /*8c20*/  FSEL R104, R104, -INF , P2 ;  /* 0xff80000068687808 */ /* 0x008fe40001000000 */
[----:B------:R-:W-:Y:S02]  /*8c30*/  FMNMX.FTZ R135, R132, R135, !PT ;  /* 0x0000008784877209 */ /* 0x000fe40007810000 */
[----:B------:R-:W-:Y:S02]  /*8c40*/  ISETP.GT.AND P2, PT, R191, 0xa8, PT ;  /* 0x000000a8bf00780c */ /* 0x000fe40003f44270 */
[----:B-1----:R-:W-:Y:S01]  /*8c50*/  FSEL R92, R105, -INF , P3 ;  /* 0xff800000695c7808 */ /* 0x002fe20001800000 */
[----:B------:R-:W-:Y:S01]  /*8c60*/  FMUL.FTZ R105, R0, R93 ;  /* 0x0000005d00697220 */ /* 0x000fe20000410000 */
[----:B------:R-:W-:Y:S01]  /*8c70*/  FMNMX.FTZ R135, R104, R135, !PT ;  /* 0x0000008768877209 */ /* 0x000fe20007810000 */
[----:B------:R-:W-:Y:S01]  /*8c80*/  MUFU.TANH R170, R170 ;  /* 0x000000aa00aa7308 */ /* 0x000fe20000002400 */
[----:B------:R-:W-:-:S02]  /*8c90*/  ISETP.GT.AND P3, PT, R191, 0xa9, PT ;  /* 0x000000a9bf00780c */ /* 0x000fc40003f64270 */
[----:B----4-:R-:W-:Y:S02]  /*8ca0*/  FSEL R222, R222, -INF , P2 ;  /* 0xff800000dede7808 */ /* 0x010fe40001000000 */
[----:B------:R-:W-:Y:S02]  /*8cb0*/  FMNMX.FTZ R135, R92, R135, !PT ;  /* 0x000000875c877209 */ /* 0x000fe40007810000 */
[C---:B------:R-:W-:Y:S01]  /*8cc0*/  ISETP.GT.AND P2, PT, R191.reuse, 0xb0, PT ;  /* 0x000000b0bf00780c */ /* 0x040fe20003f44270 */
[----:B------:R-:W1:Y:S01]  /*8cd0*/  MUFU.TANH R105, R105 ;  /* 0x0000006900697308 */ /* 0x000e620000002400 */
[----:B--2---:R-:W-:Y:S02]  /*8ce0*/  FSEL R224, R224, -INF , P3 ;  /* 0xff800000e0e07808 */ /* 0x004fe40001800000 */
[----:B------:R-:W-:Y:S02]  /*8cf0*/  FMNMX.FTZ R135, R222, R135, !PT ;  /* 0x00000087de877209 */ /* 0x000fe40007810000 */
[----:B------:R-:W-:-:S02]  /*8d00*/  ISETP.GT.AND P3, PT, R191, 0xb1, PT ;  /* 0x000000b1bf00780c */ /* 0x000fc40003f64270 */
[----:B-----5:R-:W-:Y:S01]  /*8d10*/  FSEL R96, R109, -INF , P2 ;  /* 0xff8000006d607808 */ /* 0x020fe20001000000 */
[----:B------:R-:W-:Y:S01]  /*8d20*/  MUFU.TANH R171, R171 ;  /* 0x000000ab00ab7308 */ /* 0x000fe20000002400 */
[----:B------:R-:W-:Y:S02]  /*8d30*/  FMNMX.FTZ R135, R224, R135, !PT ;  /* 0x00000087e0877209 */ /* 0x000fe40007810000 */
[C---:B------:R-:W-:Y:S02]  /*8d40*/  ISETP.GT.AND P2, PT, R191.reuse, 0xb8, PT ;  /* 0x000000b8bf00780c */ /* 0x040fe40003f44270 */
[----:B------:R-:W-:Y:S02]  /*8d50*/  FSEL R226, R226, -INF , P3 ;  /* 0xff800000e2e27808 */ /* 0x000fe40001800000 */
[----:B------:R-:W-:Y:S01]  /*8d60*/  FMNMX.FTZ R135, R96, R135, !PT ;  /* 0x0000008760877209 */ /* 0x000fe20007810000 */
[----:B------:R-:W2:Y:S01]  /*8d70*/  MUFU.TANH R109, R125 ;  /* 0x0000007d006d7308 */ /* 0x000ea20000002400 */
[----:B------:R-:W-:-:S02]  /*8d80*/  ISETP.GT.AND P3, PT, R191, 0xb9, PT ;  /* 0x000000b9bf00780c */ /* 0x000fc40003f64270 */
[----:B------:R-:W-:Y:S02]  /*8d90*/  FSEL R9, R113, -INF , P2 ;  /* 0xff80000071097808 */ /* 0x000fe40001000000 */
[----:B------:R-:W-:Y:S02]  /*8da0*/  FMNMX.FTZ R135, R226, R135, !PT ;  /* 0x00000087e2877209 */ /* 0x000fe40007810000 */
[----:B------:R-:W-:Y:S01]  /*8db0*/  ISETP.GT.AND P2, PT, R191, 0xc0, PT ;  /* 0x000000c0bf00780c */ /* 0x000fe20003f44270 */
[----:B------:R-:W3:Y:S01]  /*8dc0*/  MUFU.TANH R113, R131 ;  /* 0x0000008300717308 */ /* 0x000ee20000002400 */
[----:B------:R-:W-:Y:S01]  /*8dd0*/  FSEL R93, R117, -INF , P3 ;  /* 0xff800000755d7808 */ /* 0x000fe20001800000 */
[----:B------:R-:W-:Y:S01]  /*8de0*/  FMUL.FTZ R117, R0, R100 ;  /* 0x0000006400757220 */ /* 0x000fe20000410000 */
[----:B------:R-:W-:Y:S02]  /*8df0*/  FMNMX.FTZ R135, R9, R135, !PT ;  /* 0x0000008709877209 */ /* 0x000fe40007810000 */
[----:B------:R-:W-:-:S02]  /*8e00*/  ISETP.GT.AND P3, PT, R191, 0xc1, PT ;  /* 0x000000c1bf00780c */ /* 0x000fc40003f64270 */
[----:B------:R-:W-:Y:S01]  /*8e10*/  FSEL R100, R88, -INF , P2 ;  /* 0xff80000058647808 */ /* 0x000fe20001000000 */
[----:B------:R4:W5:Y:S01]  /*8e20*/  MUFU.TANH R125, R117 ;  /* 0x00000075007d7308 */ /* 0x0009620000002400 */
[----:B------:R-:W-:Y:S02]  /*8e30*/  FMNMX.FTZ R135, R93, R135, !PT ;  /* 0x000000875d877209 */ /* 0x000fe40007810000 */
[----:B------:R-:W-:Y:S02]  /*8e40*/  ISETP.GT.AND P2, PT, R191, 0xc8, PT ;  /* 0x000000c8bf00780c */ /* 0x000fe40003f44270 */
[----:B------:R-:W-:Y:S01]  /*8e50*/  FSEL R97, R89, -INF , P3 ;  /* 0xff80000059617808 */ /* 0x000fe20001800000 */
[----:B------:R-:W-:Y:S01]  /*8e60*/  FMUL.FTZ R89, R0, R101 ;  /* 0x0000006500597220 */ /* 0x000fe20000410000 */
[----:B------:R-:W-:Y:S01]  /*8e70*/  FMNMX.FTZ R88, R100, R135, !PT ;  /* 0x0000008764587209 */ /* 0x000fe20007810000 */
[----:B------:R-:W-:Y:S01]  /*8e80*/  MUFU.TANH R174, R174 ;  /* 0x000000ae00ae7308 */ /* 0x000fe20000002400 */
[----:B------:R-:W-:-:S02]  /*8e90*/  ISETP.GT.AND P3, PT, R191, 0xc9, PT ;  /* 0x000000c9bf00780c */ /* 0x000fc40003f64270 */
[----:B------:R-:W-:Y:S02]  /*8ea0*/  FSEL R101, R121, -INF , P2 ;  /* 0xff80000079657808 */ /* 0x000fe40001000000 */
[----:B------:R-:W-:Y:S02]  /*8eb0*/  FMNMX.FTZ R88, R97, R88, !PT ;  /* 0x0000005861587209 */ /* 0x000fe40007810000 */
[----:B------:R-:W-:Y:S01]  /*8ec0*/  ISETP.GT.AND P2, PT, R191, 0xd0, PT ;  /* 0x000000d0bf00780c */ /* 0x000fe20003f44270 */
[----:B------:R-:W5:Y:S01]  /*8ed0*/  MUFU.TANH R89, R89 ;  /* 0x0000005900597308 */ /* 0x000f620000002400 */
[----:B-1----:R-:W-:Y:S02]  /*8ee0*/  FSEL R105, R105, -INF , P3 ;  /* 0xff80000069697808 */ /* 0x002fe40001800000 */
[----:B----4-:R-:W-:Y:S01]  /*8ef0*/  FMNMX.FTZ R117, R101, R88, !PT ;  /* 0x0000005865757209 */ /* 0x010fe20007810000 */
[----:B------:R-:W-:Y:S01]  /*8f00*/  FMUL.FTZ R88, R0, R110 ;  /* 0x0000006e00587220 */ /* 0x000fe20000410000 */
[----:B------:R-:W-:-:S02]  /*8f10*/  ISETP.GT.AND P3, PT, R191, 0xd1, PT ;  /* 0x000000d1bf00780c */ /* 0x000fc40003f64270 */
[----:B--2---:R-:W-:Y:S01]  /*8f20*/  FSEL R110, R109, -INF , P2 ;  /* 0xff8000006d6e7808 */ /* 0x004fe20001000000 */
[----:B------:R-:W-:Y:S01]  /*8f30*/  MUFU.TANH R175, R175 ;  /* 0x000000af00af7308 */ /* 0x000fe20000002400 */
[----:B------:R-:W-:Y:S02]  /*8f40*/  FMNMX.FTZ R117, R105, R117, !PT ;  /* 0x0000007569757209 */ /* 0x000fe40007810000 */
[----:B------:R-:W-:Y:S02]  /*8f50*/  ISETP.GT.AND P2, PT, R191, 0xd8, PT ;  /* 0x000000d8bf00780c */ /* 0x000fe40003f44270 */
[----:B---3--:R-:W-:Y:S02]  /*8f60*/  FSEL R113, R113, -INF , P3 ;  /* 0xff80000071717808 */ /* 0x008fe40001800000 */
[----:B------:R-:W-:Y:S01]  /*8f70*/  FMNMX.FTZ R121, R110, R117, !PT ;  /* 0x000000756e797209 */ /* 0x000fe20007810000 */
[----:B------:R-:W-:Y:S01]  /*8f80*/  FMUL.FTZ R117, R0, R111 ;  /* 0x0000006f00757220 */ /* 0x000fe20000410000 */
[----:B-----5:R-:W-:Y:S01]  /*8f90*/  FSEL R111, R125, -INF , P2 ;  /* 0xff8000007d6f7808 */ /* 0x020fe20001000000 */
[----:B------:R1:W-:Y:S01]  /*8fa0*/  MUFU.TANH R109, R88 ;  /* 0x00000058006d7308 */ /* 0x0003e20000002400 */
[C---:B------:R-:W-:Y:S01]  /*8fb0*/  ISETP.GT.AND P3, PT, R191.reuse, 0xd9, PT ;  /* 0x000000d9bf00780c */ /* 0x040fe20003f64270 */
[----:B------:R-:W-:Y:S01]  /*8fc0*/  VIADD R191, R191, 0x8 ;  /* 0x00000008bfbf7836 */ /* 0x000fe20000000000 */
[----:B------:R-:W-:-:S02]  /*8fd0*/  FMNMX.FTZ R125, R113, R121, !PT ;  /* 0x00000079717d7209 */ /* 0x000fc40007810000 */
[----:B------:R-:W-:Y:S02]  /*8fe0*/  FSEL R121, R89, -INF , P3 ;  /* 0xff80000059797808 */ /* 0x000fe40001800000 */
[----:B------:R-:W-:Y:S01]  /*8ff0*/  FMNMX.FTZ R125, R111, R125, !PT ;  /* 0x0000007d6f7d7209 */ /* 0x000fe20007810000 */
[----:B------:R-:W2:Y:S01]  /*9000*/  LDC R89, c[0x0][0x988] ;  /* 0x00026200ff597b82 */ /* 0x000ea20000000800 */
[----:B------:R-:W-:Y:S01]  /*9010*/  ISETP.GT.AND P5, PT, R191, RZ, PT ;  /* 0x000000ffbf00720c */ /* 0x000fe20003fa4270 */
[----:B------:R-:W-:Y:S01]  /*9020*/  MUFU.TANH R178, R178 ;  /* 0x000000b200b27308 */ /* 0x000fe20000002400 */
[----:B------:R-:W-:Y:S02]  /*9030*/  FMNMX.FTZ R125, R121, R125, !PT ;  /* 0x0000007d797d7209 */ /* 0x000fe40007810000 */
[----:B------:R-:W-:Y:S02]  /*9040*/  ISETP.GT.AND P6, PT, R191, 0x1, PT ;  /* 0x00000001bf00780c */ /* 0x000fe40003fc4270 */
[----:B------:R-:W-:Y:S01]  /*9050*/  FSEL R11, R11, -INF , P5 ;  /* 0xff8000000b0b7808 */ /* 0x000fe20002800000 */
[----:B-1----:R-:W1:Y:S01]  /*9060*/  SHFL.BFLY PT, R88, R125, 0x2, 0x1f ;  /* 0x0c401f007d587f89 */ /* 0x002e6200000e0000 */
[----:B------:R-:W-:Y:S01]  /*9070*/  ISETP.GT.AND P3, PT, R191, 0x8, PT ;  /* 0x00000008bf00780c */ /* 0x000fe20003f64270 */
[----:B------:R-:W3:Y:S01]  /*9080*/  MUFU.TANH R179, R179 ;  /* 0x000000b300b37308 */ /* 0x000ee20000002400 */
[----:B------:R-:W-:-:S02]  /*9090*/  FSEL R12, R12, -INF , P6 ;  /* 0xff8000000c0c7808 */ /* 0x000fc40003000000 */
[----:B------:R-:W-:Y:S02]  /*90a0*/  FMNMX.FTZ R161, R11, R8, !PT ;  /* 0x000000080ba17209 */ /* 0x000fe40007810000 */
[----:B------:R-:W-:Y:S02]  /*90b0*/  ISETP.GT.AND P4, PT, R191, 0x9, PT ;  /* 0x00000009bf00780c */ /* 0x000fe40003f84270 */
[----:B------:R-:W-:Y:S01]  /*90c0*/  FSEL R15, R15, -INF , P3 ;  /* 0xff8000000f0f7808 */ /* 0x000fe20001800000 */
[----:B------:R-:W4:Y:S01]  /*90d0*/  MUFU.TANH R182, R182 ;  /* 0x000000b600b67308 */ /* 0x000f220000002400 */
[----:B------:R-:W-:Y:S02]  /*90e0*/  FMNMX.FTZ R161, R12, R161, !PT ;  /* 0x000000a10ca17209 */ /* 0x000fe40007810000 */
[----:B------:R-:W-:Y:S02]  /*90f0*/  ISETP.GT.AND P5, PT, R191, 0x10, PT ;  /* 0x00000010bf00780c */ /* 0x000fe40003fa4270 */
[----:B------:R-:W-:-:S02]  /*9100*/  FSEL R20, R20, -INF , P4 ;  /* 0xff80000014147808 */ /* 0x000fc40002000000 */
[----:B------:R-:W-:Y:S01]  /*9110*/  FMNMX.FTZ R165, R15, R161, !PT ;  /* 0x000000a10fa57209 */ /* 0x000fe20007810000 */
[----:B------:R-:W-:Y:S01]  /*9120*/  MUFU.TANH R183, R183 ;  /* 0x000000b700b77308 */ /* 0x000fe20000002400 */
[C---:B------:R-:W-:Y:S02]  /*9130*/  ISETP.GT.AND P6, PT, R191.reuse, 0x11, PT ;  /* 0x00000011bf00780c */ /* 0x040fe40003fc4270 */
[----:B------:R-:W-:Y:S02]  /*9140*/  FMNMX.FTZ R165, R20, R165, !PT ;  /* 0x000000a514a57209 */ /* 0x000fe40007810000 */
[----:B------:R-:W-:Y:S02]  /*9150*/  ISETP.GT.AND P3, PT, R191, 0x18, PT ;  /* 0x00000018bf00780c */ /* 0x000fe40003f64270 */
[----:B-1----:R-:W-:Y:S01]  /*9160*/  FMNMX.FTZ R131, R125, R88, !PT ;  /* 0x000000587d837209 */ /* 0x002fe20007810000 */
[----:B------:R-:W-:Y:S01]  /*9170*/  FMUL.FTZ R125, R0, R103 ;  /* 0x00000067007d7220 */ /* 0x000fe20000410000 */
[----:B------:R-:W-:Y:S01]  /*9180*/  FSEL R186, R186, -INF , P6 ;  /* 0xff800000baba7808 */ /* 0x000fe20003000000 */
[----:B------:R-:W-:Y:S01]  /*9190*/  MUFU.TANH R154, R154 ;  /* 0x0000009a009a7308 */ /* 0x000fe20000002400 */
[----:B------:R-:W-:Y:S01]  /*91a0*/  ISETP.GT.AND P4, PT, R191, 0x19, PT ;  /* 0x00000019bf00780c */ /* 0x000fe20003f84270 */
[----:B------:R-:W1:Y:S01]  /*91b0*/  SHFL.BFLY PT, R88, R131, 0x1, 0x1f ;  /* 0x0c201f0083587f89 */ /* 0x000e6200000e0000 */
[----:B------:R-:W-:Y:S01]  /*91c0*/  FSEL R189, R189, -INF , P3 ;  /* 0xff800000bdbd7808 */ /* 0x000fe20001800000 */
[----:B------:R-:W-:-:S02]  /*91d0*/  WARPGROUP.DEPBAR.LE gsb0, 0x0 ;  /* 0x00008000000079c5 */ /* 0x000fc40000010000 */
[----:B------:R-:W-:Y:S01]  /*91e0*/  FSEL R190, R190, -INF , P4 ;  /* 0xff800000bebe7808 */ /* 0x000fe20002000000 */
[----:B------:R-:W-:Y:S01]  /*91f0*/  WARPGROUP.ARRIVE ;  /* 0x00000000000079c5 */ /* 0x000fe20000000000 */
[C---:B------:R-:W-:Y:S01]  /*9200*/  ISETP.GT.AND P6, PT, R191.reuse, 0x21, PT ;  /* 0x00000021bf00780c */ /* 0x040fe20003fc4270 */
[----:B------:R-:W5:Y:S01]  /*9210*/  MUFU.TANH R155, R155 ;  /* 0x0000009b009b7308 */ /* 0x000f620000002400 */
[----:B------:R-:W-:Y:S02]  /*9220*/  ISETP.GT.AND P3, PT, R191, 0x28, PT ;  /* 0x00000028bf00780c */ /* 0x000fe40003f64270 */
[----:B------:R-:W-:Y:S01]  /*9230*/  FSEL R171, R171, -INF , P6 ;  /* 0xff800000abab7808 */ /* 0x000fe20003000000 */
[----:B------:R-:W-:Y:S01]  /*9240*/  QGMMA.64x128x32.F32.E4M3.E4M3 R24, R208, gdesc[UR8], R24, gsb0 ;  /* 0x01e00008d0187df3 */ /* 0x000fe20008000818 */
[C---:B------:R-:W-:Y:S01]  /*9250*/  ISETP.GT.AND P4, PT, R191.reuse, 0x29, PT ;  /* 0x00000029bf00780c */ /* 0x040fe20003f84270 */
[----:B------:R-:W-:Y:S01]  /*9260*/  UIADD3 UR10, UR14, 0x500, URZ ;  /* 0x000005000e0a7890 */ /* 0x000fe2000fffe03f */
[----:B------:R-:W-:Y:S01]  /*9270*/  FSEL R174, R174, -INF , P3 ;  /* 0xff800000aeae7808 */ /* 0x000fe20001800000 */
[----:B------:R-:W5:Y:S01]  /*9280*/  MUFU.TANH R158, R158 ;  /* 0x0000009e009e7308 */ /* 0x000f620000002400 */
[C---:B------:R-:W-:Y:S01]  /*9290*/  ISETP.GT.AND P6, PT, R191.reuse, 0x31, PT ;  /* 0x00000031bf00780c */ /* 0x040fe20003fc4270 */
[----:B------:R-:W-:Y:S01]  /*92a0*/  UMOV UR11, 0xc0000010 ;  /* 0xc0000010000b7882 */ /* 0x000fe20000000000 */
[----:B------:R-:W-:Y:S01]  /*92b0*/  ISETP.GT.AND P3, PT, R191, 0x38, PT ;  /* 0x00000038bf00780c */ /* 0x000fe20003f64270 */
[----:B------:R-:W-:Y:S01]  /*92c0*/  UIADD3 UR14, UR14, 0x600, URZ ;  /* 0x000006000e0e7890 */ /* 0x000fe2000fffe03f */
[----:B---3--:R-:W-:-:S02]  /*92d0*/  FSEL R179, R179, -INF , P6 ;  /* 0xff800000b3b37808 */ /* 0x008fc40003000000 */
[----:B----4-:R-:W-:Y:S01]  /*92e0*/  FSEL R182, R182, -INF , P3 ;  /* 0xff800000b6b67808 */ /* 0x010fe20001800000 */
[----:B------:R-:W-:Y:S01]  /*92f0*/  MUFU.TANH R159, R159 ;  /* 0x0000009f009f7308 */ /* 0x000fe20000002400 */
[----:B-1----:R-:W-:Y:S02]  /*9300*/  FMNMX.FTZ R88, R131, R88, !PT ;  /* 0x0000005883587209 */ /* 0x002fe40007810000 */
[----:B------:R-:W-:Y:S02]  /*9310*/  ISETP.GT.AND P6, PT, R191, 0x41, PT ;  /* 0x00000041bf00780c */ /* 0x000fe40003fc4270 */
[C---:B------:R-:W-:Y:S01]  /*9320*/  FSETP.NEU.FTZ.AND P2, PT, R88.reuse, -INF , PT ;  /* 0xff8000005800780b */ /* 0x040fe20003f5d000 */
[----:B--2---:R-:W-:-:S01]  /*9330*/  FFMA.FTZ R131, R88, R89, -8 ;  /* 0xc100000058837423 */ /* 0x004fc20000010059 */
[----:B------:R-:W-:Y:S01]  /*9340*/  ISETP.GT.AND P3, PT, R191, 0x48, PT ;  /* 0x00000048bf00780c */ /* 0x000fe20003f64270 */
[----:B------:R-:W1:Y:S01]  /*9350*/  MUFU.TANH R162, R162 ;  /* 0x000000a200a27308 */ /* 0x000e620000002400 */
[----:B-----5:R-:W-:-:S02]  /*9360*/  FSEL R155, R155, -INF , P6 ;  /* 0xff8000009b9b7808 */ /* 0x020fc40003000000 */
[----:B------:R-:W-:Y:S02]  /*9370*/  FSEL R103, R131, RZ, P2 ;  /* 0x000000ff83677208 */ /* 0x000fe40001000000 */
[----:B------:R-:W-:Y:S02]  /*9380*/  FSEL R158, R158, -INF , P3 ;  /* 0xff8000009e9e7808 */ /* 0x000fe40001800000 */
[----:B------:R-:W-:Y:S01]  /*9390*/  ISETP.GT.AND P6, PT, R191, 0x51, PT ;  /* 0x00000051bf00780c */ /* 0x000fe20003fc4270 */
[----:B------:R-:W-:-:S01]  /*93a0*/  FFMA.FTZ R137, R168, R89, -R103 ;  /* 0x00000059a8897223 */ /* 0x000fc20000010867 */
[-CC-:B------:R-:W-:Y:S01]  /*93b0*/  FFMA.FTZ R168, R169, R89.reuse, -R103.reuse ;  /* 0x00000059a9a87223 */ /* 0x180fe20000010867 */
        /* <DEDUP_REMOVED lines=8> */
[----:B------:R2:W-:Y:S01]  /*9440*/  MUFU.EX2 R161, R169 ;  /* 0x000000a900a17308 */ /* 0x0005e20000000800 */
[----:B------:R-:W-:Y:S01]  /*9450*/  FMNMX.FTZ R165, R186, R165, !PT ;  /* 0x000000a5baa57209 */ /* 0x000fe20007810000 */
[-CC-:B------:R-:W-:Y:S01]  /*9460*/  FFMA.FTZ R145, R176, R89.reuse, -R103.reuse ;  /* 0x00000059b0917223 */ /* 0x180fe20000010867 */
[----:B------:R-:W-:Y:S01]  /*9470*/  ISETP.GT.AND P5, PT, R191, 0x30, PT ;  /* 0x00000030bf00780c */ /* 0x000fe20003fa4270 */
[--C-:B------:R-:W-:Y:S01]  /*9480*/  FFMA.FTZ R176, R177, R89, -R103.reuse ;  /* 0x00000059b1b07223 */ /* 0x100fe20000010867 */
[----:B------:R-:W-:Y:S01]  /*9490*/  FMNMX.FTZ R165, R189, R165, !PT ;  /* 0x000000a5bda57209 */ /* 0x000fe20007810000 */
[--C-:B------:R-:W-:Y:S01]  /*94a0*/  FFMA.FTZ R177, R108, R89, -R103.reuse ;  /* 0x000000596cb17223 */ /* 0x100fe20000010867 */
[----:B------:R-:W-:Y:S01]  /*94b0*/  FSEL R178, R178, -INF , P5 ;  /* 0xff800000b2b27808 */ /* 0x000fe20002800000 */
[----:B------:R-:W3:Y:S01]  /*94c0*/  MUFU.TANH R163, R163 ;  /* 0x000000a300a37308 */ /* 0x000ee20000002400 */
[----:B------:R-:W-:Y:S01]  /*94d0*/  FMNMX.FTZ R165, R190, R165, !PT ;  /* 0x000000a5bea57209 */ /* 0x000fe20007810000 */
[-CC-:B------:R-:W-:Y:S01]  /*94e0*/  FFMA.FTZ R149, R180, R89.reuse, -R103.reuse ;  /* 0x00000059b4957223 */ /* 0x180fe20000010867 */
[----:B------:R-:W-:Y:S01]  /*94f0*/  ISETP.GT.AND P5, PT, R191, 0x40, PT ;  /* 0x00000040bf00780c */ /* 0x000fe20003fa4270 */
[--C-:B------:R-:W-:Y:S01]  /*9500*/  FFMA.FTZ R180, R181, R89, -R103.reuse ;  /* 0x00000059b5b47223 */ /* 0x100fe20000010867 */
[----:B------:R-:W-:Y:S01]  /*9510*/  FMNMX.FTZ R192, R170, R165, !PT ;  /* 0x000000a5aac07209 */ /* 0x000fe20007810000 */
[-CC-:B------:R-:W-:Y:S01]  /*9520*/  FFMA.FTZ R181, R224, R89.reuse, -R103.reuse ;  /* 0x00000059e0b57223 */ /* 0x180fe20000010867 */
[----:B------:R-:W-:Y:S01]  /*9530*/  FSEL R154, R154, -INF , P5 ;  /* 0xff8000009a9a7808 */ /* 0x000fe20002800000 */
[----:B------:R4:W-:Y:S01]  /*9540*/  MUFU.EX2 R165, R173 ;  /* 0x000000ad00a57308 */ /* 0x0009e20000000800 */
[----:B--2---:R-:W-:Y:S01]  /*9550*/  FMNMX.FTZ R169, R171, R192, !PT ;  /* 0x000000c0aba97209 */ /* 0x004fe20007810000 */
[-CC-:B------:R-:W-:Y:S01]  /*9560*/  FFMA.FTZ R131, R193, R89.reuse, -R103.reuse ;  /* 0x00000059c1837223 */ /* 0x180fe20000010867 */
[----:B------:R-:W-:Y:S01]  /*9570*/  FSEL R192, R175, -INF , P4 ;  /* 0xff800000afc07808 */ /* 0x000fe20002000000 */
[--C-:B------:R-:W-:Y:S01]  /*9580*/  FFMA.FTZ R175, R194, R89, -R103.reuse ;  /* 0x00000059c2af7223 */ /* 0x100fe20000010867 */
[----:B------:R-:W-:Y:S01]  /*9590*/  FMNMX.FTZ R169, R174, R169, !PT ;  /* 0x000000a9aea97209 */ /* 0x000fe20007810000 */
[--C-:B------:R-:W-:Y:S01]  /*95a0*/  FFMA.FTZ R10, R10, R89, -R103.reuse ;  /* 0x000000590a0a7223 */ /* 0x100fe20000010867 */
[----:B------:R-:W-:Y:S01]  /*95b0*/  ISETP.GT.AND P4, PT, R191, 0x39, PT ;  /* 0x00000039bf00780c */ /* 0x000fe20003f84270 */
[----:B------:R-:W2:Y:S01]  /*95c0*/  MUFU.TANH R166, R166 ;  /* 0x000000a600a67308 */ /* 0x000ea20000002400 */
[----:B------:R-:W-:Y:S01]  /*95d0*/  FMNMX.FTZ R169, R192, R169, !PT ;  /* 0x000000a9c0a97209 */ /* 0x000fe20007810000 */
[-CC-:B------:R-:W-:Y:S01]  /*95e0*/  FFMA.FTZ R13, R13, R89.reuse, -R103.reuse ;  /* 0x000000590d0d7223 */ /* 0x180fe20000010867 */
[----:B------:R-:W-:Y:S01]  /*95f0*/  ISETP.GT.AND P5, PT, R191, 0x50, PT ;  /* 0x00000050bf00780c */ /* 0x000fe20003fa4270 */
[--C-:B------:R-:W-:Y:S01]  /*9600*/  FFMA.FTZ R14, R14, R89, -R103.reuse ;  /* 0x000000590e0e7223 */ /* 0x100fe20000010867 */
[----:B------:R-:W-:Y:S01]  /*9610*/  FMNMX.FTZ R194, R178, R169, !PT ;  /* 0x000000a9b2c27209 */ /* 0x000fe20007810000 */
[-CC-:B------:R-:W-:Y:S01]  /*9620*/  FFMA.FTZ R21, R21, R89.reuse, -R103.reuse ;  /* 0x0000005915157223 */ /* 0x180fe20000010867 */
[----:B-1----:R-:W-:Y:S01]  /*9630*/  FSEL R162, R162, -INF , P5 ;  /* 0xff800000a2a27808 */ /* 0x002fe20002800000 */
[----:B------:R1:W-:Y:S01]  /*9640*/  MUFU.EX2 R169, R175 ;  /* 0x000000af00a97308 */ /* 0x0003e20000000800 */
[----:B----4-:R-:W-:Y:S01]  /*9650*/  FMNMX.FTZ R173, R179, R194, !PT ;  /* 0x000000c2b3ad7209 */ /* 0x010fe20007810000 */
[-CC-:B------:R-:W-:Y:S01]  /*9660*/  FFMA.FTZ R121, R121, R89.reuse, -R103.reuse ;  /* 0x0000005979797223 */ /* 0x180fe20000010867 */
[----:B------:R-:W-:Y:S01]  /*9670*/  FSEL R194, R183, -INF , P4 ;  /* 0xff800000b7c27808 */ /* 0x000fe20002000000 */
[--C-:B------:R-:W-:Y:S01]  /*9680*/  FFMA.FTZ R184, R184, R89, -R103.reuse ;  /* 0x00000059b8b87223 */ /* 0x100fe20000010867 */
[----:B------:R-:W-:Y:S01]  /*9690*/  FMNMX.FTZ R173, R182, R173, !PT ;  /* 0x000000adb6ad7209 */ /* 0x000fe20007810000 */
[--C-:B------:R-:W-:Y:S01]  /*96a0*/  FFMA.FTZ R135, R187, R89, -R103.reuse ;  /* 0x00000059bb877223 */ /* 0x100fe20000010867 */
[C---:B------:R-:W-:Y:S01]  /*96b0*/  ISETP.GT.AND P4, PT, R191.reuse, 0x49, PT ;  /* 0x00000049bf00780c */ /* 0x040fe20003f84270 */
[----:B------:R-:W4:Y:S01]  /*96c0*/  MUFU.TANH R167, R167 ;  /* 0x000000a700a77308 */ /* 0x000f220000002400 */
[----:B------:R-:W-:Y:S01]  /*96d0*/  FMNMX.FTZ R173, R194, R173, !PT ;  /* 0x000000adc2ad7209 */ /* 0x000fe20007810000 */
[-CC-:B------:R-:W-:Y:S01]  /*96e0*/  FFMA.FTZ R188, R188, R89.reuse, -R103.reuse ;  /* 0x00000059bcbc7223 */ /* 0x180fe20000010867 */
[----:B------:R-:W-:Y:S01]  /*96f0*/  ISETP.GT.AND P3, PT, R191, 0x58, PT ;  /* 0x00000058bf00780c */ /* 0x000fe20003f64270 */
[--C-:B------:R-:W-:Y:S01]  /*9700*/  FFMA.FTZ R152, R152, R89, -R103.reuse ;  /* 0x0000005998987223 */ /* 0x100fe20000010867 */
[----:B------:R-:W-:Y:S01]  /*9710*/  FMNMX.FTZ R108, R154, R173, !PT ;  /* 0x000000ad9a6c7209 */ /* 0x000fe20007810000 */
[-CC-:B------:R-:W-:Y:S01]  /*9720*/  FFMA.FTZ R153, R153, R89.reuse, -R103.reuse ;  /* 0x0000005999997223 */ /* 0x180fe20000010867 */
[----:B---3--:R-:W-:Y:S01]  /*9730*/  FSEL R163, R163, -INF , P6 ;  /* 0xff800000a3a37808 */ /* 0x008fe20003000000 */
[----:B------:R-:W3:Y:S01]  /*9740*/  MUFU.TANH R138, R138 ;  /* 0x0000008a008a7308 */ /* 0x000ee20000002400 */
[----:B-1----:R-:W-:Y:S01]  /*9750*/  FMNMX.FTZ R175, R155, R108, !PT ;  /* 0x0000006c9baf7209 */ /* 0x002fe20007810000 */
[-CC-:B------:R-:W-:Y:S01]  /*9760*/  FFMA.FTZ R157, R157, R89.reuse, -R103.reuse ;  /* 0x000000599d9d7223 */ /* 0x180fe20000010867 */
[----:B------:R-:W-:Y:S01]  /*9770*/  FSEL R108, R159, -INF , P4 ;  /* 0xff8000009f6c7808 */ /* 0x000fe20002000000 */
[--C-:B------:R-:W-:Y:S01]  /*9780*/  FFMA.FTZ R159, R196, R89, -R103.reuse ;  /* 0x00000059c49f7223 */ /* 0x100fe20000010867 */
[----:B------:R-:W-:Y:S01]  /*9790*/  FMNMX.FTZ R175, R158, R175, !PT ;  /* 0x000000af9eaf7209 */ /* 0x000fe20007810000 */
[--C-:B------:R-:W-:Y:S01]  /*97a0*/  FFMA.FTZ R160, R160, R89, -R103.reuse ;  /* 0x00000059a0a07223 */ /* 0x100fe20000010867 */
[C---:B------:R-:W-:Y:S01]  /*97b0*/  ISETP.GT.AND P4, PT, R191.reuse, 0x59, PT ;  /* 0x00000059bf00780c */ /* 0x040fe20003f84270 */
[----:B------:R-:W1:Y:S01]  /*97c0*/  MUFU.TANH R139, R139 ;  /* 0x0000008b008b7308 */ /* 0x000e620000002400 */
[----:B------:R-:W-:Y:S01]  /*97d0*/  FMNMX.FTZ R175, R108, R175, !PT ;  /* 0x000000af6caf7209 */ /* 0x000fe20007810000 */
[-CC-:B------:R-:W-:Y:S01]  /*97e0*/  FFMA.FTZ R164, R164, R89.reuse, -R103.reuse ;  /* 0x00000059a4a47223 */ /* 0x180fe20000010867 */
[----:B--2---:R-:W-:Y:S01]  /*97f0*/  FSEL R166, R166, -INF , P3 ;  /* 0xff800000a6a67808 */ /* 0x004fe20001800000 */
[--C-:B------:R-:W-:Y:S01]  /*9800*/  FFMA.FTZ R136, R136, R89, -R103.reuse ;  /* 0x0000005988887223 */ /* 0x100fe20000010867 */
[----:B------:R-:W-:Y:S01]  /*9810*/  FMNMX.FTZ R196, R162, R175, !PT ;  /* 0x000000afa2c47209 */ /* 0x000fe20007810000 */
[-CC-:B------:R-:W-:Y:S01]  /*9820*/  FFMA.FTZ R140, R140, R89.reuse, -R103.reuse ;  /* 0x000000598c8c7223 */ /* 0x180fe20000010867 */
[----:B------:R-:W-:Y:S01]  /*9830*/  ISETP.GT.AND P5, PT, R191, 0x60, PT ;  /* 0x00000060bf00780c */ /* 0x000fe20003fa4270 */
[----:B------:R-:W2:Y:S01]  /*9840*/  MUFU.TANH R142, R142 ;  /* 0x0000008e008e7308 */ /* 0x000ea20000002400 */
[----:B------:R-:W-:Y:S01]  /*9850*/  FMNMX.FTZ R175, R163, R196, !PT ;  /* 0x000000c4a3af7209 */ /* 0x000fe20007810000 */
[-CC-:B------:R-:W-:Y:S01]  /*9860*/  FFMA.FTZ R144, R144, R89.reuse, -R103.reuse ;  /* 0x0000005990907223 */ /* 0x180fe20000010867 */
[----:B----4-:R-:W-:Y:S01]  /*9870*/  FSEL R196, R167, -INF , P4 ;  /* 0xff800000a7c47808 */ /* 0x010fe20002000000 */
[--C-:B------:R-:W-:Y:S01]  /*9880*/  FFMA.FTZ R167, R112, R89, -R103.reuse ;  /* 0x0000005970a77223 */ /* 0x100fe20000010867 */
[----:B------:R-:W-:Y:S01]  /*9890*/  FMNMX.FTZ R175, R166, R175, !PT ;  /* 0x000000afa6af7209 */ /* 0x000fe20007810000 */
[-CC-:B------:R-:W-:Y:S01]  /*98a0*/  FFMA.FTZ R198, R198, R89.reuse, -R103.reuse ;  /* 0x00000059c6c67223 */ /* 0x180fe20000010867 */
[C---:B------:R-:W-:Y:S01]  /*98b0*/  ISETP.GT.AND P6, PT, R191.reuse, 0x61, PT ;  /* 0x00000061bf00780c */ /* 0x040fe20003fc4270 */
[----:B------:R-:W4:Y:S01]  /*98c0*/  MUFU.TANH R143, R143 ;  /* 0x0000008f008f7308 */ /* 0x000f220000002400 */
[----:B---3--:R-:W-:Y:S01]  /*98d0*/  FSEL R138, R138, -INF , P5 ;  /* 0xff8000008a8a7808 */ /* 0x008fe20002800000 */
[--C-:B------:R-:W-:Y:S01]  /*98e0*/  FFMA.FTZ R120, R120, R89, -R103.reuse ;  /* 0x0000005978787223 */ /* 0x100fe20000010867 */
[----:B------:R-:W-:Y:S01]  /*98f0*/  FMNMX.FTZ R175, R196, R175, !PT ;  /* 0x000000afc4af7209 */ /* 0x000fe20007810000 */
[-CC-:B------:R-:W-:Y:S01]  /*9900*/  FFMA.FTZ R104, R104, R89.reuse, -R103.reuse ;  /* 0x0000005968687223 */ /* 0x180fe20000010867 */
[----:B------:R-:W-:Y:S01]  /*9910*/  ISETP.GT.AND P3, PT, R191, 0x68, PT ;  /* 0x00000068bf00780c */ /* 0x000fe20003f64270 */
[--C-:B------:R-:W-:Y:S01]  /*9920*/  FFMA.FTZ R96, R96, R89, -R103.reuse ;  /* 0x0000005960607223 */ /* 0x100fe20000010867 */
[----:B-1----:R-:W-:Y:S01]  /*9930*/  FSEL R139, R139, -INF , P6 ;  /* 0xff8000008b8b7808 */ /* 0x002fe20003000000 */
[----:B------:R-:W1:Y:S01]  /*9940*/  MUFU.TANH R146, R146 ;  /* 0x0000009200927308 */ /* 0x000e620000002400 */
[----:B------:R-:W-:Y:S01]  /*9950*/  FMNMX.FTZ R112, R138, R175, !PT ;  /* 0x000000af8a707209 */ /* 0x000fe20007810000 */
[----:B------:R-:W-:Y:S01]  /*9960*/  FFMA.FTZ R9, R9, R89, -R103 ;  /* 0x0000005909097223 */ /* 0x000fe20000010867 */
[----:B------:R-:W-:-:S02]  /*9970*/  ISETP.GT.AND P4, PT, R191, 0x69, PT ;  /* 0x00000069bf00780c */ /* 0x000fc40003f84270 */
[----:B--2---:R-:W-:Y:S02]  /*9980*/  FSEL R142, R142, -INF , P3 ;  /* 0xff8000008e8e7808 */ /* 0x004fe40001800000 */
[----:B------:R-:W-:Y:S01]  /*9990*/  FMNMX.FTZ R175, R139, R112, !PT ;  /* 0x000000708baf7209 */ /* 0x000fe20007810000 */
[----:B------:R-:W2:Y:S01]  /*99a0*/  MUFU.TANH R147, R147 ;  /* 0x0000009300937308 */ /* 0x000ea20000002400 */
[----:B------:R-:W-:Y:S02]  /*99b0*/  ISETP.GT.AND P5, PT, R191, 0x70, PT ;  /* 0x00000070bf00780c */ /* 0x000fe40003fa4270 */
[----:B----4-:R-:W-:Y:S01]  /*99c0*/  FSEL R112, R143, -INF , P4 ;  /* 0xff8000008f707808 */ /* 0x010fe20002000000 */
[----:B------:R-:W-:-:S01]  /*99d0*/  FFMA.FTZ R143, R148, R89, -R103 ;  /* 0x00000059948f7223 */ /* 0x000fc20000010867 */
[----:B------:R-:W-:Y:S02]  /*99e0*/  FMNMX.FTZ R175, R142, R175, !PT ;  /* 0x000000af8eaf7209 */ /* 0x000fe40007810000 */
[----:B------:R-:W-:Y:S01]  /*99f0*/  ISETP.GT.AND P6, PT, R191, 0x71, PT ;  /* 0x00000071bf00780c */ /* 0x000fe20003fc4270 */
[----:B------:R-:W3:Y:S01]  /*9a00*/  MUFU.TANH R150, R150 ;  /* 0x0000009600967308 */ /* 0x000ee20000002400 */
[----:B-1----:R-:W-:-:S02]  /*9a10*/  FSEL R146, R146, -INF , P5 ;  /* 0xff80000092927808 */ /* 0x002fc40002800000 */
[----:B------:R-:W-:Y:S02]  /*9a20*/  FMNMX.FTZ R175, R112, R175, !PT ;  /* 0x000000af70af7209 */ /* 0x000fe40007810000 */
[----:B------:R-:W-:Y:S02]  /*9a30*/  ISETP.GT.AND P3, PT, R191, 0x78, PT ;  /* 0x00000078bf00780c */ /* 0x000fe40003f64270 */
[----:B------:R-:W-:Y:S01]  /*9a40*/  FMNMX.FTZ R175, R146, R175, !PT ;  /* 0x000000af92af7209 */ /* 0x000fe20007810000 */
[----:B------:R-:W1:Y:S01]  /*9a50*/  MUFU.TANH R151, R151 ;  /* 0x0000009700977308 */ /* 0x000e620000002400 */
[----:B--2---:R-:W-:Y:S01]  /*9a60*/  FSEL R148, R147, -INF , P6 ;  /* 0xff80000093947808 */ /* 0x004fe20003000000 */
[----:B------:R-:W-:Y:S01]  /*9a70*/  FFMA.FTZ R147, R116, R89, -R103 ;  /* 0x0000005974937223 */ /* 0x000fe20000010867 */
[----:B------:R-:W-:Y:S01]  /*9a80*/  ISETP.GT.AND P4, PT, R191, 0x79, PT ;  /* 0x00000079bf00780c */ /* 0x000fe20003f84270 */
[----:B------:R-:W-:Y:S02]  /*9a90*/  WARPGROUP.DEPBAR.LE gsb0, 0x0 ;  /* 0x00008000000079c5 */ /* 0x000fe40000010000 */
[----:B------:R-:W-:Y:S01]  /*9aa0*/  FMNMX.FTZ R175, R148, R175, !PT ;  /* 0x000000af94af7209 */ /* 0x000fe20007810000 */
[----:B------:R-:W-:Y:S01]  /*9ab0*/  WARPGROUP.ARRIVE ;  /* 0x00000000000079c5 */ /* 0x000fe20000000000 */
[----:B------:R-:W2:Y:S01]  /*9ac0*/  MUFU.TANH R122, R122 ;  /* 0x0000007a007a7308 */ /* 0x000ea20000002400 */
[----:B---3--:R-:W-:-:S02]  /*9ad0*/  FSEL R150, R150, -INF , P3 ;  /* 0xff80000096967808 */ /* 0x008fc40001800000 */
[C---:B------:R-:W-:Y:S02]  /*9ae0*/  ISETP.GT.AND P5, PT, R191.reuse, 0x80, PT ;  /* 0x00000080bf00780c */ /* 0x040fe40003fa4270 */
[----:B------:R-:W-:Y:S01]  /*9af0*/  FMNMX.FTZ R175, R150, R175, !PT ;  /* 0x000000af96af7209 */ /* 0x000fe20007810000 */
[----:B------:R-:W-:Y:S01]  /*9b00*/  QGMMA.64x128x32.F32.E4M3.E4M3 R24, R204, gdesc[UR8], R24, gsb0 ;  /* 0x01e00008cc187df3 */ /* 0x000fe20008000818 */
[----:B------:R-:W-:Y:S01]  /*9b10*/  ISETP.GT.AND P6, PT, R191, 0x81, PT ;  /* 0x00000081bf00780c */ /* 0x000fe20003fc4270 */
[----:B------:R-:W3:Y:S01]  /*9b20*/  MUFU.TANH R123, R123 ;  /* 0x0000007b007b7308 */ /* 0x000ee20000002400 */
[----:B-1----:R-:W-:Y:S02]  /*9b30*/  FSEL R151, R151, -INF , P4 ;  /* 0xff80000097977808 */ /* 0x002fe40002000000 */
[----:B------:R-:W-:Y:S02]  /*9b40*/  ISETP.GT.AND P3, PT, R191, 0x88, PT ;  /* 0x00000088bf00780c */ /* 0x000fe40003f64270 */
[----:B------:R-:W-:-:S02]  /*9b50*/  FMNMX.FTZ R175, R151, R175, !PT ;  /* 0x000000af97af7209 */ /* 0x000fc40007810000 */
[C---:B------:R-:W-:Y:S01]  /*9b60*/  ISETP.GT.AND P4, PT, R191.reuse, 0x89, PT ;  /* 0x00000089bf00780c */ /* 0x040fe20003f84270 */
[----:B------:R-:W1:Y:S01]  /*9b70*/  MUFU.TANH R126, R126 ;  /* 0x0000007e007e7308 */ /* 0x000e620000002400 */
[----:B--2---:R-:W-:Y:S02]  /*9b80*/  FSEL R122, R122, -INF , P5 ;  /* 0xff8000007a7a7808 */ /* 0x004fe40002800000 */
[----:B------:R-:W-:Y:S02]  /*9b90*/  ISETP.GT.AND P5, PT, R191, 0x90, PT ;  /* 0x00000090bf00780c */ /* 0x000fe40003fa4270 */
[----:B------:R-:W-:-:S03]  /*9ba0*/  FMNMX.FTZ R116, R122, R175, !PT ;  /* 0x000000af7a747209 */ /* 0x000fc60007810000 */
[----:B------:R-:W2:Y:S01]  /*9bb0*/  MUFU.TANH R127, R127 ;  /* 0x0000007f007f7308 */ /* 0x000ea20000002400 */
[----:B---3--:R-:W-:Y:S02]  /*9bc0*/  FSEL R123, R123, -INF , P6 ;  /* 0xff8000007b7b7808 */ /* 0x008fe40003000000 */
[----:B------:R-:W-:Y:S02]  /*9bd0*/  ISETP.GT.AND P6, PT, R191, 0x91, PT ;  /* 0x00000091bf00780c */ /* 0x000fe40003fc4270 */
[----:B------:R-:W-:-:S03]  /*9be0*/  FMNMX.FTZ R175, R123, R116, !PT ;  /* 0x000000747baf7209 */ /* 0x000fc60007810000 */
[----:B------:R-:W3:Y:S01]  /*9bf0*/  MUFU.TANH R129, R129 ;  /* 0x0000008100817308 */ /* 0x000ee20000002400 */
[----:B-1----:R-:W-:Y:S02]  /*9c00*/  FSEL R126, R126, -INF , P3 ;  /* 0xff8000007e7e7808 */ /* 0x002fe40001800000 */
[----:B------:R-:W-:Y:S02]  /*9c10*/  ISETP.GT.AND P3, PT, R191, 0x98, PT ;  /* 0x00000098bf00780c */ /* 0x000fe40003f64270 */
[----:B------:R-:W-:-:S03]  /*9c20*/  FMNMX.FTZ R175, R126, R175, !PT ;  /* 0x000000af7eaf7209 */ /* 0x000fc60007810000 */
[----:B------:R-:W1:Y:S01]  /*9c30*/  MUFU.TANH R130, R130 ;  /* 0x0000008200827308 */ /* 0x000e620000002400 */
[----:B--2---:R-:W-:Y:S01]  /*9c40*/  FSEL R116, R127, -INF , P4 ;  /* 0xff8000007f747808 */ /* 0x004fe20002000000 */
[----:B------:R-:W-:Y:S01]  /*9c50*/  FFMA.FTZ R127, R124, R89, -R103 ;  /* 0x000000597c7f7223 */ /* 0x000fe20000010867 */
[----:B------:R-:W-:Y:S02]  /*9c60*/  ISETP.GT.AND P4, PT, R191, 0x99, PT ;  /* 0x00000099bf00780c */ /* 0x000fe40003f84270 */
[----:B------:R-:W-:-:S03]  /*9c70*/  FMNMX.FTZ R175, R116, R175, !PT ;  /* 0x000000af74af7209 */ /* 0x000fc60007810000 */
[----:B------:R-:W2:Y:S01]  /*9c80*/  MUFU.TANH R133, R133 ;  /* 0x0000008500857308 */ /* 0x000ea20000002400 */
[----:B---3--:R-:W-:Y:S01]  /*9c90*/  FSEL R124, R129, -INF , P5 ;  /* 0xff800000817c7808 */ /* 0x008fe20002800000 */
[----:B------:R-:W-:Y:S01]  /*9ca0*/  FFMA.FTZ R129, R216, R89, -R103 ;  /* 0x00000059d8817223 */ /* 0x000fe20000010867 */
        /* <DEDUP_REMOVED lines=21> */
[-CC-:B------:R-:W-:Y:S01]  /*9e00*/  FFMA.FTZ R107, R128, R89.reuse, -R103.reuse ;  /* 0x00000059806b7223 */ /* 0x180fe20000010867 */
[----:B------:R-:W-:Y:S01]  /*9e10*/  FSEL R128, R109, -INF , P3 ;  /* 0xff8000006d807808 */ /* 0x000fe20001800000 */
[----:B------:R-:W-:Y:S01]  /*9e20*/  FFMA.FTZ R109, R220, R89, -R103 ;  /* 0x00000059dc6d7223 */ /* 0x000fe20000010867 */
[----:B------:R-:W-:Y:S02]  /*9e30*/  FMNMX.FTZ R175, R218, R175, !PT ;  /* 0x000000afdaaf7209 */ /* 0x000fe40007810000 */
[----:B------:R-:W-:Y:S01]  /*9e40*/  ISETP.GT.AND P6, PT, R191, 0xb1, PT ;  /* 0x000000b1bf00780c */ /* 0x000fe20003fc4270 */
[----:B------:R-:W2:Y:S01]  /*9e50*/  MUFU.TANH R115, R115 ;  /* 0x0000007300737308 */ /* 0x000ea20000002400 */
[----:B---3--:R-:W-:Y:S02]  /*9e60*/  FSEL R117, R117, -INF , P4 ;  /* 0xff80000075757808 */ /* 0x008fe40002000000 */
[----:B------:R-:W-:-:S02]  /*9e70*/  FMNMX.FTZ R220, R128, R175, !PT ;  /* 0x000000af80dc7209 */ /* 0x000fc40007810000 */
[----:B------:R-:W-:Y:S02]  /*9e80*/  ISETP.GT.AND P3, PT, R191, 0xb8, PT ;  /* 0x000000b8bf00780c */ /* 0x000fe40003f64270 */
[----:B------:R-:W-:Y:S01]  /*9e90*/  FMNMX.FTZ R175, R117, R220, !PT ;  /* 0x000000dc75af7209 */ /* 0x000fe20007810000 */
[----:B------:R-:W-:Y:S01]  /*9ea0*/  MUFU.TANH R118, R118 ;  /* 0x0000007600767308 */ /* 0x000fe20000002400 */
[----:B-1----:R-:W-:Y:S02]  /*9eb0*/  FSEL R114, R114, -INF , P5 ;  /* 0xff80000072727808 */ /* 0x002fe40002800000 */
[C---:B------:R-:W-:Y:S02]  /*9ec0*/  ISETP.GT.AND P4, PT, R191.reuse, 0xb9, PT ;  /* 0x000000b9bf00780c */ /* 0x040fe40003f84270 */
[----:B------:R-:W-:Y:S02]  /*9ed0*/  FMNMX.FTZ R175, R114, R175, !PT ;  /* 0x000000af72af7209 */ /* 0x000fe40007810000 */
[----:B------:R-:W-:Y:S01]  /*9ee0*/  ISETP.GT.AND P5, PT, R191, 0xc0, PT ;  /* 0x000000c0bf00780c */ /* 0x000fe20003fa4270 */
[----:B------:R-:W1:Y:S01]  /*9ef0*/  MUFU.TANH R119, R119 ;  /* 0x0000007700777308 */ /* 0x000e620000002400 */
[----:B--2---:R-:W-:-:S02]  /*9f00*/  FSEL R220, R115, -INF , P6 ;  /* 0xff80000073dc7808 */ /* 0x004fc40003000000 */
[----:B------:R-:W-:Y:S02]  /*9f10*/  ISETP.GT.AND P6, PT, R191, 0xc1, PT ;  /* 0x000000c1bf00780c */ /* 0x000fe40003fc4270 */
[----:B------:R-:W-:-:S03]  /*9f20*/  FMNMX.FTZ R175, R220, R175, !PT ;  /* 0x000000afdcaf7209 */ /* 0x000fc60007810000 */
[----:B------:R-:W2:Y:S08]  /*9f30*/  MUFU.TANH R90, R90 ;  /* 0x0000005a005a7308 */ /* 0x000eb00000002400 */
[----:B------:R-:W3:Y:S01]  /*9f40*/  MUFU.TANH R91, R91 ;  /* 0x0000005b005b7308 */ /* 0x000ee20000002400 */
[----:B-1----:R-:W-:Y:S02]  /*9f50*/  FSEL R119, R119, -INF , P4 ;  /* 0xff80000077777808 */ /* 0x002fe40002000000 */
[----:B------:R-:W-:-:S05]  /*9f60*/  ISETP.GT.AND P4, PT, R191, 0xc9, PT ;  /* 0x000000c9bf00780c */ /* 0x000fca0003f84270 */
[----:B------:R1:W-:Y:S01]  /*9f70*/  MUFU.EX2 R173, R177 ;  /* 0x000000b100ad7308 */ /* 0x0003e20000000800 */
[----:B--2---:R-:W-:Y:S02]  /*9f80*/  FSEL R115, R90, -INF , P5 ;  /* 0xff8000005a737808 */ /* 0x004fe40002800000 */
[----:B------:R-:W-:-:S05]  /*9f90*/  ISETP.GT.AND P5, PT, R191, 0xd0, PT ;  /* 0x000000d0bf00780c */ /* 0x000fca0003fa4270 */
[----:B------:R-:W2:Y:S01]  /*9fa0*/  MUFU.TANH R94, R94 ;  /* 0x0000005e005e7308 */ /* 0x000ea20000002400 */
[----:B-1----:R-:W-:-:S01]  /*9fb0*/  FFMA.FTZ R177, R132, R89, -R103 ;  /* 0x0000005984b17223 */ /* 0x002fc20000010867 */
[----:B------:R-:W-:Y:S02]  /*9fc0*/  FSEL R132, R118, -INF , P3 ;  /* 0xff80000076847808 */ /* 0x000fe40001800000 */
[----:B------:R-:W-:Y:S01]  /*9fd0*/  ISETP.GT.AND P3, PT, R191, 0xc8, PT ;  /* 0x000000c8bf00780c */ /* 0x000fe20003f64270 */
[----:B------:R-:W-:Y:S02]  /*9fe0*/  WARPGROUP.DEPBAR.LE gsb0, 0x0 ;  /* 0x00008000000079c5 */ /* 0x000fe40000010000 */
[----:B------:R-:W-:Y:S01]  /*9ff0*/  FMNMX.FTZ R175, R132, R175, !PT ;  /* 0x000000af84af7209 */ /* 0x000fe20007810000 */
[----:B------:R-:W1:Y:S01]  /*a000*/  MUFU.TANH R95, R95 ;  /* 0x0000005f005f7308 */ /* 0x000e620000002400 */
[----:B---3--:R-:W-:Y:S01]  /*a010*/  FSEL R91, R91, -INF , P6 ;  /* 0xff8000005b5b7808 */ /* 0x008fe20003000000 */
[----:B------:R-:W-:Y:S01]  /*a020*/  WARPGROUP.ARRIVE ;  /* 0x00000000000079c5 */ /* 0x000fe20000000000 */
[----:B------:R-:W-:Y:S01]  /*a030*/  FMNMX.FTZ R90, R119, R175, !PT ;  /* 0x000000af775a7209 */ /* 0x000fe20007810000 */
[----:B------:R-:W-:Y:S01]  /*a040*/  FFMA.FTZ R175, R92, R89, -R103 ;  /* 0x000000595caf7223 */ /* 0x000fe20000010867 */
[----:B------:R-:W-:-:S02]  /*a050*/  ISETP.GT.AND P6, PT, R191, 0xd1, PT ;  /* 0x000000d1bf00780c */ /* 0x000fc40003fc4270 */
[----:B------:R-:W-:Y:S01]  /*a060*/  FMNMX.FTZ R90, R115, R90, !PT ;  /* 0x0000005a735a7209 */ /* 0x000fe20007810000 */
[----:B------:R-:W3:Y:S01]  /*a070*/  MUFU.TANH R98, R98 ;  /* 0x0000006200627308 */ /* 0x000ee20000002400 */
[----:B--2---:R-:W-:Y:S01]  /*a080*/  FSEL R94, R94, -INF , P3 ;  /* 0xff8000005e5e7808 */ /* 0x004fe20001800000 */
[----:B------:R-:W-:Y:S01]  /*a090*/  QGMMA.64x128x32.F32.E4M3.E4M3 R24, R200, gdesc[UR12], R24, gsb0 ;  /* 0x01e0000cc8187df3 */ /* 0x000fe20008000818 */
[----:B------:R-:W-:-:S05]  /*a0a0*/  ISETP.GT.AND P3, PT, R191, 0xd8, PT ;  /* 0x000000d8bf00780c */ /* 0x000fca0003f64270 */
[----:B------:R-:W2:Y:S01]  /*a0b0*/  MUFU.TANH R99, R99 ;  /* 0x0000006300637308 */ /* 0x000ea20000002400 */
[----:B-1----:R-:W-:Y:S01]  /*a0c0*/  FSEL R92, R95, -INF , P4 ;  /* 0xff8000005f5c7808 */ /* 0x002fe20002000000 */
[----:B------:R-:W-:Y:S01]  /*a0d0*/  FFMA.FTZ R95, R222, R89, -R103 ;  /* 0x00000059de5f7223 */ /* 0x000fe20000010867 */
[----:B------:R-:W-:-:S05]  /*a0e0*/  ISETP.GT.AND P4, PT, R191, 0xd9, PT ;  /* 0x000000d9bf00780c */ /* 0x000fca0003f84270 */
[----:B------:R-:W1:Y:S01]  /*a0f0*/  MUFU.TANH R102, R102 ;  /* 0x0000006600667308 */ /* 0x000e620000002400 */
[----:B---3--:R-:W-:-:S07]  /*a100*/  FSEL R98, R98, -INF , P5 ;  /* 0xff80000062627808 */ /* 0x008fce0002800000 */
[----:B------:R3:W-:Y:S01]  /*a110*/  MUFU.EX2 R118, R177 ;  /* 0x000000b100767308 */ /* 0x0007e20000000800 */
[----:B--2---:R-:W-:Y:S01]  /*a120*/  FSEL R222, R99, -INF , P6 ;  /* 0xff80000063de7808 */ /* 0x004fe20003000000 */
[-CC-:B------:R-:W-:Y:S01]  /*a130*/  FFMA.FTZ R99, R226, R89.reuse, -R103.reuse ;  /* 0x00000059e2637223 */ /* 0x180fe20000010867 */
[----:B------:R-:W-:-:S01]  /*a140*/  FFMA.FTZ R226, R93, R89, -R103 ;  /* 0x000000595de27223 */ /* 0x000fc20000010867 */
[-CC-:B------:R-:W-:Y:S01]  /*a150*/  FFMA.FTZ R93, R100, R89.reuse, -R103.reuse ;  /* 0x00000059645d7223 */ /* 0x180fe20000010867 */
[----:B------:R-:W-:-:S01]  /*a160*/  FFMA.FTZ R100, R97, R89, -R103 ;  /* 0x0000005961647223 */ /* 0x000fc20000010867 */
[-CC-:B------:R-:W-:Y:S01]  /*a170*/  FFMA.FTZ R97, R101, R89.reuse, -R103.reuse ;  /* 0x0000005965617223 */ /* 0x180fe20000010867 */
[----:B------:R-:W-:-:S01]  /*a180*/  FFMA.FTZ R101, R105, R89, -R103 ;  /* 0x0000005969657223 */ /* 0x000fc20000010867 */
[----:B------:R-:W2:Y:S01]  /*a190*/  MUFU.TANH R125, R125 ;  /* 0x0000007d007d7308 */ /* 0x000ea20000002400 */
[----:B---3--:R-:W-:Y:S01]  /*a1a0*/  FMNMX.FTZ R177, R91, R90, !PT ;  /* 0x0000005a5bb17209 */ /* 0x008fe20007810000 */
[-CC-:B------:R-:W-:Y:S01]  /*a1b0*/  FFMA.FTZ R105, R110, R89.reuse, -R103.reuse ;  /* 0x000000596e697223 */ /* 0x180fe20000010867 */
[----:B-1----:R-:W-:Y:S01]  /*a1c0*/  FSEL R224, R102, -INF , P3 ;  /* 0xff80000066e07808 */ /* 0x002fe20001800000 */
[----:B------:R-:W-:Y:S01]  /*a1d0*/  FFMA.FTZ R110, R113, R89, -R103 ;  /* 0x00000059716e7223 */ /* 0x000fe20000010867 */
[----:B------:R-:W-:-:S03]  /*a1e0*/  FMNMX.FTZ R177, R94, R177, !PT ;  /* 0x000000b15eb17209 */ /* 0x000fc60007810000 */
[----:B------:R1:W-:Y:S01]  /*a1f0*/  MUFU.EX2 R102, R181 ;  /* 0x000000b500667308 */ /* 0x0003e20000000800 */
[----:B------:R-:W-:-:S04]  /*a200*/  FMNMX.FTZ R177, R92, R177, !PT ;  /* 0x000000b15cb17209 */ /* 0x000fc80007810000 */
[----:B------:R-:W-:-:S03]  /*a210*/  FMNMX.FTZ R177, R98, R177, !PT ;  /* 0x000000b162b17209 */ /* 0x000fc60007810000 */
[----:B------:R-:W-:Y:S01]  /*a220*/  MUFU.EX2 R131, R131 ;  /* 0x0000008300837308 */ /* 0x000fe20000000800 */
[----:B------:R-:W-:Y:S01]  /*a230*/  FMNMX.FTZ R177, R222, R177, !PT ;  /* 0x000000b1deb17209 */ /* 0x000fe20007810000 */
[----:B-1----:R-:W-:Y:S01]  /*a240*/  FFMA.FTZ R181, R111, R89, -R103 ;  /* 0x000000596fb57223 */ /* 0x002fe20000010867 */
[----:B--2---:R-:W-:Y:S02]  /*a250*/  FSEL R125, R125, -INF , P4 ;  /* 0xff8000007d7d7808 */ /* 0x004fe40002000000 */
[----:B------:R-:W-:Y:S02]  /*a260*/  FMNMX.FTZ R90, R224, R177, !PT ;  /* 0x000000b1e05a7209 */ /* 0x000fe40007810000 */
[----:B------:R-:W-:Y:S01]  /*a270*/  FSEL R111, R88, RZ, P2 ;  /* 0x000000ff586f7208 */ /* 0x000fe20001000000 */
[----:B------:R-:W-:Y:S01]  /*a280*/  MUFU.EX2 R10, R10 ;  /* 0x0000000a000a7308 */ /* 0x000fe20000000800 */
[----:B------:R-:W-:-:S03]  /*a290*/  FMNMX.FTZ R90, R125, R90, !PT ;  /* 0x0000005a7d5a7209 */ /* 0x000fc60007810000 */
[----:B------:R-:W-:Y:S02]  /*a2a0*/  FADD.FTZ R6, -R111, R6 ;  /* 0x000000066f067221 */ /* 0x000fe40000010100 */
[----:B------:R-:W1:Y:S02]  /*a2b0*/  SHFL.BFLY PT, R177, R90, 0x2, 0x1f ;  /* 0x0c401f005ab17f89 */ /* 0x000e6400000e0000 */
[----:B------:R-:W-:Y:S01]  /*a2c0*/  FMUL.FTZ R6, R6, R89 ;  /* 0x0000005906067220 */ /* 0x000fe20000410000 */
[----:B------:R-:W-:Y:S08]  /*a2d0*/  MUFU.EX2 R13, R13 ;  /* 0x0000000d000d7308 */ /* 0x000ff00000000800 */
[----:B------:R-:W2:Y:S08]  /*a2e0*/  MUFU.EX2 R6, R6 ;  /* 0x0000000600067308 */ /* 0x000eb00000000800 */
[----:B------:R-:W3:Y:S01]  /*a2f0*/  MUFU.EX2 R14, R14 ;  /* 0x0000000e000e7308 */ /* 0x000ee20000000800 */
[----:B-1----:R-:W-:-:S07]  /*a300*/  FMNMX.FTZ R177, R90, R177, !PT ;  /* 0x000000b15ab17209 */ /* 0x002fce0007810000 */
[----:B------:R1:W-:Y:S01]  /*a310*/  MUFU.EX2 R111, R121 ;  /* 0x00000079006f7308 */ /* 0x0003e20000000800 */
[----:B--2---:R-:W-:-:S01]  /*a320*/  FFMA.FTZ R195, R6, R4, R131 ;  /* 0x0000000406c37223 */ /* 0x004fc20000010083 */
[----:B------:R-:W2:Y:S06]  /*a330*/  SHFL.BFLY PT, R90, R177, 0x1, 0x1f ;  /* 0x0c201f00b15a7f89 */ /* 0x000eac00000e0000 */
[----:B------:R-:W4:Y:S08]  /*a340*/  MUFU.EX2 R21, R21 ;  /* 0x0000001500157308 */ /* 0x000f300000000800 */
[----:B------:R-:W5:Y:S08]  /*a350*/  MUFU.EX2 R184, R184 ;  /* 0x000000b800b87308 */ /* 0x000f700000000800 */
[----:B------:R-:W5:Y:S01]  /*a360*/  MUFU.EX2 R135, R135 ;  /* 0x0000008700877308 */ /* 0x000f620000000800 */
[----:B--2---:R-:W-:-:S04]  /*a370*/  FMNMX.FTZ R90, R177, R90, !PT ;  /* 0x0000005ab15a7209 */ /* 0x004fc80007810000 */
[C---:B------:R-:W-:Y:S01]  /*a380*/  FSETP.NEU.FTZ.AND P2, PT, R90.reuse, -INF , PT ;  /* 0xff8000005a00780b */ /* 0x040fe20003f5d000 */
[----:B------:R-:W-:-:S02]  /*a390*/  FFMA.FTZ R113, R90, R89, -8 ;  /* 0xc10000005a717423 */ /* 0x000fc40000010059 */
[----:B------:R-:W2:Y:S03]  /*a3a0*/  MUFU.EX2 R188, R188 ;  /* 0x000000bc00bc7308 */ /* 0x000ea60000000800 */
        /* <DEDUP_REMOVED lines=14> */
[----:B------:R-:W-:Y:S01]  /*a490*/  MUFU.EX2 R212, R212 ;  /* 0x000000d400d47308 */ /* 0x000fe20000000800 */
[----:B-1----:R-:W-:-:S01]  /*a4a0*/  FFMA.FTZ R121, R186, R89, -R113 ;  /* 0x00000059ba797223 */ /* 0x002fc20000010871 */
[-CC-:B------:R-:W-:Y:S01]  /*a4b0*/  FFMA.FTZ R191, R112, R89.reuse, -R113.reuse ;  /* 0x0000005970bf7223 */ /* 0x180fe20000010871 */
[-C--:B------:R-:W-:Y:S01]  /*a4c0*/  FMUL.FTZ R189, R142, R89.reuse ;  /* 0x000000598ebd7220 */ /* 0x080fe20000410000 */
        /* <DEDUP_REMOVED lines=9> */
[----:B---3--:R-:W-:-:S01]  /*a560*/  FADD.FTZ R146, R14, R195 ;  /* 0x000000c30e927221 */ /* 0x008fc20000010000 */
[-CC-:B------:R-:W-:Y:S01]  /*a570*/  FFMA.FTZ R179, R179, R89.reuse, -R113.reuse ;  /* 0x00000059b3b37223 */ /* 0x180fe20000010871 */
[----:B------:R-:W-:-:S01]  /*a580*/  FFMA.FTZ R182, R182, R89, -R113 ;  /* 0x00000059b6b67223 */ /* 0x000fc20000010871 */
[----:B------:R-:W1:Y:S01]  /*a590*/  MUFU.EX2 R189, R189 ;  /* 0x000000bd00bd7308 */ /* 0x000e620000000800 */
[----:B----4-:R-:W-:-:S01]  /*a5a0*/  FADD.FTZ R195, R21, R146 ;  /* 0x0000009215c37221 */ /* 0x010fc20000010000 */
[-CC-:B------:R-:W-:Y:S01]  /*a5b0*/  FFMA.FTZ R183, R194, R89.reuse, -R113.reuse ;  /* 0x00000059c2b77223 */ /* 0x180fe20000010871 */
[----:B------:R-:W-:-:S01]  /*a5c0*/  FFMA.FTZ R154, R154, R89, -R113 ;  /* 0x000000599a9a7223 */ /* 0x000fc20000010871 */
[----:B------:R-:W-:Y:S01]  /*a5d0*/  FFMA.FTZ R155, R155, R89, -R113 ;  /* 0x000000599b9b7223 */ /* 0x000fe20000010871 */
[----:B-----5:R-:W-:-:S01]  /*a5e0*/  FADD.FTZ R146, R184, R195 ;  /* 0x000000c3b8927221 */ /* 0x020fc20000010000 */
[-CC-:B------:R-:W-:Y:S01]  /*a5f0*/  FFMA.FTZ R158, R158, R89.reuse, -R113.reuse ;  /* 0x000000599e9e7223 */ /* 0x180fe20000010871 */
[----:B------:R-:W-:-:S01]  /*a600*/  FFMA.FTZ R163, R163, R89, -R113 ;  /* 0x00000059a3a37223 */ /* 0x000fc20000010871 */
[----:B------:R-:W3:Y:S01]  /*a610*/  MUFU.EX2 R12, R12 ;  /* 0x0000000c000c7308 */ /* 0x000ee20000000800 */
[----:B------:R-:W-:-:S01]  /*a620*/  FADD.FTZ R195, R135, R146 ;  /* 0x0000009287c37221 */ /* 0x000fc20000010000 */
[-CC-:B------:R-:W-:Y:S01]  /*a630*/  FFMA.FTZ R187, R196, R89.reuse, -R113.reuse ;  /* 0x00000059c4bb7223 */ /* 0x180fe20000010871 */
[----:B------:R-:W-:-:S01]  /*a640*/  FFMA.FTZ R138, R138, R89, -R113 ;  /* 0x000000598a8a7223 */ /* 0x000fc20000010871 */
[----:B------:R-:W-:Y:S01]  /*a650*/  FFMA.FTZ R139, R139, R89, -R113 ;  /* 0x000000598b8b7223 */ /* 0x000fe20000010871 */
[----:B--2---:R-:W-:-:S01]  /*a660*/  FADD.FTZ R146, R188, R195 ;  /* 0x000000c3bc927221 */ /* 0x004fc20000010000 */
[-CC-:B------:R-:W-:Y:S01]  /*a670*/  FFMA.FTZ R193, R148, R89.reuse, -R113.reuse ;  /* 0x0000005994c17223 */ /* 0x180fe20000010871 */
[----:B------:R-:W-:-:S01]  /*a680*/  FFMA.FTZ R142, R150, R89, -R113 ;  /* 0x00000059968e7223 */ /* 0x000fc20000010871 */
[----:B------:R-:W2:Y:S01]  /*a690*/  MUFU.EX2 R15, R15 ;  /* 0x0000000f000f7308 */ /* 0x000ea20000000800 */
[----:B-1----:R-:W-:-:S01]  /*a6a0*/  FFMA.FTZ R4, R189, R3, R212 ;  /* 0x00000003bd047223 */ /* 0x002fc200000100d4 */
[----:B------:R-:W-:Y:S01]  /*a6b0*/  FADD.FTZ R195, R137, R146 ;  /* 0x0000009289c37221 */ /* 0x000fe20000010000 */
[----:B------:R-:W-:-:S01]  /*a6c0*/  FFMA.FTZ R151, R151, R89, -R113 ;  /* 0x0000005997977223 */ /* 0x000fc20000010871 */
[----:B------:R-:W-:Y:S01]  /*a6d0*/  FFMA.FTZ R122, R122, R89, -R113 ;  /* 0x000000597a7a7223 */ /* 0x000fe20000010871 */
[----:B------:R-:W-:-:S01]  /*a6e0*/  FADD.FTZ R3, R11, R4 ;  /* 0x000000040b037221 */ /* 0x000fc20000010000 */
        /* <DEDUP_REMOVED lines=8> */
[----:B------:R-:W-:-:S02]  /*a770*/  WARPGROUP.DEPBAR.LE gsb0, 0x0 ;  /* 0x00008000000079c5 */ /* 0x000fc40000010000 */
[----:B------:R-:W3:Y:S01]  /*a780*/  MUFU.EX2 R121, R121 ;  /* 0x0000007900797308 */ /* 0x000ee20000000800 */
[----:B--2---:R-:W-:-:S01]  /*a790*/  FADD.FTZ R3, R15, R4 ;  /* 0x000000040f037221 */ /* 0x004fc20000010000 */
[-CC-:B------:R-:W-:Y:S01]  /*a7a0*/  FFMA.FTZ R119, R119, R89.reuse, -R113.reuse ;  /* 0x0000005977777223 */ /* 0x180fe20000010871 */
[----:B------:R-:W-:-:S01]  /*a7b0*/  FFMA.FTZ R115, R115, R89, -R113 ;  /* 0x0000005973737223 */ /* 0x000fc20000010871 */
[----:B------:R-:W-:-:S04]  /*a7c0*/  FFMA.FTZ R92, R92, R89, -R113 ;  /* 0x000000595c5c7223 */ /* 0x000fc80000010871 */
        /* <DEDUP_REMOVED lines=10> */
[----:B------:R3:W-:Y:S01]  /*a870*/  MUFU.EX2 R103, R181 ;  /* 0x000000b500677308 */ /* 0x0007e20000000800 */
[----:B--2---:R-:W-:-:S01]  /*a880*/  FADD.FTZ R146, R168, R195 ;  /* 0x000000c3a8927221 */ /* 0x004fc20000010000 */
[-CC-:B------:R-:W-:Y:S01]  /*a890*/  FFMA.FTZ R195, R116, R89.reuse, -R113.reuse ;  /* 0x0000005974c37223 */ /* 0x180fe20000010871 */
[----:B------:R-:W-:-:S05]  /*a8a0*/  FFMA.FTZ R116, R124, R89, -R113 ;  /* 0x000000597c747223 */ /* 0x000fca0000010871 */
[----:B------:R-:W2:Y:S01]  /*a8b0*/  MUFU.EX2 R141, R141 ;  /* 0x0000008d008d7308 */ /* 0x000ea20000000800 */
[----:B---3--:R-:W-:-:S01]  /*a8c0*/  FFMA.FTZ R181, R192, R89, -R113 ;  /* 0x00000059c0b57223 */ /* 0x008fc20000010871 */
[----:B-1----:R-:W-:-:S06]  /*a8d0*/  FADD.FTZ R3, R171, R4 ;  /* 0x00000004ab037221 */ /* 0x002fcc0000010000 */
[----:B------:R-:W1:Y:S08]  /*a8e0*/  MUFU.EX2 R174, R174 ;  /* 0x000000ae00ae7308 */ /* 0x000e700000000800 */
        /* <DEDUP_REMOVED lines=10> */
[----:B------:R-:W-:-:S05]  /*a990*/  IMAD.U32 R146, RZ, RZ, UR54 ;  /* 0x00000036ff927e24 */ /* 0x000fca000f8e00ff */
[----:B------:R-:W-:Y:S01]  /*a9a0*/  @!P0 LEA R146, R146, UR37, 0x3 ;  /* 0x0000002592928c11 */ /* 0x000fe2000f8e18ff */
        /* <DEDUP_REMOVED lines=41> */
[----:B-1----:R-:W-:-:S04]  /*ac40*/  FADD.FTZ R4, R164, R3 ;  /* 0x00000003a4047221 */ /* 0x002fc80000010000 */
[----:B------:R-:W-:-:S03]  /*ac50*/  FADD.FTZ R3, R169, R4 ;  /* 0x00000004a9037221 */ /* 0x000fc60000010000 */
        /* <DEDUP_REMOVED lines=87> */
[----:B---3--:R-:W-:-:S01]  /*b1d0*/  FADD.FTZ R4, R96, R201 ;  /* 0x000000c960047221 */ /* 0x008fc20000010000 */
[----:B------:R-:W-:-:S06]  /*b1e0*/  FFMA.FTZ R201, R222, R89, -R113 ;  /* 0x00000059dec97223 */ /* 0x000fcc0000010871 */
[----:B------:R-:W3:Y:S01]  /*b1f0*/  MUFU.EX2 R207, R207 ;  /* 0x000000cf00cf7308 */ /* 0x000ee20000000800 */
[----:B--2---:R-:W-:-:S01]  /*b200*/  FADD.FTZ R98, R114, R3 ;  /* 0x0000000372627221 */ /* 0x004fc20000010000 */
[----:B------:R-:W-:-:S05]  /*b210*/  IADD3 R3, -R227, 0xb, RZ ;  /* 0x0000000be3037810 */ /* 0x000fca0007ffe1ff */
[----:B------:R2:W-:Y:S06]  /*b220*/  BAR.ARV R3, 0x100 ;  /* 0x000400030000751d */ /* 0x0005ec0000002000 */
[----:B------:R-:W4:Y:S01]  /*b230*/  MUFU.EX2 R9, R9 ;  /* 0x0000000900097308 */ /* 0x000f220000000800 */
[----:B-1----:R-:W-:-:S01]  /*b240*/  FADD.FTZ R4, R99, R4 ;  /* 0x0000000463047221 */ /* 0x002fc20000010000 */
[----:B--2---:R-:W-:Y:S02]  /*b250*/  @!P0 VIADD R3, R146, 0x2e840 ;  /* 0x0002e84092038836 */ /* 0x004fe40000000000 */
[----:B---3--:R-:W-:-:S01]  /*b260*/  FADD.FTZ R203, R207, R98 ;  /* 0x00000062cfcb7221 */ /* 0x008fc20000010000 */
[-CC-:B------:R-:W-:Y:S01]  /*b270*/  FFMA.FTZ R98, R224, R89.reuse, -R113.reuse ;  /* 0x00000059e0627223 */ /* 0x180fe20000010871 */
[----:B------:R-:W-:-:S01]  /*b280*/  FFMA.FTZ R113, R125, R89, -R113 ;  /* 0x000000597d717223 */ /* 0x000fc20000010871 */
[----:B------:R-:W-:Y:S01]  /*b290*/  @!P0 PRMT R3, RZ, 0x654, R3 ;  /* 0x00000654ff038816 */ /* 0x000fe20000000003 */
[----:B------:R-:W1:Y:S03]  /*b2a0*/  MUFU.EX2 R130, R130 ;  /* 0x0000008200827308 */ /* 0x000e660000000800 */
        /* <DEDUP_REMOVED lines=33> */
[----:B--2---:R-:W-:-:S01]  /*b4c0*/  FADD.FTZ R3, R201, R4 ;  /* 0x00000004c9037221 */ /* 0x004fc20000010000 */
[----:B------:R-:W-:-:S03]  /*b4d0*/  FADD.FTZ R4, R111, R134 ;  /* 0x000000866f047221 */ /* 0x000fc60000010000 */
[----:B-1----:R-:W-:-:S04]  /*b4e0*/  FADD.FTZ R146, R98, R3 ;  /* 0x0000000362927221 */ /* 0x002fc80000010000 */
[----:B---3--:R-:W-:Y:S01]  /*b4f0*/  FADD.FTZ R3, R113, R146 ;  /* 0x0000009271037221 */ /* 0x008fe20000010000 */
[----:B------:R-:W-:Y:S06]  /*b500*/  @!P1 BRA `(.L_x_1704) ;  /* 0x0000000000049947 */ /* 0x000fec0003800000 */
[----:B------:R-:W-:Y:S01]  /*b510*/  BPT.TRAP 0x1 ;  /* 0x000000040000795c */ /* 0x000fe20000300000 */
.L_x_1704:
[----:B------:R-:W-:Y:S01]  /*b520*/  ULEA UR10, UR55, UR37, 0x3 ;  /* 0x00000025370a7291 */ /* 0x000fe2000f8e183f */
[----:B------:R-:W-:Y:S01]  /*b530*/  ISETP.LT.AND P2, PT, R7, UR40, PT ;  /* 0x0000002807007c0c */ /* 0x000fe2000bf41270 */
        /* <DEDUP_REMOVED lines=67> */
[-C--:B------:R-:W-:Y:S01]  /*b970*/  FMUL.FTZ R80, R80, R6.reuse ;  /* 0x0000000650507220 */ /* 0x080fe20000410000 */
[-C--:B------:R-:W-:Y:S01]  /*b980*/  FMUL.FTZ R81, R81, R6.reuse ;  /* 0x0000000651517220 */ /* 0x080fe20000410000 */
[-C--:B------:R-:W-:Y:S01]  /*b990*/  FMUL.FTZ R84, R84, R6.reuse ;  /* 0x0000000654547220 */ /* 0x080fe20000410000 */
        /* <DEDUP_REMOVED lines=56> */
[----:B------:R-:W-:-:S02]  /*bd20*/  IMAD.MOV.U32 R8, RZ, RZ, R90 ;  /* 0x000000ffff087224 */ /* 0x000fc400078e005a */
[----:B------:R-:W-:Y:S02]  /*bd30*/  IMAD.MOV.U32 R6, RZ, RZ, R88 ;  /* 0x000000ffff067224 */ /* 0x000fe400078e0058 */
[----:B------:R-:W-:Y:S02]  /*bd40*/  IMAD.MOV.U32 R9, RZ, RZ, R2 ;  /* 0x000000ffff097224 */ /* 0x000fe400078e0002 */
[----:B------:R-:W-:Y:S01]  /*bd50*/  IMAD.MOV.U32 R201, RZ, RZ, R91 ;  /* 0x000000ffffc97224 */ /* 0x000fe200078e005b */
[----:B------:R-:W-:Y:S06]  /*bd60*/  @P2 BRA `(.L_x_1705) ;  /* 0xffffffac00282947 */ /* 0x000fec000383ffff */
[----:B------:R-:W-:Y:S01]  /*bd70*/  UMOV UR48, UR54 ;  /* 0x0000003600307c82 */ /* 0x000fe20008000000 */
[----:B------:R-:W-:-:S05]  /*bd80*/  UMOV UR41, UR11 ;  /* 0x0000000b00297c82 */ /* 0x000fca0008000000 */
.L_x_1695:
[----:B------:R-:W-:-:S13]  /*bd90*/  ISETP.LE.AND P2, PT, RZ, UR41, PT ;  /* 0x00000029ff007c0c */ /* 0x000fda000bf43270 */
[----:B------:R-:W-:Y:S05]  /*bda0*/  @!P2 BRA `(.L_x_1706) ;  /* 0x0000004000f4a947 */ /* 0x000fea0003800000 */
[----:B------:R-:W-:Y:S01]  /*bdb0*/  IMAD.MOV.U32 R7, RZ, RZ, R90 ;  /* 0x000000ffff077224 */ /* 0x000fe200078e005a */
[----:B------:R-:W-:Y:S01]  /*bdc0*/  UMOV UR40, UR48 ;  /* 0x0000003000287c82 */ /* 0x000fe20008000000 */
[----:B------:R-:W-:Y:S02]  /*bdd0*/  IMAD.MOV.U32 R6, RZ, RZ, R88 ;  /* 0x000000ffff067224 */ /* 0x000fe400078e0058 */
[----:B------:R-:W-:-:S07]  /*bde0*/  IMAD.MOV.U32 R8, RZ, RZ, R2 ;  /* 0x000000ffff087224 */ /* 0x000fce00078e0002 */
.L_x_1716:
        /* <DEDUP_REMOVED lines=9> */
.L_x_1708:
[----:B------:R-:W-:Y:S01]  /*be80*/  ULEA UR6, UR48, UR37, 0x3 ;  /* 0x0000002530067291 */ /* 0x000fe2000f8e183f */
[----:B------:R-:W-:-:S08]  /*be90*/  SHF.L.U32 R9, R2, 0x1f, RZ ;  /* 0x0000001f02097819 */ /* 0x000fd000000006ff */
[----:B------:R1:W2:Y:S01]  /*bea0*/  SYNCS.PHASECHK.TRANS64.TRYWAIT P2, [UR6+0x2e830], R9 ;  /* 0x02e83009ff0075a7 */ /* 0x0002a20008040146 */
[----:B------:R-:W-:Y:S05]  /*beb0*/  @!P1 BRA `(.L_x_1709) ;  /* 0x0000000000049947 */ /* 0x000fea0003800000 */
[----:B------:R-:W-:Y:S01]  /*bec0*/  BPT.TRAP 0x1 ;  /* 0x000000040000795c */ /* 0x000fe20000300000 */
.L_x_1709:
[----:B--2---:R-:W-:Y:S05]  /*bed0*/  @P2 BRA `(.L_x_1707) ;  /* 0x0000000000082947 */ /* 0x004fea0003800000 */
[----:B------:R-:W2:Y:S02]  /*bee0*/  SYNCS.PHASECHK.TRANS64.TRYWAIT P2, [UR6+0x2e830], R9 ;  /* 0x02e83009ff0075a7 */ /* 0x000ea40008040146 */
[----:B--2---:R-:W-:Y:S05]  /*bef0*/  @!P2 BRA `(.L_x_1710) ;  /* 0x0000009c00a8a947 */ /* 0x004fea0003800000 */
.L_x_1707:
[----:B--2---:R-:W2:Y:S01]  /*bf00*/  S2R R10, SR_TID.X ;  /* 0x00000000000a7919 */ /* 0x004ea20000002100 */
[----:B------:R-:W-:Y:S01]  /*bf10*/  R2UR UR45, R5 ;  /* 0x00000000052d72ca */ /* 0x000fe200000e0000 */
[----:B------:R-:W-:Y:S01]  /*bf20*/  UMOV UR19, 0x40000040 ;  /* 0x4000004000137882 */ /* 0x000fe20000000000 */
[----:B------:R-:W-:Y:S01]  /*bf30*/  UMOV UR20, UR16 ;  /* 0x0000001000147c82 */ /* 0x000fe20008000000 */
[----:B------:R-:W-:Y:S01]  /*bf40*/  UMOV UR21, UR17 ;  /* 0x0000001100157c82 */ /* 0x000fe20008000000 */
        /* <DEDUP_REMOVED lines=9> */
[----:B------:R-:W-:Y:S01]  /*bfe0*/  UIMAD UR45, UR48, 0x700, UR45 ;  /* 0x00000700302d78a4 */ /* 0x000fe2000f8e022d */
[----:B------:R-:W-:Y:S01]  /*bff0*/  UMOV UR35, 0x40000040 ;  /* 0x4000004000237882 */ /* 0x000fe20000000000 */
[----:B------:R-:W-:-:S02]  /*c000*/  UMOV UR7, 0x40000040 ;  /* 0x4000004000077882 */ /* 0x000fc40000000000 */
[----:B------:R-:W-:Y:S02]  /*c010*/  UIADD3 UR22, UR45, 0x100, URZ ;  /* 0x000001002d167890 */ /* 0x000fe4000fffe03f */
[----:B------:R-:W-:Y:S02]  /*c020*/  UIADD3 UR26, UR45, 0x200, URZ ;  /* 0x000002002d1a7890 */ /* 0x000fe4000fffe03f */
[----:B------:R-:W-:Y:S01]  /*c030*/  UMOV UR18, UR45 ;  /* 0x0000002d00127c82 */ /* 0x000fe20008000000 */
[----:B------:R-:W-:Y:S02]  /*c040*/  UIADD3 UR30, UR45, 0x300, URZ ;  /* 0x000003002d1e7890 */ /* 0x000fe4000fffe03f */
[----:B------:R-:W-:Y:S02]  /*c050*/  UIADD3 UR34, UR45, 0x400, URZ ;  /* 0x000004002d227890 */ /* 0x000fe4000fffe03f */
[----:B------:R-:W-:Y:S02]  /*c060*/  UIADD3 UR6, UR45, 0x600, URZ ;  /* 0x000006002d067890 */ /* 0x000fe4000fffe03f */
[----:B------:R-:W-:Y:S01]  /*c070*/  UIADD3 UR10, UR45, 0x602, URZ ;  /* 0x000006022d0a7890 */ /* 0x000fe2000fffe03f */
[----:B------:R-:W-:Y:S01]  /*c080*/  UMOV UR11, 0x40000040 ;  /* 0x40000040000b7882 */ /* 0x000fe20000000000 */
[----:B--2---:R-:W-:Y:S01]  /*c090*/  SHF.R.U32.HI R10, RZ, 0x7, R10 ;  /* 0x00000007ff0a7819 */ /* 0x004fe2000001160a */
[----:B------:R-:W-:Y:S01]  /*c0a0*/  UIADD3 UR14, UR45, 0x6, URZ ;  /* 0x000000062d0e7890 */ /* 0x000fe2000fffe03f */
[----:B------:R-:W-:-:S03]  /*c0b0*/  UMOV UR15, 0x40000040 ;  /* 0x40000040000f7882 */ /* 0x000fc60000000000 */
[----:B-1----:R-:W-:-:S05]  /*c0c0*/  VIADD R9, R10, 0x8 ;  /* 0x000000080a097836 */ /* 0x002fca0000000000 */
[----:B------:R1:W-:Y:S06]  /*c0d0*/  BAR.SYNC.DEFER_BLOCKING R9, 0x100 ;  /* 0x000400090000751d */ /* 0x0003ec0000010000 */
        /* <DEDUP_REMOVED lines=155> */
.L_x_1712:
[----:B------:R-:W-:Y:S01]  /*ca90*/  ULEA UR6, UR40, UR37, 0x3 ;  /* 0x0000002528067291 */ /* 0x000fe2000f8e183f */
[----:B------:R-:W-:-:S08]  /*caa0*/  SHF.L.U32 R8, R8, 0x1f, RZ ;  /* 0x0000001f08087819 */ /* 0x000fd000000006ff */
[----:B------:R1:W2:Y:S01]  /*cab0*/  SYNCS.PHASECHK.TRANS64.TRYWAIT P2, [UR6+0x2e850], R8 ;  /* 0x02e85008ff0075a7 */ /* 0x0002a20008040146 */
[----:B------:R-:W-:Y:S05]  /*cac0*/  @!P1 BRA `(.L_x_1713) ;  /* 0x0000000000049947 */ /* 0x000fea0003800000 */
[----:B------:R-:W-:Y:S01]  /*cad0*/  BPT.TRAP 0x1 ;  /* 0x000000040000795c */ /* 0x000fe20000300000 */
.L_x_1713:
[----:B--2---:R-:W-:Y:S05]  /*cae0*/  @P2 BRA `(.L_x_1711) ;  /* 0x0000000000082947 */ /* 0x004fea0003800000 */
[----:B------:R-:W2:Y:S02]  /*caf0*/  SYNCS.PHASECHK.TRANS64.TRYWAIT P2, [UR6+0x2e850], R8 ;  /* 0x02e85008ff0075a7 */ /* 0x000ea40008040146 */
[----:B--2---:R-:W-:Y:S05]  /*cb00*/  @!P2 BRA `(.L_x_1714) ;  /* 0x0000009000bca947 */ /* 0x004fea0003800000 */
.L_x_1711:
[----:B------:R-:W-:Y:S01]  /*cb10*/  UIADD3 UR6, UR37, 0x400, URZ ;  /* 0x0000040025067890 */ /* 0x000fe2000fffe03f */
[----:B------:R-:W-:Y:S01]  /*cb20*/  WARPGROUP.ARRIVE ;  /* 0x00000000000079c5 */ /* 0x000fe20000000000 */
[----:B------:R-:W-:Y:S01]  /*cb30*/  UMOV UR7, 0xc0000010 ;  /* 0xc000001000077882 */ /* 0x000fe20000000000 */
[----:B------:R-:W-:Y:S01]  /*cb40*/  UMOV UR11, 0xc0000010 ;  /* 0xc0000010000b7882 */ /* 0x000fe20000000000 */
[----:B------:R-:W-:Y:S01]  /*cb50*/  USHF.R.U32.HI UR6, URZ, 0x4, UR6 ;  /* 0x000000043f067899 */ /* 0x000fe20008011606 */
[C---:B--2---:R-:W-:Y:S01]  /*cb60*/  FMUL.FTZ R9, R0.reuse, R184 ;  /* 0x000000b800097220 */ /* 0x044fe20000410000 */
[C---:B------:R-:W-:Y:S01]  /*cb70*/  FMUL.FTZ R10, R0.reuse, R186 ;  /* 0x000000ba000a7220 */ /* 0x040fe20000410000 */
[C---:B-1----:R-:W-:Y:S01]  /*cb80*/  FMUL.FTZ R8, R0.reuse, R185 ;  /* 0x000000b900087220 */ /* 0x042fe20000410000 */
        /* <DEDUP_REMOVED lines=141> */
[----:B------:R-:W-:-:S06]  /*d460*/  UMOV UR7, 0xc0000010 ;  /* 0xc000001000077882 */ /* 0x000fcc0000000000 */
[----:B------:R-:W1:Y:S01]  /*d470*/  MUFU.TANH R194, R194 ;  /* 0x000000c200c27308 */ /* 0x000e620000002400 */
[----:B--2---:R-:W-:-:S07]  /*d480*/  FMNMX.FTZ R171, R168, R171, !PT ;  /* 0x000000aba8ab7209 */ /* 0x004fce0007810000 */
[----:B------:R-:W2:Y:S01]  /*d490*/  MUFU.TANH R196, R196 ;  /* 0x000000c400c47308 */ /* 0x000ea20000002400 */
[----:B---3--:R-:W-:Y:S01]  /*d4a0*/  FMNMX.FTZ R173, R170, R173, !PT ;  /* 0x000000adaaad7209 */ /* 0x008fe20007810000 */
[----:B------:R-:W-:Y:S02]  /*d4b0*/  WARPGROUP.DEPBAR.LE gsb0, 0x0 ;  /* 0x00008000000079c5 */ /* 0x000fe40000010000 */
[----:B------:R-:W-:Y:S01]  /*d4c0*/  WARPGROUP.ARRIVE ;  /* 0x00000000000079c5 */ /* 0x000fe20000000000 */
[----:B------:R-:W-:-:S03]  /*d4d0*/  FMUL.FTZ R224, R0, R179 ;  /* 0x000000b300e07220 */ /* 0x000fc60000410000 */
[----:B------:R-:W3:Y:S01]  /*d4e0*/  MUFU.TANH R172, R172 ;  /* 0x000000ac00ac7308 */ /* 0x000ee20000002400 */
[----:B-1----:R-:W-:Y:S01]  /*d4f0*/  FMNMX.FTZ R171, R194, R171, !PT ;  /* 0x000000abc2ab7209 */ /* 0x002fe20007810000 */
[----:B------:R-:W-:Y:S01]  /*d500*/  FMUL.FTZ R226, R0, R181 ;  /* 0x000000b500e27220 */ /* 0x000fe20000410000 */
[----:B------:R-:W1:Y:S01]  /*d510*/  S2R R227, SR_TID.X ;  /* 0x0000000000e37919 */ /* 0x000e620000002100 */
[----:B------:R-:W-:Y:S01]  /*d520*/  QGMMA.64x128x32.F32.E4M3.E4M3 R24, R220, gdesc[UR8], R24, gsb0 ;  /* 0x01e00008dc187df3 */ /* 0x000fe20008000818 */
[----:B------:R-:W-:Y:S01]  /*d530*/  UIADD3 UR10, UR6, 0x200, URZ ;  /* 0x00000200060a7890 */ /* 0x000fe2000fffe03f */
[----:B------:R-:W-:Y:S02]  /*d540*/  UMOV UR11, 0xc0000010 ;  /* 0xc0000010000b7882 */ /* 0x000fe40000000000 */
[----:B------:R-:W4:Y:S01]  /*d550*/  MUFU.TANH R174, R174 ;  /* 0x000000ae00ae7308 */ /* 0x000f220000002400 */
[----:B--2---:R-:W-:-:S07]  /*d560*/  FMNMX.FTZ R173, R196, R173, !PT ;  /* 0x000000adc4ad7209 */ /* 0x004fce0007810000 */
[----:B------:R-:W2:Y:S01]  /*d570*/  MUFU.TANH R198, R198 ;  /* 0x000000c600c67308 */ /* 0x000ea20000002400 */
[----:B---3--:R-:W-:-:S07]  /*d580*/  FMNMX.FTZ R171, R172, R171, !PT ;  /* 0x000000abacab7209 */ /* 0x008fce0007810000 */
[----:B------:R-:W3:Y:S01]  /*d590*/  MUFU.TANH R176, R176 ;  /* 0x000000b000b07308 */ /* 0x000ee20000002400 */
[----:B----4-:R-:W-:-:S07]  /*d5a0*/  FMNMX.FTZ R173, R174, R173, !PT ;  /* 0x000000adaead7209 */ /* 0x010fce0007810000 */
[----:B------:R-:W-:Y:S01]  /*d5b0*/  MUFU.TANH R178, R178 ;  /* 0x000000b200b27308 */ /* 0x000fe20000002400 */
[----:B--2---:R-:W-:Y:S02]  /*d5c0*/  FMNMX.FTZ R171, R198, R171, !PT ;  /* 0x000000abc6ab7209 */ /* 0x004fe40007810000 */
[----:B-1----:R-:W-:-:S05]  /*d5d0*/  SHF.R.U32.HI R227, RZ, 0x7, R227 ;  /* 0x00000007ffe37819 */ /* 0x002fca00000116e3 */
[----:B------:R-:W-:Y:S01]  /*d5e0*/  MUFU.TANH R224, R224 ;  /* 0x000000e000e07308 */ /* 0x000fe20000002400 */
[----:B---3--:R-:W-:-:S07]  /*d5f0*/  FMNMX.FTZ R171, R176, R171, !PT ;  /* 0x000000abb0ab7209 */ /* 0x008fce0007810000 */
        /* <DEDUP_REMOVED lines=14> */
[----:B------:R-:W-:Y:S01]  /*d6e0*/  WARPGROUP.ARRIVE ;  /* 0x00000000000079c5 */ /* 0x000fe20000000000 */
[C---:B------:R-:W-:Y:S01]  /*d6f0*/  FMUL.FTZ R220, R0.reuse, R175 ;  /* 0x000000af00dc7220 */ /* 0x040fe20000410000 */
[----:B------:R-:W-:-:S03]  /*d700*/  FMUL.FTZ R222, R0, R177 ;  /* 0x000000b100de7220 */ /* 0x000fc60000410000 */
[----:B------:R-:W-:Y:S01]  /*d710*/  MUFU.TANH R162, R162 ;  /* 0x000000a200a27308 */ /* 0x000fe20000002400 */
[----:B------:R-:W-:Y:S01]  /*d720*/  QGMMA.64x128x32.F32.E4M3.E4M3 R24, R216, gdesc[UR8], R24, gsb0 ;  /* 0x01e00008d8187df3 */ /* 0x000fe20008000818 */
[----:B------:R-:W-:Y:S01]  /*d730*/  UIADD3 UR10, UR6, 0x300, URZ ;  /* 0x00000300060a7890 */ /* 0x000fe2000fffe03f */
[----:B------:R-:W-:-:S05]  /*d740*/  UMOV UR11, 0xc0000010 ;  /* 0xc0000010000b7882 */ /* 0x000fca0000000000 */
[----:B------:R-:W1:Y:S08]  /*d750*/  MUFU.TANH R220, R220 ;  /* 0x000000dc00dc7308 */ /* 0x000e700000002400 */
[----:B------:R-:W2:Y:S08]  /*d760*/  MUFU.TANH R222, R222 ;  /* 0x000000de00de7308 */ /* 0x000eb00000002400 */
[----:B------:R-:W3:Y:S01]  /*d770*/  MUFU.TANH R161, R161 ;  /* 0x000000a100a17308 */ /* 0x000ee20000002400 */
[----:B-1----:R-:W-:-:S04]  /*d780*/  FMNMX.FTZ R173, R220, R173, !PT ;  /* 0x000000addcad7209 */ /* 0x002fc80007810000 */
[----:B------:R-:W-:-:S03]  /*d790*/  FMNMX.FTZ R173, R178, R173, !PT ;  /* 0x000000adb2ad7209 */ /* 0x000fc60007810000 */
[----:B------:R-:W1:Y:S01]  /*d7a0*/  MUFU.TANH R163, R163 ;  /* 0x000000a300a37308 */ /* 0x000e620000002400 */
[----:B--2---:R-:W-:Y:S02]  /*d7b0*/  FMNMX.FTZ R171, R222, R171, !PT ;  /* 0x000000abdeab7209 */ /* 0x004fe40007810000 */
[----:B------:R-:W-:Y:S02]  /*d7c0*/  FMNMX.FTZ R173, R224, R173, !PT ;  /* 0x000000ade0ad7209 */ /* 0x000fe40007810000 */
[----:B------:R-:W-:Y:S02]  /*d7d0*/  FMNMX.FTZ R171, R180, R171, !PT ;  /* 0x000000abb4ab7209 */ /* 0x000fe40007810000 */
[----:B------:R-:W-:Y:S01]  /*d7e0*/  FMNMX.FTZ R173, R182, R173, !PT ;  /* 0x000000adb6ad7209 */ /* 0x000fe20007810000 */
[----:B------:R-:W2:Y:S01]  /*d7f0*/  MUFU.TANH R164, R164 ;  /* 0x000000a400a47308 */ /* 0x000ea20000002400 */
[----:B------:R-:W-:Y:S02]  /*d800*/  FMNMX.FTZ R171, R226, R171, !PT ;  /* 0x000000abe2ab7209 */ /* 0x000fe40007810000 */
[----:B------:R-:W-:-:S02]  /*d810*/  FMNMX.FTZ R173, R169, R173, !PT ;  /* 0x000000ada9ad7209 */ /* 0x000fc40007810000 */
[----:B------:R-:W-:Y:S02]  /*d820*/  FMNMX.FTZ R171, R152, R171, !PT ;  /* 0x000000ab98ab7209 */ /* 0x000fe40007810000 */
[----:B------:R-:W-:Y:S01]  /*d830*/  FMNMX.FTZ R173, R154, R173, !PT ;  /* 0x000000ad9aad7209 */ /* 0x000fe20007810000 */
[----:B------:R-:W4:Y:S01]  /*d840*/  MUFU.TANH R166, R166 ;  /* 0x000000a600a67308 */ /* 0x000f220000002400 */
[----:B------:R-:W-:Y:S02]  /*d850*/  FMNMX.FTZ R171, R153, R171, !PT ;  /* 0x000000ab99ab7209 */ /* 0x000fe40007810000 */
[----:B------:R-:W-:Y:S02]  /*d860*/  FMNMX.FTZ R173, R155, R173, !PT ;  /* 0x000000ad9bad7209 */ /* 0x000fe40007810000 */
[----:B------:R-:W-:Y:S02]  /*d870*/  FMNMX.FTZ R171, R156, R171, !PT ;  /* 0x000000ab9cab7209 */ /* 0x000fe40007810000 */
[----:B------:R-:W-:Y:S01]  /*d880*/  FMNMX.FTZ R173, R158, R173, !PT ;  /* 0x000000ad9ead7209 */ /* 0x000fe20007810000 */
[----:B------:R-:W5:Y:S01]  /*d890*/  MUFU.TANH R165, R165 ;  /* 0x000000a500a57308 */ /* 0x000f620000002400 */
[----:B------:R-:W-:-:S02]  /*d8a0*/  FMNMX.FTZ R171, R157, R171, !PT ;  /* 0x000000ab9dab7209 */ /* 0x000fc40007810000 */
[----:B------:R-:W-:Y:S02]  /*d8b0*/  FMNMX.FTZ R173, R159, R173, !PT ;  /* 0x000000ad9fad7209 */ /* 0x000fe40007810000 */
[----:B------:R-:W-:Y:S01]  /*d8c0*/  FMNMX.FTZ R175, R160, R171, !PT ;  /* 0x000000aba0af7209 */ /* 0x000fe20007810000 */
[----:B------:R-:W-:Y:S01]  /*d8d0*/  FMUL.FTZ R171, R0, R88 ;  /* 0x0000005800ab7220 */ /* 0x000fe20000410000 */
[----:B------:R-:W-:Y:S01]  /*d8e0*/  FMNMX.FTZ R88, R162, R173, !PT ;  /* 0x000000ada2587209 */ /* 0x000fe20007810000 */
[----:B------:R-:W5:Y:S01]  /*d8f0*/  MUFU.TANH R167, R167 ;  /* 0x000000a700a77308 */ /* 0x000f620000002400 */
[----:B---3--:R-:W-:Y:S01]  /*d900*/  FMNMX.FTZ R175, R161, R175, !PT ;  /* 0x000000afa1af7209 */ /* 0x008fe20007810000 */
[----:B------:R-:W-:Y:S01]  /*d910*/  FMUL.FTZ R173, R0, R89 ;  /* 0x0000005900ad7220 */ /* 0x000fe20000410000 */
[----:B-1----:R-:W-:Y:S02]  /*d920*/  FMNMX.FTZ R177, R163, R88, !PT ;  /* 0x00000058a3b17209 */ /* 0x002fe40007810000 */
[----:B--2---:R-:W-:Y:S01]  /*d930*/  FMNMX.FTZ R88, R164, R175, !PT ;  /* 0x000000afa4587209 */ /* 0x004fe20007810000 */
[----:B------:R-:W-:Y:S01]  /*d940*/  FMUL.FTZ R175, R0, R90 ;  /* 0x0000005a00af7220 */ /* 0x000fe20000410000 */
[----:B----4-:R-:W-:Y:S01]  /*d950*/  FMNMX.FTZ R177, R166, R177, !PT ;  /* 0x000000b1a6b17209 */ /* 0x010fe20007810000 */
[----:B------:R-:W1:Y:S01]  /*d960*/  MUFU.TANH R136, R136 ;  /* 0x0000008800887308 */ /* 0x000e620000002400 */
[----:B-----5:R-:W-:-:S07]  /*d970*/  FMNMX.FTZ R89, R165, R88, !PT ;  /* 0x00000058a5597209 */ /* 0x020fce0007810000 */
[----:B------:R-:W2:Y:S01]  /*d980*/  MUFU.TANH R138, R138 ;  /* 0x0000008a008a7308 */ /* 0x000ea20000002400 */
[----:B------:R-:W-:-:S07]  /*d990*/  FMNMX.FTZ R177, R167, R177, !PT ;  /* 0x000000b1a7b17209 */ /* 0x000fce0007810000 */
        /* <DEDUP_REMOVED lines=15> */
[----:B------:R-:W-:Y:S02]  /*da90*/  WARPGROUP.DEPBAR.LE gsb0, 0x0 ;  /* 0x00008000000079c5 */ /* 0x000fe40000010000 */
[----:B------:R-:W-:Y:S01]  /*daa0*/  WARPGROUP.ARRIVE ;  /* 0x00000000000079c5 */ /* 0x000fe20000000000 */
[----:B--2---:R-:W-:-:S04]  /*dab0*/  FMNMX.FTZ R177, R143, R90, !PT ;  /* 0x0000005a8fb17209 */ /* 0x004fc80007810000 */
[----:B------:R-:W2:Y:S01]  /*dac0*/  MUFU.TANH R145, R145 ;  /* 0x0000009100917308 */ /* 0x000ea20000002400 */
[----:B------:R-:W-:Y:S01]  /*dad0*/  QGMMA.64x128x32.F32.E4M3.E4M3 R24, R212, gdesc[UR8], R24, gsb0 ;  /* 0x01e00008d4187df3 */ /* 0x000fe20008000818 */
[----:B---3--:R-:W-:Y:S01]  /*dae0*/  FMNMX.FTZ R88, R144, R89, !PT ;  /* 0x0000005990587209 */ /* 0x008fe20007810000 */
        /* <DEDUP_REMOVED lines=36> */
[----:B------:R-:W-:-:S06]  /*dd30*/  WARPGROUP.DEPBAR.LE gsb0, 0x0 ;  /* 0x00008000000079c5 */ /* 0x000fcc0000010000 */
[----:B------:R-:W2:Y:S01]  /*dd40*/  MUFU.TANH R132, R132 ;  /* 0x0000008400847308 */ /* 0x000ea20000002400 */
[----:B---3--:R-:W-:Y:S01]  /*dd50*/  FMNMX.FTZ R89, R129, R88, !PT ;  /* 0x0000005881597209 */ /* 0x008fe20007810000 */
[----:B------:R-:W-:-:S06]  /*dd60*/  WARPGROUP.ARRIVE ;  /* 0x00000000000079c5 */ /* 0x000fcc0000000000 */
[----:B------:R-:W3:Y:S01]  /*dd70*/  MUFU.TANH R134, R134 ;  /* 0x0000008600867308 */ /* 0x000ee20000002400 */
[----:B-1----:R-:W-:Y:S01]  /*dd80*/  FMNMX.FTZ R177, R131, R90, !PT ;  /* 0x0000005a83b17209 */ /* 0x002fe20007810000 */
[----:B------:R-:W-:Y:S01]  /*dd90*/  QGMMA.64x128x32.F32.E4M3.E4M3 R24, R208, gdesc[UR8], R24, gsb0 ;  /* 0x01e00008d0187df3 */ /* 0x000fe20008000818 */
[----:B------:R-:W-:Y:S01]  /*dda0*/  UIADD3 UR10, UR6, 0x500, URZ ;  /* 0x00000500060a7890 */ /* 0x000fe2000fffe03f */
[----:B------:R-:W-:Y:S01]  /*ddb0*/  UMOV UR11, 0xc0000010 ;  /* 0xc0000010000b7882 */ /* 0x000fe20000000000 */
[----:B------:R-:W-:-:S03]  /*ddc0*/  UIADD3 UR6, UR6, 0x600, URZ ;  /* 0x0000060006067890 */ /* 0x000fc6000fffe03f */
        /* <DEDUP_REMOVED lines=35> */
[----:B-1----:R-:W-:Y:S01]  /*e000*/  FMNMX.FTZ R90, R118, R177, !PT ;  /* 0x000000b1765a7209 */ /* 0x002fe20007810000 */
[----:B------:R-:W-:Y:S02]  /*e010*/  WARPGROUP.DEPBAR.LE gsb0, 0x0 ;  /* 0x00008000000079c5 */ /* 0x000fe40000010000 */
[----:B------:R-:W-:-:S04]  /*e020*/  WARPGROUP.ARRIVE ;  /* 0x00000000000079c5 */ /* 0x000fc80000000000 */
[----:B------:R-:W1:Y:S01]  /*e030*/  MUFU.TANH R171, R171 ;  /* 0x000000ab00ab7308 */ /* 0x000e620000002400 */
[----:B--2---:R-:W-:Y:S01]  /*e040*/  FMNMX.FTZ R88, R117, R88, !PT ;  /* 0x0000005875587209 */ /* 0x004fe20007810000 */
[----:B------:R-:W-:Y:S06]  /*e050*/  QGMMA.64x128x32.F32.E4M3.E4M3 R24, R204, gdesc[UR8], R24, gsb0 ;  /* 0x01e00008cc187df3 */ /* 0x000fec0008000818 */
        /* <DEDUP_REMOVED lines=27> */
[----:B-1----:R-:W-:Y:S02]  /*e210*/  FMNMX.FTZ R88, R100, R89, !PT ;  /* 0x0000005964587209 */ /* 0x002fe40007810000 */
[----:B------:R-:W1:Y:S05]  /*e220*/  LDC R89, c[0x0][0x988] ;  /* 0x00026200ff597b82 */ /* 0x000e6a0000000800 */
[----:B------:R-:W4:Y:S01]  /*e230*/  MUFU.TANH R103, R103 ;  /* 0x0000006700677308 */ /* 0x000f220000002400 */
[----:B--2---:R-:W-:Y:S02]  /*e240*/  FMNMX.FTZ R90, R102, R177, !PT ;  /* 0x000000b1665a7209 */ /* 0x004fe40007810000 */
[----:B---3--:R-:W-:-:S05]  /*e250*/  FMNMX.FTZ R177, R101, R88, !PT ;  /* 0x0000005865b17209 */ /* 0x008fca0007810000 */
[----:B------:R-:W2:Y:S01]  /*e260*/  SHFL.BFLY PT, R88, R177, 0x2, 0x1f ;  /* 0x0c401f00b1587f89 */ /* 0x000ea200000e0000 */
[----:B----4-:R-:W-:-:S05]  /*e270*/  FMNMX.FTZ R179, R103, R90, !PT ;  /* 0x0000005a67b37209 */ /* 0x010fca0007810000 */
[----:B------:R-:W3:Y:S01]  /*e280*/  SHFL.BFLY PT, R90, R179, 0x2, 0x1f ;  /* 0x0c401f00b35a7f89 */ /* 0x000ee200000e0000 */
[----:B------:R-:W-:Y:S02]  /*e290*/  WARPGROUP.DEPBAR.LE gsb0, 0x0 ;  /* 0x00008000000079c5 */ /* 0x000fe40000010000 */
[----:B------:R-:W-:-:S06]  /*e2a0*/  WARPGROUP.ARRIVE ;  /* 0x00000000000079c5 */ /* 0x000fcc0000000000 */
[----:B------:R-:W-:Y:S01]  /*e2b0*/  QGMMA.64x128x32.F32.E4M3.E4M3 R24, R200, gdesc[UR4], R24, gsb0 ;  /* 0x01e00004c8187df3 */ /* 0x000fe20008000818 */
[----:B--2---:R-:W-:-:S05]  /*e2c0*/  FMNMX.FTZ R181, R177, R88, !PT ;  /* 0x00000058b1b57209 */ /* 0x004fca0007810000 */
[----:B------:R-:W2:Y:S01]  /*e2d0*/  SHFL.BFLY PT, R88, R181, 0x1, 0x1f ;  /* 0x0c201f00b5587f89 */ /* 0x000ea200000e0000 */
[----:B---3--:R-:W-:-:S05]  /*e2e0*/  FMNMX.FTZ R183, R179, R90, !PT ;  /* 0x0000005ab3b77209 */ /* 0x008fca0007810000 */
[----:B------:R-:W3:Y:S01]  /*e2f0*/  SHFL.BFLY PT, R90, R183, 0x1, 0x1f ;  /* 0x0c201f00b75a7f89 */ /* 0x000ee200000e0000 */
[----:B--2---:R-:W-:-:S05]  /*e300*/  FMNMX.FTZ R88, R181, R88, !PT ;  /* 0x00000058b5587209 */ /* 0x004fca0007810000 */
[C---:B------:R-:W-:Y:S01]  /*e310*/  FADD.FTZ R6, -R88.reuse, R6 ;  /* 0x0000000658067221 */ /* 0x040fe20000010100 */
[----:B-1----:R-:W-:-:S01]  /*e320*/  FFMA.FTZ R216, R88, R89, -8 ;  /* 0xc100000058d87423 */ /* 0x002fc20000010059 */
[----:B---3--:R-:W-:Y:S02]  /*e330*/  FMNMX.FTZ R90, R183, R90, !PT ;  /* 0x0000005ab75a7209 */ /* 0x008fe40007810000 */
[-C--:B------:R-:W-:Y:S01]  /*e340*/  FMUL.FTZ R177, R6, R89.reuse ;  /* 0x0000005906b17220 */ /* 0x080fe20000410000 */
[-CC-:B------:R-:W-:Y:S01]  /*e350*/  FFMA.FTZ R218, R9, R89.reuse, -R216.reuse ;  /* 0x0000005909da7223 */ /* 0x180fe200000108d8 */
[----:B------:R-:W-:-:S01]  /*e360*/  FFMA.FTZ R9, R8, R89, -R216 ;  /* 0x0000005908097223 */ /* 0x000fc200000108d8 */
[----:B------:R-:W-:Y:S01]  /*e370*/  FFMA.FTZ R8, R12, R89, -R216 ;  /* 0x000000590c087223 */ /* 0x000fe200000108d8 */
[----:B------:R-:W-:-:S01]  /*e380*/  FADD.FTZ R6, -R90, R7 ;  /* 0x000000075a067221 */ /* 0x000fc20000010100 */
[-CC-:B------:R-:W-:Y:S01]  /*e390*/  FFMA.FTZ R12, R20, R89.reuse, -R216.reuse ;  /* 0x00000059140c7223 */ /* 0x180fe200000108d8 */
[----:B------:R1:W-:Y:S01]  /*e3a0*/  MUFU.EX2 R7, R177 ;  /* 0x000000b100077308 */ /* 0x0003e20000000800 */
[----:B------:R-:W-:-:S01]  /*e3b0*/  FFMA.FTZ R20, R186, R89, -R216 ;  /* 0x00000059ba147223 */ /* 0x000fc200000108d8 */
[-CC-:B------:R-:W-:Y:S01]  /*e3c0*/  FFMA.FTZ R186, R173, R89.reuse, -R216.reuse ;  /* 0x00000059adba7223 */ /* 0x180fe200000108d8 */
[-C--:B------:R-:W-:Y:S01]  /*e3d0*/  FMUL.FTZ R6, R6, R89.reuse ;  /* 0x0000005906067220 */ /* 0x080fe20000410000 */
[-CC-:B------:R-:W-:Y:S01]  /*e3e0*/  FFMA.FTZ R13, R13, R89.reuse, -R216.reuse ;  /* 0x000000590d0d7223 */ /* 0x180fe200000108d8 */
[----:B------:R-:W-:-:S01]  /*e3f0*/  FFMA.FTZ R21, R21, R89, -R216 ;  /* 0x0000005915157223 */ /* 0x000fc200000108d8 */
[-CC-:B------:R-:W-:Y:S01]  /*e400*/  FFMA.FTZ R168, R168, R89.reuse, -R216.reuse ;  /* 0x00000059a8a87223 */ /* 0x180fe200000108d8 */
[----:B------:R-:W-:-:S01]  /*e410*/  FFMA.FTZ R179, R194, R89, -R216 ;  /* 0x00000059c2b37223 */ /* 0x000fc200000108d8 */
[----:B------:R-:W2:Y:S01]  /*e420*/  MUFU.EX2 R218, R218 ;  /* 0x000000da00da7308 */ /* 0x000ea20000000800 */
[----:B-1----:R-:W-:-:S01]  /*e430*/  FFMA.FTZ R177, R188, R89, -R216 ;  /* 0x00000059bcb17223 */ /* 0x002fc200000108d8 */
[-C--:B------:R-:W-:Y:S01]  /*e440*/  FFMA.FTZ R188, R90, R89.reuse, -8 ;  /* 0xc10000005abc7423 */ /* 0x080fe20000010059 */
        /* <DEDUP_REMOVED lines=14> */
[----:B--2---:R-:W-:-:S01]  /*e530*/  FFMA.FTZ R4, R7, R4, R218 ;  /* 0x0000000407047223 */ /* 0x004fc200000100da */
[-CC-:B------:R-:W-:Y:S01]  /*e540*/  FFMA.FTZ R189, R196, R89.reuse, -R188.reuse ;  /* 0x00000059c4bd7223 */ /* 0x180fe200000108bc */
[----:B------:R-:W-:-:S01]  /*e550*/  FFMA.FTZ R174, R174, R89, -R188 ;  /* 0x00000059aeae7223 */ /* 0x000fc200000108bc */
[-CC-:B------:R-:W-:Y:S01]  /*e560*/  FFMA.FTZ R191, R220, R89.reuse, -R188.reuse ;  /* 0x00000059dcbf7223 */ /* 0x180fe200000108bc */
[----:B------:R-:W-:-:S01]  /*e570*/  FFMA.FTZ R178, R178, R89, -R188 ;  /* 0x00000059b2b27223 */ /* 0x000fc200000108bc */
[-C--:B------:R-:W-:Y:S01]  /*e580*/  FFMA.FTZ R183, R222, R89.reuse, -R216 ;  /* 0x00000059deb77223 */ /* 0x080fe200000108d8 */
[----:B------:R-:W-:-:S01]  /*e590*/  FFMA.FTZ R193, R224, R89, -R188 ;  /* 0x00000059e0c17223 */ /* 0x000fc200000108bc */
[----:B------:R-:W2:Y:S01]  /*e5a0*/  MUFU.EX2 R9, R9 ;  /* 0x0000000900097308 */ /* 0x000ea20000000800 */
        /* <DEDUP_REMOVED lines=24> */
[----:B---3--:R-:W-:-:S01]  /*e730*/  FADD.FTZ R4, R10, R3 ;  /* 0x000000030a047221 */ /* 0x008fc20000010000 */
[-C--:B------:R-:W-:Y:S01]  /*e740*/  FFMA.FTZ R167, R167, R89.reuse, -R188 ;  /* 0x00000059a7a77223 */ /* 0x080fe200000108bc */
[----:B------:R-:W-:-:S01]  /*e750*/  FFMA.FTZ R136, R136, R89, -R216 ;  /* 0x0000005988887223 */ /* 0x000fc200000108d8 */
[-C--:B------:R-:W-:Y:S01]  /*e760*/  FFMA.FTZ R138, R138, R89.reuse, -R188 ;  /* 0x000000598a8a7223 */ /* 0x080fe200000108bc */
[----:B------:R-:W-:-:S01]  /*e770*/  FFMA.FTZ R137, R137, R89, -R216 ;  /* 0x0000005989897223 */ /* 0x000fc200000108d8 */
[-C--:B------:R-:W-:Y:S01]  /*e780*/  FFMA.FTZ R139, R139, R89.reuse, -R188 ;  /* 0x000000598b8b7223 */ /* 0x080fe200000108bc */
[----:B------:R-:W-:-:S01]  /*e790*/  FFMA.FTZ R140, R140, R89, -R216 ;  /* 0x000000598c8c7223 */ /* 0x000fc200000108d8 */
[----:B------:R-:W3:Y:S01]  /*e7a0*/  MUFU.EX2 R13, R13 ;  /* 0x0000000d000d7308 */ /* 0x000ee20000000800 */
        /* <DEDUP_REMOVED lines=61> */
[-CC-:B------:R-:W-:Y:S01]  /*eb80*/  FFMA.FTZ R93, R93, R89.reuse, -R216.reuse ;  /* 0x000000595d5d7223 */ /* 0x180fe200000108d8 */
[----:B------:R-:W-:-:S01]  /*eb90*/  FFMA.FTZ R96, R96, R89, -R216 ;  /* 0x0000005960607223 */ /* 0x000fc200000108d8 */
[----:B------:R-:W2:Y:S01]  /*eba0*/  MUFU.EX2 R177, R177 ;  /* 0x000000b100b17308 */ /* 0x000ea20000000800 */
[----:B---3--:R-:W-:-:S01]  /*ebb0*/  FADD.FTZ R192, R20, R195 ;  /* 0x000000c314c07221 */ /* 0x008fc20000010000 */
[-CC-:B------:R-:W-:Y:S01]  /*ebc0*/  FFMA.FTZ R97, R97, R89.reuse, -R216.reuse ;  /* 0x0000005961617223 */ /* 0x180fe200000108d8 */
[----:B------:R-:W-:-:S01]  /*ebd0*/  FFMA.FTZ R100, R100, R89, -R216 ;  /* 0x0000005964647223 */ /* 0x000fc200000108d8 */
[----:B------:R-:W-:Y:S01]  /*ebe0*/  IADD3 R196, -R227, 0xb, RZ ;  /* 0x0000000be3c47810 */ /* 0x000fe20007ffe1ff */
[----:B------:R-:W-:-:S01]  /*ebf0*/  FFMA.FTZ R101, R101, R89, -R216 ;  /* 0x0000005965657223 */ /* 0x000fc200000108d8 */
[----:B------:R-:W-:-:S02]  /*ec00*/  WARPGROUP.DEPBAR.LE gsb0, 0x0 ;  /* 0x00008000000079c5 */ /* 0x000fc40000010000 */
        /* <DEDUP_REMOVED lines=144> */
[-CC-:B------:R-:W-:Y:S01]  /*f510*/  FFMA.FTZ R94, R95, R89.reuse, -R188.reuse ;  /* 0x000000595f5e7223 */ /* 0x180fe200000108bc */
        /* <DEDUP_REMOVED lines=17> */
[-CC-:B------:R-:W-:Y:S01]  /*f630*/  FFMA.FTZ R98, R99, R89.reuse, -R188.reuse ;  /* 0x0000005963627223 */ /* 0x180fe200000108bc */
[----:B------:R-:W-:-:S01]  /*f640*/  FFMA.FTZ R99, R102, R89, -R188 ;  /* 0x0000005966637223 */ /* 0x000fc200000108bc */
[----:B------:R-:W-:-:S04]  /*f650*/  FFMA.FTZ R102, R103, R89, -R188 ;  /* 0x0000005967667223 */ /* 0x000fc800000108bc */
[----:B------:R-:W1:Y:S01]  /*f660*/  MUFU.EX2 R117, R117 ;  /* 0x0000007500757308 */ /* 0x000e620000000800 */
[----:B--2---:R-:W-:-:S01]  /*f670*/  FADD.FTZ R4, R116, R3 ;  /* 0x0000000374047221 */ /* 0x004fc20000010000 */
[----:B------:R-:W-:-:S05]  /*f680*/  IMAD.U32 R3, RZ, RZ, UR48 ;  /* 0x00000030ff037e24 */ /* 0x000fca000f8e00ff */
[----:B------:R-:W-:Y:S01]  /*f690*/  @!P0 LEA R3, R3, UR37, 0x3 ;  /* 0x0000002503038c11 */ /* 0x000fe2000f8e18ff */
[----:B------:R-:W2:Y:S01]  /*f6a0*/  MUFU.EX2 R119, R119 ;  /* 0x0000007700777308 */ /* 0x000ea20000000800 */
[----:B---3--:R-:W-:-:S03]  /*f6b0*/  FADD.FTZ R194, R118, R195 ;  /* 0x000000c376c27221 */ /* 0x008fc60000010000 */
[----:B------:R-:W-:-:S04]  /*f6c0*/  @!P0 VIADD R3, R3, 0x2e840 ;  /* 0x0002e84003038836 */ /* 0x000fc80000000000 */
[----:B------:R-:W3:Y:S01]  /*f6d0*/  MUFU.EX2 R171, R171 ;  /* 0x000000ab00ab7308 */ /* 0x000ee20000000800 */
[----:B-1----:R-:W-:-:S01]  /*f6e0*/  FADD.FTZ R4, R117, R4 ;  /* 0x0000000475047221 */ /* 0x002fc20000010000 */
[----:B------:R-:W-:Y:S01]  /*f6f0*/  @!P0 PRMT R3, RZ, 0x654, R3 ;  /* 0x00000654ff038816 */ /* 0x000fe20000000003 */
[----:B------:R1:W-:Y:S06]  /*f700*/  BAR.ARV R196, 0x100 ;  /* 0x000400c40000751d */ /* 0x0003ec0000002000 */
[----:B------:R-:W4:Y:S01]  /*f710*/  MUFU.EX2 R175, R175 ;  /* 0x000000af00af7308 */ /* 0x000f220000000800 */
[----:B--2---:R-:W-:-:S01]  /*f720*/  FADD.FTZ R194, R119, R194 ;  /* 0x000000c277c27221 */ /* 0x004fc20000010000 */
[----:B------:R2:W-:Y:S06]  /*f730*/  @!P0 SYNCS.ARRIVE.TRANS64.RED.A1T0 RZ, [R3+URZ], RZ ;  /* 0x000000ff03ff89a7 */ /* 0x0005ec000810043f */
[----:B------:R-:W5:Y:S01]  /*f740*/  MUFU.EX2 R186, R186 ;  /* 0x000000ba00ba7308 */ /* 0x000f620000000800 */
[----:B---3--:R-:W-:-:S07]  /*f750*/  FADD.FTZ R195, R171, R4 ;  /* 0x00000004abc37221 */ /* 0x008fce0000010000 */
[----:B------:R-:W3:Y:S01]  /*f760*/  MUFU.EX2 R192, R192 ;  /* 0x000000c000c07308 */ /* 0x000ee20000000800 */
[----:B----4-:R-:W-:-:S07]  /*f770*/  FADD.FTZ R197, R175, R194 ;  /* 0x000000c2afc57221 */ /* 0x010fce0000010000 */
[----:B------:R-:W4:Y:S01]  /*f780*/  MUFU.EX2 R92, R92 ;  /* 0x0000005c005c7308 */ /* 0x000f220000000800 */
[----:B-----5:R-:W-:-:S07]  /*f790*/  FADD.FTZ R195, R186, R195 ;  /* 0x000000c3bac37221 */ /* 0x020fce0000010000 */
[----:B------:R-:W5:Y:S01]  /*f7a0*/  MUFU.EX2 R91, R91 ;  /* 0x0000005b005b7308 */ /* 0x000f620000000800 */
[----:B---3--:R-:W-:-:S07]  /*f7b0*/  FADD.FTZ R4, R192, R197 ;  /* 0x000000c5c0047221 */ /* 0x008fce0000010000 */
[----:B------:R-:W2:Y:S01]  /*f7c0*/  MUFU.EX2 R93, R93 ;  /* 0x0000005d005d7308 */ /* 0x000ea20000000800 */
[----:B----4-:R-:W-:-:S07]  /*f7d0*/  FADD.FTZ R188, R92, R195 ;  /* 0x000000c35cbc7221 */ /* 0x010fce0000010000 */
[----:B------:R-:W3:Y:S01]  /*f7e0*/  MUFU.EX2 R94, R94 ;  /* 0x0000005e005e7308 */ /* 0x000ee20000000800 */
[----:B-----5:R-:W-:-:S07]  /*f7f0*/  FADD.FTZ R103, R91, R4 ;  /* 0x000000045b677221 */ /* 0x020fce0000010000 */
[----:B------:R-:W4:Y:S01]  /*f800*/  MUFU.EX2 R96, R96 ;  /* 0x0000006000607308 */ /* 0x000f220000000800 */
[----:B--2---:R-:W-:-:S07]  /*f810*/  FADD.FTZ R3, R93, R188 ;  /* 0x000000bc5d037221 */ /* 0x004fce0000010000 */
[----:B------:R-:W2:Y:S01]  /*f820*/  MUFU.EX2 R95, R95 ;  /* 0x0000005f005f7308 */ /* 0x000ea20000000800 */
[----:B---3--:R-:W-:-:S07]  /*f830*/  FADD.FTZ R4, R94, R103 ;  /* 0x000000675e047221 */ /* 0x008fce0000010000 */
[----:B------:R-:W3:Y:S01]  /*f840*/  MUFU.EX2 R97, R97 ;  /* 0x0000006100617308 */ /* 0x000ee20000000800 */
[----:B----4-:R-:W-:-:S07]  /*f850*/  FADD.FTZ R188, R96, R3 ;  /* 0x0000000360bc7221 */ /* 0x010fce0000010000 */
        /* <DEDUP_REMOVED lines=9> */
[----:B---3--:R-:W-:-:S01]  /*f8f0*/  FADD.FTZ R3, R99, R4 ;  /* 0x0000000463037221 */ /* 0x008fc20000010000 */
[----:B----4-:R-:W-:-:S03]  /*f900*/  FADD.FTZ R4, R101, R188 ;  /* 0x000000bc65047221 */ /* 0x010fc60000010000 */
[----:B--2---:R-:W-:Y:S01]  /*f910*/  FADD.FTZ R3, R102, R3 ;  /* 0x0000000366037221 */ /* 0x004fe20000010000 */
[----:B-1----:R-:W-:Y:S06]  /*f920*/  @!P1 BRA `(.L_x_1715) ;  /* 0x0000000000049947 */ /* 0x002fec0003800000 */
[----:B------:R-:W-:Y:S01]  /*f930*/  BPT.TRAP 0x1 ;  /* 0x000000040000795c */ /* 0x000fe20000300000 */
.L_x_1715:
        /* <DEDUP_REMOVED lines=13> */
[----:B------:R-:W-:Y:S01]  /*fa10*/  F2FP.SATFINITE.E4M3.F32.PACK_AB_MERGE_C R174, R191, R174, RZ ;  /* 0x000000aebfae723e */ /* 0x000fe200048070ff */
[-C--:B------:R-:W-:Y:S01]  /*fa20*/  FMUL.FTZ R25, R25, R7.reuse ;  /* 0x0000000719197220 */ /* 0x080fe20000410000 */
[----:B------:R-:W-:Y:S01]  /*fa30*/  F2FP.SATFINITE.E4M3.F32.PACK_AB_MERGE_C R180, R187, R180, RZ ;  /* 0x000000b4bbb4723e */ /* 0x000fe200048070ff */
[-C--:B------:R-:W-:Y:S01]  /*fa40*/  FMUL.FTZ R28, R28, R7.reuse ;  /* 0x000000071c1c7220 */ /* 0x080fe20000410000 */
[----:B------:R-:W-:Y:S01]  /*fa50*/  F2FP.SATFINITE.E4M3.F32.PACK_AB_MERGE_C R169, R169, R182, RZ ;  /* 0x000000b6a9a9723e */ /* 0x000fe200048070ff */
[----:B------:R-:W-:Y:S01]  /*fa60*/  SYNCS.ARRIVE.TRANS64.RED.A1T0 RZ, [UR6], RZ ;  /* 0x000000ffffff79a7 */ /* 0x000fe20008100406 */
        /* <DEDUP_REMOVED lines=111> */
[----:B------:R-:W-:Y:S01]  /*10160*/  F2FP.SATFINITE.E4M3.F32.PACK_AB_MERGE_C R203, R98, R95, R99 ;  /* 0x0000005f62cb723e */ /* 0x000fe20004807063 */
[----:B------:R-:W-:Y:S06]  /*10170*/  @P2 BRA `(.L_x_1716) ;  /* 0xffffffbc001c2947 */ /* 0x000fec000383ffff */
.L_x_1706:
[----:B------:R-:W-:Y:S06]  /*10180*/  BAR.ARV 0x8, 0x120 ;  /* 0x0204800000007b1d */ /* 0x000fec0000002000 */
[----:B------:R-:W-:Y:S05]  /*10190*/  @!P1 BRA `(.L_x_1717) ;  /* 0x0000000000049947 */ /* 0x000fea0003800000 */
[----:B------:R-:W-:Y:S01]  /*101a0*/  BPT.TRAP 0x1 ;  /* 0x000000040000795c */ /* 0x000fe20000300000 */
.L_x_1717:
[----:B------:R-:W-:Y:S01]  /*101b0*/  ULEA UR5, UR48, UR37, 0x3 ;  /* 0x0000002530057291 */ /* 0x000fe2000f8e183f */
[----:B------:R-:W-:-:S08]  /*101c0*/  SHF.L.U32 R0, R2, 0x1f, RZ ;  /* 0x0000001f02007819 */ /* 0x000fd000000006ff */
[----:B------:R1:W2:Y:S01]  /*101d0*/  SYNCS.PHASECHK.TRANS64.TRYWAIT P0, [UR5+0x2e850], R0 ;  /* 0x02e85000ff0075a7 */ /* 0x0002a20008000145 */
[----:B------:R-:W-:Y:S05]  /*101e0*/  @!P1 BRA `(.L_x_1718) ;  /* 0x0000000000049947 */ /* 0x000fea0003800000 */
[----:B------:R-:W-:Y:S01]  /*101f0*/  BPT.TRAP 0x1 ;  /* 0x000000040000795c */ /* 0x000fe20000300000 */
.L_x_1718:
[----:B--2---:R-:W-:Y:S05]  /*10200*/  @P0 BRA `(.L_x_1719) ;  /* 0x0000000000080947 */ /* 0x004fea0003800000 */
[----:B------:R-:W2:Y:S02]  /*10210*/  SYNCS.PHASECHK.TRANS64.TRYWAIT P0, [UR5+0x2e850], R0 ;  /* 0x02e85000ff0075a7 */ /* 0x000ea40008000145 */
[----:B--2---:R-:W-:Y:S05]  /*10220*/  @!P0 BRA `(.L_x_1720) ;  /* 0x0000005c000c8947 */ /* 0x004fea0003800000 */
.L_x_1719:
        /* <DEDUP_REMOVED lines=27> */
[----:B------:R-:W-:Y:S01]  /*103e0*/  @P0 LEA R8, P2, R6, R8, 0x2 ;  /* 0x0000000806080211 */ /* 0x000fe200078410ff */
[----:B------:R-:W-:-:S03]  /*103f0*/  IMAD.MOV.U32 R5, RZ, RZ, 0x3f800000 ;  /* 0x3f800000ff057424 */ /* 0x000fc600078e00ff */
        /* <DEDUP_REMOVED lines=32> */
[----:B------:R-:W3:Y:S04]  /*10600*/  SHFL.BFLY PT, R0, R7, 0x1, 0x1f ;  /* 0x0c201f0007007f89 */ /* 0x000ee800000e0000 */
[----:B-1----:R-:W1:Y:S01]  /*10610*/  SHFL.BFLY PT, R9, R6, 0x1, 0x1f ;  /* 0x0c201f0006097f89 */ /* 0x002e6200000e0000 */
[----:B------:R-:W-:Y:S02]  /*10620*/  IMAD.MOV.U32 R4, RZ, RZ, RZ ;  /* 0x000000ffff047224 */ /* 0x000fe400078e00ff */
[----:B---3--:R-:W-:Y:S01]  /*10630*/  FADD.FTZ R10, R7, R0 ;  /* 0x00000000070a7221 */ /* 0x008fe20000010000 */
[----:B-1----:R-:W-:-:S04]  /*10640*/  FADD.FTZ R11, R6, R9 ;  /* 0x00000009060b7221 */ /* 0x002fc80000010000 */
        /* <DEDUP_REMOVED lines=27> */
.L_x_1721:
        /* <DEDUP_REMOVED lines=74> */
.L_x_1688:
[----:B------:R-:W1:Y:S08]  /*10ca0*/  S2UR UR36, SR_CgaCtaId ;  /* 0x00000000002479c3 */ /* 0x000e700000008800 */
[----:B------:R-:W-:Y:S06]  /*10cb0*/  BAR.SYNC.DEFER_BLOCKING 0x5, 0x180 ;  /* 0x0146000000007b1d */ /* 0x000fec0000010000 */
[----:B------:R-:W-:-:S02]  /*10cc0*/  UMOV UR37, 0x400 ;  /* 0x0000040000257882 */ /* 0x000fc40000000000 */
[----:B-1----:R-:W-:-:S09]  /*10cd0*/  ULEA UR37, UR36, UR37, 0x18 ;  /* 0x0000002524257291 */ /* 0x002fd2000f8ec03f */
[----:B------:R-:W1:Y:S02]  /*10ce0*/  LDS R4, [UR37+0x2e8d0] ;  /* 0x02e8d025ff047984 */ /* 0x000e640008000800 */
[----:B-1----:R-:W-:Y:S01]  /*10cf0*/  R2UR UR4, R4 ;  /* 0x00000000040472ca */ /* 0x002fe200000e0000 */
[----:B------:R-:W-:Y:S06]  /*10d00*/  BAR.ARV 0x4, 0x180 ;  /* 0x0106000000007b1d */ /* 0x000fec0000002000 */
[----:B------:R-:W-:Y:S08]  /*10d10*/  @P0 BRA `(.L_x_1722) ;  /* 0x0000000c00e80947 */ /* 0x000ff00003800000 */
[----:B------:R-:W1:Y:S01]  /*10d20*/  S2R R51, SR_TID.X ;  /* 0x0000000000337919 */ /* 0x000e620000002100 */
[----:B------:R-:W-:Y:S01]  /*10d30*/  ULDC.64 UR6, c[0x4][0x38] ;  /* 0x01000e0000067ab9 */ /* 0x000fe20000000a00 */
        /* <DEDUP_REMOVED lines=15> */
[----:B------:R-:W-:Y:S01]  /*10e30*/  F2FP.BF16.F32.PACK_AB R95, R95, R96 ;  /* 0x000000605f5f723e */ /* 0x000fe200000010ff */
[----:B-1----:R-:W-:Y:S01]  /*10e40*/  IMAD.SHL.U32 R4, R51, 0x4, RZ ;  /* 0x0000000433047824 */ /* 0x002fe200078e00ff */
        /* <DEDUP_REMOVED lines=13> */
[----:B------:R-:W-:Y:S01]  /*10f20*/  F2FP.BF16.F32.PACK_AB R35, R34, R35 ;  /* 0x000000232223723e */ /* 0x000fe200000010ff */
[----:B------:R-:W-:Y:S01]  /*10f30*/  USHF.R.S32.HI UR5, URZ, 0x1f, UR43 ;  /* 0x0000001f3f057899 */ /* 0x000fe2000801142b */
[----:B------:R-:W-:Y:S01]  /*10f40*/  LOP3.LUT R4, R4, 0xc, RZ, 0xc0, !PT ;  /* 0x0000000c04047812 */ /* 0x000fe200078ec0ff */
[----:B------:R-:W1:Y:S01]  /*10f50*/  LDC.64 R84, c[0x0][0xb78] ;  /* 0x0002de00ff547b82 */ /* 0x000e620000000a00 */
[----:B------:R-:W-:Y:S01]  /*10f60*/  F2FP.BF16.F32.PACK_AB R33, R33, R36 ;  /* 0x000000242121723e */ /* 0x000fe200000010ff */
[----:B------:R-:W-:Y:S01]  /*10f70*/  ULDC.64 UR8, c[0x0][0xb70] ;  /* 0x0002dc0000087ab9 */ /* 0x000fe20000000a00 */
[----:B------:R-:W-:Y:S01]  /*10f80*/  IADD3 R4, P0, R4, UR6, RZ ;  /* 0x0000000604047c10 */ /* 0x000fe2000ff1e0ff */
[----:B------:R-:W-:-:S04]  /*10f90*/  ULDC UR10, c[0x0][0xa88] ;  /* 0x0002a200000a7ab9 */ /* 0x000fc80000000800 */
[----:B------:R-:W-:-:S05]  /*10fa0*/  IMAD.X R5, RZ, RZ, UR7, P0 ;  /* 0x00000007ff057e24 */ /* 0x000fca00080e06ff */
[----:B------:R2:W3:Y:S01]  /*10fb0*/  LDG.E.CONSTANT R50, desc[UR46][R4.64] ;  /* 0x0000002e04327981 */ /* 0x0004e2000c1e9900 */
[----:B------:R-:W-:Y:S01]  /*10fc0*/  IADD3 R15, P6, R18, 0x40, RZ ;  /* 0x00000040120f7810 */ /* 0x000fe20007fde0ff */
[----:B------:R-:W-:Y:S01]  /*10fd0*/  VIADD R87, R228, UR42 ;  /* 0x0000002ae4577c36 */ /* 0x000fe20008000000 */
[----:B------:R-:W-:Y:S01]  /*10fe0*/  BAR.SYNC.DEFER_BLOCKING 0x1, 0x100 ;  /* 0x0044000000007b1d */ /* 0x000fe20000010000 */
[----:B------:R-:W-:Y:S01]  /*10ff0*/  IADD3 R13, P3, R18, 0x60, RZ ;  /* 0x00000060120d7810 */ /* 0x000fe20007f7e0ff */
[----:B------:R-:W-:Y:S01]  /*11000*/  UIMAD UR5, UR5, UR8, URZ ;  /* 0x00000008050572a4 */ /* 0x000fe2000f8e023f */
[----:B------:R-:W-:Y:S01]  /*11010*/  F2FP.BF16.F32.PACK_AB R27, R26, R27 ;  /* 0x0000001b1a1b723e */ /* 0x000fe200000010ff */
[----:B------:R-:W-:Y:S01]  /*11020*/  UIMAD.WIDE.U32 UR6, UR43, UR8, URZ ;  /* 0x000000082b0672a5 */ /* 0x000fe2000f8e003f */
[----:B------:R-:W-:Y:S01]  /*11030*/  LOP3.LUT R12, R13, 0x380, RZ, 0xc0, !PT ;  /* 0x000003800d0c7812 */ /* 0x000fe200078ec0ff */
[----:B------:R-:W-:Y:S01]  /*11040*/  UIMAD UR5, UR43, UR9, UR5 ;  /* 0x000000092b0572a4 */ /* 0x000fe2000f8e0205 */
[----:B--2---:R-:W-:-:S02]  /*11050*/  LOP3.LUT P0, R4, R51, 0x3, RZ, 0xc0, !PT ;  /* 0x0000000333047812 */ /* 0x004fc4000780c0ff */
[----:B------:R-:W-:Y:S01]  /*11060*/  SHF.R.U64 R12, R12, 0x3, RZ ;  /* 0x000000030c0c7819 */ /* 0x000fe200000012ff */
[----:B------:R-:W-:Y:S01]  /*11070*/  UIADD3 UR5, UR7, UR5, URZ ;  /* 0x0000000507057290 */ /* 0x000fe2000fffe03f */
[----:B------:R-:W-:Y:S01]  /*11080*/  ISETP.EQ.OR P0, PT, R4, 0x3, !P0 ;  /* 0x000000030400780c */ /* 0x000fe20004702670 */
[----:B------:R-:W-:Y:S01]  /*11090*/  VIADD R4, R87, 0x8 ;  /* 0x0000000857047836 */ /* 0x000fe20000000000 */
[----:B------:R-:W-:Y:S01]  /*110a0*/  LOP3.LUT R12, R12, R13, RZ, 0x3c, !PT ;  /* 0x0000000d0c0c7212 */ /* 0x000fe200078e3cff */
[----:B------:R-:W-:Y:S01]  /*110b0*/  IMAD.X R13, RZ, RZ, R19, P3 ;  /* 0x000000ffff0d7224 */ /* 0x000fe200018e0613 */
[----:B------:R-:W-:Y:S02]  /*110c0*/  SEL R77, R21, R14, P0 ;  /* 0x0000000e154d7207 */ /* 0x000fe40000000000 */
[----:B------:R-:W-:Y:S02]  /*110d0*/  SEL R79, R14, R21, P0 ;  /* 0x000000150e4f7207 */ /* 0x000fe40000000000 */
[----:B------:R-:W-:-:S02]  /*110e0*/  LOP3.LUT R14, R15, 0x380, RZ, 0xc0, !PT ;  /* 0x000003800f0e7812 */ /* 0x000fc400078ec0ff */
[----:B------:R-:W-:Y:S02]  /*110f0*/  SEL R51, R25, R20, P0 ;  /* 0x0000001419337207 */ /* 0x000fe40000000000 */
[----:B------:R-:W-:Y:S02]  /*11100*/  SHF.R.U64 R14, R14, 0x3, RZ ;  /* 0x000000030e0e7819 */ /* 0x000fe400000012ff */
[----:B------:R-:W-:Y:S02]  /*11110*/  SEL R55, R20, R25, P0 ;  /* 0x0000001914377207 */ /* 0x000fe40000000000 */
[----:B------:R-:W-:Y:S01]  /*11120*/  LOP3.LUT R14, R14, R15, RZ, 0x3c, !PT ;  /* 0x0000000f0e0e7212 */ /* 0x000fe200078e3cff */
[----:B------:R-:W-:Y:S01]  /*11130*/  IMAD.X R15, RZ, RZ, R19, P6 ;  /* 0x000000ffff0f7224 */ /* 0x000fe200030e0613 */
[----:B------:R-:W-:Y:S02]  /*11140*/  IADD3 R7, P6, R18, 0x4040, RZ ;  /* 0x0000404012077810 */ /* 0x000fe40007fde0ff */
[----:B------:R-:W-:-:S02]  /*11150*/  SEL R57, R11, R8, P0 ;  /* 0x000000080b397207 */ /* 0x000fc40000000000 */
[----:B------:R-:W-:Y:S02]  /*11160*/  SEL R59, R8, R11, P0 ;  /* 0x0000000b083b7207 */ /* 0x000fe40000000000 */
[C---:B------:R-:W-:Y:S02]  /*11170*/  LOP3.LUT R25, R18.reuse, 0x380, RZ, 0xc0, !PT ;  /* 0x0000038012197812 */ /* 0x040fe400078ec0ff */
[----:B------:R-:W-:Y:S02]  /*11180*/  IADD3 R11, P4, R18, 0x4000, RZ ;  /* 0x00004000120b7810 */ /* 0x000fe40007f9e0ff */
[----:B------:R-:W-:Y:S02]  /*11190*/  SEL R81, R9, R6, P0 ;  /* 0x0000000609517207 */ /* 0x000fe40000000000 */
[----:B------:R-:W-:Y:S02]  /*111a0*/  SEL R83, R6, R9, P0 ;  /* 0x0000000906537207 */ /* 0x000fe40000000000 */
[----:B------:R-:W-:-:S02]  /*111b0*/  IADD3 R21, P5, R18, 0x20, RZ ;  /* 0x0000002012157810 */ /* 0x000fc40007fbe0ff */
[----:B------:R-:W-:Y:S02]  /*111c0*/  LOP3.LUT R6, R7, 0x380, RZ, 0xc0, !PT ;  /* 0x0000038007067812 */ /* 0x000fe400078ec0ff */
[----:B------:R-:W-:Y:S02]  /*111d0*/  SHF.R.U64 R25, R25, 0x3, RZ ;  /* 0x0000000319197819 */ /* 0x000fe400000012ff */
[----:B------:R-:W-:Y:S02]  /*111e0*/  LOP3.LUT R10, R11, 0x380, RZ, 0xc0, !PT ;  /* 0x000003800b0a7812 */ /* 0x000fe400078ec0ff */
[----:B------:R-:W-:Y:S02]  /*111f0*/  LOP3.LUT R20, R21, 0x380, RZ, 0xc0, !PT ;  /* 0x0000038015147812 */ /* 0x000fe400078ec0ff */
[----:B------:R-:W-:Y:S02]  /*11200*/  SHF.R.U64 R6, R6, 0x3, RZ ;  /* 0x0000000306067819 */ /* 0x000fe400000012ff */
[----:B------:R-:W-:Y:S01]  /*11210*/  LOP3.LUT R24, R25, R18, RZ, 0x3c, !PT ;  /* 0x0000001219187212 */ /* 0x000fe200078e3cff */
[----:B------:R-:W-:Y:S01]  /*11220*/  IMAD.MOV.U32 R25, RZ, RZ, R19 ;  /* 0x000000ffff197224 */ /* 0x000fe200078e0013 */
[----:B------:R-:W-:-:S02]  /*11230*/  SHF.R.U64 R10, R10, 0x3, RZ ;  /* 0x000000030a0a7819 */ /* 0x000fc400000012ff */
[----:B------:R-:W-:Y:S02]  /*11240*/  SEL R63, R76, R69, P0 ;  /* 0x000000454c3f7207 */ /* 0x000fe40000000000 */
[----:B------:R-:W-:Y:S02]  /*11250*/  MOV R60, R14 ;  /* 0x0000000e003c7202 */ /* 0x000fe40000000f00 */
[----:B------:R-:W-:Y:S02]  /*11260*/  SEL R69, R69, R76, P0 ;  /* 0x0000004c45457207 */ /* 0x000fe40000000000 */
[----:B------:R-:W-:Y:S02]  /*11270*/  SHF.R.U64 R20, R20, 0x3, RZ ;  /* 0x0000000314147819 */ /* 0x000fe400000012ff */
[----:B------:R-:W-:Y:S01]  /*11280*/  LOP3.LUT R6, R6, R7, RZ, 0x3c, !PT ;  /* 0x0000000706067212 */ /* 0x000fe200078e3cff */
[----:B------:R-:W-:Y:S01]  /*11290*/  IMAD.X R7, RZ, RZ, R19, P6 ;  /* 0x000000ffff077224 */ /* 0x000fe200030e0613 */
[----:B------:R-:W-:-:S02]  /*112a0*/  SEL R29, R99, R98, P0 ;  /* 0x00000062631d7207 */ /* 0x000fc40000000000 */
[----:B------:R-:W-:Y:S02]  /*112b0*/  SEL R99, R98, R99, P0 ;  /* 0x0000006362637207 */ /* 0x000fe40000000000 */
[----:B------:R-:W-:Y:S02]  /*112c0*/  SEL R65, R64, R61, P0 ;  /* 0x0000003d40417207 */ /* 0x000fe40000000000 */
[----:B------:R-:W-:Y:S01]  /*112d0*/  LOP3.LUT R10, R10, R11, RZ, 0x3c, !PT ;  /* 0x0000000b0a0a7212 */ /* 0x000fe200078e3cff */
[----:B------:R-:W-:Y:S01]  /*112e0*/  IMAD.X R11, RZ, RZ, R19, P4 ;  /* 0x000000ffff0b7224 */ /* 0x000fe200020e0613 */
[----:B------:R-:W-:Y:S02]  /*112f0*/  SEL R31, R95, R94, P0 ;  /* 0x0000005e5f1f7207 */ /* 0x000fe40000000000 */
[----:B------:R-:W-:Y:S02]  /*11300*/  SEL R61, R61, R64, P0 ;  /* 0x000000403d3d7207 */ /* 0x000fe40000000000 */
[----:B------:R-:W-:-:S02]  /*11310*/  SEL R95, R94, R95, P0 ;  /* 0x0000005f5e5f7207 */ /* 0x000fc40000000000 */
[----:B------:R-:W-:Y:S01]  /*11320*/  LOP3.LUT R20, R20, R21, RZ, 0x3c, !PT ;  /* 0x0000001514147212 */ /* 0x000fe200078e3cff */
[----:B------:R-:W-:Y:S01]  /*11330*/  IMAD.X R21, RZ, RZ, R19, P5 ;  /* 0x000000ffff157224 */ /* 0x000fe200028e0613 */
[----:B------:R-:W-:Y:S02]  /*11340*/  MOV R64, R24 ;  /* 0x0000001800407202 */ /* 0x000fe40000000f00 */
        /* <DEDUP_REMOVED lines=8> */
[----:B------:R-:W-:Y:S02]  /*113d0*/  MOV R54, R6 ;  /* 0x0000000600367202 */ /* 0x000fe40000000f00 */
[----:B------:R-:W-:-:S02]  /*113e0*/  SEL R41, R40, R41, P0 ;  /* 0x0000002928297207 */ /* 0x000fc40000000000 */
[----:B------:R-:W-:Y:S02]  /*113f0*/  SEL R43, R43, R46, P0 ;  /* 0x0000002e2b2b7207 */ /* 0x000fe40000000000 */
[----:B------:R-:W-:Y:S02]  /*11400*/  SEL R73, R38, R35, P0 ;  /* 0x0000002326497207 */ /* 0x000fe40000000000 */
[----:B------:R-:W-:Y:S02]  /*11410*/  SEL R35, R35, R38, P0 ;  /* 0x0000002623237207 */ /* 0x000fe40000000000 */
[----:B------:R-:W-:Y:S02]  /*11420*/  MOV R15, R10 ;  /* 0x0000000a000f7202 */ /* 0x000fe40000000f00 */
[----:B------:R-:W-:Y:S02]  /*11430*/  LOP3.LUT P1, RZ, R233, 0x3, RZ, 0xc0, !PT ;  /* 0x00000003e9ff7812 */ /* 0x000fe4000782c0ff */
[----:B------:R-:W-:-:S02]  /*11440*/  SEL R47, R33, R32, P0 ;  /* 0x00000020212f7207 */ /* 0x000fc40000000000 */
[----:B------:R-:W-:Y:S02]  /*11450*/  SEL R75, R30, R27, P0 ;  /* 0x0000001b1e4b7207 */ /* 0x000fe40000000000 */
[----:B------:R-:W-:Y:S02]  /*11460*/  IADD3 R5, P3, R18, 0x4060, RZ ;  /* 0x0000406012057810 */ /* 0x000fe40007f7e0ff */
[----:B------:R-:W-:Y:S02]  /*11470*/  MOV R62, R20 ;  /* 0x00000014003e7202 */ /* 0x000fe40000000f00 */
[----:B------:R-:W-:Y:S02]  /*11480*/  SEL R33, R32, R33, P0 ;  /* 0x0000002120217207 */ /* 0x000fe40000000000 */
[----:B------:R-:W-:Y:S02]  /*11490*/  SEL R27, R27, R30, P0 ;  /* 0x0000001e1b1b7207 */ /* 0x000fe40000000000 */
[----:B------:R-:W-:-:S02]  /*114a0*/  ISETP.GE.OR P2, PT, R4, UR10, P1 ;  /* 0x0000000a04007c0c */ /* 0x000fc40008f46670 */
[----:B------:R-:W-:Y:S02]  /*114b0*/  IADD3 R9, P5, R18, 0x4020, RZ ;  /* 0x0000402012097810 */ /* 0x000fe40007fbe0ff */
[----:B------:R-:W-:Y:S02]  /*114c0*/  LOP3.LUT R4, R5, 0x380, RZ, 0xc0, !PT ;  /* 0x0000038005047812 */ /* 0x000fe400078ec0ff */
[----:B------:R-:W-:Y:S02]  /*114d0*/  LOP3.LUT R8, R9, 0x380, RZ, 0xc0, !PT ;  /* 0x0000038009087812 */ /* 0x000fe400078ec0ff */
[----:B------:R-:W-:Y:S02]  /*114e0*/  SHF.R.U64 R4, R4, 0x3, RZ ;  /* 0x0000000304047819 */ /* 0x000fe400000012ff */
[----:B------:R-:W-:Y:S01]  /*114f0*/  MOV R58, R12 ;  /* 0x0000000c003a7202 */ /* 0x000fe20000000f00 */
[----:B------:R-:W-:Y:S01]  /*11500*/  IMAD.U32 R13, RZ, RZ, UR7 ;  /* 0x00000007ff0d7e24 */ /* 0x000fe2000f8e00ff */
[----:B------:R-:W-:Y:S01]  /*11510*/  SHF.R.U64 R8, R8, 0x3, RZ ;  /* 0x0000000308087819 */ /* 0x000fe200000012ff */
[----:B------:R-:W-:Y:S01]  /*11520*/  IMAD.U32 R13, RZ, RZ, UR5 ;  /* 0x00000005ff0d7e24 */ /* 0x000fe2000f8e00ff */
[----:B------:R-:W-:Y:S01]  /*11530*/  LOP3.LUT R4, R4, R5, RZ, 0x3c, !PT ;  /* 0x0000000504047212 */ /* 0x000fe200078e3cff */
[--C-:B------:R-:W-:Y:S01]  /*11540*/  IMAD.X R5, RZ, RZ, R19.reuse, P3 ;  /* 0x000000ffff057224 */ /* 0x100fe200018e0613 */
[----:B------:R-:W-:Y:S01]  /*11550*/  USHF.R.S32.HI UR5, URZ, 0x1f, UR44 ;  /* 0x0000001f3f057899 */ /* 0x000fe2000801142c */
[----:B------:R-:W-:Y:S01]  /*11560*/  LOP3.LUT R8, R8, R9, RZ, 0x3c, !PT ;  /* 0x0000000908087212 */ /* 0x000fe200078e3cff */
[----:B------:R-:W-:Y:S01]  /*11570*/  IMAD.X R9, RZ, RZ, R19, P5 ;  /* 0x000000ffff097224 */ /* 0x000fe200028e0613 */
[----:B------:R-:W-:Y:S01]  /*11580*/  ISETP.GE.OR P1, PT, R87, UR10, P1 ;  /* 0x0000000a57007c0c */ /* 0x000fe20008f26670 */
[----:B------:R-:W-:Y:S01]  /*11590*/  IMAD.U32 R12, RZ, RZ, UR6 ;  /* 0x00000006ff0c7e24 */ /* 0x000fe2000f8e00ff */
[----:B------:R-:W-:Y:S01]  /*115a0*/  MOV R21, R4 ;  /* 0x0000000400157202 */ /* 0x000fe20000000f00 */
[----:B------:R-:W-:Y:S01]  /*115b0*/  ULDC.64 UR6, c[0x0][0xb40] ;  /* 0x0002d00000067ab9 */ /* 0x000fe20000000a00 */
[----:B------:R-:W-:Y:S01]  /*115c0*/  MOV R56, R8 ;  /* 0x0000000800387202 */ /* 0x000fe20000000f00 */
[----:B-1----:R-:W-:Y:S01]  /*115d0*/  IMAD.WIDE.U32 R12, R84, UR44, R12 ;  /* 0x0000002c540c7c25 */ /* 0x002fe2000f8e000c */
        /* <DEDUP_REMOVED lines=11> */
[----:B------:R-:W-:Y:S01]  /*11690*/  SHFL.IDX PT, R37, R37, R50, 0x1c1f ;  /* 0x001c1f3225257589 */ /* 0x000fe200000e0000 */
[----:B------:R-:W-:-:S03]  /*116a0*/  IMAD R24, R84, UR5, RZ ;  /* 0x0000000554187c24 */ /* 0x000fc6000f8e02ff */
[----:B------:R-:W-:Y:S01]  /*116b0*/  SHFL.IDX PT, R39, R39, R50, 0x1c1f ;  /* 0x001c1f3227277589 */ /* 0x000fe200000e0000 */
[----:B--2---:R-:W-:Y:S02]  /*116c0*/  SEL R4, R29, R6, P0 ;  /* 0x000000061d047207 */ /* 0x004fe40000000000 */
[----:B------:R-:W-:Y:S01]  /*116d0*/  SEL R6, R6, R29, P0 ;  /* 0x0000001d06067207 */ /* 0x000fe20000000000 */
[----:B------:R-:W-:Y:S04]  /*116e0*/  SHFL.IDX PT, R67, R67, R50, 0x1c1f ;  /* 0x001c1f3243437589 */ /* 0x000fe800000e0000 */
[----:B------:R-:W1:Y:S01]  /*116f0*/  SHFL.IDX PT, R20, R91, R14, 0x1c1f ;  /* 0x001c1f0e5b147589 */ /* 0x000e6200000e0000 */
[----:B---3--:R-:W-:Y:S02]  /*11700*/  SEL R8, R31, R10, P0 ;  /* 0x0000000a1f087207 */ /* 0x008fe40000000000 */
[----:B------:R-:W-:Y:S01]  /*11710*/  SEL R10, R10, R31, P0 ;  /* 0x0000001f0a0a7207 */ /* 0x000fe20000000000 */
[----:B------:R-:W2:Y:S04]  /*11720*/  SHFL.IDX PT, R28, R49, R14, 0x1c1f ;  /* 0x001c1f0e311c7589 */ /* 0x000ea800000e0000 */
[----:B------:R-:W3:Y:S01]  /*11730*/  SHFL.IDX PT, R42, R53, R14, 0x1c1f ;  /* 0x001c1f0e352a7589 */ /* 0x000ee200000e0000 */
[----:B----4-:R-:W-:-:S02]  /*11740*/  SEL R9, R65, R26, P0 ;  /* 0x0000001a41097207 */ /* 0x010fc40000000000 */
[----:B------:R-:W-:Y:S01]  /*11750*/  SEL R11, R26, R65, P0 ;  /* 0x000000411a0b7207 */ /* 0x000fe20000000000 */
[----:B------:R-:W-:Y:S04]  /*11760*/  SHFL.IDX PT, R45, R45, R50, 0x1c1f ;  /* 0x001c1f322d2d7589 */ /* 0x000fe800000e0000 */
[----:B------:R-:W-:Y:S04]  /*11770*/  SHFL.IDX PT, R71, R71, R50, 0x1c1f ;  /* 0x001c1f3247477589 */ /* 0x000fe800000e0000 */
[----:B------:R4:W5:Y:S04]  /*11780*/  SHFL.IDX PT, R30, R41, R14, 0x1c1f ;  /* 0x001c1f0e291e7589 */ /* 0x00096800000e0000 */
[----:B------:R-:W5:Y:S01]  /*11790*/  SHFL.IDX PT, R44, R43, R14, 0x1c1f ;  /* 0x001c1f0e2b2c7589 */ /* 0x000f6200000e0000 */
[----:B-1----:R-:W-:-:S03]  /*117a0*/  SEL R26, R20, R37, P0 ;  /* 0x00000025141a7207 */ /* 0x002fc60000000000 */
[----:B------:R-:W-:Y:S01]  /*117b0*/  SHFL.IDX PT, R73, R73, R50, 0x1c1f ;  /* 0x001c1f3249497589 */ /* 0x000fe200000e0000 */
[----:B--2---:R-:W-:Y:S01]  /*117c0*/  SEL R32, R39, R28, P0 ;  /* 0x0000001c27207207 */ /* 0x004fe20000000000 */
[----:B----4-:R-:W-:Y:S01]  /*117d0*/  IMAD R41, R85, UR44, R24 ;  /* 0x0000002c55297c24 */ /* 0x010fe2000f8e0218 */
[----:B------:R-:W-:Y:S01]  /*117e0*/  SEL R24, R37, R20, P0 ;  /* 0x0000001425187207 */ /* 0x000fe20000000000 */
[----:B------:R1:W2:Y:S01]  /*117f0*/  SHFL.IDX PT, R46, R35, R14, 0x1c1f ;  /* 0x001c1f0e232e7589 */ /* 0x0002a200000e0000 */
[----:B------:R-:W-:Y:S02]  /*11800*/  SEL R34, R28, R39, P0 ;  /* 0x000000271c227207 */ /* 0x000fe40000000000 */
[----:B---3--:R-:W-:Y:S01]  /*11810*/  SEL R25, R67, R42, P0 ;  /* 0x0000002a43197207 */ /* 0x008fe20000000000 */
[----:B------:R-:W-:Y:S04]  /*11820*/  SHFL.IDX PT, R47, R47, R50, 0x1c1f ;  /* 0x001c1f322f2f7589 */ /* 0x000fe800000e0000 */
[----:B------:R3:W-:Y:S04]  /*11830*/  SHFL.IDX PT, R36, R33, R14, 0x1c1f ;  /* 0x001c1f0e21247589 */ /* 0x0007e800000e0000 */
[----:B------:R-:W-:Y:S01]  /*11840*/  SHFL.IDX PT, R51, R51, R50, 0x1c1f ;  /* 0x001c1f3233337589 */ /* 0x000fe200000e0000 */
[----:B-----5:R-:W-:-:S02]  /*11850*/  SEL R28, R45, R30, P0 ;  /* 0x0000001e2d1c7207 */ /* 0x020fc40000000000 */
[----:B------:R-:W-:Y:S01]  /*11860*/  SEL R30, R30, R45, P0 ;  /* 0x0000002d1e1e7207 */ /* 0x000fe20000000000 */
[----:B------:R-:W-:Y:S01]  /*11870*/  SHFL.IDX PT, R57, R57, R50, 0x1c1f ;  /* 0x001c1f3239397589 */ /* 0x000fe200000e0000 */
[----:B-1----:R-:W-:Y:S02]  /*11880*/  SEL R35, R44, R71, P0 ;  /* 0x000000472c237207 */ /* 0x002fe40000000000 */
[----:B---3--:R-:W-:Y:S01]  /*11890*/  SEL R33, R71, R44, P0 ;  /* 0x0000002c47217207 */ /* 0x008fe20000000000 */
[----:B------:R-:W-:Y:S04]  /*118a0*/  SHFL.IDX PT, R75, R75, R50, 0x1c1f ;  /* 0x001c1f324b4b7589 */ /* 0x000fe800000e0000 */
[----:B------:R-:W-:Y:S01]  /*118b0*/  SHFL.IDX PT, R77, R77, R50, 0x1c1f ;  /* 0x001c1f324d4d7589 */ /* 0x000fe200000e0000 */
[----:B--2---:R-:W-:-:S02]  /*118c0*/  SEL R29, R73, R46, P0 ;  /* 0x0000002e491d7207 */ /* 0x004fc40000000000 */
[----:B------:R-:W-:Y:S01]  /*118d0*/  SEL R31, R46, R73, P0 ;  /* 0x000000492e1f7207 */ /* 0x000fe20000000000 */
[----:B------:R-:W-:Y:S04]  /*118e0*/  SHFL.IDX PT, R81, R81, R50, 0x1c1f ;  /* 0x001c1f3251517589 */ /* 0x000fe800000e0000 */
[----:B------:R-:W-:Y:S04]  /*118f0*/  SHFL.IDX PT, R38, R55, R14, 0x1c1f ;  /* 0x001c1f0e37267589 */ /* 0x000fe800000e0000 */
[----:B------:R1:W-:Y:S04]  /*11900*/  SHFL.IDX PT, R48, R27, R14, 0x1c1f ;  /* 0x001c1f0e1b307589 */ /* 0x0003e800000e0000 */
[----:B------:R-:W2:Y:S04]  /*11910*/  SHFL.IDX PT, R50, R79, R14, 0x1c1f ;  /* 0x001c1f0e4f327589 */ /* 0x000ea800000e0000 */
[----:B------:R-:W3:Y:S01]  /*11920*/  SHFL.IDX PT, R40, R59, R14, 0x1c1f ;  /* 0x001c1f0e3b287589 */ /* 0x000ee200000e0000 */
[----:B-1----:R-:W-:-:S03]  /*11930*/  SEL R27, R42, R67, P0 ;  /* 0x000000432a1b7207 */ /* 0x002fc60000000000 */
[----:B------:R-:W1:Y:S04]  /*11940*/  SHFL.IDX PT, R52, R83, R14, 0x1c1f ;  /* 0x001c1f0e53347589 */ /* 0x000e6800000e0000 */
[----:B------:R4:W-:Y:S04]  /*11950*/  STSM.16.M88.4 [R64], R4 ;  /* 0x0000000440007844 */ /* 0x0009e80000000200 */
[----:B------:R5:W-:Y:S04]  /*11960*/  STSM.16.M88.4 [R62], R8 ;  /* 0x000000083e007844 */ /* 0x000be80000000200 */
[----:B------:R-:W-:Y:S04]  /*11970*/  STSM.16.M88.4 [R60], R24 ;  /* 0x000000183c007844 */ /* 0x000fe80000000200 */
[----:B------:R-:W-:Y:S01]  /*11980*/  STSM.16.M88.4 [R58], R32 ;  /* 0x000000203a007844 */ /* 0x000fe20000000200 */
[----:B--2---:R-:W-:-:S02]  /*11990*/  SEL R37, R77, R50, P0 ;  /* 0x000000324d257207 */ /* 0x004fc40000000000 */
[----:B------:R-:W-:Y:S01]  /*119a0*/  SEL R39, R50, R77, P0 ;  /* 0x0000004d32277207 */ /* 0x000fe20000000000 */
[----:B------:R2:W-:Y:S01]  /*119b0*/  STSM.16.M88.4 [R15], R28 ;  /* 0x0000001c0f007844 */ /* 0x0005e20000000200 */
[----:B----4-:R-:W-:Y:S02]  /*119c0*/  SHF.R.S32.HI R5, RZ, 0x1f, R87 ;  /* 0x0000001fff057819 */ /* 0x010fe40000011457 */
[----:B------:R-:W-:Y:S02]  /*119d0*/  IADD3 R6, P3, R87, R12, RZ ;  /* 0x0000000c57067210 */ /* 0x000fe40007f7e0ff */
[----:B-----5:R-:W-:Y:S02]  /*119e0*/  SEL R8, R47, R36, P0 ;  /* 0x000000242f087207 */ /* 0x020fe40000000000 */
[----:B------:R-:W-:Y:S02]  /*119f0*/  SEL R10, R36, R47, P0 ;  /* 0x0000002f240a7207 */ /* 0x000fe40000000000 */
[----:B------:R-:W-:-:S02]  /*11a00*/  SEL R36, R51, R38, P0 ;  /* 0x0000002633247207 */ /* 0x000fc40000000000 */
[----:B------:R-:W-:Y:S02]  /*11a10*/  SEL R9, R75, R48, P0 ;  /* 0x000000304b097207 */ /* 0x000fe40000000000 */
[----:B------:R-:W-:Y:S02]  /*11a20*/  SEL R11, R48, R75, P0 ;  /* 0x0000004b300b7207 */ /* 0x000fe40000000000 */
[----:B------:R-:W-:Y:S02]  /*11a30*/  IADD3.X R5, R5, R13, R41, P3, !PT ;  /* 0x0000000d05057210 */ /* 0x000fe40001ffe429 */
[----:B------:R-:W-:Y:S01]  /*11a40*/  SEL R38, R38, R51, P0 ;  /* 0x0000003326267207 */ /* 0x000fe20000000000 */
[----:B------:R-:W-:Y:S01]  /*11a50*/  STSM.16.M88.4 [R56], R8 ;  /* 0x0000000838007844 */ /* 0x000fe20000000200 */
[----:B---3--:R-:W-:Y:S02]  /*11a60*/  SEL R12, R57, R40, P0 ;  /* 0x00000028390c7207 */ /* 0x008fe40000000000 */
[----:B------:R-:W-:Y:S01]  /*11a70*/  SEL R14, R40, R57, P0 ;  /* 0x00000039280e7207 */ /* 0x000fe20000000000 */
[----:B------:R-:W-:Y:S01]  /*11a80*/  STSM.16.M88.4 [R54], R36 ;  /* 0x0000002436007844 */ /* 0x000fe20000000200 */
[----:B-1----:R-:W-:-:S02]  /*11a90*/  SEL R13, R81, R52, P0 ;  /* 0x00000034510d7207 */ /* 0x002fc40000000000 */
[----:B--2---:R-:W-:Y:S02]  /*11aa0*/  SEL R15, R52, R81, P0 ;  /* 0x00000051340f7207 */ /* 0x004fe40000000000 */
[----:B------:R-:W-:-:S03]  /*11ab0*/  LEA R4, P3, R6, UR6, 0x2 ;  /* 0x0000000606047c11 */ /* 0x000fc6000f8610ff */
[----:B------:R-:W-:Y:S01]  /*11ac0*/  STSM.16.M88.4 [R21], R12 ;  /* 0x0000000c15007844 */ /* 0x000fe20000000200 */
        /* <DEDUP_REMOVED lines=29> */
.L_x_1725:
[----:B------:R-:W-:Y:S05]  /*11ca0*/  BSYNC B0 ;  /* 0x0000000000007941 */ /* 0x000fea0003800000 */
.L_x_1724:
[----:B------:R-:W-:Y:S05]  /*11cb0*/  BRA `(.L_x_1723) ;  /* 0x00000008001c7947 */ /* 0x000fea0003800000 */
.L_x_1722:
[----:B------:R-:W1:Y:S01]  /*11cc0*/  LDC R14, c[0x0][0xdac] ;  /* 0x00036b00ff0e7b82 */ /* 0x000e620000000800 */
[----:B------:R-:W-:Y:S01]  /*11cd0*/  ISETP.GT.AND P0, PT, R236, 0x7f, PT ;  /* 0x0000007fec00780c */ /* 0x000fe20003f04270 */
[----:B------:R-:W-:Y:S01]  /*11ce0*/  USHF.R.S32.HI UR6, URZ, 0x1f, UR43 ;  /* 0x0000001f3f067899 */ /* 0x000fe2000801142b */
[----:B------:R-:W-:Y:S01]  /*11cf0*/  BSSY B0, `(.L_x_1726) ;  /* 0x000001c000007945 */ /* 0x000fe20003800000 */
[----:B------:R-:W-:Y:S01]  /*11d00*/  USHF.R.S32.HI UR7, URZ, 0x1f, UR44 ;  /* 0x0000001f3f077899 */ /* 0x000fe2000801142c */
[----:B------:R-:W-:-:S03]  /*11d10*/  SHF.R.S32.HI R23, RZ, 0x1f, R22 ;  /* 0x0000001fff177819 */ /* 0x000fc60000011416 */
[----:B------:R-:W2:Y:S08]  /*11d20*/  LDC.64 R8, c[0x0][0xae0] ;  /* 0x0002b800ff087b82 */ /* 0x000eb00000000a00 */
[----:B------:R-:W3:Y:S01]  /*11d30*/  LDC.64 R10, c[0x0][0xae8] ;  /* 0x0002ba00ff0a7b82 */ /* 0x000ee20000000a00 */
[----:B------:R-:W-:Y:S05]  /*11d40*/  @P0 BRA `(.L_x_1727) ;  /* 0x0000000000580947 */ /* 0x000fea0003800000 */
[----:B------:R-:W4:Y:S01]  /*11d50*/  S2R R0, SR_TID.X ;  /* 0x0000000000007919 */ /* 0x000f220000002100 */
[----:B------:R-:W-:Y:S01]  /*11d60*/  IMAD.U32 R4, RZ, RZ, UR42 ;  /* 0x0000002aff047e24 */ /* 0x000fe2000f8e00ff */
[----:B------:R-:W-:-:S04]  /*11d70*/  ULDC UR5, c[0x0][0xa88] ;  /* 0x0002a20000057ab9 */ /* 0x000fc80000000800 */
[----:B----4-:R-:W-:-:S04]  /*11d80*/  IADD3 R4, R4, -0x80, R0 ;  /* 0xffffff8004047810 */ /* 0x010fc80007ffe000 */
[----:B------:R-:W-:-:S13]  /*11d90*/  ISETP.GE.AND P0, PT, R4, UR5, PT ;  /* 0x0000000504007c0c */ /* 0x000fda000bf06270 */
[----:B------:R-:W-:Y:S05]  /*11da0*/  @P0 BRA `(.L_x_1727) ;  /* 0x0000000000400947 */ /* 0x000fea0003800000 */
[----:B------:R-:W4:Y:S01]  /*11db0*/  LDC.64 R6, c[0x0][0xb70] ;  /* 0x0002dc00ff067b82 */ /* 0x000f220000000a00 */
[----:B------:R-:W-:Y:S01]  /*11dc0*/  SHF.R.S32.HI R5, RZ, 0x1f, R4 ;  /* 0x0000001fff057819 */ /* 0x000fe20000011404 */
[----:B------:R-:W-:-:S06]  /*11dd0*/  ULDC.64 UR8, c[0x0][0xb40] ;  /* 0x0002d00000087ab9 */ /* 0x000fcc0000000a00 */
[----:B------:R-:W5:Y:S01]  /*11de0*/  LDC.64 R12, c[0x0][0xb78] ;  /* 0x0002de00ff0c7b82 */ /* 0x000f620000000a00 */
[C---:B----4-:R-:W-:Y:S02]  /*11df0*/  IMAD R0, R6.reuse, UR6, RZ ;  /* 0x0000000606007c24 */ /* 0x050fe4000f8e02ff */
[----:B------:R-:W-:-:S04]  /*11e00*/  IMAD.WIDE.U32 R4, R6, UR43, R4 ;  /* 0x0000002b06047c25 */ /* 0x000fc8000f8e0004 */
[----:B------:R-:W-:Y:S02]  /*11e10*/  IMAD R3, R7, UR43, R0 ;  /* 0x0000002b07037c24 */ /* 0x000fe4000f8e0200 */
[C---:B-----5:R-:W-:Y:S02]  /*11e20*/  IMAD R0, R12.reuse, UR7, RZ ;  /* 0x000000070c007c24 */ /* 0x060fe4000f8e02ff */
        /* <DEDUP_REMOVED lines=8> */
.L_x_1727:
[----:B------:R-:W-:Y:S05]  /*11eb0*/  BSYNC B0 ;  /* 0x0000000000007941 */ /* 0x000fea0003800000 */
.L_x_1726:
[----:B------:R-:W-:Y:S01]  /*11ec0*/  ULDC UR5, c[0x0][0xa88] ;  /* 0x0002a20000057ab9 */ /* 0x000fe20000000800 */
[C---:B--2---:R-:W-:Y:S01]  /*11ed0*/  IMAD R0, R8.reuse, UR6, RZ ;  /* 0x0000000608007c24 */ /* 0x044fe2000f8e02ff */
[----:B------:R-:W-:Y:S01]  /*11ee0*/  UIADD3 UR42, -UR42, UR5, URZ ;  /* 0x000000052a2a7290 */ /* 0x000fe2000fffe13f */
[----:B------:R-:W-:Y:S01]  /*11ef0*/  IMAD.WIDE.U32 R4, R8, UR43, R22 ;  /* 0x0000002b08047c25 */ /* 0x000fe2000f8e0016 */
[----:B------:R-:W-:Y:S01]  /*11f00*/  ULOP3.LUT UR39, URZ, UR39, URZ, 0x33, !UPT ;  /* 0x000000273f277292 */ /* 0x000fe2000f8e333f */
[----:B------:R-:W-:Y:S01]  /*11f10*/  SHF.R.S32.HI R231, RZ, 0x1f, R230 ;  /* 0x0000001fffe77819 */ /* 0x000fe200000114e6 */
[----:B------:R-:W-:Y:S01]  /*11f20*/  BSSY B0, `(.L_x_1728) ;  /* 0x0000021000007945 */ /* 0x000fe20003800000 */
[----:B----4-:R-:W-:Y:S01]  /*11f30*/  IMAD R3, R9, UR43, R0 ;  /* 0x0000002b09037c24 */ /* 0x010fe2000f8e0200 */
[C---:B------:R-:W-:Y:S01]  /*11f40*/  ISETP.GE.AND P2, PT, R230.reuse, UR42, PT ;  /* 0x0000002ae6007c0c */ /* 0x040fe2000bf46270 */
[C---:B------:R-:W-:Y:S02]  /*11f50*/  VIADD R0, R230.reuse, 0x40 ;  /* 0x00000040e6007836 */ /* 0x040fe40000000000 */
[----:B------:R-:W-:-:S02]  /*11f60*/  VIADD R6, R230, 0x20 ;  /* 0x00000020e6067836 */ /* 0x000fc40000000000 */
[----:B------:R-:W-:Y:S01]  /*11f70*/  IMAD.IADD R5, R5, 0x1, R3 ;  /* 0x0000000105057824 */ /* 0x000fe200078e0203 */
[----:B------:R-:W-:Y:S01]  /*11f80*/  ISETP.GE.AND P0, PT, R0, UR42, PT ;  /* 0x0000002a00007c0c */ /* 0x000fe2000bf06270 */
[----:B---3--:R-:W-:Y:S01]  /*11f90*/  IMAD R0, R10, UR7, RZ ;  /* 0x000000070a007c24 */ /* 0x008fe2000f8e02ff */
[----:B------:R-:W-:Y:S01]  /*11fa0*/  ISETP.GE.AND P4, PT, R6, UR42, PT ;  /* 0x0000002a06007c0c */ /* 0x000fe2000bf86270 */
[----:B------:R-:W-:Y:S02]  /*11fb0*/  VIADD R6, R230, 0x60 ;  /* 0x00000060e6067836 */ /* 0x000fe40000000000 */
[----:B------:R-:W-:Y:S02]  /*11fc0*/  IMAD R3, R11, UR44, R0 ;  /* 0x0000002c0b037c24 */ /* 0x000fe4000f8e0200 */
[----:B-1----:R-:W-:Y:S01]  /*11fd0*/  VIADD R7, R14, UR39 ;  /* 0x000000270e077c36 */ /* 0x002fe20008000000 */
[----:B------:R-:W-:Y:S01]  /*11fe0*/  ISETP.GE.AND P1, PT, R6, UR42, PT ;  /* 0x0000002a06007c0c */ /* 0x000fe2000bf26270 */
        /* <DEDUP_REMOVED lines=20> */
.L_x_1729:
[----:B------:R-:W-:Y:S05]  /*12130*/  BSYNC B0 ;  /* 0x0000000000007941 */ /* 0x000fea0003800000 */
.L_x_1728:
        /* <DEDUP_REMOVED lines=20> */
.L_x_1731:
[----:B------:R-:W-:Y:S05]  /*12280*/  BSYNC B0 ;  /* 0x0000000000007941 */ /* 0x000fea0003800000 */
.L_x_1730:
        /* <DEDUP_REMOVED lines=20> */
.L_x_1733:
[----:B------:R-:W-:Y:S05]  /*123d0*/  BSYNC B0 ;  /* 0x0000000000007941 */ /* 0x000fea0003800000 */
.L_x_1732:
        /* <DEDUP_REMOVED lines=20> */
.L_x_1734:
[----:B------:R-:W-:Y:S05]  /*12520*/  BSYNC B0 ;  /* 0x0000000000007941 */ /* 0x000fea0003800000 */
.L_x_1723:
[----:B-1----:R-:W1:Y:S02]  /*12530*/  LDC R0, c[0x0][0xda8] ;  /* 0x00036a00ff007b82 */ /* 0x002e640000000800 */
[----:B-1----:R-:W-:-:S13]  /*12540*/  ISETP.LE.AND P0, PT, R0, UR4, PT ;  /* 0x0000000400007c0c */ /* 0x002fda000bf03270 */
[----:B------:R-:W-:Y:S05]  /*12550*/  @!P0 BRA `(.L_x_1735) ;  /* 0xfffffee8001c8947 */ /* 0x000fea000383ffff */
[----:B------:R-:W-:Y:S05]  /*12560*/  EXIT ;  /* 0x000000000000794d */ /* 0x000fea0003800000 */
.L_x_1684:
[----:B------:R-:W-:-:S08]  /*12570*/  NOP ;  /* 0x0000000000007918 */ /* 0x000fd00000000000 */
[----:B---3--:R-:W1:-:S00]  /*12580*/  USETMAXREG.DEALLOC.CTAPOOL 0x18 ;  /* 0x00000018000079c8 */ /* 0x008e4000080e0500 */
[----:B-1----:R-:W-:-:S06]  /*12590*/  LOP3.LUT R0, R0, 0x3, RZ, 0xc0, !PT ;  /* 0x0000000300007812 */ /* 0x002fcc00078ec0ff */
[----:B------:R-:W1:Y:S01]  /*125a0*/  S2UR UR4, SR_CTAID.X ;  /* 0x00000000000479c3 */ /* 0x000e620000002500 */
[----:B------:R-:W2:Y:S02]  /*125b0*/  SHFL.IDX PT, R0, R0, RZ, 0x1f ;  /* 0x00001fff00007589 */ /* 0x000ea400000e0000 */
[----:B--2---:R-:W-:-:S05]  /*125c0*/  ISETP.NE.AND P0, PT, R0, RZ, PT ;  /* 0x000000ff0000720c */ /* 0x004fca0003f05270 */
[----:B------:R-:W1:Y:S01]  /*125d0*/  LDC R0, c[0x0][0xda8] ;  /* 0x00036a00ff007b82 */ /* 0x000e620000000800 */
[----:B------:R-:W-:-:S05]  /*125e0*/  P2R R2, PR, RZ, 0x1 ;  /* 0x00000001ff027803 */ /* 0x000fca0000000000 */
[----:B------:R2:W-:Y:S02]  /*125f0*/  STL [R1+0x34], R2 ;  /* 0x0000340201007387 */ /* 0x0005e40000100800 */
[----:B------:R-:W-:Y:S06]  /*12600*/  @P0 BAR.ARV 0x4, 0x180 ;  /* 0x0106000000000b1d */ /* 0x000fec0000002000 */
[----:B------:R2:W-:Y:S04]  /*12610*/  STL [R1+0x2c], RZ ;  /* 0x00002cff01007387 */ /* 0x0005e80000100800 */
[----:B------:R2:W-:Y:S01]  /*12620*/  STL [R1+0x4], RZ ;  /* 0x000004ff01007387 */ /* 0x0005e20000100800 */
[----:B-1----:R-:W-:Y:S01]  /*12630*/  ISETP.LE.AND P0, PT, R0, UR4, PT ;  /* 0x0000000400007c0c */ /* 0x002fe2000bf03270 */
[----:B------:R-:W-:-:S05]  /*12640*/  IMAD.MOV.U32 R0, RZ, RZ, 0x1 ;  /* 0x00000001ff007424 */ /* 0x000fca00078e00ff */
[----:B------:R2:W-:Y:S07]  /*12650*/  STL [R1+0x8], R0 ;  /* 0x0000080001007387 */ /* 0x0005ee0000100800 */
[----:B------:R-:W-:Y:S05]  /*12660*/  @P0 BRA `(.L_x_1736) ;  /* 0x0000003000600947 */ /* 0x000fea0003800000 */
[----:B------:R-:W3:Y:S01]  /*12670*/  LDL R7, [R1+0x28] ;  /* 0x0000280001077983 */ /* 0x000ee20000100800 */
[----:B--2---:R-:W1:Y:S01]  /*12680*/  S2R R2, SR_TID.X ;  /* 0x0000000000027919 */ /* 0x004e620000002100 */
[----:B------:R-:W2:Y:S01]  /*12690*/  S2R R8, SR_TID.X ;  /* 0x0000000000087919 */ /* 0x000ea20000002100 */
[----:B-1----:R-:W-:Y:S01]  /*126a0*/  LOP3.LUT R2, R2, 0x7f, RZ, 0xc0, !PT ;  /* 0x0000007f02027812 */ /* 0x002fe200078ec0ff */
[C---:B--2---:R-:W-:Y:S02]  /*126b0*/  IMAD.SHL.U32 R0, R8.reuse, 0x80, RZ ;  /* 0x0000008008007824 */ /* 0x044fe400078e00ff */
        /* <DEDUP_REMOVED lines=14> */
[----:B------:R-:W-:Y:S01]  /*127a0*/  IADD3 R4, R5, R6, R4 ;  /* 0x0000000605047210 */ /* 0x000fe20007ffe004 */
[----:B------:R-:W-:Y:S01]  /*127b0*/  IMAD.MOV.U32 R0, RZ, RZ, 0x40 ;  /* 0x00000040ff007424 */ /* 0x000fe200078e00ff */
[----:B------:R-:W-:Y:S01]  /*127c0*/  LOP3.LUT P0, RZ, R8, 0x4, RZ, 0xc0, !PT ;  /* 0x0000000408ff7812 */ /* 0x000fe2000780c0ff */
[----:B------:R-:W-:-:S02]  /*127d0*/  IMAD.U32 R3, RZ, RZ, UR4 ;  /* 0x00000004ff037e24 */ /* 0x000fc4000f8e00ff */
[----:B------:R-:W-:Y:S01]  /*127e0*/  STL [R1+0x18], R4 ;  /* 0x0000180401007387 */ /* 0x000fe20000100800 */
[----:B------:R-:W-:-:S03]  /*127f0*/  SEL R0, R0, 0xffffffc0, !P0 ;  /* 0xffffffc000007807 */ /* 0x000fc60004000000 */
[----:B------:R3:W-:Y:S04]  /*12800*/  STL [R1+0x1c], R2 ;  /* 0x00001c0201007387 */ /* 0x0007e80000100800 */
[----:B------:R-:W-:Y:S01]  /*12810*/  STL [R1+0x20], R3 ;  /* 0x0000200301007387 */ /* 0x000fe20000100800 */
[----:B------:R-:W-:Y:S01]  /*12820*/  ULDC UR42, c[0x0][0xc] ;  /* 0x00000300002a7ab9 */ /* 0x000fe20000000800 */
[----:B------:R-:W-:Y:S01]  /*12830*/  ULDC.64 UR44, c[0x0][0x198] ;  /* 0x00006600002c7ab9 */ /* 0x000fe20000000a00 */
[C---:B---3--:R-:W-:Y:S02]  /*12840*/  LOP3.LUT R2, R7.reuse, 0x1, RZ, 0xfc, !PT ;  /* 0x0000000107027812 */ /* 0x048fe400078efcff */
[----:B------:R-:W-:-:S03]  /*12850*/  LOP3.LUT R0, R7, 0x2, RZ, 0xfc, !PT ;  /* 0x0000000207007812 */ /* 0x000fc600078efcff */
[----:B------:R-:W-:Y:S04]  /*12860*/  STL [R1+0x30], R2 ;  /* 0x0000300201007387 */ /* 0x000fe80000100800 */
[----:B------:R-:W-:Y:S04]  /*12870*/  STL [R1+0x4], RZ ;  /* 0x000004ff01007387 */ /* 0x000fe80000100800 */
[----:B------:R1:W-:Y:S04]  /*12880*/  STL [R1+0x24], R0 ;  /* 0x0000240001007387 */ /* 0x0003e80000100800 */
[----:B------:R2:W-:Y:S01]  /*12890*/  STL [R1+0x2c], RZ ;  /* 0x00002cff01007387 */ /* 0x0005e20000100800 */
[----:B-1----:R-:W-:-:S05]  /*128a0*/  IMAD.MOV.U32 R0, RZ, RZ, 0x1 ;  /* 0x00000001ff007424 */ /* 0x002fca00078e00ff */
[----:B------:R2:W-:Y:S02]  /*128b0*/  STL [R1+0x8], R0 ;  /* 0x0000080001007387 */ /* 0x0005e40000100800 */
.L_x_1788:
[----:B-1----:R-:W3:Y:S01]  /*128c0*/  LDL R2, [R1+0x20] ;  /* 0x0000200001027983 */ /* 0x002ee20000100800 */
        /* <DEDUP_REMOVED lines=21> */
.L_x_1737:
[----:B------:R-:W-:Y:S01]  /*12a20*/  ULDC UR7, c[0x0][0xdc4] ;  /* 0x0003710000077ab9 */ /* 0x000fe20000000800 */
[----:B------:R-:W-:Y:S01]  /*12a30*/  UMOV UR6, UR9 ;  /* 0x0000000900067c82 */ /* 0x000fe20008000000 */
[----:B------:R-:W-:-:S11]  /*12a40*/  UISETP.NE.AND UP0, UPT, UR7, 0x1, UPT ;  /* 0x000000010700788c */ /* 0x000fd6000bf05270 */
[----:B------:R-:W-:Y:S02]  /*12a50*/  @UP0 ULDC.64 UR10, c[0x0][0xdc8] ;  /* 0x00037200000a0ab9 */ /* 0x000fe40000000a00 */
[----:B------:R-:W-:-:S04]  /*12a60*/  UIMAD.WIDE.U32 UR4, UR9, UR10, URZ ;  /* 0x0000000a090472a5 */ /* 0x000fc8000f8e003f */
[----:B------:R-:W-:-:S04]  /*12a70*/  @UP0 USHF.R.U32.HI UR6, URZ, UR11, UR5 ;  /* 0x0000000b3f060299 */ /* 0x000fc80008011605 */
[----:B------:R-:W-:-:S12]  /*12a80*/  UIMAD UR4, UR6, UR7, URZ ;  /* 0x00000007060472a4 */ /* 0x000fd8000f8e023f */
.L_x_1738:
[----:B------:R-:W-:Y:S01]  /*12a90*/  ULDC.64 UR12, c[0x0][0x3f8] ;  /* 0x0000fe00000c7ab9 */ /* 0x000fe20000000a00 */
[----:B------:R-:W-:Y:S01]  /*12aa0*/  ULOP3.LUT UR5, URZ, UR6, URZ, 0x33, !UPT ;  /* 0x000000063f057292 */ /* 0x000fe2000f8e333f */
[----:B------:R-:W-:Y:S01]  /*12ab0*/  BSSY B6, `(.L_x_1739) ;  /* 0x00002b8000067945 */ /* 0x000fe20003800000 */
[----:B------:R-:W-:Y:S01]  /*12ac0*/  UISETP.NE.U32.AND UP0, UPT, UR12, URZ, UPT ;  /* 0x0000003f0c00728c */ /* 0x000fe2000bf05070 */
[----:B------:R-:W-:Y:S01]  /*12ad0*/  ULDC UR6, c[0x0][0xdac] ;  /* 0x00036b0000067ab9 */ /* 0x000fe20000000800 */
[----:B------:R-:W-:Y:S02]  /*12ae0*/  ULDC UR7, c[0x0][0x404] ;  /* 0x0001010000077ab9 */ /* 0x000fe40000000800 */
[----:B------:R-:W-:Y:S02]  /*12af0*/  UISETP.NE.AND.EX UP0, UPT, UR13, URZ, UPT, UP0 ;  /* 0x0000003f0d00728c */ /* 0x000fe4000bf05300 */
[----:B------:R-:W-:Y:S02]  /*12b00*/  UIADD3 UR5, UR5, UR6, URZ ;  /* 0x0000000605057290 */ /* 0x000fe4000fffe03f */
[----:B------:R-:W-:-:S02]  /*12b10*/  USEL UR7, UR7, 0x1, UP0 ;  /* 0x0000000107077887 */ /* 0x000fc40008000000 */
[----:B------:R-:W-:Y:S01]  /*12b20*/  USHF.L.U32 UR37, UR5, 0x7, URZ ;  /* 0x0000000705257899 */ /* 0x000fe2000800063f */
[----:B------:R-:W-:Y:S01]  /*12b30*/  ULDC UR10, c[0x0][0x2e0] ;  /* 0x0000b800000a7ab9 */ /* 0x000fe20000000800 */
[----:B------:R-:W-:Y:S01]  /*12b40*/  ULDC UR6, c[0x0][0x288] ;  /* 0x0000a20000067ab9 */ /* 0x000fe20000000800 */
[----:B------:R-:W-:Y:S02]  /*12b50*/  UIMAD UR5, UR7, UR10, 0xdf ;  /* 0x000000df070574a4 */ /* 0x000fe4000f8e020a */
[----:B------:R-:W-:Y:S02]  /*12b60*/  UIADD3 UR6, UR37, 0x15f, -UR6 ;  /* 0x0000015f25067890 */ /* 0x000fe4000fffe806 */
[----:B------:R-:W-:Y:S02]  /*12b70*/  UIADD3 UR9, UR9, -UR4, URZ ;  /* 0x8000000409097290 */ /* 0x000fe4000fffe03f */
[----:B------:R-:W-:Y:S01]  /*12b80*/  UIMAD UR7, UR7, UR10, UR6 ;  /* 0x0000000a070772a4 */ /* 0x000fe2000f8e0206 */
[----:B------:R-:W-:-:S02]  /*12b90*/  UMOV UR4, URZ ;  /* 0x0000003f00047c82 */ /* 0x000fc40008000000 */
[----:B------:R-:W-:Y:S01]  /*12ba0*/  UMOV UR6, URZ ;  /* 0x0000003f00067c82 */ /* 0x000fe20008000000 */
[----:B------:R-:W-:Y:S01]  /*12bb0*/  UIMAD.WIDE UR4, UR5, -0x6db6db6d, UR4 ;  /* 0x92492493050478a5 */ /* 0x000fe2000f8e0204 */
[----:B------:R-:W-:Y:S01]  /*12bc0*/  ULDC UR10, c[0x0][0xdc4] ;  /* 0x00037100000a7ab9 */ /* 0x000fe20000000800 */
[----:B------:R-:W-:Y:S02]  /*12bd0*/  UIMAD.WIDE UR6, UR7, -0x6db6db6d, UR6 ;  /* 0x92492493070678a5 */ /* 0x000fe4000f8e0206 */
[----:B------:R-:W-:Y:S02]  /*12be0*/  UIMAD UR10, UR8, UR10, UR9 ;  /* 0x0000000a080a72a4 */ /* 0x000fe4000f8e0209 */
[----:B------:R-:W-:Y:S01]  /*12bf0*/  USHF.R.U32.HI UR6, URZ, 0x1f, UR7 ;  /* 0x0000001f3f067899 */ /* 0x000fe20008011607 */
[----:B------:R-:W-:Y:S01]  /*12c00*/  UMOV UR8, UR5 ;  /* 0x0000000500087c82 */ /* 0x000fe20008000000 */
[----:B------:R-:W-:Y:S01]  /*12c10*/  ULDC UR11, c[0x0][0xdb8] ;  /* 0x00036e00000b7ab9 */ /* 0x000fe20000000800 */
[----:B------:R-:W-:-:S02]  /*12c20*/  USHF.R.U32.HI UR9, URZ, 0x1f, UR8 ;  /* 0x0000001f3f097899 */ /* 0x000fc40008011608 */
[----:B------:R-:W-:Y:S02]  /*12c30*/  ULEA.HI.SX32 UR6, UR7, UR6, 0x19 ;  /* 0x0000000607067291 */ /* 0x000fe4000f8fca3f */
[----:B------:R-:W-:Y:S02]  /*12c40*/  ULEA.HI.SX32 UR9, UR8, UR9, 0x19 ;  /* 0x0000000908097291 */ /* 0x000fe4000f8fca3f */
[----:B------:R-:W-:Y:S02]  /*12c50*/  UISETP.NE.AND UP1, UPT, UR11, 0x1, UPT ;  /* 0x000000010b00788c */ /* 0x000fe4000bf25270 */
[----:B------:R-:W-:Y:S01]  /*12c60*/  UISETP.LT.AND UP0, UPT, UR9, UR6, UPT ;  /* 0x000000060900728c */ /* 0x000fe2000bf01270 */
[----:B------:R-:W-:-:S03]  /*12c70*/  UMOV UR39, UR10 ;  /* 0x0000000a00277c82 */ /* 0x000fc60008000000 */
[----:B------:R-:W-:-:S05]  /*12c80*/  USEL UR41, UR9, UR6, UP0 ;  /* 0x0000000609297287 */ /* 0x000fca0008000000 */
[----:B------:R-:W-:Y:S01]  /*12c90*/  @UP1 ULDC UR12, c[0x0][0xdbc] ;  /* 0x00036f00000c1ab9 */ /* 0x000fe20000000800 */
[----:B------:R-:W-:Y:S01]  /*12ca0*/  ISETP.LT.AND P0, PT, RZ, UR41, PT ;  /* 0x00000029ff007c0c */ /* 0x000fe2000bf01270 */
[----:B------:R-:W-:Y:S01]  /*12cb0*/  UIMAD.WIDE.U32 UR4, UR10, UR12, URZ ;  /* 0x0000000c0a0472a5 */ /* 0x000fe2000f8e003f */
[----:B------:R-:W-:-:S03]  /*12cc0*/  @UP1 ULDC UR7, c[0x0][0xdc0] ;  /* 0x0003700000071ab9 */ /* 0x000fc60000000800 */
[----:B------:R-:W-:-:S04]  /*12cd0*/  @UP1 USHF.R.U32.HI UR39, URZ, UR7, UR5 ;  /* 0x000000073f271299 */ /* 0x000fc80008011605 */
[----:B------:R-:W-:-:S04]  /*12ce0*/  UIADD3 UR38, -UR39, URZ, URZ ;  /* 0x0000003f27267290 */ /* 0x000fc8000fffe13f */
[----:B------:R-:W-:Y:S01]  /*12cf0*/  UIMAD UR38, UR11, UR38, UR10 ;  /* 0x000000260b2672a4 */ /* 0x000fe2000f8e020a */
[----:B------:R-:W-:Y:S11]  /*12d00*/  @P0 BRA `(.L_x_1740) ;  /* 0x0000000000480947 */ /* 0x000ff60003800000 */
        /* <DEDUP_REMOVED lines=18> */
.L_x_1740:
        /* <DEDUP_REMOVED lines=23> */
.L_x_1742:
        /* <DEDUP_REMOVED lines=20> */
.L_x_1743:
        /* <DEDUP_REMOVED lines=20> */
.L_x_1744:
        /* <DEDUP_REMOVED lines=18> */
.L_x_1745:
[----:B------:R-:W1:Y:S01]  /*13340*/  LDC R0, c[0x0][0x428] ;  /* 0x00010a00ff007b82 */ /* 0x000e620000000800 */
[----:B------:R-:W-:Y:S01]  /*13350*/  ULDC.64 UR4, c[0x0][0x9f8] ;  /* 0x00027e0000047ab9 */ /* 0x000fe20000000a00 */
[----:B------:R-:W-:Y:S01]  /*13360*/  IMAD.U32 R4, RZ, RZ, UR38 ;  /* 0x00000026ff047e24 */ /* 0x000fe2000f8e00ff */
[----:B------:R-:W-:Y:S01]  /*13370*/  ISETP.NE.U32.AND P0, PT, RZ, UR4, PT ;  /* 0x00000004ff007c0c */ /* 0x000fe2000bf05070 */
[----:B------:R-:W-:Y:S01]  /*13380*/  IMAD.U32 R8, RZ, RZ, UR39 ;  /* 0x00000027ff087e24 */ /* 0x000fe2000f8e00ff */
[----:B------:R-:W2:Y:S02]  /*13390*/  S2R R17, SR_TID.X ;  /* 0x0000000000117919 */ /* 0x000ea40000002100 */
[----:B------:R-:W-:-:S13]  /*133a0*/  ISETP.NE.AND.EX P0, PT, RZ, UR5, PT, P0 ;  /* 0x00000005ff007c0c */ /* 0x000fda000bf05300 */
[----:B------:R-:W3:Y:S01]  /*133b0*/  @P0 LDC.64 R2, c[0x0][0x9f8] ;  /* 0x00027e00ff020b82 */ /* 0x000ee20000000a00 */
[----:B-1----:R-:W-:-:S13]  /*133c0*/  ISETP.NE.AND P1, PT, R0, 0x1, PT ;  /* 0x000000010000780c */ /* 0x002fda0003f25270 */
[----:B------:R-:W1:Y:S01]  /*133d0*/  @P1 LDC R0, c[0x0][0x42c] ;  /* 0x00010b00ff001b82 */ /* 0x000e620000000800 */
[----:B--2---:R-:W-:-:S07]  /*133e0*/  LOP3.LUT R16, R17, 0x7f, RZ, 0xc0, !PT ;  /* 0x0000007f11107812 */ /* 0x004fce00078ec0ff */
[----:B------:R-:W2:Y:S01]  /*133f0*/  @P1 LDC R5, c[0x0][0x430] ;  /* 0x00010c00ff051b82 */ /* 0x000ea20000000800 */
[----:B-1----:R-:W-:-:S05]  /*13400*/  @P1 IMAD.HI.U32 R0, R0, UR38, RZ ;  /* 0x0000002600001c27 */ /* 0x002fca000f8e00ff */
[----:B--2---:R-:W-:Y:S01]  /*13410*/  @P1 SHF.R.U32.HI R4, RZ, R5, R0 ;  /* 0x00000005ff041219 */ /* 0x004fe20000011600 */
[----:B------:R-:W-:-:S04]  /*13420*/  IMAD.U32 R5, RZ, RZ, UR39 ;  /* 0x00000027ff057e24 */ /* 0x000fc8000f8e00ff */
[----:B---3--:R-:W-:Y:S01]  /*13430*/  @P0 IMAD.WIDE R2, R5, 0x4, R2 ;  /* 0x0000000405020825 */ /* 0x008fe200078e0202 */
[----:B------:R-:W-:Y:S01]  /*13440*/  ISETP.NE.AND P2, PT, R16, RZ, PT ;  /* 0x000000ff1000720c */ /* 0x000fe20003f45270 */
[----:B------:R1:W-:Y:S04]  /*13450*/  STL [R1+0x10], R4 ;  /* 0x0000100401007387 */ /* 0x0003e80000100800 */
[----:B------:R2:W3:Y:S01]  /*13460*/  @P0 LDG.E R8, desc[UR46][R2.64] ;  /* 0x0000002e02080981 */ /* 0x0004e2000c1e1900 */
[----:B------:R-:W-:Y:S01]  /*13470*/  UMOV UR36, URZ ;  /* 0x0000003f00247c82 */ /* 0x000fe20008000000 */
[----:B------:R-:W-:Y:S01]  /*13480*/  UMOV UR6, 0xffffffff ;  /* 0xffffffff00067882 */ /* 0x000fe20000000000 */
[----:B------:R-:W-:-:S04]  /*13490*/  SHF.R.U32.HI R17, RZ, 0x5, R17 ;  /* 0x00000005ff117819 */ /* 0x000fc80000011611 */
[----:B------:R-:W-:Y:S01]  /*134a0*/  LOP3.LUT R17, R17, 0x3, RZ, 0xc0, !PT ;  /* 0x0000000311117812 */ /* 0x000fe200078ec0ff */
[----:B------:R-:W-:Y:S01]  /*134b0*/  VOTEU.ALL UP1, P2 ;  /* 0x00000000003f7886 */ /* 0x000fe20001020000 */
[----:B--2---:R-:W2:Y:S04]  /*134c0*/  LDC.64 R2, c[0x0][0x3f8] ;  /* 0x0000fe00ff027b82 */ /* 0x004ea80000000a00 */
[----:B------:R-:W-:-:S04]  /*134d0*/  @!UP1 UIADD3 UR4, UP0, UR44, 0x270, URZ ;  /* 0x000002702c049890 */ /* 0x000fc8000ff1e03f */
[----:B------:R-:W-:-:S09]  /*134e0*/  @!UP1 UIADD3.X UR5, URZ, UR45, URZ, UP0, !UPT ;  /* 0x0000002d3f059290 */ /* 0x000fd200087fe43f */
[----:B------:R1:W-:Y:S01]  /*134f0*/  @!UP1 UTMAPF.L2.4D [UR36], [UR4] ;  /* 0x00000024040095b8 */ /* 0x0003e20008018000 */
[----:B--2---:R-:W-:-:S04]  /*13500*/  ISETP.NE.U32.AND P1, PT, R2, RZ, PT ;  /* 0x000000ff0200720c */ /* 0x004fc80003f25070 */
[----:B------:R-:W-:Y:S02]  /*13510*/  ISETP.NE.AND.EX P1, PT, R3, RZ, PT, P1 ;  /* 0x000000ff0300720c */ /* 0x000fe40003f25310 */
[----:B---3--:R-:W-:Y:S01]  /*13520*/  SHF.R.S32.HI R9, RZ, 0x1f, R8 ;  /* 0x0000001fff097819 */ /* 0x008fe20000011408 */
[----:B------:R1:W-:Y:S01]  /*13530*/  STL [R1+0xc], R8 ;  /* 0x00000c0801007387 */ /* 0x0003e20000100800 */
[----:B------:R-:W-:-:S03]  /*13540*/  SEL R0, R8, RZ, !P1 ;  /* 0x000000ff08007207 */ /* 0x000fc60004800000 */
[----:B------:R1:W-:Y:S01]  /*13550*/  STL [R1+0x14], R9 ;  /* 0x0000140901007387 */ /* 0x0003e20000100800 */
[----:B------:R-:W-:Y:S05]  /*13560*/  BRA.DIV UR6, `(.L_x_1746) ;  /* 0x0000002a06547947 */ /* 0x000fea000b800000 */
[----:B------:R2:W3:Y:S02]  /*13570*/  SHFL.IDX PT, R14, R17, RZ, 0x1f ;  /* 0x00001fff110e7589 */ /* 0x0004e400000e0000 */
.L_x_1807:
        /* <DEDUP_REMOVED lines=8> */
.L_x_1810:
[----:B------:R-:W-:Y:S05]  /*13600*/  @!P6 BRA `(.L_x_1749) ;  /* 0x000000040034e947 */ /* 0x000fea0003800000 */
[----:B------:R-:W-:Y:S01]  /*13610*/  IMAD.MOV.U32 R0, RZ, RZ, R8 ;  /* 0x000000ffff007224 */ /* 0x000fe200078e0008 */
        /* <DEDUP_REMOVED lines=18> */
.L_x_1750:
[----:B-1----:R-:W3:Y:S04]  /*13740*/  LDL R3, [R1+0x4] ;  /* 0x0000040001037983 */ /* 0x002ee80000100800 */
[----:B------:R-:W4:Y:S01]  /*13750*/  LDL R2, [R1+0x8] ;  /* 0x0000080001027983 */ /* 0x000f220000100800 */
[----:B------:R-:W-:Y:S02]  /*13760*/  ISETP.NE.AND P0, PT, R16, RZ, PT ;  /* 0x000000ff1000720c */ /* 0x000fe40003f05270 */
[----:B---3--:R-:W-:Y:S02]  /*13770*/  LEA R4, R3, UR40, 0x3 ;  /* 0x0000002803047c11 */ /* 0x008fe4000f8e18ff */
[----:B----4-:R-:W-:-:S04]  /*13780*/  SHF.L.U32 R3, R2, 0x1f, RZ ;  /* 0x0000001f02037819 */ /* 0x010fc800000006ff */
[----:B------:R-:W1:Y:S02]  /*13790*/  SYNCS.PHASECHK.TRANS64.TRYWAIT P3, [R4+URZ+0x2e880], R3 ;  /* 0x02e88003040075a7 */ /* 0x000e64000806017f */
[----:B-1----:R-:W-:Y:S05]  /*137a0*/  @!P3 BRA `(.L_x_1751) ;  /* 0x000000280004b947 */ /* 0x002fea0003800000 */
.L_x_1811:
[----:B------:R-:W-:Y:S05]  /*137b0*/  @P0 BRA `(.L_x_1752) ;  /* 0x00000000001c0947 */ /* 0x000fea0003800000 */
[----:B------:R-:W3:Y:S01]  /*137c0*/  S2R R2, SR_TID.X ;  /* 0x0000000000027919 */ /* 0x000ee20000002100 */
[----:B------:R-:W-:-:S04]  /*137d0*/  IMAD.MOV.U32 R5, RZ, RZ, 0x7000 ;  /* 0x00007000ff057424 */ /* 0x000fc800078e00ff */
[----:B------:R4:W-:Y:S01]  /*137e0*/  SYNCS.ARRIVE.TRANS64 RZ, [R4+URZ+0x2e870], R5 ;  /* 0x02e8700504ff79a7 */ /* 0x0009e2000800003f */
[----:B---3--:R-:W-:-:S04]  /*137f0*/  LOP3.LUT R2, R2, 0x1f, RZ, 0xc0, !PT ;  /* 0x0000001f02027812 */ /* 0x008fc800078ec0ff */
[----:B------:R-:W-:-:S13]  /*13800*/  ISETP.NE.AND P3, PT, R2, RZ, PT ;  /* 0x000000ff0200720c */ /* 0x000fda0003f65270 */
[----:B----4-:R-:W-:Y:S05]  /*13810*/  @!P3 BRA `(.L_x_1752) ;  /* 0x000000000004b947 */ /* 0x010fea0003800000 */
[----:B------:R-:W-:Y:S01]  /*13820*/  BPT.TRAP 0x1 ;  /* 0x000000040000795c */ /* 0x000fe20000300000 */
.L_x_1752:
        /* <DEDUP_REMOVED lines=20> */
.L_x_1812:
        /* <DEDUP_REMOVED lines=8> */
.L_x_1754:
        /* <DEDUP_REMOVED lines=15> */
.L_x_1749:
        /* <DEDUP_REMOVED lines=17> */
.L_x_1747:
[----:B------:R-:W4:Y:S01]  /*13bf0*/  LDL.LU R3, [R1+0x2c] ;  /* 0x00002c0001037983 */ /* 0x000f220000300800 */
[----:B------:R-:W-:Y:S01]  /*13c00*/  BSSY B0, `(.L_x_1755) ;  /* 0x0000009000007945 */ /* 0x000fe20003800000 */
[----:B----4-:R-:W-:-:S05]  /*13c10*/  VIADD R3, R3, 0x1 ;  /* 0x0000000103037836 */ /* 0x010fca0000000000 */
[----:B---3--:R-:W-:Y:S01]  /*13c20*/  LEA.HI R2, R3, R3, RZ, 0x1 ;  /* 0x0000000303027211 */ /* 0x008fe200078f08ff */
[----:B------:R3:W-:Y:S03]  /*13c30*/  STL [R1+0x2c], R3 ;  /* 0x00002c0301007387 */ /* 0x0007e60000100800 */
[----:B------:R-:W-:-:S05]  /*13c40*/  LOP3.LUT R2, R2, 0xfffffffe, RZ, 0xc0, !PT ;  /* 0xfffffffe02027812 */ /* 0x000fca00078ec0ff */
[----:B------:R-:W-:-:S05]  /*13c50*/  IMAD.IADD R2, R3, 0x1, -R2 ;  /* 0x0000000103027824 */ /* 0x000fca00078e0a02 */
[----:B------:R-:W-:-:S04]  /*13c60*/  SHF.L.U32 R2, R2, 0x1f, RZ ;  /* 0x0000001f02027819 */ /* 0x000fc800000006ff */
[----:B------:R-:W4:Y:S02]  /*13c70*/  SYNCS.PHASECHK.TRANS64.TRYWAIT P0, [UR40+0x2e820], R2 ;  /* 0x02e82002ff0075a7 */ /* 0x000f240008000168 */
[----:B---34-:R-:W-:Y:S05]  /*13c80*/  @!P0 BRA `(.L_x_1756) ;  /* 0x0000002000f48947 */ /* 0x018fea0003800000 */
.L_x_1813:
[----:B-1----:R-:W-:Y:S05]  /*13c90*/  BSYNC B0 ;  /* 0x0000000000007941 */ /* 0x002fea0003800000 */
.L_x_1755:
[----:B------:R-:W-:-:S06]  /*13ca0*/  UISETP.GE.AND UP0, UPT, UR41, 0x2, UPT ;  /* 0x000000022900788c */ /* 0x000fcc000bf06270 */
[----:B------:R-:W-:-:S13]  /*13cb0*/  PLOP3.LUT P0, PT, PT, PT, UP0, 0x80, 0x0 ;  /* 0x000000000000781c */ /* 0x000fda0003f0f008 */
[----:B------:R-:W-:Y:S05]  /*13cc0*/  @!P0 BRA `(.L_x_1757) ;  /* 0x0000000c00e88947 */ /* 0x000fea0003800000 */
[----:B------:R1:W5:Y:S01]  /*13cd0*/  LDL.LU R6, [R1+0x8] ;  /* 0x0000080001067983 */ /* 0x0003620000300800 */
[----:B------:R-:W-:-:S03]  /*13ce0*/  UIADD3 UR4, UR41, -0x2, URZ ;  /* 0xfffffffe29047890 */ /* 0x000fc6000fffe03f */
[----:B------:R1:W5:Y:S03]  /*13cf0*/  LDL.LU R7, [R1+0x4] ;  /* 0x0000040001077983 */ /* 0x0003660000300800 */
[----:B------:R-:W-:-:S07]  /*13d00*/  IMAD.U32 R21, RZ, RZ, UR4 ;  /* 0x00000004ff157e24 */ /* 0x000fce000f8e00ff */
.L_x_1777:
[----:B---345:R-:W-:Y:S01]  /*13d10*/  VIADD R2, R7, 0x1 ;  /* 0x0000000107027836 */ /* 0x038fe20000000000 */
        /* <DEDUP_REMOVED lines=26> */
[----:B------:R-:W-:-:S03]  /*13ec0*/  ULDC.64 UR4, c[0x0][0x3f8] ;  /* 0x0000fe0000047ab9 */ /* 0x000fc60000000a00 */
[----:B------:R-:W-:Y:S01]  /*13ed0*/  IMAD.IADD R0, R0, 0x1, R3 ;  /* 0x0000000100007824 */ /* 0x000fe200078e0203 */
[----:B------:R-:W-:-:S04]  /*13ee0*/  LEA R4, P0, R2, UR4, 0x2 ;  /* 0x0000000402047c11 */ /* 0x000fc8000f8010ff */
[----:B------:R-:W-:-:S05]  /*13ef0*/  LEA.HI.X R5, R2, UR5, R0, 0x2, P0 ;  /* 0x0000000502057c11 */ /* 0x000fca00080f1400 */
[----:B------:R4:W5:Y:S04]  /*13f00*/  LDG.E R0, desc[UR46][R4.64] ;  /* 0x0000002e04007981 */ /* 0x000968000c1e1900 */
.L_x_1760:
[----:B----4-:R-:W-:Y:S01]  /*13f10*/  LEA R4, R10, UR40, 0x3 ;  /* 0x000000280a047c11 */ /* 0x010fe2000f8e18ff */
[----:B------:R-:W4:Y:S01]  /*13f20*/  S2R R2, SR_TID.X ;  /* 0x0000000000027919 */ /* 0x000f220000002100 */
[----:B------:R-:W-:Y:S01]  /*13f30*/  SHF.L.U32 R3, R9, 0x1f, RZ ;  /* 0x0000001f09037819 */ /* 0x000fe200000006ff */
[----:B------:R-:W-:Y:S03]  /*13f40*/  BSSY B1, `(.L_x_1761) ;  /* 0x0000005000017945 */ /* 0x000fe60003800000 */
[----:B------:R-:W1:Y:S01]  /*13f50*/  SYNCS.PHASECHK.TRANS64.TRYWAIT P0, [R4+URZ+0x2e880], R3 ;  /* 0x02e88003040075a7 */ /* 0x000e62000800017f */
[----:B----4-:R-:W-:-:S04]  /*13f60*/  LOP3.LUT R2, R2, 0x7f, RZ, 0xc0, !PT ;  /* 0x0000007f02027812 */ /* 0x010fc800078ec0ff */
[----:B------:R-:W-:Y:S01]  /*13f70*/  ISETP.NE.AND P3, PT, R2, RZ, PT ;  /* 0x000000ff0200720c */ /* 0x000fe20003f65270 */
[----:B-1----:R-:W-:-:S12]  /*13f80*/  @!P0 BRA `(.L_x_1762) ;  /* 0x00000020004c8947 */ /* 0x002fd80003800000 */
.L_x_1814:
[----:B------:R-:W-:Y:S05]  /*13f90*/  BSYNC B1 ;  /* 0x0000000000017941 */ /* 0x000fea0003800000 */
.L_x_1761:
        /* <DEDUP_REMOVED lines=9> */
.L_x_1764:
[----:B------:R-:W-:Y:S05]  /*14030*/  BSYNC B1 ;  /* 0x0000000000017941 */ /* 0x000fea0003800000 */
.L_x_1763:
[----:B------:R-:W4:Y:S04]  /*14040*/  LDL R2, [R1+0x10] ;  /* 0x0000100001027983 */ /* 0x000f280000100800 */
[----:B------:R-:W2:Y:S01]  /*14050*/  LDL R5, [R1+0x4] ;  /* 0x0000040001057983 */ /* 0x000ea20000100800 */
[----:B---3--:R-:W-:Y:S01]  /*14060*/  IMAD.MOV.U32 R10, RZ, RZ, RZ ;  /* 0x000000ffff0a7224 */ /* 0x008fe200078e00ff */
        /* <DEDUP_REMOVED lines=8> */
[----:B--2---:R-:W-:Y:S02]  /*140f0*/  IMAD R2, R5, 0x7000, R2 ;  /* 0x0000700005027824 */ /* 0x004fe400078e0202 */
[----:B------:R-:W-:Y:S02]  /*14100*/  IMAD R5, R8, 0xe0, RZ ;  /* 0x000000e008057824 */ /* 0x000fe400078e02ff */
[----:B------:R-:W-:Y:S02]  /*14110*/  VIADD R8, R4, 0x2e870 ;  /* 0x0002e87004087836 */ /* 0x000fe40000000000 */
[----:B------:R-:W-:-:S07]  /*14120*/  VIADD R9, R2, 0xe400 ;  /* 0x0000e40002097836 */ /* 0x000fce0000000000 */
.L_x_1765:
        /* <DEDUP_REMOVED lines=12> */
.L_x_1815:
[----:B------:R-:W-:Y:S05]  /*141f0*/  BSYNC B1 ;  /* 0x0000000000017941 */ /* 0x000fea0003800000 */
.L_x_1766:
        /* <DEDUP_REMOVED lines=11> */
.L_x_1769:
[----:B------:R-:W-:Y:S05]  /*142b0*/  BSYNC B1 ;  /* 0x0000000000017941 */ /* 0x000fea0003800000 */
.L_x_1768:
        /* <DEDUP_REMOVED lines=10> */
.L_x_1770:
        /* <DEDUP_REMOVED lines=9> */
.L_x_1759:
[----:B------:R-:W-:Y:S05]  /*143f0*/  BSYNC B0 ;  /* 0x0000000000007941 */ /* 0x000fea0003800000 */
.L_x_1758:
[----:B------:R-:W4:Y:S02]  /*14400*/  LDL R3, [R1+0x30] ;  /* 0x0000300001037983 */ /* 0x000f240000100800 */
[----:B----4-:R-:W-:-:S13]  /*14410*/  ISETP.NE.AND P0, PT, R3, 0x3, PT ;  /* 0x000000030300780c */ /* 0x010fda0003f05270 */
[----:B------:R-:W-:Y:S05]  /*14420*/  @!P0 BRA `(.L_x_1771) ;  /* 0x0000000000048947 */ /* 0x000fea0003800000 */
[----:B------:R-:W-:Y:S01]  /*14430*/  BPT.TRAP 0x1 ;  /* 0x000000040000795c */ /* 0x000fe20000300000 */
.L_x_1771:
[----:B------:R-:W4:Y:S01]  /*14440*/  LDL R3, [R1+0x24] ;  /* 0x0000240001037983 */ /* 0x000f220000100800 */
[----:B------:R-:W-:Y:S01]  /*14450*/  LOP3.LUT R2, R6, 0x1, RZ, 0x3c, !PT ;  /* 0x0000000106027812 */ /* 0x000fe200078e3cff */
[----:B------:R-:W-:Y:S01]  /*14460*/  BSSY B0, `(.L_x_1772) ;  /* 0x0000007000007945 */ /* 0x000fe20003800000 */
[----:B------:R-:W-:Y:S02]  /*14470*/  LEA R4, R7, UR40, 0x3 ;  /* 0x0000002807047c11 */ /* 0x000fe4000f8e18ff */
[----:B------:R-:W-:-:S03]  /*14480*/  SHF.L.U32 R2, R2, 0x1f, RZ ;  /* 0x0000001f02027819 */ /* 0x000fc600000006ff */
[----:B------:R1:W-:Y:S01]  /*14490*/  STL [R1], R4 ;  /* 0x0000000401007387 */ /* 0x0003e20000100800 */
[----:B------:R-:W5:Y:S01]  /*144a0*/  SYNCS.PHASECHK.TRANS64.TRYWAIT P3, [R4+URZ+0x2e870], R2 ;  /* 0x02e87002040075a7 */ /* 0x000f62000806017f */
[----:B----4-:R-:W-:Y:S01]  /*144b0*/  ISETP.NE.AND P0, PT, R3, 0x3, PT ;  /* 0x000000030300780c */ /* 0x010fe20003f05270 */
[----:B-1---5:R-:W-:-:S12]  /*144c0*/  @!P3 BRA `(.L_x_1773) ;  /* 0x0000001c0024b947 */ /* 0x022fd80003800000 */
.L_x_1816:
[----:B------:R-:W-:Y:S05]  /*144d0*/  BSYNC B0 ;  /* 0x0000000000007941 */ /* 0x000fea0003800000 */
.L_x_1772:
[----:B------:R-:W-:Y:S05]  /*144e0*/  @!P0 BRA `(.L_x_1774) ;  /* 0x0000000000048947 */ /* 0x000fea0003800000 */
[----:B------:R-:W-:Y:S01]  /*144f0*/  BPT.TRAP 0x1 ;  /* 0x000000040000795c */ /* 0x000fe20000300000 */
.L_x_1774:
[----:B-1----:R-:W4:Y:S01]  /*14500*/  LDL R2, [R1] ;  /* 0x0000000001027983 */ /* 0x002f220000100800 */
[----:B------:R-:W-:-:S04]  /*14510*/  SHF.L.U32 R3, R6, 0x1f, RZ ;  /* 0x0000001f06037819 */ /* 0x000fc800000006ff */
[----:B----4-:R1:W4:Y:S02]  /*14520*/  SYNCS.PHASECHK.TRANS64.TRYWAIT P3, [R2+URZ+0x2e860], R3 ;  /* 0x02e86003020075a7 */ /* 0x010324000806017f */
[----:B-1----:R-:W-:Y:S01]  /*14530*/  IMAD R2, R7, 0x7000, RZ ;  /* 0x0000700007027824 */ /* 0x002fe200078e02ff */
[----:B----4-:R-:W-:Y:S06]  /*14540*/  @!P3 BRA `(.L_x_1775) ;  /* 0x0000001c001cb947 */ /* 0x010fec0003800000 */
.L_x_1817:
[----:B-1----:R-:W4:Y:S04]  /*14550*/  LDL R4, [R1+0x1c] ;  /* 0x00001c0001047983 */ /* 0x002f280000100800 */
[----:B------:R-:W5:Y:S01]  /*14560*/  LDL R12, [R1+0x18] ;  /* 0x00001800010c7983 */ /* 0x000f620000100800 */
[----:B------:R-:W-:Y:S05]  /*14570*/  WARPSYNC.ALL ;  /* 0x0000000000007948 */ /* 0x000fea0003800000 */
[----:B------:R-:W1:Y:S01]  /*14580*/  S2R R8, SR_TID.X ;  /* 0x0000000000087919 */ /* 0x000e620000002100 */
[----:B---3--:R-:W-:Y:S01]  /*14590*/  IMAD.MOV.U32 R10, RZ, RZ, 0x40 ;  /* 0x00000040ff0a7424 */ /* 0x008fe200078e00ff */
[----:B-1----:R-:W-:-:S04]  /*145a0*/  LOP3.LUT P3, RZ, R8, 0x4, RZ, 0xc0, !PT ;  /* 0x0000000408ff7812 */ /* 0x002fc8000786c0ff */
[----:B------:R-:W-:Y:S02]  /*145b0*/  SEL R10, R10, 0xffffffc0, !P3 ;  /* 0xffffffc00a0a7807 */ /* 0x000fe40005800000 */
[C---:B----4-:R-:W-:Y:S02]  /*145c0*/  LOP3.LUT R3, R2.reuse, R4, RZ, 0xfc, !PT ;  /* 0x0000000402037212 */ /* 0x050fe400078efcff */
[----:B-----5:R-:W-:-:S03]  /*145d0*/  IADD3 R2, R2, UR40, R12 ;  /* 0x0000002802027c10 */ /* 0x020fc6000fffe00c */
        /* <DEDUP_REMOVED lines=22> */
[----:B--2---:R-:W-:Y:S02]  /*14740*/  PRMT R17, R8, 0x7531, R9 ;  /* 0x0000753108117816 */ /* 0x004fe40000000009 */
        /* <DEDUP_REMOVED lines=71> */
.L_x_1776:
[----:B-1----:R-:W2:Y:S01]  /*14bc0*/  LDL.LU R2, [R1] ;  /* 0x0000000001027983 */ /* 0x002ea20000300800 */
[C---:B------:R-:W-:Y:S01]  /*14bd0*/  ISETP.GT.AND P0, PT, R21.reuse, RZ, PT ;  /* 0x000000ff1500720c */ /* 0x040fe20003f04270 */
[----:B------:R-:W-:Y:S02]  /*14be0*/  VIADD R21, R21, 0xffffffff ;  /* 0xffffffff15157836 */ /* 0x000fe40000000000 */
[----:B------:R4:W5:Y:S04]  /*14bf0*/  LDL R6, [R1+0x8] ;  /* 0x0000080001067983 */ /* 0x0009680000100800 */
[----:B------:R4:W5:Y:S01]  /*14c00*/  LDL R7, [R1+0x4] ;  /* 0x0000040001077983 */ /* 0x0009620000100800 */
[----:B--2---:R1:W-:Y:S02]  /*14c10*/  SYNCS.ARRIVE.TRANS64.A1T0 RZ, [R2+URZ+0x2e850], RZ ;  /* 0x02e850ff02ff79a7 */ /* 0x0043e4000810003f */
[----:B-1----:R-:W-:-:S05]  /*14c20*/  @!P2 VIADD R2, R2, 0x2e880 ;  /* 0x0002e8800202a836 */ /* 0x002fca0000000000 */
[----:B------:R-:W-:Y:S01]  /*14c30*/  @!P2 PRMT R2, RZ, 0x654, R2 ;  /* 0x00000654ff02a816 */ /* 0x000fe20000000002 */
[----:B------:R-:W-:Y:S06]  /*14c40*/  BAR.SYNC.DEFER_BLOCKING 0x2, 0x80 ;  /* 0x0082000000007b1d */ /* 0x000fec0000010000 */
[----:B------:R4:W-:Y:S01]  /*14c50*/  @!P2 SYNCS.ARRIVE.TRANS64.RED.A1T0 RZ, [R2+URZ], RZ ;  /* 0x000000ff02ffa9a7 */ /* 0x0009e2000810043f */
[----:B------:R-:W-:Y:S05]  /*14c60*/  @P0 BRA `(.L_x_1777) ;  /* 0xfffffff000280947 */ /* 0x000fea000383ffff */
.L_x_1757:
[----:B---34-:R-:W3:Y:S01]  /*14c70*/  LDL R2, [R1+0x30] ;  /* 0x0000300001027983 */ /* 0x018ee20000100800 */
[----:B------:R-:W-:Y:S01]  /*14c80*/  BSSY B0, `(.L_x_1778) ;  /* 0x0000010000007945 */ /* 0x000fe20003800000 */
[----:B---3--:R-:W-:-:S03]  /*14c90*/  ISETP.NE.AND P1, PT, R2, 0x3, PT ;  /* 0x000000030200780c */ /* 0x008fc60003f25270 */
[----:B------:R-:W-:Y:S10]  /*14ca0*/  @P2 BRA `(.L_x_1779) ;  /* 0x0000000000342947 */ /* 0x000ff40003800000 */
[----:B------:R-:W1:Y:S01]  /*14cb0*/  S2R R5, SR_LANEID ;  /* 0x0000000000057919 */ /* 0x000e620000000000 */
[----:B------:R-:W-:Y:S01]  /*14cc0*/  VOTEU.ANY UR4, UPT, PT ;  /* 0x0000000000047886 */ /* 0x000fe200038e0100 */
[----:B------:R-:W3:Y:S01]  /*14cd0*/  LDC.64 R2, c[0x0][0xdf0] ;  /* 0x00037c00ff027b82 */ /* 0x000ee20000000a00 */
[----:B------:R-:W1:Y:S02]  /*14ce0*/  FLO.U32 R0, UR4 ;  /* 0x0000000400007d00 */ /* 0x000e6400080e0000 */
[----:B-1----:R-:W-:-:S06]  /*14cf0*/  ISETP.EQ.U32.AND P0, PT, R0, R5, PT ;  /* 0x000000050000720c */ /* 0x002fcc0003f02070 */
[----:B------:R-:W3:Y:S07]  /*14d00*/  POPC R5, UR4 ;  /* 0x0000000400057d09 */ /* 0x000eee0008000000 */
[----:B---3--:R-:W3:Y:S01]  /*14d10*/  @P0 ATOMG.E.ADD.STRONG.GPU PT, R3, desc[UR46][R2.64], R5 ;  /* 0x00000005020309a8 */ /* 0x008ee200081ee1ee */
[----:B------:R-:W1:Y:S02]  /*14d20*/  S2R R4, SR_LTMASK ;  /* 0x0000000000047919 */ /* 0x000e640000003900 */
[----:B-1----:R-:W-:-:S04]  /*14d30*/  LOP3.LUT R4, R4, UR4, RZ, 0xc0, !PT ;  /* 0x0000000404047c12 */ /* 0x002fc8000f8ec0ff */
[----:B-----5:R-:W1:Y:S01]  /*14d40*/  POPC R7, R4 ;  /* 0x0000000400077309 */ /* 0x020e620000000000 */
[----:B---3--:R-:W1:Y:S02]  /*14d50*/  SHFL.IDX PT, R0, R3, R0, 0x1f ;  /* 0x00001f0003007589 */ /* 0x008e6400000e0000 */
[----:B-1----:R-:W-:-:S05]  /*14d60*/  IADD3 R0, R0, UR42, R7 ;  /* 0x0000002a00007c10 */ /* 0x002fca000fffe007 */
[----:B------:R1:W-:Y:S02]  /*14d70*/  STL [R1+0x20], R0 ;  /* 0x0000200001007387 */ /* 0x0003e40000100800 */
.L_x_1779:
[----:B------:R-:W-:Y:S05]  /*14d80*/  BSYNC B0 ;  /* 0x0000000000007941 */ /* 0x000fea0003800000 */
.L_x_1778:
[----:B------:R-:W-:Y:S05]  /*14d90*/  @!P1 BRA `(.L_x_1780) ;  /* 0x0000000000049947 */ /* 0x000fea0003800000 */
[----:B------:R-:W-:Y:S01]  /*14da0*/  BPT.TRAP 0x1 ;  /* 0x000000040000795c */ /* 0x000fe20000300000 */
.L_x_1780:
[----:B------:R-:W3:Y:S04]  /*14db0*/  LDL R3, [R1+0x8] ;  /* 0x0000080001037983 */ /* 0x000ee80000100800 */
[----:B------:R-:W4:Y:S04]  /*14dc0*/  LDL R2, [R1+0x4] ;  /* 0x0000040001027983 */ /* 0x000f280000100800 */
[----:B-1----:R-:W2:Y:S01]  /*14dd0*/  LDL R0, [R1+0x24] ;  /* 0x0000240001007983 */ /* 0x002ea20000100800 */
[----:B------:R-:W-:Y:S01]  /*14de0*/  BSSY B0, `(.L_x_1781) ;  /* 0x0000007000007945 */ /* 0x000fe20003800000 */
[----:B---3--:R-:W-:-:S04]  /*14df0*/  LOP3.LUT R3, R3, 0x1, RZ, 0x3c, !PT ;  /* 0x0000000103037812 */ /* 0x008fc800078e3cff */
[----:B------:R-:W-:Y:S02]  /*14e00*/  SHF.L.U32 R3, R3, 0x1f, RZ ;  /* 0x0000001f03037819 */ /* 0x000fe400000006ff */
[----:B----4-:R-:W-:Y:S02]  /*14e10*/  LEA R20, R2, UR40, 0x3 ;  /* 0x0000002802147c11 */ /* 0x010fe4000f8e18ff */
[----:B--2---:R-:W-:Y:S02]  /*14e20*/  ISETP.NE.AND P1, PT, R0, 0x3, PT ;  /* 0x000000030000780c */ /* 0x004fe40003f25270 */
[----:B------:R-:W1:Y:S02]  /*14e30*/  SYNCS.PHASECHK.TRANS64.TRYWAIT P0, [R20+URZ+0x2e870], R3 ;  /* 0x02e87003140075a7 */ /* 0x000e64000800017f */
[----:B-1----:R-:W-:Y:S09]  /*14e40*/  @!P0 BRA `(.L_x_1782) ;  /* 0x0000001000f48947 */ /* 0x002ff20003800000 */
.L_x_1818:
[----:B------:R-:W-:Y:S05]  /*14e50*/  BSYNC B0 ;  /* 0x0000000000007941 */ /* 0x000fea0003800000 */
.L_x_1781:
[----:B------:R-:W-:Y:S05]  /*14e60*/  @!P1 BRA `(.L_x_1783) ;  /* 0x0000000000049947 */ /* 0x000fea0003800000 */
[----:B------:R-:W-:Y:S01]  /*14e70*/  BPT.TRAP 0x1 ;  /* 0x000000040000795c */ /* 0x000fe20000300000 */
.L_x_1783:
[----:B------:R-:W1:Y:S02]  /*14e80*/  LDL R0, [R1+0x8] ;  /* 0x0000080001007983 */ /* 0x000e640000100800 */
[----:B-1----:R-:W-:-:S04]  /*14e90*/  SHF.L.U32 R3, R0, 0x1f, RZ ;  /* 0x0000001f00037819 */ /* 0x002fc800000006ff */
[----:B------:R-:W1:Y:S02]  /*14ea0*/  SYNCS.PHASECHK.TRANS64.TRYWAIT P0, [R20+URZ+0x2e860], R3 ;  /* 0x02e86003140075a7 */ /* 0x000e64000800017f */
[----:B-1----:R-:W-:Y:S05]  /*14eb0*/  @!P0 BRA `(.L_x_1784) ;  /* 0x0000001000ec8947 */ /* 0x002fea0003800000 */
.L_x_1819:
[----:B------:R-:W2:Y:S04]  /*14ec0*/  LDL R0, [R1+0x4] ;  /* 0x0000040001007983 */ /* 0x000ea80000100800 */
[----:B------:R-:W3:Y:S04]  /*14ed0*/  LDL R2, [R1+0x1c] ;  /* 0x00001c0001027983 */ /* 0x000ee80000100800 */
[----:B------:R-:W4:Y:S01]  /*14ee0*/  LDL R12, [R1+0x18] ;  /* 0x00001800010c7983 */ /* 0x000f220000100800 */
[----:B------:R-:W-:Y:S05]  /*14ef0*/  WARPSYNC.ALL ;  /* 0x0000000000007948 */ /* 0x000fea0003800000 */
[----:B------:R-:W1:Y:S01]  /*14f00*/  S2R R8, SR_TID.X ;  /* 0x0000000000087919 */ /* 0x000e620000002100 */
[----:B------:R-:W-:Y:S01]  /*14f10*/  IMAD.MOV.U32 R10, RZ, RZ, 0x40 ;  /* 0x00000040ff0a7424 */ /* 0x000fe200078e00ff */
[----:B-1----:R-:W-:-:S04]  /*14f20*/  LOP3.LUT P0, RZ, R8, 0x4, RZ, 0xc0, !PT ;  /* 0x0000000408ff7812 */ /* 0x002fc8000780c0ff */
[----:B------:R-:W-:Y:S01]  /*14f30*/  SEL R10, R10, 0xffffffc0, !P0 ;  /* 0xffffffc00a0a7807 */ /* 0x000fe20004000000 */
[----:B--2---:R-:W-:-:S05]  /*14f40*/  IMAD R0, R0, 0x7000, RZ ;  /* 0x0000700000007824 */ /* 0x004fca00078e02ff */
[C---:B---3--:R-:W-:Y:S02]  /*14f50*/  LOP3.LUT R2, R0.reuse, R2, RZ, 0xfc, !PT ;  /* 0x0000000200027212 */ /* 0x048fe400078efcff */
[----:B----4-:R-:W-:-:S03]  /*14f60*/  IADD3 R0, R0, UR40, R12 ;  /* 0x0000002800007c10 */ /* 0x010fc6000fffe00c */
        /* <DEDUP_REMOVED lines=94> */
.L_x_1785:
[----:B------:R-:W3:Y:S01]  /*15550*/  LDL.LU R2, [R1+0x4] ;  /* 0x0000040001027983 */ /* 0x000ee20000300800 */
[----:B-1----:R-:W-:Y:S03]  /*15560*/  SYNCS.ARRIVE.TRANS64.A1T0 RZ, [R20+URZ+0x2e850], RZ ;  /* 0x02e850ff14ff79a7 */ /* 0x002fe6000810003f */
[----:B------:R-:W4:Y:S01]  /*15570*/  LDL.LU R3, [R1+0x8] ;  /* 0x0000080001037983 */ /* 0x000f220000300800 */
[----:B--2---:R-:W-:-:S05]  /*15580*/  @!P2 VIADD R0, R20, 0x2e880 ;  /* 0x0002e8801400a836 */ /* 0x004fca0000000000 */
[----:B------:R-:W-:Y:S01]  /*15590*/  @!P2 PRMT R0, RZ, 0x654, R0 ;  /* 0x00000654ff00a816 */ /* 0x000fe20000000000 */
[----:B------:R-:W-:Y:S06]  /*155a0*/  BAR.SYNC.DEFER_BLOCKING 0x2, 0x80 ;  /* 0x0082000000007b1d */ /* 0x000fec0000010000 */
[----:B------:R3:W-:Y:S02]  /*155b0*/  @!P2 SYNCS.ARRIVE.TRANS64.RED.A1T0 RZ, [R0+URZ], RZ ;  /* 0x000000ff00ffa9a7 */ /* 0x0007e4000810043f */
[----:B---3--:R-:W-:-:S05]  /*155c0*/  VIADD R0, R2, 0x1 ;  /* 0x0000000102007836 */ /* 0x008fca0000000000 */
[----:B------:R-:W-:-:S04]  /*155d0*/  ISETP.NE.AND P0, PT, R0, 0x2, PT ;  /* 0x000000020000780c */ /* 0x000fc80003f05270 */
[----:B------:R-:W-:Y:S02]  /*155e0*/  SEL R2, RZ, 0x1, P0 ;  /* 0x00000001ff027807 */ /* 0x000fe40000000000 */
[----:B------:R-:W-:Y:S02]  /*155f0*/  SEL R0, R0, RZ, P0 ;  /* 0x000000ff00007207 */ /* 0x000fe40000000000 */
[----:B----4-:R-:W-:-:S03]  /*15600*/  LOP3.LUT R3, R3, R2, RZ, 0x3c, !PT ;  /* 0x0000000203037212 */ /* 0x010fc600078e3cff */
[----:B------:R1:W-:Y:S04]  /*15610*/  STL [R1+0x4], R0 ;  /* 0x0000040001007387 */ /* 0x0003e80000100800 */
[----:B------:R1:W-:Y:S02]  /*15620*/  STL [R1+0x8], R3 ;  /* 0x0000080301007387 */ /* 0x0003e40000100800 */
.L_x_1741:
[----:B------:R-:W-:Y:S05]  /*15630*/  BSYNC B6 ;  /* 0x0000000000067941 */ /* 0x000fea0003800000 */
.L_x_1739:
[----:B-12---:R-:W2:Y:S04]  /*15640*/  LDL R0, [R1+0x34] ;  /* 0x0000340001007983 */ /* 0x006ea80000100800 */
[----:B------:R1:W5:Y:S01]  /*15650*/  LDL R2, [R1+0x20] ;  /* 0x0000200001027983 */ /* 0x0003620000100800 */
[----:B--2---:R-:W-:-:S13]  /*15660*/  ISETP.NE.AND P0, PT, R0, RZ, PT ;  /* 0x000000ff0000720c */ /* 0x004fda0003f05270 */
[----:B-1----:R-:W-:Y:S05]  /*15670*/  @!P0 BRA `(.L_x_1786) ;  /* 0x0000000000208947 */ /* 0x002fea0003800000 */
[----:B------:R-:W1:Y:S08]  /*15680*/  S2UR UR5, SR_CgaCtaId ;  /* 0x00000000000579c3 */ /* 0x000e700000008800 */
[----:B------:R-:W-:Y:S06]  /*15690*/  BAR.SYNC.DEFER_BLOCKING 0x5, 0x180 ;  /* 0x0146000000007b1d */ /* 0x000fec0000010000 */
[----:B------:R-:W-:-:S02]  /*156a0*/  UMOV UR4, 0x400 ;  /* 0x0000040000047882 */ /* 0x000fc40000000000 */
[----:B-1----:R-:W-:-:S09]  /*156b0*/  ULEA UR4, UR5, UR4, 0x18 ;  /* 0x0000000405047291 */ /* 0x002fd2000f8ec03f */
[----:B-----5:R-:W1:Y:S04]  /*156c0*/  LDS R2, [UR4+0x2e8d0] ;  /* 0x02e8d004ff027984 */ /* 0x020e680008000800 */
[----:B-1----:R1:W-:Y:S01]  /*156d0*/  STL [R1+0x20], R2 ;  /* 0x0000200201007387 */ /* 0x0023e20000100800 */
[----:B------:R-:W-:Y:S06]  /*156e0*/  BAR.ARV 0x4, 0x180 ;  /* 0x0106000000007b1d */ /* 0x000fec0000002000 */
[----:B------:R-:W-:Y:S05]  /*156f0*/  BRA `(.L_x_1787) ;  /* 0x00000000002c7947 */ /* 0x000fea0003800000 */
.L_x_1786:
[----:B------:R-:W1:Y:S01]  /*15700*/  S2R R0, SR_TID.X ;  /* 0x0000000000007919 */ /* 0x000e620000002100 */
        /* <DEDUP_REMOVED lines=10> */
.L_x_1787:
[----:B--2---:R-:W2:Y:S01]  /*157b0*/  LDL R0, [R1+0x20] ;  /* 0x0000200001007983 */ /* 0x004ea20000100800 */
[----:B------:R-:W-:Y:S02]  /*157c0*/  ULDC UR4, c[0x0][0xda8] ;  /* 0x00036a0000047ab9 */ /* 0x000fe40000000800 */
[----:B--2---:R-:W-:-:S13]  /*157d0*/  ISETP.GE.AND P0, PT, R0, UR4, PT ;  /* 0x0000000400007c0c */ /* 0x004fda000bf06270 */
[----:B------:R-:W-:Y:S05]  /*157e0*/  @!P0 BRA `(.L_x_1788) ;  /* 0xffffffd000348947 */ /* 0x000fea000383ffff */
.L_x_1736:
[----:B--2---:R-:W2:Y:S01]  /*157f0*/  LDL.LU R0, [R1+0x2c] ;  /* 0x00002c0001007983 */ /* 0x004ea20000300800 */
[----:B------:R-:W-:Y:S01]  /*15800*/  BSSY B0, `(.L_x_1789) ;  /* 0x000000b000007945 */ /* 0x000fe20003800000 */
[----:B------:R-:W3:Y:S01]  /*15810*/  S2R R5, SR_CgaCtaId ;  /* 0x0000000000057919 */ /* 0x000ee20000008800 */
[----:B--2---:R-:W-:-:S05]  /*15820*/  VIADD R0, R0, 0x1 ;  /* 0x0000000100007836 */ /* 0x004fca0000000000 */
[----:B-1----:R-:W-:-:S04]  /*15830*/  LEA.HI R2, R0, R0, RZ, 0x1 ;  /* 0x0000000000027211 */ /* 0x002fc800078f08ff */
[----:B------:R-:W-:-:S05]  /*15840*/  LOP3.LUT R3, R2, 0xfffffffe, RZ, 0xc0, !PT ;  /* 0xfffffffe02037812 */ /* 0x000fca00078ec0ff */
[----:B------:R-:W-:Y:S01]  /*15850*/  IMAD.IADD R3, R0, 0x1, -R3 ;  /* 0x0000000100037824 */ /* 0x000fe200078e0a03 */
[----:B------:R-:W-:-:S04]  /*15860*/  MOV R0, 0x400 ;  /* 0x0000040000007802 */ /* 0x000fc80000000f00 */
[----:B---3--:R-:W-:Y:S02]  /*15870*/  LEA R0, R5, R0, 0x18 ;  /* 0x0000000005007211 */ /* 0x008fe400078ec0ff */
[----:B------:R-:W-:-:S04]  /*15880*/  SHF.L.U32 R3, R3, 0x1f, RZ ;  /* 0x0000001f03037819 */ /* 0x000fc800000006ff */
[----:B------:R-:W1:Y:S02]  /*15890*/  SYNCS.PHASECHK.TRANS64.TRYWAIT P0, [R0+URZ+0x2e820], R3 ;  /* 0x02e82003000075a7 */ /* 0x000e64000800017f */
[----:B-1----:R-:W-:Y:S05]  /*158a0*/  @!P0 BRA `(.L_x_1790) ;  /* 0x0000000800848947 */ /* 0x002fea0003800000 */
.L_x_1820:
[----:B------:R-:W-:Y:S05]  /*158b0*/  BSYNC B0 ;  /* 0x0000000000007941 */ /* 0x000fea0003800000 */
.L_x_1789:
[----:B------:R-:W-:-:S03]  /*158c0*/  UMOV UR4, 0xffffffff ;  /* 0xffffffff00047882 */ /* 0x000fc60000000000 */
[----:B------:R-:W-:Y:S05]  /*158d0*/  BRA.DIV UR4, `(.L_x_1791) ;  /* 0x0000000a048c7947 */ /* 0x000fea000b800000 */
[----:B------:R-:W2:Y:S02]  /*158e0*/  S2R R2, SR_TID.X ;  /* 0x0000000000027919 */ /* 0x000ea40000002100 */
[----:B--2---:R-:W-:-:S04]  /*158f0*/  SHF.R.U32.HI R2, RZ, 0x5, R2 ;  /* 0x00000005ff027819 */ /* 0x004fc80000011602 */
[----:B------:R-:W-:-:S05]  /*15900*/  LOP3.LUT R2, R2, 0x3, RZ, 0xc0, !PT ;  /* 0x0000000302027812 */ /* 0x000fca00078ec0ff */
[----:B------:R2:W3:Y:S02]  /*15910*/  SHFL.IDX PT, R14, R2, RZ, 0x1f ;  /* 0x00001fff020e7589 */ /* 0x0004e400000e0000 */
.L_x_1823:
[----:B---3--:R-:W-:Y:S01]  /*15920*/  ISETP.NE.AND P0, PT, R14, RZ, PT ;  /* 0x000000ff0e00720c */ /* 0x008fe20003f05270 */
[----:B------:R-:W-:-:S12]  /*15930*/  BSSY B0, `(.L_x_1792) ;  /* 0x000002e000007945 */ /* 0x000fd80003800000 */
[----:B------:R-:W-:Y:S05]  /*15940*/  @P0 BRA `(.L_x_1793) ;  /* 0x0000000000b00947 */ /* 0x000fea0003800000 */
[----:B------:R-:W-:-:S03]  /*15950*/  UMOV UR4, 0xffffffff ;  /* 0xffffffff00047882 */ /* 0x000fc60000000000 */
[----:B------:R-:W-:Y:S05]  /*15960*/  BRA.DIV UR4, `(.L_x_1794) ;  /* 0x0000000a049c7947 */ /* 0x000fea000b800000 */
[----:B------:R-:W-:-:S13]  /*15970*/  ELECT P6, URZ, PT ;  /* 0x00000000003f782f */ /* 0x000fda00038c0000 */
.L_x_1826:
[----:B------:R-:W-:Y:S05]  /*15980*/  @!P6 BRA `(.L_x_1793) ;  /* 0x0000000000a0e947 */ /* 0x000fea0003800000 */
[----:B--2---:R-:W2:Y:S02]  /*15990*/  LDL.LU R2, [R1+0x28] ;  /* 0x0000280001027983 */ /* 0x004ea40000300800 */
[----:B--2---:R-:W-:-:S04]  /*159a0*/  LOP3.LUT R2, R2, 0x2, RZ, 0xfc, !PT ;  /* 0x0000000202027812 */ /* 0x004fc800078efcff */
[----:B------:R-:W-:-:S13]  /*159b0*/  ISETP.NE.AND P0, PT, R2, 0x3, PT ;  /* 0x000000030200780c */ /* 0x000fda0003f05270 */
[----:B------:R-:W-:Y:S05]  /*159c0*/  @!P0 BRA `(.L_x_1795) ;  /* 0x0000000000048947 */ /* 0x000fea0003800000 */
[----:B------:R-:W-:Y:S01]  /*159d0*/  BPT.TRAP 0x1 ;  /* 0x000000040000795c */ /* 0x000fe20000300000 */
.L_x_1795:
[----:B-1----:R-:W2:Y:S04]  /*159e0*/  LDL R3, [R1+0x4] ;  /* 0x0000040001037983 */ /* 0x002ea80000100800 */
        /* <DEDUP_REMOVED lines=13> */
.L_x_1827:
[----:B------:R-:W2:Y:S02]  /*15ac0*/  SYNCS.PHASECHK.TRANS64.TRYWAIT P1, [R7+URZ], R2 ;  /* 0x00000002070075a7 */ /* 0x000ea4000802017f */
[----:B--2---:R-:W-:Y:S05]  /*15ad0*/  @!P1 BRA `(.L_x_1797) ;  /* 0x0000000800749947 */ /* 0x004fea0003800000 */
.L_x_1828:
[----:B------:R-:W-:Y:S05]  /*15ae0*/  @!P0 BRA `(.L_x_1798) ;  /* 0x0000000000048947 */ /* 0x000fea0003800000 */
[----:B------:R-:W-:Y:S01]  /*15af0*/  BPT.TRAP 0x1 ;  /* 0x000000040000795c */ /* 0x000fe20000300000 */
.L_x_1798:
[----:B------:R-:W3:Y:S02]  /*15b00*/  LDL.LU R4, [R1+0x4] ;  /* 0x0000040001047983 */ /* 0x000ee40000300800 */
[----:B---3--:R-:W-:-:S04]  /*15b10*/  IMAD R4, R4, 0x8, R0 ;  /* 0x0000000804047824 */ /* 0x008fc800078e0200 */
[----:B------:R-:W3:Y:S02]  /*15b20*/  SYNCS.PHASECHK.TRANS64.TRYWAIT P1, [R4+URZ+0x2e860], R5 ;  /* 0x02e86005040075a7 */ /* 0x000ee4000802017f */
[----:B---3--:R-:W-:Y:S05]  /*15b30*/  @!P1 BRA `(.L_x_1799) ;  /* 0x0000000800709947 */ /* 0x008fea0003800000 */
.L_x_1829:
[----:B------:R-:W-:Y:S05]  /*15b40*/  @!P0 BRA `(.L_x_1800) ;  /* 0x0000000000048947 */ /* 0x000fea0003800000 */
[----:B------:R-:W-:Y:S01]  /*15b50*/  BPT.TRAP 0x1 ;  /* 0x000000040000795c */ /* 0x000fe20000300000 */
.L_x_1800:
[----:B------:R-:W-:-:S04]  /*15b60*/  IMAD R3, R3, 0x8, R0 ;  /* 0x0000000803037824 */ /* 0x000fc800078e0200 */
[----:B------:R-:W4:Y:S02]  /*15b70*/  SYNCS.PHASECHK.TRANS64.TRYWAIT P1, [R3+URZ+0x2e860], R2 ;  /* 0x02e86002030075a7 */ /* 0x000f24000802017f */
[----:B----4-:R-:W-:Y:S05]  /*15b80*/  @!P1 BRA `(.L_x_1801) ;  /* 0x0000000800709947 */ /* 0x010fea0003800000 */
.L_x_1830:
[----:B------:R-:W-:Y:S05]  /*15b90*/  @!P0 BRA `(.L_x_1802) ;  /* 0x0000000000048947 */ /* 0x000fea0003800000 */
[----:B------:R-:W-:Y:S01]  /*15ba0*/  BPT.TRAP 0x1 ;  /* 0x000000040000795c */ /* 0x000fe20000300000 */
.L_x_1802:
[----:B------:R-:W5:Y:S02]  /*15bb0*/  SYNCS.PHASECHK.TRANS64.TRYWAIT P0, [R4+URZ+0x2e880], R5 ;  /* 0x02e88005040075a7 */ /* 0x000f64000800017f */
[----:B-----5:R-:W-:Y:S05]  /*15bc0*/  @!P0 BRA `(.L_x_1803) ;  /* 0x0000000800748947 */ /* 0x020fea0003800000 */
.L_x_1804:
[----:B------:R1:W1:Y:S02]  /*15bd0*/  SYNCS.PHASECHK.TRANS64.TRYWAIT P0, [R3+URZ+0x2e880], R2 ;  /* 0x02e88002030075a7 */ /* 0x000264000800017f */
[----:B-1----:R-:W-:Y:S05]  /*15be0*/  @!P0 NANOSLEEP.SYNCS 0x989680 ;  /* 0x009896800000895d */ /* 0x002fea0003900000 */
[----:B------:R-:W1:Y:S02]  /*15bf0*/  @!P0 SYNCS.PHASECHK.TRANS64 P0, [R3+URZ+0x2e880], R2 ;  /* 0x02e88002030085a7 */ /* 0x000e64000800007f */
[----:B-1----:R-:W-:Y:S05]  /*15c00*/  @!P0 BRA `(.L_x_1804) ;  /* 0xfffffffc00f08947 */ /* 0x002fea000383ffff */
.L_x_1793:
[----:B------:R-:W-:Y:S05]  /*15c10*/  BSYNC B0 ;  /* 0x0000000000007941 */ /* 0x000fea0003800000 */
.L_x_1792:
[----:B------:R-:W-:Y:S05]  /*15c20*/  EXIT ;  /* 0x000000000000794d */ /* 0x000fea0003800000 */
.L_x_1690:
[----:B-1----:R-:W-:-:S04]  /*15c30*/  IMAD.U32 R3, RZ, RZ, UR37 ;  /* 0x00000025ff037e24 */ /* 0x002fc8000f8e00ff */
[----:B------:R1:W2:Y:S03]  /*15c40*/  SYNCS.PHASECHK.TRANS64.TRYWAIT P0, [R3+URZ+0x2e800], R4 ;  /* 0x02e80004030075a7 */ /* 0x0002a6000800017f */
[----:B--2---:R-:W-:Y:S05]  /*15c50*/  @!P0 NANOSLEEP.SYNCS 0x989680 ;  /* 0x009896800000895d */ /* 0x004fea0003900000 */
[----:B------:R-:W2:Y:S02]  /*15c60*/  @!P0 SYNCS.PHASECHK.TRANS64 P0, [R3+URZ+0x2e800], R4 ;  /* 0x02e80004030085a7 */ /* 0x000ea4000800007f */
[----:B--2---:R-:W-:Y:S05]  /*15c70*/  @!P0 BRA `(.L_x_1690) ;  /* 0xfffffffc00ec8947 */ /* 0x004fea000383ffff */
[----:B------:R-:W-:Y:S05]  /*15c80*/  BRA `(.L_x_1805) ;  /* 0xfffffebc00347947 */ /* 0x000fea000383ffff */
.L_x_1694:
[----:B--2---:R2:W3:Y:S02]  /*15c90*/  SYNCS.PHASECHK.TRANS64.TRYWAIT P0, [R3+URZ+0x2e830], R4 ;  /* 0x02e83004030075a7 */ /* 0x0044e4000800017f */
[----:B---3--:R-:W-:Y:S05]  /*15ca0*/  @!P0 NANOSLEEP.SYNCS 0x989680 ;  /* 0x009896800000895d */ /* 0x008fea0003900000 */
[----:B------:R-:W3:Y:S02]  /*15cb0*/  @!P0 SYNCS.PHASECHK.TRANS64 P0, [R3+URZ+0x2e830], R4 ;  /* 0x02e83004030085a7 */ /* 0x000ee4000800007f */
[----:B---3--:R-:W-:Y:S05]  /*15cc0*/  @!P0 BRA `(.L_x_1694) ;  /* 0xfffffffc00f08947 */ /* 0x008fea000383ffff */
[----:B------:R-:W-:Y:S05]  /*15cd0*/  BRA `(.L_x_1693) ;  /* 0xfffffebc004c7947 */ /* 0x000fea000383ffff */
.L_x_1699:
[----:B--2---:R-:W-:-:S04]  /*15ce0*/  IMAD.U32 R11, RZ, RZ, UR10 ;  /* 0x0000000aff0b7e24 */ /* 0x004fc8000f8e00ff */
[----:B------:R2:W3:Y:S03]  /*15cf0*/  SYNCS.PHASECHK.TRANS64.TRYWAIT P2, [R11+URZ+0x2e830], R10 ;  /* 0x02e8300a0b0075a7 */ /* 0x0004e6000804017f */
[----:B---3--:R-:W-:Y:S05]  /*15d00*/  @!P2 NANOSLEEP.SYNCS 0x989680 ;  /* 0x009896800000a95d */ /* 0x008fea0003900000 */
[----:B------:R-:W3:Y:S02]  /*15d10*/  @!P2 SYNCS.PHASECHK.TRANS64 P2, [R11+URZ+0x2e830], R10 ;  /* 0x02e8300a0b00a5a7 */ /* 0x000ee4000804007f */
[----:B---3--:R-:W-:Y:S05]  /*15d20*/  @!P2 BRA `(.L_x_1699) ;  /* 0xfffffffc00eca947 */ /* 0x008fea000383ffff */
[----:B------:R-:W-:Y:S05]  /*15d30*/  BRA `(.L_x_1696) ;  /* 0xffffff0c007c7947 */ /* 0x000fea000383ffff */
.L_x_1703:
[----:B--2---:R-:W-:-:S04]  /*15d40*/  IMAD.U32 R10, RZ, RZ, UR10 ;  /* 0x0000000aff0a7e24 */ /* 0x004fc8000f8e00ff */
[----:B------:R2:W3:Y:S03]  /*15d50*/  SYNCS.PHASECHK.TRANS64.TRYWAIT P2, [R10+URZ+0x2e850], R9 ;  /* 0x02e850090a0075a7 */ /* 0x0004e6000804017f */
[----:B---3--:R-:W-:Y:S05]  /*15d60*/  @!P2 NANOSLEEP.SYNCS 0x989680 ;  /* 0x009896800000a95d */ /* 0x008fea0003900000 */
[----:B------:R-:W3:Y:S02]  /*15d70*/  @!P2 SYNCS.PHASECHK.TRANS64 P2, [R10+URZ+0x2e850], R9 ;  /* 0x02e850090a00a5a7 */ /* 0x000ee4000804007f */
[----:B---3--:R-:W-:Y:S05]  /*15d80*/  @!P2 BRA `(.L_x_1703) ;  /* 0xfffffffc00eca947 */ /* 0x008fea000383ffff */
[----:B------:R-:W-:Y:S05]  /*15d90*/  BRA `(.L_x_1700) ;  /* 0xffffff18008c7947 */ /* 0x000fea000383ffff */
.L_x_1710:
[----:B--2---:R-:W-:-:S04]  /*15da0*/  IMAD.U32 R10, RZ, RZ, UR6 ;  /* 0x00000006ff0a7e24 */ /* 0x004fc8000f8e00ff */
[----:B------:R2:W3:Y:S03]  /*15db0*/  SYNCS.PHASECHK.TRANS64.TRYWAIT P2, [R10+URZ+0x2e830], R9 ;  /* 0x02e830090a0075a7 */ /* 0x0004e6000804017f */
[----:B---3--:R-:W-:Y:S05]  /*15dc0*/  @!P2 NANOSLEEP.SYNCS 0x989680 ;  /* 0x009896800000a95d */ /* 0x008fea0003900000 */
[----:B------:R-:W3:Y:S02]  /*15dd0*/  @!P2 SYNCS.PHASECHK.TRANS64 P2, [R10+URZ+0x2e830], R9 ;  /* 0x02e830090a00a5a7 */ /* 0x000ee4000804007f */
[----:B---3--:R-:W-:Y:S05]  /*15de0*/  @!P2 BRA `(.L_x_1710) ;  /* 0xfffffffc00eca947 */ /* 0x008fea000383ffff */
[----:B------:R-:W-:Y:S05]  /*15df0*/  BRA `(.L_x_1707) ;  /* 0xffffff6000407947 */ /* 0x000fea000383ffff */
.L_x_1714:
[----:B--2---:R-:W-:-:S04]  /*15e00*/  IMAD.U32 R9, RZ, RZ, UR6 ;  /* 0x00000006ff097e24 */ /* 0x004fc8000f8e00ff */
[----:B------:R2:W3:Y:S03]  /*15e10*/  SYNCS.PHASECHK.TRANS64.TRYWAIT P2, [R9+URZ+0x2e850], R8 ;  /* 0x02e85008090075a7 */ /* 0x0004e6000804017f */
[----:B---3--:R-:W-:Y:S05]  /*15e20*/  @!P2 NANOSLEEP.SYNCS 0x989680 ;  /* 0x009896800000a95d */ /* 0x008fea0003900000 */
[----:B------:R-:W3:Y:S02]  /*15e30*/  @!P2 SYNCS.PHASECHK.TRANS64 P2, [R9+URZ+0x2e850], R8 ;  /* 0x02e850080900a5a7 */ /* 0x000ee4000804007f */
[----:B---3--:R-:W-:Y:S05]  /*15e40*/  @!P2 BRA `(.L_x_1714) ;  /* 0xfffffffc00eca947 */ /* 0x008fea000383ffff */
[----:B------:R-:W-:Y:S05]  /*15e50*/  BRA `(.L_x_1711) ;  /* 0xffffff6c002c7947 */ /* 0x000fea000383ffff */
.L_x_1720:
[----:B--2---:R-:W-:-:S04]  /*15e60*/  IMAD.U32 R5, RZ, RZ, UR5 ;  /* 0x00000005ff057e24 */ /* 0x004fc8000f8e00ff */
[----:B------:R2:W3:Y:S03]  /*15e70*/  SYNCS.PHASECHK.TRANS64.TRYWAIT P0, [R5+URZ+0x2e850], R0 ;  /* 0x02e85000050075a7 */ /* 0x0004e6000800017f */
[----:B---3--:R-:W-:Y:S05]  /*15e80*/  @!P0 NANOSLEEP.SYNCS 0x989680 ;  /* 0x009896800000895d */ /* 0x008fea0003900000 */
[----:B------:R-:W3:Y:S02]  /*15e90*/  @!P0 SYNCS.PHASECHK.TRANS64 P0, [R5+URZ+0x2e850], R0 ;  /* 0x02e85000050085a7 */ /* 0x000ee4000800007f */
[----:B---3--:R-:W-:Y:S05]  /*15ea0*/  @!P0 BRA `(.L_x_1720) ;  /* 0xfffffffc00ec8947 */ /* 0x008fea000383ffff */
[----:B------:R-:W-:Y:S05]  /*15eb0*/  BRA `(.L_x_1719) ;  /* 0xffffffa000dc7947 */ /* 0x000fea000383ffff */
.L_x_1746:
[----:B------:R-:W-:Y:S02]  /*15ec0*/  IMAD.MOV.U32 R13, RZ, RZ, R17 ;  /* 0x000000ffff0d7224 */ /* 0x000fe400078e0011 */
[----:B------:R-:W-:Y:S02]  /*15ed0*/  IMAD.MOV.U32 R12, RZ, RZ, RZ ;  /* 0x000000ffff0c7224 */ /* 0x000fe400078e00ff */
[----:B------:R-:W-:Y:S02]  /*15ee0*/  IMAD.MOV.U32 R11, RZ, RZ, 0x1f ;  /* 0x0000001fff0b7424 */ /* 0x000fe400078e00ff */
[----:B------:R-:W-:-:S07]  /*15ef0*/  IMAD.MOV.U32 R15, RZ, RZ, -0x1 ;  /* 0xffffffffff0f7424 */ /* 0x000fce00078e00ff */
[----:B-1----:R-:W-:Y:S05]  /*15f00*/  WARPSYNC.COLLECTIVE R15, `(.L_x_1806) ;  /* 0x000000000f087348 */ /* 0x002fea0003c00000 */
[----:B------:R2:W3:Y:S02]  /*15f10*/  SHFL.IDX P6, R14, R13, R12, R11 ;  /* 0x0000000c0d0e7389 */ /* 0x0004e400000c000b */
[----:B-123--:R-:W-:Y:S01]  /*15f20*/  ENDCOLLECTIVE ;  /* 0x000000000000791b */ /* 0x00efe20003800000 */
.L_x_1806:
[----:B------:R-:W-:Y:S05]  /*15f30*/  BRA `(.L_x_1807) ;  /* 0xffffffd400907947 */ /* 0x000fea000383ffff */
.L_x_1748:
[----:B------:R-:W-:Y:S01]  /*15f40*/  BSSY B0, `(.L_x_1808) ;  /* 0x0000006000007945 */ /* 0x000fe20003800000 */
[----:B------:R-:W-:-:S07]  /*15f50*/  IMAD.MOV.U32 R15, RZ, RZ, -0x1 ;  /* 0xffffffffff0f7424 */ /* 0x000fce00078e00ff */
[----:B--2---:R-:W-:Y:S05]  /*15f60*/  WARPSYNC.COLLECTIVE R15, `(.L_x_1809) ;  /* 0x000000000f0c7348 */ /* 0x004fea0003c00000 */
[----:B------:R-:W-:Y:S02]  /*15f70*/  ELECT P6, UR62, PT ;  /* 0x00000000003e782f */ /* 0x000fe400038c0000 */
[----:B------:R-:W-:Y:S01]  /*15f80*/  MOV R14, UR62 ;  /* 0x0000003e000e7c02 */ /* 0x000fe20008000f00 */
[----:B--2---:R-:W-:Y:S10]  /*15f90*/  ENDCOLLECTIVE ;  /* 0x000000000000791b */ /* 0x004ff40003800000 */
.L_x_1809:
[----:B------:R-:W-:Y:S05]  /*15fa0*/  BSYNC B0 ;  /* 0x0000000000007941 */ /* 0x000fea0003800000 */
.L_x_1808:
[----:B------:R-:W-:Y:S05]  /*15fb0*/  BRA `(.L_x_1810) ;  /* 0xffffffd400907947 */ /* 0x000fea000383ffff */
.L_x_1751:
[----:B-1----:R1:W3:Y:S02]  /*15fc0*/  SYNCS.PHASECHK.TRANS64.TRYWAIT P3, [R4+URZ+0x2e880], R3 ;  /* 0x02e88003040075a7 */ /* 0x0022e4000806017f */
[----:B---3--:R-:W-:Y:S05]  /*15fd0*/  @!P3 NANOSLEEP.SYNCS 0x989680 ;  /* 0x009896800000b95d */ /* 0x008fea0003900000 */
[----:B------:R-:W3:Y:S02]  /*15fe0*/  @!P3 SYNCS.PHASECHK.TRANS64 P3, [R4+URZ+0x2e880], R3 ;  /* 0x02e880030400b5a7 */ /* 0x000ee4000806007f */
[----:B---3--:R-:W-:Y:S05]  /*15ff0*/  @!P3 BRA `(.L_x_1751) ;  /* 0xfffffffc00f0b947 */ /* 0x008fea000383ffff */
[----:B------:R-:W-:Y:S05]  /*16000*/  BRA `(.L_x_1811) ;  /* 0xffffffd400e87947 */ /* 0x000fea000383ffff */
.L_x_1753:
[----:B---3--:R3:W4:Y:S02]  /*16010*/  SYNCS.PHASECHK.TRANS64.TRYWAIT P3, [R4+URZ+0x2e840], R3 ;  /* 0x02e84003040075a7 */ /* 0x008724000806017f */
[----:B----4-:R-:W-:Y:S05]  /*16020*/  @!P3 NANOSLEEP.SYNCS 0x989680 ;  /* 0x009896800000b95d */ /* 0x010fea0003900000 */
[----:B------:R-:W4:Y:S02]  /*16030*/  @!P3 SYNCS.PHASECHK.TRANS64 P3, [R4+URZ+0x2e840], R3 ;  /* 0x02e840030400b5a7 */ /* 0x000f24000806007f */
[----:B----4-:R-:W-:Y:S05]  /*16040*/  @!P3 BRA `(.L_x_1753) ;  /* 0xfffffffc00f0b947 */ /* 0x010fea000383ffff */
[----:B------:R-:W-:Y:S05]  /*16050*/  BRA `(.L_x_1812) ;  /* 0xffffffd800447947 */ /* 0x000fea000383ffff */
.L_x_1756:
[----:B---3--:R-:W-:-:S04]  /*16060*/  IMAD.U32 R3, RZ, RZ, UR40 ;  /* 0x00000028ff037e24 */ /* 0x008fc8000f8e00ff */
[----:B------:R3:W4:Y:S03]  /*16070*/  SYNCS.PHASECHK.TRANS64.TRYWAIT P0, [R3+URZ+0x2e820], R2 ;  /* 0x02e82002030075a7 */ /* 0x000726000800017f */
[----:B----4-:R-:W-:Y:S05]  /*16080*/  @!P0 NANOSLEEP.SYNCS 0x989680 ;  /* 0x009896800000895d */ /* 0x010fea0003900000 */
[----:B------:R-:W4:Y:S02]  /*16090*/  @!P0 SYNCS.PHASECHK.TRANS64 P0, [R3+URZ+0x2e820], R2 ;  /* 0x02e82002030085a7 */ /* 0x000f24000800007f */
[----:B----4-:R-:W-:Y:S05]  /*160a0*/  @!P0 BRA `(.L_x_1756) ;  /* 0xfffffffc00ec8947 */ /* 0x010fea000383ffff */
[----:B------:R-:W-:Y:S05]  /*160b0*/  BRA `(.L_x_1813) ;  /* 0xffffffd800f47947 */ /* 0x000fea000383ffff */
.L_x_1762:
[----:B-1----:R1:W4:Y:S02]  /*160c0*/  SYNCS.PHASECHK.TRANS64.TRYWAIT P0, [R4+URZ+0x2e880], R3 ;  /* 0x02e88003040075a7 */ /* 0x002324000800017f */
[----:B----4-:R-:W-:Y:S05]  /*160d0*/  @!P0 NANOSLEEP.SYNCS 0x989680 ;  /* 0x009896800000895d */ /* 0x010fea0003900000 */
[----:B------:R-:W4:Y:S02]  /*160e0*/  @!P0 SYNCS.PHASECHK.TRANS64 P0, [R4+URZ+0x2e880], R3 ;  /* 0x02e88003040085a7 */ /* 0x000f24000800007f */
[----:B----4-:R-:W-:Y:S05]  /*160f0*/  @!P0 BRA `(.L_x_1762) ;  /* 0xfffffffc00f08947 */ /* 0x010fea000383ffff */
[----:B------:R-:W-:Y:S05]  /*16100*/  BRA `(.L_x_1814) ;  /* 0xffffffdc00a07947 */ /* 0x000fea000383ffff */
.L_x_1767:
[----:B--2---:R2:W3:Y:S02]  /*16110*/  SYNCS.PHASECHK.TRANS64.TRYWAIT P0, [R4+URZ+0x2e840], R3 ;  /* 0x02e84003040075a7 */ /* 0x0044e4000800017f */
[----:B---3--:R-:W-:Y:S05]  /*16120*/  @!P0 NANOSLEEP.SYNCS 0x989680 ;  /* 0x009896800000895d */ /* 0x008fea0003900000 */
[----:B------:R-:W3:Y:S02]  /*16130*/  @!P0 SYNCS.PHASECHK.TRANS64 P0, [R4+URZ+0x2e840], R3 ;  /* 0x02e84003040085a7 */ /* 0x000ee4000800007f */
[----:B---3--:R-:W-:Y:S05]  /*16140*/  @!P0 BRA `(.L_x_1767) ;  /* 0xfffffffc00f08947 */ /* 0x008fea000383ffff */
[----:B------:R-:W-:Y:S05]  /*16150*/  BRA `(.L_x_1815) ;  /* 0xffffffe000247947 */ /* 0x000fea000383ffff */
.L_x_1773:
[----:B-1----:R-:W4:Y:S02]  /*16160*/  LDL R3, [R1] ;  /* 0x0000000001037983 */ /* 0x002f240000100800 */
[----:B----4-:R1:W4:Y:S02]  /*16170*/  SYNCS.PHASECHK.TRANS64.TRYWAIT P3, [R3+URZ+0x2e870], R2 ;  /* 0x02e87002030075a7 */ /* 0x010324000806017f */
[----:B----4-:R-:W-:Y:S05]  /*16180*/  @!P3 NANOSLEEP.SYNCS 0x989680 ;  /* 0x009896800000b95d */ /* 0x010fea0003900000 */
[----:B------:R-:W4:Y:S02]  /*16190*/  @!P3 SYNCS.PHASECHK.TRANS64 P3, [R3+URZ+0x2e870], R2 ;  /* 0x02e870020300b5a7 */ /* 0x000f24000806007f */
[----:B----4-:R-:W-:Y:S05]  /*161a0*/  @!P3 BRA `(.L_x_1773) ;  /* 0xfffffffc00ecb947 */ /* 0x010fea000383ffff */
[----:B------:R-:W-:Y:S05]  /*161b0*/  BRA `(.L_x_1816) ;  /* 0xffffffe000c47947 */ /* 0x000fea000383ffff */
.L_x_1775:
[----:B-1----:R-:W4:Y:S02]  /*161c0*/  LDL R4, [R1] ;  /* 0x0000000001047983 */ /* 0x002f240000100800 */
[----:B----4-:R1:W4:Y:S02]  /*161d0*/  SYNCS.PHASECHK.TRANS64.TRYWAIT P3, [R4+URZ+0x2e860], R3 ;  /* 0x02e86003040075a7 */ /* 0x010324000806017f */
[----:B----4-:R-:W-:Y:S05]  /*161e0*/  @!P3 NANOSLEEP.SYNCS 0x989680 ;  /* 0x009896800000b95d */ /* 0x010fea0003900000 */
[----:B------:R-:W4:Y:S02]  /*161f0*/  @!P3 SYNCS.PHASECHK.TRANS64 P3, [R4+URZ+0x2e860], R3 ;  /* 0x02e860030400b5a7 */ /* 0x000f24000806007f */
[----:B----4-:R-:W-:Y:S05]  /*16200*/  @!P3 BRA `(.L_x_1775) ;  /* 0xfffffffc00ecb947 */ /* 0x010fea000383ffff */
[----:B------:R-:W-:Y:S05]  /*16210*/  BRA `(.L_x_1817) ;  /* 0xffffffe000cc7947 */ /* 0x000fea000383ffff */
.L_x_1782:
[----:B-1----:R1:W2:Y:S02]  /*16220*/  SYNCS.PHASECHK.TRANS64.TRYWAIT P0, [R20+URZ+0x2e870], R3 ;  /* 0x02e87003140075a7 */ /* 0x0022a4000800017f */
[----:B--2---:R-:W-:Y:S05]  /*16230*/  @!P0 NANOSLEEP.SYNCS 0x989680 ;  /* 0x009896800000895d */ /* 0x004fea0003900000 */
[----:B------:R-:W2:Y:S02]  /*16240*/  @!P0 SYNCS.PHASECHK.TRANS64 P0, [R20+URZ+0x2e870], R3 ;  /* 0x02e87003140085a7 */ /* 0x000ea4000800007f */
[----:B--2---:R-:W-:Y:S05]  /*16250*/  @!P0 BRA `(.L_x_1782) ;  /* 0xfffffffc00f08947 */ /* 0x004fea000383ffff */
[----:B------:R-:W-:Y:S05]  /*16260*/  BRA `(.L_x_1818) ;  /* 0xffffffe800f87947 */ /* 0x000fea000383ffff */
.L_x_1784:
[----:B-1----:R1:W2:Y:S02]  /*16270*/  SYNCS.PHASECHK.TRANS64.TRYWAIT P0, [R20+URZ+0x2e860], R3 ;  /* 0x02e86003140075a7 */ /* 0x0022a4000800017f */
[----:B--2---:R-:W-:Y:S05]  /*16280*/  @!P0 NANOSLEEP.SYNCS 0x989680 ;  /* 0x009896800000895d */ /* 0x004fea0003900000 */
[----:B------:R-:W2:Y:S02]  /*16290*/  @!P0 SYNCS.PHASECHK.TRANS64 P0, [R20+URZ+0x2e860], R3 ;  /* 0x02e86003140085a7 */ /* 0x000ea4000800007f */
[----:B--2---:R-:W-:Y:S05]  /*162a0*/  @!P0 BRA `(.L_x_1784) ;  /* 0xfffffffc00f08947 */ /* 0x004fea000383ffff */
[----:B------:R-:W-:Y:S05]  /*162b0*/  BRA `(.L_x_1819) ;  /* 0xffffffec00007947 */ /* 0x000fea000383ffff */
.L_x_1790:
[----:B-1----:R1:W2:Y:S02]  /*162c0*/  SYNCS.PHASECHK.TRANS64.TRYWAIT P0, [R0+URZ+0x2e820], R3 ;  /* 0x02e82003000075a7 */ /* 0x0022a4000800017f */
[----:B--2---:R-:W-:Y:S05]  /*162d0*/  @!P0 NANOSLEEP.SYNCS 0x989680 ;  /* 0x009896800000895d */ /* 0x004fea0003900000 */
[----:B------:R-:W2:Y:S02]  /*162e0*/  @!P0 SYNCS.PHASECHK.TRANS64 P0, [R0+URZ+0x2e820], R3 ;  /* 0x02e82003000085a7 */ /* 0x000ea4000800007f */
[----:B--2---:R-:W-:Y:S05]  /*162f0*/  @!P0 BRA `(.L_x_1790) ;  /* 0xfffffffc00f08947 */ /* 0x004fea000383ffff */
[----:B------:R-:W-:Y:S05]  /*16300*/  BRA `(.L_x_1820) ;  /* 0xfffffff400687947 */ /* 0x000fea000383ffff */
.L_x_1791:
        /* <DEDUP_REMOVED lines=11> */
.L_x_1822:
[----:B------:R-:W-:Y:S05]  /*163c0*/  BSYNC B0 ;  /* 0x0000000000007941 */ /* 0x000fea0003800000 */
.L_x_1821:
[----:B------:R-:W-:Y:S05]  /*163d0*/  BRA `(.L_x_1823) ;  /* 0xfffffff400507947 */ /* 0x000fea000383ffff */
.L_x_1794:
[----:B------:R-:W-:Y:S01]  /*163e0*/  BSSY B1, `(.L_x_1824) ;  /* 0x0000006000017945 */ /* 0x000fe20003800000 */
[----:B------:R-:W-:-:S07]  /*163f0*/  IMAD.MOV.U32 R15, RZ, RZ, -0x1 ;  /* 0xffffffffff0f7424 */ /* 0x000fce00078e00ff */
[----:B-12---:R-:W-:Y:S05]  /*16400*/  WARPSYNC.COLLECTIVE R15, `(.L_x_1825) ;  /* 0x000000000f0c7348 */ /* 0x006fea0003c00000 */
[----:B------:R-:W-:Y:S02]  /*16410*/  ELECT P6, UR62, PT ;  /* 0x00000000003e782f */ /* 0x000fe400038c0000 */
[----:B------:R-:W-:Y:S01]  /*16420*/  MOV R14, UR62 ;  /* 0x0000003e000e7c02 */ /* 0x000fe20008000f00 */
[----:B-12---:R-:W-:Y:S10]  /*16430*/  ENDCOLLECTIVE ;  /* 0x000000000000791b */ /* 0x006ff40003800000 */
.L_x_1825:
[----:B------:R-:W-:Y:S05]  /*16440*/  BSYNC B1 ;  /* 0x0000000000017941 */ /* 0x000fea0003800000 */
.L_x_1824:
[----:B------:R-:W-:Y:S05]  /*16450*/  BRA `(.L_x_1826) ;  /* 0xfffffff400487947 */ /* 0x000fea000383ffff */
.L_x_1796:
[----:B-1----:R1:W2:Y:S02]  /*16460*/  SYNCS.PHASECHK.TRANS64.TRYWAIT P1, [R6+URZ], R5 ;  /* 0x00000005060075a7 */ /* 0x0022a4000802017f */
[----:B--2---:R-:W-:Y:S05]  /*16470*/  @!P1 NANOSLEEP.SYNCS 0x989680 ;  /* 0x009896800000995d */ /* 0x004fea0003900000 */
[----:B------:R-:W2:Y:S02]  /*16480*/  @!P1 SYNCS.PHASECHK.TRANS64 P1, [R6+URZ], R5 ;  /* 0x00000005060095a7 */ /* 0x000ea4000802007f */
[----:B--2---:R-:W-:Y:S05]  /*16490*/  @!P1 BRA `(.L_x_1796) ;  /* 0xfffffffc00f09947 */ /* 0x004fea000383ffff */
[----:B------:R-:W-:Y:S05]  /*164a0*/  BRA `(.L_x_1827) ;  /* 0xfffffff400847947 */ /* 0x000fea000383ffff */
.L_x_1797:
[----:B--2---:R2:W3:Y:S02]  /*164b0*/  SYNCS.PHASECHK.TRANS64.TRYWAIT P1, [R7+URZ], R2 ;  /* 0x00000002070075a7 */ /* 0x0044e4000802017f */
[----:B---3--:R-:W-:Y:S05]  /*164c0*/  @!P1 NANOSLEEP.SYNCS 0x989680 ;  /* 0x009896800000995d */ /* 0x008fea0003900000 */
[----:B------:R-:W3:Y:S02]  /*164d0*/  @!P1 SYNCS.PHASECHK.TRANS64 P1, [R7+URZ], R2 ;  /* 0x00000002070095a7 */ /* 0x000ee4000802007f */
[----:B---3--:R-:W-:Y:S05]  /*164e0*/  @!P1 BRA `(.L_x_1797) ;  /* 0xfffffffc00f09947 */ /* 0x008fea000383ffff */
[----:B------:R-:W-:Y:S05]  /*164f0*/  BRA `(.L_x_1828) ;  /* 0xfffffff400787947 */ /* 0x000fea000383ffff */
.L_x_1799:
[----:B---3--:R3:W4:Y:S02]  /*16500*/  SYNCS.PHASECHK.TRANS64.TRYWAIT P1, [R4+URZ+0x2e860], R5 ;  /* 0x02e86005040075a7 */ /* 0x008724000802017f */
[----:B----4-:R-:W-:Y:S05]  /*16510*/  @!P1 NANOSLEEP.SYNCS 0x989680 ;  /* 0x009896800000995d */ /* 0x010fea0003900000 */
[----:B------:R-:W4:Y:S02]  /*16520*/  @!P1 SYNCS.PHASECHK.TRANS64 P1, [R4+URZ+0x2e860], R5 ;  /* 0x02e86005040095a7 */ /* 0x000f24000802007f */
[----:B----4-:R-:W-:Y:S05]  /*16530*/  @!P1 BRA `(.L_x_1799) ;  /* 0xfffffffc00f09947 */ /* 0x010fea000383ffff */
[----:B------:R-:W-:Y:S05]  /*16540*/  BRA `(.L_x_1829) ;  /* 0xfffffff4007c7947 */ /* 0x000fea000383ffff */
.L_x_1801:
[----:B----4-:R4:W1:Y:S02]  /*16550*/  SYNCS.PHASECHK.TRANS64.TRYWAIT P1, [R3+URZ+0x2e860], R2 ;  /* 0x02e86002030075a7 */ /* 0x010864000802017f */
[----:B-1----:R-:W-:Y:S05]  /*16560*/  @!P1 NANOSLEEP.SYNCS 0x989680 ;  /* 0x009896800000995d */ /* 0x002fea0003900000 */
[----:B------:R-:W1:Y:S02]  /*16570*/  @!P1 SYNCS.PHASECHK.TRANS64 P1, [R3+URZ+0x2e860], R2 ;  /* 0x02e86002030095a7 */ /* 0x000e64000802007f */
[----:B-1----:R-:W-:Y:S05]  /*16580*/  @!P1 BRA `(.L_x_1801) ;  /* 0xfffffffc00f09947 */ /* 0x002fea000383ffff */
[----:B------:R-:W-:Y:S05]  /*16590*/  BRA `(.L_x_1830) ;  /* 0xfffffff4007c7947 */ /* 0x000fea000383ffff */
.L_x_1803:
[----:B------:R1:W1:Y:S02]  /*165a0*/  SYNCS.PHASECHK.TRANS64.TRYWAIT P0, [R4+URZ+0x2e880], R5 ;  /* 0x02e88005040075a7 */ /* 0x000264000800017f */
[----:B-1----:R-:W-:Y:S05]  /*165b0*/  @!P0 NANOSLEEP.SYNCS 0x989680 ;  /* 0x009896800000895d */ /* 0x002fea0003900000 */
[----:B------:R-:W1:Y:S02]  /*165c0*/  @!P0 SYNCS.PHASECHK.TRANS64 P0, [R4+URZ+0x2e880], R5 ;  /* 0x02e88005040085a7 */ /* 0x000e64000800007f */
[----:B-1----:R-:W-:Y:S05]  /*165d0*/  @!P0 BRA `(.L_x_1803) ;  /* 0xfffffffc00f08947 */ /* 0x002fea000383ffff */
[----:B------:R-:W-:Y:S05]  /*165e0*/  BRA `(.L_x_1804) ;  /* 0xfffffff400787947 */ /* 0x000fea000383ffff */
.L_x_1831:
        /* <DEDUP_REMOVED lines=9> */
.L_x_2493:


//--------------------- .text._ZN7cutlass13device_kernelIN5flash11enable_sm90INS1_16FlashAttnFwdSm90INS1_25CollectiveMainloopFwdSm90ILi2EN4cute5tupleIJNS5_1CILi1EEES8_S8_EEENS6_IJNS7_ILi128EEENS7_ILi224EEESA_EEELi128ENS_12float_e4m3_tEfNS_4arch4Sm90ELb1ELb0ELb1ELb1ELb0ELb0ELb0ELb1ELb1ELb0ELb0ELb0EEENS1_21CollectiveEpilogueFwdINS6_IJSA_SA_SB_EEES9_NS_10bfloat16_tESF_Li256ELb1ELb0ELb0ELb1EEENS1_36VarlenDynamicPersistentTileSchedulerILi128ELi224ELi256ELi128ELb0ELb0ELb1ELb1ELb1ELb1EEEEEEEEEvNT_6ParamsE --------------------------
	.section	.text._ZN7cutlass13device_kernelIN5flash11enable_sm90INS1_16FlashAttnFwdSm90INS1_25CollectiveMainloopFwdSm90ILi2EN4cute5tupleIJNS5_1CILi1EEES8_S8_EEENS6_IJNS7_ILi128EEENS7_ILi224EEESA_EEELi128ENS_12float_e4m3_tEfNS_4arch4Sm90ELb1ELb0ELb1ELb1ELb0ELb0ELb0ELb1ELb1ELb0ELb0ELb0EEENS1_21CollectiveEpilogueFwdINS6_IJSA_SA_SB_EEES9_NS_10bfloat16_tESF_Li256ELb1ELb0ELb0ELb1EEENS1_36VarlenDynamicPersistentTileSchedulerILi128ELi224ELi256ELi128ELb0ELb0ELb1ELb1ELb1ELb1EEEEEEEEEvNT_6ParamsE,"ax",@progbits
	.align	128
.text._ZN7cutlass13device_kernelIN5flash11enable_sm90INS1_16FlashAttnFwdSm90INS1_25CollectiveMainloopFwdSm90ILi2EN4cute5tupleIJNS5_1CILi1EEES8_S8_EEENS6_IJNS7_ILi128EEENS7_ILi224EEESA_EEELi128ENS_12float_e4m3_tEfNS_4arch4Sm90ELb1ELb0ELb1ELb1ELb0ELb0ELb0ELb1ELb1ELb0ELb0ELb0EEENS1_21CollectiveEpilogueFwdINS6_IJSA_SA_SB_EEES9_NS_10bfloat16_tESF_Li256ELb1ELb0ELb0ELb1EEENS1_36VarlenDynamicPersistentTileSchedulerILi128ELi224ELi256ELi128ELb0ELb0ELb1ELb1ELb1ELb1EEEEEEEEEvNT_6ParamsE:
        .type           _ZN7cutlass13device_kernelIN5flash11enable_sm90INS1_16FlashAttnFwdSm90INS1_25CollectiveMainloopFwdSm90ILi2EN4cute5tupleIJNS5_1CILi1EEES8_S8_EEENS6_IJNS7_ILi128EEENS7_ILi224EEESA_EEELi128ENS_12float_e4m3_tEfNS_4arch4Sm90ELb1ELb0ELb1ELb1ELb0ELb0ELb0ELb1ELb1ELb0ELb0ELb0EEENS1_21CollectiveEpilogueFwdINS6_IJSA_SA_SB_EEES9_NS_10bfloat16_tESF_Li256ELb1ELb0ELb0ELb1EEENS1_36VarlenDynamicPersistentTileSchedulerILi128ELi224ELi256ELi128ELb0ELb0ELb1ELb1ELb1ELb1EEEEEEEEEvNT_6ParamsE,@function
        .size           _ZN7cutlass13device_kernelIN5flash11enable_sm90INS1_16FlashAttnFwdSm90INS1_25CollectiveMainloopFwdSm90ILi2EN4cute5tupleIJNS5_1CILi1EEES8_S8_EEENS6_IJNS7_ILi128EEENS7_ILi224EEESA_EEELi128ENS_12float_e4m3_tEfNS_4arch4Sm90ELb1ELb0ELb1ELb1ELb0ELb0ELb0ELb1ELb1ELb0ELb0ELb0EEENS1_21CollectiveEpilogueFwdINS6_IJSA_SA_SB_EEES9_NS_10bfloat16_tESF_Li256ELb1ELb0ELb0ELb1EEENS1_36VarlenDynamicPersistentTileSchedulerILi128ELi224ELi256ELi128ELb0ELb0ELb1ELb1ELb1ELb1EEEEEEEEEvNT_6ParamsE,(.L_x_2494 - _ZN7cutlass13device_kernelIN5flash11enable_sm90INS1_16FlashAttnFwdSm90INS1_25CollectiveMainloopFwdSm90ILi2EN4cute5tupleIJNS5_1CILi1EEES8_S8_EEENS6_IJNS7_ILi128EEENS7_ILi224EEESA_EEELi128ENS_12float_e4m3_tEfNS_4arch4Sm90ELb1ELb0ELb1ELb1ELb0ELb0ELb0ELb1ELb1ELb0ELb0ELb0EEENS1_21CollectiveEpilogueFwdINS6_IJSA_SA_SB_EEES9_NS_10bfloat16_tESF_Li256ELb1ELb0ELb0ELb1EEENS1_36VarlenDynamicPersistentTileSchedulerILi128ELi224ELi256ELi128ELb0ELb0ELb1ELb1ELb1ELb1EEEEEEEEEvNT_6ParamsE)
        .other          _ZN7cutlass13device_kernelIN5flash11enable_sm90INS1_16FlashAttnFwdSm90INS1_25CollectiveMainloopFwdSm90ILi2EN4cute5tupleIJNS5_1CILi1EEES8_S8_EEENS6_IJNS7_ILi128EEENS7_ILi224EEESA_EEELi128ENS_12float_e4m3_tEfNS_4arch4Sm90ELb1ELb0ELb1ELb1ELb0ELb0ELb0ELb1ELb1ELb0ELb0ELb0EEENS1_21CollectiveEpilogueFwdINS6_IJSA_SA_SB_EEES9_NS_10bfloat16_tESF_Li256ELb1ELb0ELb0ELb1EEENS1_36VarlenDynamicPersistentTileSchedulerILi128ELi224ELi256ELi128ELb0ELb0ELb1ELb1ELb1ELb1EEEEEEEEEvNT_6ParamsE,@"STO_CUDA_ENTRY STV_DEFAULT"
_ZN7cutlass13device_kernelIN5flash11enable_sm90INS1_16FlashAttnFwdSm90INS1_25CollectiveMainloopFwdSm90ILi2EN4cute5tupleIJNS5_1CILi1EEES8_S8_EEENS6_IJNS7_ILi128EEENS7_ILi224EEESA_EEELi128ENS_12float_e4m3_tEfNS_4arch4Sm90ELb1ELb0ELb1ELb1ELb0ELb0ELb0ELb1ELb1ELb0ELb0ELb0EEENS1_21CollectiveEpilogueFwdINS6_IJSA_SA_SB_EEES9_NS_10bfloat16_tESF_Li256ELb1ELb0ELb0ELb1EEENS1_36VarlenDynamicPersistentTileSchedulerILi128ELi224ELi256ELi128ELb0ELb0ELb1ELb1ELb1ELb1EEEEEEEEEvNT_6ParamsE:
        /* <DEDUP_REMOVED lines=21> */
.L_x_1833:
[----:B------:R-:W-:Y:S05]  /*0150*/  BSYNC B0 ;  /* 0x0000000000007941 */ /* 0x000fea0003800000 */
.L_x_1832:
        /* <DEDUP_REMOVED lines=41> */
.L_x_1834:
        /* <DEDUP_REMOVED lines=22> */
.L_x_1835:
        /* <DEDUP_REMOVED lines=18> */
.L_x_1836:
        /* <DEDUP_REMOVED lines=22> */
.L_x_1837:
        /* <DEDUP_REMOVED lines=22> */
.L_x_1838:
[----:B------:R-:W-:Y:S01]  /*0930*/  PLOP3.LUT P0, PT, PT, PT, UP0, 0x80, 0x0 ;  /* 0x000000000000781c */ /* 0x000fe20003f0f008 */
[----:B------:R-:W-:Y:S01]  /*0940*/  UMOV UR40, 0x1 ;  /* 0x0000000100287882 */ /* 0x000fe20000000000 */
[----:B------:R-:W-:Y:S01]  /*0950*/  NOP ;  /* 0x0000000000007918 */ /* 0x000fe20000000000 */
[----:B------:R-:W-:Y:S01]  /*0960*/  USEL UR40, UR40, 0x2, !UP0 ;  /* 0x0000000228287887 */ /* 0x000fe2000c000000 */
[----:B------:R-:W-:Y:S01]  /*0970*/  ULDC.64 UR52, c[0x0][0x208] ;  /* 0x0000820000347ab9 */ /* 0x000fe20000000a00 */
[----:B012-4-:R-:W-:Y:S08]  /*0980*/  BAR.SYNC.DEFER_BLOCKING 0x0 ;  /* 0x0000000000007b1d */ /* 0x017ff00000010000 */
[----:B------:R-:W-:Y:S05]  /*0990*/  @!P0 BRA `(.L_x_1839) ;  /* 0x0000012800ac8947 */ /* 0x000fea0003800000 */
.L_x_1840:
        /* <DEDUP_REMOVED lines=21> */
[----:B------:R-:W-:Y:S01]  /*0af0*/  R2UR UR44, R46 ;  /* 0x000000002e2c72ca */ /* 0x000fe200000e0000 */
[----:B------:R-:W-:Y:S01]  /*0b00*/  UMOV UR46, URZ ;  /* 0x0000003f002e7c82 */ /* 0x000fe20008000000 */
[----:B------:R-:W-:Y:S01]  /*0b10*/  SHF.R.S32.HI R0, RZ, 0x1f, R231 ;  /* 0x0000001fff007819 */ /* 0x000fe200000114e7 */
[----:B------:R-:W-:Y:S01]  /*0b20*/  UMOV UR45, URZ ;  /* 0x0000003f002d7c82 */ /* 0x000fe20008000000 */
[----:B------:R-:W-:Y:S02]  /*0b30*/  UMOV UR54, URZ ;  /* 0x0000003f00367c82 */ /* 0x000fe40008000000 */
[CC--:B------:R-:W-:Y:S02]  /*0b40*/  LEA.HI R2, R0.reuse, R231.reuse, RZ, 0x7 ;  /* 0x000000e700027211 */ /* 0x0c0fe400078f38ff */
[----:B------:R-:W-:-:S02]  /*0b50*/  LEA.HI R3, R0, R231, RZ, 0x4 ;  /* 0x000000e700037211 */ /* 0x000fc400078f20ff */
[----:B------:R-:W-:Y:S02]  /*0b60*/  LOP3.LUT R228, R2, 0xffffff80, RZ, 0xc0, !PT ;  /* 0xffffff8002e47812 */ /* 0x000fe400078ec0ff */
[----:B------:R-:W-:-:S03]  /*0b70*/  SHF.R.S32.HI R229, RZ, 0x7, R2 ;  /* 0x00000007ffe57819 */ /* 0x000fc60000011402 */
[----:B------:R-:W-:Y:S01]  /*0b80*/  IMAD.IADD R228, R231, 0x1, -R228 ;  /* 0x00000001e7e47824 */ /* 0x000fe200078e0ae4 */
[----:B------:R-:W-:-:S04]  /*0b90*/  LEA.HI R2, R2, R229, RZ, 0x1 ;  /* 0x000000e502027211 */ /* 0x000fc800078f08ff */
[----:B------:R-:W-:Y:S02]  /*0ba0*/  SHF.R.S32.HI R7, RZ, 0x1f, R228 ;  /* 0x0000001fff077819 */ /* 0x000fe400000114e4 */
[----:B------:R-:W-:Y:S02]  /*0bb0*/  LOP3.LUT R2, R2, 0x3fffffe, RZ, 0xc0, !PT ;  /* 0x03fffffe02027812 */ /* 0x000fe400078ec0ff */
[CC--:B------:R-:W-:Y:S02]  /*0bc0*/  LEA.HI R8, R7.reuse, R228.reuse, RZ, 0x2 ;  /* 0x000000e407087211 */ /* 0x0c0fe400078f10ff */
[----:B------:R-:W-:Y:S01]  /*0bd0*/  LEA.HI R7, R7, R228, RZ, 0x5 ;  /* 0x000000e407077211 */ /* 0x000fe200078f28ff */
[----:B------:R-:W-:Y:S01]  /*0be0*/  IMAD.IADD R22, R229, 0x1, -R2 ;  /* 0x00000001e5167824 */ /* 0x000fe200078e0a02 */
[--C-:B------:R-:W-:Y:S02]  /*0bf0*/  SHF.R.S32.HI R5, RZ, 0x2, R8.reuse ;  /* 0x00000002ff057819 */ /* 0x100fe40000011408 */
[----:B------:R-:W-:-:S02]  /*0c00*/  SHF.R.S32.HI R4, RZ, 0x1f, R8 ;  /* 0x0000001fff047819 */ /* 0x000fc40000011408 */
[----:B------:R-:W-:Y:S02]  /*0c10*/  SHF.R.S32.HI R7, RZ, 0x5, R7 ;  /* 0x00000005ff077819 */ /* 0x000fe40000011407 */
[----:B------:R-:W-:Y:S02]  /*0c20*/  LEA.HI R4, R4, R5, RZ, 0x3 ;  /* 0x0000000504047211 */ /* 0x000fe400078f18ff */
[----:B------:R-:W-:Y:S02]  /*0c30*/  LOP3.LUT R17, R8, 0x7ffffffc, RZ, 0xc0, !PT ;  /* 0x7ffffffc08117812 */ /* 0x000fe400078ec0ff */
[----:B------:R-:W-:Y:S02]  /*0c40*/  LOP3.LUT R6, R4, 0xfffffff8, RZ, 0xc0, !PT ;  /* 0xfffffff804067812 */ /* 0x000fe400078ec0ff */
[-C--:B------:R-:W-:Y:S01]  /*0c50*/  LEA.HI R4, R0, R231.reuse, RZ, 0x5 ;  /* 0x000000e700047211 */ /* 0x080fe200078f28ff */
[----:B------:R-:W-:Y:S01]  /*0c60*/  IMAD.IADD R17, R228, 0x1, -R17 ;  /* 0x00000001e4117824 */ /* 0x000fe200078e0a11 */
[----:B------:R-:W-:Y:S01]  /*0c70*/  LEA.HI R0, R0, R231, RZ, 0x3 ;  /* 0x000000e700007211 */ /* 0x000fe200078f18ff */
[----:B------:R-:W-:Y:S01]  /*0c80*/  IMAD.IADD R10, R5, 0x1, -R6 ;  /* 0x00000001050a7824 */ /* 0x000fe200078e0a06 */
[----:B------:R-:W-:Y:S01]  /*0c90*/  SHF.R.S32.HI R6, RZ, 0x4, R3 ;  /* 0x00000004ff067819 */ /* 0x000fe20000011403 */
[----:B------:R-:W-:Y:S01]  /*0ca0*/  IMAD.SHL.U32 R5, R4, 0x20, RZ ;  /* 0x0000002004057824 */ /* 0x000fe200078e00ff */
[----:B------:R-:W-:Y:S01]  /*0cb0*/  LOP3.LUT R4, R3, 0x3fffff0, RZ, 0xc0, !PT ;  /* 0x03fffff003047812 */ /* 0x000fe200078ec0ff */
[----:B------:R-:W-:Y:S01]  /*0cc0*/  IMAD R7, R7, 0x10, R10 ;  /* 0x0000001007077824 */ /* 0x000fe200078e020a */
[----:B------:R-:W-:-:S02]  /*0cd0*/  LEA.HI R3, R3, R6, RZ, 0x1 ;  /* 0x0000000603037211 */ /* 0x000fc400078f08ff */
[----:B------:R-:W-:Y:S01]  /*0ce0*/  LOP3.LUT R5, R5, 0xfffffc00, RZ, 0xc0, !PT ;  /* 0xfffffc0005057812 */ /* 0x000fe200078ec0ff */
[----:B------:R-:W-:Y:S01]  /*0cf0*/  IMAD.IADD R4, R231, 0x1, -R4 ;  /* 0x00000001e7047824 */ /* 0x000fe200078e0a04 */
[----:B------:R-:W-:Y:S01]  /*0d00*/  LOP3.LUT R3, R3, 0x1ffffffe, RZ, 0xc0, !PT ;  /* 0x1ffffffe03037812 */ /* 0x000fe200078ec0ff */
[----:B------:R-:W-:Y:S01]  /*0d10*/  IMAD R22, R22, 0x40, R7 ;  /* 0x0000004016167824 */ /* 0x000fe200078e0207 */
[----:B------:R-:W-:Y:S01]  /*0d20*/  LOP3.LUT R2, R0, 0x1ffffff8, RZ, 0xc0, !PT ;  /* 0x1ffffff800027812 */ /* 0x000fe200078ec0ff */
[----:B------:R-:W-:Y:S01]  /*0d30*/  IMAD R4, R4, 0x40, R5 ;  /* 0x0000004004047824 */ /* 0x000fe200078e0205 */
[----:B------:R-:W-:Y:S01]  /*0d40*/  SHF.R.S32.HI R18, RZ, 0x3, R0 ;  /* 0x00000003ff127819 */ /* 0x000fe20000011400 */
[----:B------:R-:W-:Y:S02]  /*0d50*/  IMAD.IADD R3, R6, 0x1, -R3 ;  /* 0x0000000106037824 */ /* 0x000fe400078e0a03 */
[----:B------:R-:W-:Y:S02]  /*0d60*/  IMAD.IADD R2, R231, 0x1, -R2 ;  /* 0x00000001e7027824 */ /* 0x000fe400078e0a02 */
[----:B------:R-:W-:-:S02]  /*0d70*/  IMAD R230, R3, 0x8, R4 ;  /* 0x0000000803e67824 */ /* 0x000fc400078e0204 */
[----:B------:R-:W-:-:S07]  /*0d80*/  IMAD.SHL.U32 R16, R2, 0x8, RZ ;  /* 0x0000000802107824 */ /* 0x000fce00078e00ff */
.L_x_1897:
[----:B0-----:R-:W0:Y:S01]  /*0d90*/  LDC.64 R2, c[0x0][0xc60] ;  /* 0x00031800ff027b82 */ /* 0x001e220000000a00 */
[----:B------:R-:W-:Y:S01]  /*0da0*/  ULDC.64 UR4, c[0x0][0xa28] ;  /* 0x00028a0000047ab9 */ /* 0x000fe20000000a00 */
        /* <DEDUP_REMOVED lines=12> */
[----:B------:R-:W-:-:S04]  /*0e70*/  @UP0 ULEA UR4, UP2, UR36, UR4, 0x2 ;  /* 0x0000000424040291 */ /* 0x000fc8000f84103f */
[----:B------:R-:W-:Y:S02]  /*0e80*/  @UP0 ULEA.HI.X UR5, UR36, UR5, UR37, 0x2, UP2 ;  /* 0x0000000524050291 */ /* 0x000fe400090f1425 */
[----:B------:R-:W-:Y:S01]  /*0e90*/  @UP1 ULEA UR6, UP0, UR36, UR6, 0x2 ;  /* 0x0000000624061291 */ /* 0x000fe2000f80103f */
[----:B------:R-:W-:-:S03]  /*0ea0*/  IMAD.U32 R2, RZ, RZ, UR4 ;  /* 0x00000004ff027e24 */ /* 0x000fc6000f8e00ff */
[----:B------:R-:W-:Y:S01]  /*0eb0*/  @UP1 ULEA.HI.X UR7, UR36, UR7, UR37, 0x2, UP0 ;  /* 0x0000000724071291 */ /* 0x000fe200080f1425 */
[----:B------:R-:W-:Y:S01]  /*0ec0*/  IMAD.U32 R3, RZ, RZ, UR5 ;  /* 0x00000005ff037e24 */ /* 0x000fe2000f8e00ff */
[----:B------:R-:W-:Y:S01]  /*0ed0*/  ULDC.64 UR4, c[0x0][0x3f8] ;  /* 0x0000fe0000047ab9 */ /* 0x000fe20000000a00 */
[----:B---345:R-:W-:-:S03]  /*0ee0*/  IMAD.U32 R4, RZ, RZ, UR6 ;  /* 0x00000006ff047e24 */ /* 0x038fc6000f8e00ff */
[----:B------:R-:W-:Y:S01]  /*0ef0*/  IMAD.U32 R5, RZ, RZ, UR7 ;  /* 0x00000007ff057e24 */ /* 0x000fe2000f8e00ff */
[----:B------:R-:W2:Y:S01]  /*0f00*/  @P0 LDG.E R2, desc[UR52][R2.64] ;  /* 0x0000003402020981 */ /* 0x000ea2000c1e1900 */
[----:B------:R-:W-:Y:S01]  /*0f10*/  UISETP.NE.U32.AND UP0, UPT, UR4, URZ, UPT ;  /* 0x0000003f0400728c */ /* 0x000fe2000bf05070 */
[----:B------:R-:W-:Y:S01]  /*0f20*/  ISETP.NE.U32.AND P1, PT, RZ, UR8, PT ;  /* 0x00000008ff007c0c */ /* 0x000fe2000bf25070 */
[----:B------:R-:W-:Y:S01]  /*0f30*/  ULDC UR6, c[0x0][0x2e0] ;  /* 0x0000b80000067ab9 */ /* 0x000fe20000000800 */
[----:B------:R-:W3:Y:S01]  /*0f40*/  @P2 LDG.E R4, desc[UR52][R4.64] ;  /* 0x0000003404042981 */ /* 0x000ee2000c1e1900 */
[----:B------:R-:W-:Y:S01]  /*0f50*/  UISETP.NE.AND.EX UP0, UPT, UR5, URZ, UPT, UP0 ;  /* 0x0000003f0500728c */ /* 0x000fe2000bf05300 */
[----:B------:R-:W-:Y:S01]  /*0f60*/  ISETP.NE.AND.EX P1, PT, RZ, UR9, PT, P1 ;  /* 0x00000009ff007c0c */ /* 0x000fe2000bf25310 */
[----:B------:R-:W-:Y:S01]  /*0f70*/  ULDC UR4, c[0x0][0x404] ;  /* 0x0001010000047ab9 */ /* 0x000fe20000000800 */
[----:B------:R-:W-:Y:S01]  /*0f80*/  UMOV UR48, URZ ;  /* 0x0000003f00307c82 */ /* 0x000fe20008000000 */
[----:B------:R-:W-:Y:S01]  /*0f90*/  USEL UR4, UR4, 0x1, UP0 ;  /* 0x0000000104047887 */ /* 0x000fe20008000000 */
[----:B------:R-:W-:-:S03]  /*0fa0*/  ULDC UR49, c[0x0][0x288] ;  /* 0x0000a20000317ab9 */ /* 0x000fc60000000800 */
[----:B------:R-:W-:Y:S01]  /*0fb0*/  UIMAD UR6, UR4, UR6, URZ ;  /* 0x00000006040672a4 */ /* 0x000fe2000f8e023f */
[----:B--2---:R-:W-:Y:S02]  /*0fc0*/  @P0 R2UR UR48, R2 ;  /* 0x00000000023002ca */ /* 0x004fe400000e0000 */
[----:B---3--:R-:W-:Y:S01]  /*0fd0*/  @P2 R2UR UR49, R4 ;  /* 0x00000000043122ca */ /* 0x008fe200000e0000 */
[----:B-1----:R-:W-:-:S14]  /*0fe0*/  @P2 BRA `(.L_x_1841) ;  /* 0x0000000000342947 */ /* 0x002fdc0003800000 */
        /* <DEDUP_REMOVED lines=13> */
.L_x_1841:
[----:B------:R-:W-:Y:S01]  /*10c0*/  UMOV UR42, UR50 ;  /* 0x00000032002a7c82 */ /* 0x000fe20008000000 */
[----:B------:R-:W-:Y:S01]  /*10d0*/  UMOV UR38, UR44 ;  /* 0x0000002c00267c82 */ /* 0x000fe20008000000 */
[----:B------:R-:W-:Y:S05]  /*10e0*/  @!P1 BRA `(.L_x_1842) ;  /* 0x00000000001c9947 */ /* 0x000fea0003800000 */
[----:B------:R-:W-:-:S04]  /*10f0*/  ULEA UR4, UP0, UR36, UR8, 0x2 ;  /* 0x0000000824047291 */ /* 0x000fc8000f80103f */
[----:B------:R-:W-:Y:S02]  /*1100*/  ULEA.HI.X UR5, UR36, UR9, UR37, 0x2, UP0 ;  /* 0x0000000924057291 */ /* 0x000fe400080f1425 */
[----:B------:R-:W-:-:S04]  /*1110*/  IMAD.U32 R2, RZ, RZ, UR4 ;  /* 0x00000004ff027e24 */ /* 0x000fc8000f8e00ff */
[----:B------:R-:W-:-:S05]  /*1120*/  IMAD.U32 R3, RZ, RZ, UR5 ;  /* 0x00000005ff037e24 */ /* 0x000fca000f8e00ff */
[----:B------:R-:W2:Y:S02]  /*1130*/  LDG.E R2, desc[UR52][R2.64] ;  /* 0x0000003402027981 */ /* 0x000ea4000c1e1900 */
[----:B--2---:R-:W-:Y:S01]  /*1140*/  R2UR UR6, R2 ;  /* 0x00000000020672ca */ /* 0x004fe200000e0000 */
[----:B------:R-:W-:-:S14]  /*1150*/  BRA `(.L_x_1843) ;  /* 0x0000000000347947 */ /* 0x000fdc0003800000 */
.L_x_1842:
        /* <DEDUP_REMOVED lines=13> */
.L_x_1843:
[----:B------:R-:W-:Y:S01]  /*1230*/  UIADD3 UR48, -UR48, UR6, URZ ;  /* 0x0000000630307290 */ /* 0x000fe2000fffe13f */
[----:B------:R-:W-:Y:S01]  /*1240*/  PLOP3.LUT P0, PT, PT, PT, PT, 0x80, 0x0 ;  /* 0x000000000000781c */ /* 0x000fe20003f0f070 */
[----:B------:R-:W-:Y:S01]  /*1250*/  UMOV UR4, URZ ;  /* 0x0000003f00047c82 */ /* 0x000fe20008000000 */
[----:B------:R-:W-:Y:S01]  /*1260*/  ULDC UR8, c[0x0][0x428] ;  /* 0x00010a0000087ab9 */ /* 0x000fe20000000800 */
[----:B------:R-:W-:Y:S01]  /*1270*/  UIADD3 UR6, UR48, 0x15f, -UR49 ;  /* 0x0000015f30067890 */ /* 0x000fe2000fffe831 */
[----:B------:R-:W-:Y:S01]  /*1280*/  IMAD.MOV.U32 R0, RZ, RZ, RZ ;  /* 0x000000ffff007224 */ /* 0x000fe200078e00ff */
[----:B------:R-:W-:Y:S01]  /*1290*/  UIADD3 UR5, UR48, 0xdf, URZ ;  /* 0x000000df30057890 */ /* 0x000fe2000fffe03f */
[----:B------:R-:W-:Y:S01]  /*12a0*/  IMAD.MOV.U32 R2, RZ, RZ, RZ ;  /* 0x000000ffff027224 */ /* 0x000fe200078e00ff */
[----:B------:R-:W-:Y:S01]  /*12b0*/  ULEA UR7, UR50, UR6, 0x7 ;  /* 0x0000000632077291 */ /* 0x000fe2000f8e383f */
[----:B------:R-:W-:Y:S01]  /*12c0*/  IMAD.MOV.U32 R87, RZ, RZ, RZ ;  /* 0x000000ffff577224 */ /* 0x000fe200078e00ff */
[----:B------:R-:W-:Y:S01]  /*12d0*/  UIMAD.WIDE UR4, UR5, -0x6db6db6d, UR4 ;  /* 0x92492493050478a5 */ /* 0x000fe2000f8e0204 */
[----:B------:R-:W-:Y:S01]  /*12e0*/  CS2R R6, SRZ ;  /* 0x0000000000067805 */ /* 0x000fe2000001ff00 */
[----:B------:R-:W-:Y:S01]  /*12f0*/  UMOV UR6, URZ ;  /* 0x0000003f00067c82 */ /* 0x000fe20008000000 */
[----:B------:R-:W-:Y:S01]  /*1300*/  UISETP.NE.AND UP0, UPT, UR8, 0x1, UPT ;  /* 0x000000010800788c */ /* 0x000fe2000bf05270 */
[----:B------:R-:W-:Y:S01]  /*1310*/  CS2R R8, SRZ ;  /* 0x0000000000087805 */ /* 0x000fe2000001ff00 */
[----:B------:R-:W-:Y:S01]  /*1320*/  UIMAD.WIDE UR6, UR7, -0x6db6db6d, UR6 ;  /* 0x92492493070678a5 */ /* 0x000fe2000f8e0206 */
[----:B------:R-:W-:Y:S01]  /*1330*/  CS2R R10, SRZ ;  /* 0x00000000000a7805 */ /* 0x000fe2000001ff00 */
[----:B------:R-:W-:Y:S01]  /*1340*/  USHF.R.U32.HI UR4, URZ, 0x1f, UR5 ;  /* 0x0000001f3f047899 */ /* 0x000fe20008011605 */
[----:B------:R-:W-:Y:S01]  /*1350*/  CS2R R12, SRZ ;  /* 0x00000000000c7805 */ /* 0x000fe2000001ff00 */
[----:B------:R-:W-:Y:S01]  /*1360*/  USHF.R.U32.HI UR6, URZ, 0x1f, UR7 ;  /* 0x0000001f3f067899 */ /* 0x000fe20008011607 */
[----:B------:R-:W-:Y:S01]  /*1370*/  CS2R R14, SRZ ;  /* 0x00000000000e7805 */ /* 0x000fe2000001ff00 */
[----:B------:R-:W-:Y:S01]  /*1380*/  ULEA.HI.SX32 UR4, UR5, UR4, 0x19 ;  /* 0x0000000405047291 */ /* 0x000fe2000f8fca3f */
[----:B------:R-:W-:Y:S01]  /*1390*/  CS2R R20, SRZ ;  /* 0x0000000000147805 */ /* 0x000fe2000001ff00 */
[----:B------:R-:W-:Y:S01]  /*13a0*/  ULEA.HI.SX32 UR6, UR7, UR6, 0x19 ;  /* 0x0000000607067291 */ /* 0x000fe2000f8fca3f */
[----:B------:R-:W-:Y:S01]  /*13b0*/  CS2R R24, SRZ ;  /* 0x0000000000187805 */ /* 0x000fe2000001ff00 */
[----:B------:R-:W-:Y:S01]  /*13c0*/  @UP0 ULDC UR5, c[0x0][0x42c] ;  /* 0x00010b0000050ab9 */ /* 0x000fe20000000800 */
[----:B------:R-:W-:Y:S01]  /*13d0*/  CS2R R28, SRZ ;  /* 0x00000000001c7805 */ /* 0x000fe2000001ff00 */
[----:B------:R-:W-:Y:S01]  /*13e0*/  UISETP.LT.AND UP1, UPT, UR4, UR6, UPT ;  /* 0x000000060400728c */ /* 0x000fe2000bf21270 */
[----:B------:R-:W-:-:S02]  /*13f0*/  CS2R R26, SRZ ;  /* 0x00000000001a7805 */ /* 0x000fc4000001ff00 */
[----:B------:R-:W-:Y:S02]  /*1400*/  CS2R R32, SRZ ;  /* 0x0000000000207805 */ /* 0x000fe4000001ff00 */
[----:B------:R-:W-:Y:S01]  /*1410*/  CS2R R30, SRZ ;  /* 0x00000000001e7805 */ /* 0x000fe2000001ff00 */
[----:B------:R-:W-:Y:S01]  /*1420*/  USEL UR51, UR4, UR6, UP1 ;  /* 0x0000000604337287 */ /* 0x000fe20008800000 */
[----:B------:R-:W-:Y:S01]  /*1430*/  CS2R R36, SRZ ;  /* 0x0000000000247805 */ /* 0x000fe2000001ff00 */
[----:B------:R-:W-:Y:S01]  /*1440*/  UIMAD.WIDE.U32 UR4, UR44, UR5, URZ ;  /* 0x000000052c0472a5 */ /* 0x000fe2000f8e003f */
[----:B------:R-:W-:Y:S01]  /*1450*/  CS2R R34, SRZ ;  /* 0x0000000000227805 */ /* 0x000fe2000001ff00 */
[----:B------:R-:W-:Y:S01]  /*1460*/  UISETP.GE.AND UP1, UPT, UR51, 0x1, UPT ;  /* 0x000000013300788c */ /* 0x000fe2000bf26270 */
[----:B------:R-:W-:Y:S01]  /*1470*/  CS2R R40, SRZ ;  /* 0x0000000000287805 */ /* 0x000fe2000001ff00 */
[----:B------:R-:W-:Y:S01]  /*1480*/  @UP0 ULDC UR6, c[0x0][0x430] ;  /* 0x00010c0000060ab9 */ /* 0x000fe20000000800 */
[----:B------:R-:W-:Y:S01]  /*1490*/  CS2R R38, SRZ ;  /* 0x0000000000267805 */ /* 0x000fe2000001ff00 */
[----:B------:R-:W-:Y:S01]  /*14a0*/  @UP0 USHF.R.U32.HI UR44, URZ, UR6, UR5 ;  /* 0x000000063f2c0299 */ /* 0x000fe20008011605 */
[----:B------:R-:W-:-:S02]  /*14b0*/  CS2R R48, SRZ ;  /* 0x0000000000307805 */ /* 0x000fc4000001ff00 */
[----:B------:R-:W-:Y:S02]  /*14c0*/  PLOP3.LUT P1, PT, PT, PT, UP1, 0x80, 0x0 ;  /* 0x000000000000781c */ /* 0x000fe40003f2f018 */
[----:B------:R-:W-:Y:S02]  /*14d0*/  CS2R R42, SRZ ;  /* 0x00000000002a7805 */ /* 0x000fe4000001ff00 */
[----:B------:R-:W-:Y:S01]  /*14e0*/  CS2R R88, SRZ ;  /* 0x0000000000587805 */ /* 0x000fe2000001ff00 */
[----:B------:R-:W-:Y:S01]  /*14f0*/  IMAD.MOV.U32 R50, RZ, RZ, RZ ;  /* 0x000000ffff327224 */ /* 0x000fe200078e00ff */
        /* <DEDUP_REMOVED lines=45> */
.L_x_1845:
        /* <DEDUP_REMOVED lines=10> */
[----:B------:R-:W-:Y:S02]  /*1870*/  @UP0 ULDC.64 UR16, c[0x0][0x9a8] ;  /* 0x00026a0000100ab9 */ /* 0x000fe40000000a00 */
[----:B------:R-:W-:Y:S01]  /*1880*/  @UP1 ULDC.64 UR10, c[0x0][0x9b8] ;  /* 0x00026e00000a1ab9 */ /* 0x000fe20000000a00 */
[----:B------:R-:W-:Y:S02]  /*1890*/  @UP0 UIMAD UR8, UR37, UR16, URZ ;  /* 0x00000010250802a4 */ /* 0x000fe4000f8e023f */
[----:B------:R-:W-:Y:S02]  /*18a0*/  @UP1 UIMAD UR9, UR37, UR10, URZ ;  /* 0x0000000a250912a4 */ /* 0x000fe4000f8e023f */
[----:B------:R-:W-:Y:S02]  /*18b0*/  @UP0 UIMAD.WIDE.U32 UR14, UR36, UR16, URZ ;  /* 0x00000010240e02a5 */ /* 0x000fe4000f8e003f */
[----:B------:R-:W-:Y:S02]  /*18c0*/  @UP0 UIMAD UR17, UR36, UR17, UR8 ;  /* 0x00000011241102a4 */ /* 0x000fe4000f8e0208 */
[----:B------:R-:W-:-:S02]  /*18d0*/  @UP0 USHF.R.S32.HI UR16, URZ, 0x1f, UR44 ;  /* 0x0000001f3f100899 */ /* 0x000fc4000801142c */
[----:B------:R-:W-:Y:S02]  /*18e0*/  @UP1 UIMAD UR18, UR36, UR11, UR9 ;  /* 0x0000000b241212a4 */ /* 0x000fe4000f8e0209 */
[----:B------:R-:W-:Y:S02]  /*18f0*/  @UP1 USHF.R.S32.HI UR19, URZ, 0x1f, UR44 ;  /* 0x0000001f3f131899 */ /* 0x000fe4000801142c */
[----:B------:R-:W-:Y:S01]  /*1900*/  @UP1 UIMAD.WIDE.U32 UR12, UR36, UR10, URZ ;  /* 0x0000000a240c12a5 */ /* 0x000fe2000f8e003f */
[----:B------:R-:W-:Y:S02]  /*1910*/  @UP0 ULDC.64 UR8, c[0x0][0x9b0] ;  /* 0x00026c0000080ab9 */ /* 0x000fe40000000a00 */
        /* <DEDUP_REMOVED lines=21> */
[----:B------:R-:W-:Y:S01]  /*1a70*/  ULEA.HI UR4, UR46, UR46, URZ, 0x1 ;  /* 0x0000002e2e047291 */ /* 0x000fe2000f8f083f */
[----:B------:R-:W-:-:S03]  /*1a80*/  IMAD.U32 R8, RZ, RZ, UR47 ;  /* 0x0000002fff087e24 */ /* 0x000fc6000f8e00ff */
[----:B------:R-:W-:Y:S02]  /*1a90*/  ULOP3.LUT UR4, UR4, 0xfffffffe, URZ, 0xc0, !UPT ;  /* 0xfffffffe04047892 */ /* 0x000fe4000f8ec03f */
[----:B------:R-:W-:Y:S02]  /*1aa0*/  ISETP.NE.AND P0, PT, R8, 0x3, PT ;  /* 0x000000030800780c */ /* 0x000fe40003f05270 */
[----:B------:R-:W-:-:S06]  /*1ab0*/  UIADD3 UR4, UR46, -UR4, URZ ;  /* 0x800000042e047290 */ /* 0x000fcc000fffe03f */
[----:B------:R-:W-:Y:S01]  /*1ac0*/  IMAD.U32 R6, RZ, RZ, UR4 ;  /* 0x00000004ff067e24 */ /* 0x000fe2000f8e00ff */
[----:B------:R-:W-:-:S04]  /*1ad0*/  ULDC UR4, c[0x0][0x9d8] ;  /* 0x0002760000047ab9 */ /* 0x000fc80000000800 */
[----:B------:R-:W-:-:S04]  /*1ae0*/  SHF.L.U32 R6, R6, 0x1f, RZ ;  /* 0x0000001f06067819 */ /* 0x000fc800000006ff */
[----:B------:R-:W0:Y:S01]  /*1af0*/  SYNCS.PHASECHK.TRANS64.TRYWAIT P1, [UR41+0x2e800], R6 ;  /* 0x02e80006ff0075a7 */ /* 0x000e220008020169 */
[----:B--2---:R-:W-:-:S04]  /*1b00*/  FMUL.FTZ R0, R7, R0 ;  /* 0x0000000007007220 */ /* 0x004fc80000410000 */
[----:B------:R-:W-:Y:S01]  /*1b10*/  FMUL.FTZ R0, R0, UR4 ;  /* 0x0000000400007c20 */ /* 0x000fe20008410000 */
[----:B0-----:R-:W-:Y:S06]  /*1b20*/  @!P1 BRA `(.L_x_1846) ;  /* 0x0000016800189947 */ /* 0x001fec0003800000 */
.L_x_1984:
[----:B------:R-:W-:Y:S05]  /*1b30*/  @!P0 BRA `(.L_x_1847) ;  /* 0x0000000000048947 */ /* 0x000fea0003800000 */
[----:B------:R-:W-:Y:S01]  /*1b40*/  BPT.TRAP 0x1 ;  /* 0x000000040000795c */ /* 0x000fe20000300000 */
.L_x_1847:
[----:B------:R-:W-:Y:S02]  /*1b50*/  IMAD.U32 R2, RZ, RZ, UR54 ;  /* 0x00000036ff027e24 */ /* 0x000fe4000f8e00ff */
[----:B0-----:R-:W-:-:S03]  /*1b60*/  IMAD.U32 R3, RZ, RZ, UR45 ;  /* 0x0000002dff037e24 */ /* 0x001fc6000f8e00ff */
[----:B------:R-:W-:Y:S02]  /*1b70*/  LEA R2, R2, UR41, 0x3 ;  /* 0x0000002902027c11 */ /* 0x000fe4000f8e18ff */
[----:B------:R-:W-:-:S04]  /*1b80*/  SHF.L.U32 R3, R3, 0x1f, RZ ;  /* 0x0000001f03037819 */ /* 0x000fc800000006ff */
[----:B------:R0:W1:Y:S01]  /*1b90*/  SYNCS.PHASECHK.TRANS64.TRYWAIT P1, [R2+URZ+0x2e830], R3 ;  /* 0x02e83003020075a7 */ /* 0x000062000802017f */
[----:B------:R-:W-:Y:S05]  /*1ba0*/  @!P0 BRA `(.L_x_1848) ;  /* 0x0000000000048947 */ /* 0x000fea0003800000 */
[----:B------:R-:W-:Y:S01]  /*1bb0*/  BPT.TRAP 0x1 ;  /* 0x000000040000795c */ /* 0x000fe20000300000 */
.L_x_1848:
[----:B-1----:R-:W-:Y:S05]  /*1bc0*/  @P1 BRA `(.L_x_1849) ;  /* 0x0000000000081947 */ /* 0x002fea0003800000 */
[----:B------:R-:W1:Y:S02]  /*1bd0*/  SYNCS.PHASECHK.TRANS64.TRYWAIT P1, [R2+URZ+0x2e830], R3 ;  /* 0x02e83003020075a7 */ /* 0x000e64000802017f */
[----:B-1----:R-:W-:Y:S05]  /*1be0*/  @!P1 BRA `(.L_x_1850) ;  /* 0x0000016800009947 */ /* 0x002fea0003800000 */
.L_x_1849:
[----:B------:R-:W2:Y:S01]  /*1bf0*/  S2R R5, SR_TID.X ;  /* 0x0000000000057919 */ /* 0x000ea20000002100 */
[----:B------:R-:W-:Y:S01]  /*1c00*/  UIADD3 UR4, UR41, 0x20400, URZ ;  /* 0x0002040029047890 */ /* 0x000fe2000fffe03f */
[----:B------:R-:W-:-:S03]  /*1c10*/  IMAD.MOV.U32 R87, RZ, RZ, RZ ;  /* 0x000000ffff577224 */ /* 0x000fc600078e00ff */
[----:B------:R-:W-:-:S04]  /*1c20*/  USHF.R.U32.HI UR4, URZ, 0x4, UR4 ;  /* 0x000000043f047899 */ /* 0x000fc80008011604 */
[----:B------:R-:W-:-:S06]  /*1c30*/  ULOP3.LUT UR4, UR4, 0x3fff, URZ, 0xc0, !UPT ;  /* 0x00003fff04047892 */ /* 0x000fcc000f8ec03f */
[----:B------:R-:W-:Y:S01]  /*1c40*/  IMAD.U32 R4, RZ, RZ, UR4 ;  /* 0x00000004ff047e24 */ /* 0x000fe2000f8e00ff */
[----:B------:R-:W-:Y:S05]  /*1c50*/  WARPSYNC.ALL ;  /* 0x0000000000007948 */ /* 0x000fea0003800000 */
[----:B------:R-:W-:Y:S02]  /*1c60*/  LOP3.LUT R4, R4, 0x10000, RZ, 0xfc, !PT ;  /* 0x0001000004047812 */ /* 0x000fe400078efcff */
[----:B--2---:R-:W-:Y:S02]  /*1c70*/  LOP3.LUT P1, RZ, R5, 0x7f, RZ, 0xc0, !PT ;  /* 0x0000007f05ff7812 */ /* 0x004fe4000782c0ff */
[----:B------:R-:W-:Y:S01]  /*1c80*/  R2UR UR20, R4 ;  /* 0x00000000041472ca */ /* 0x000fe200000e0000 */
[----:B------:R-:W-:Y:S01]  /*1c90*/  ULOP3.LUT UR12, UR55, 0x10000, URZ, 0xfc, !UPT ;  /* 0x00010000370c7892 */ /* 0x000fe2000f8efc3f */
[----:B------:R-:W-:Y:S01]  /*1ca0*/  WARPGROUP.ARRIVE ;  /* 0x00000000000079c5 */ /* 0x000fe20000000000 */
[----:B------:R-:W-:Y:S01]  /*1cb0*/  UMOV UR17, 0x40000040 ;  /* 0x4000004000117882 */ /* 0x000fe20000000000 */
[----:B------:R-:W-:Y:S01]  /*1cc0*/  UMOV UR19, 0x40000040 ;  /* 0x4000004000137882 */ /* 0x000fe20000000000 */
[----:B------:R-:W-:-:S02]  /*1cd0*/  UIADD3 UR7, UR12, 0x2, URZ ;  /* 0x000000020c077890 */ /* 0x000fc4000fffe03f */
[----:B------:R-:W-:Y:S02]  /*1ce0*/  UIADD3 UR11, UR12, 0x4, URZ ;  /* 0x000000040c0b7890 */ /* 0x000fe4000fffe03f */
[----:B------:R-:W-:Y:S01]  /*1cf0*/  UMOV UR16, UR12 ;  /* 0x0000000c00107c82 */ /* 0x000fe20008000000 */
[----:B------:R-:W-:Y:S01]  /*1d00*/  UIADD3 UR14, UR12, 0x6, URZ ;  /* 0x000000060c0e7890 */ /* 0x000fe2000fffe03f */
[----:B------:R-:W-:Y:S02]  /*1d10*/  UMOV UR13, 0x40000040 ;  /* 0x40000040000d7882 */ /* 0x000fe40000000000 */
[----:B------:R-:W-:Y:S01]  /*1d20*/  UIMAD UR20, UR54, 0x700, UR20 ;  /* 0x00000700361478a4 */ /* 0x000fe2000f8e0214 */
[----:B------:R-:W-:Y:S01]  /*1d30*/  UMOV UR15, 0x40000040 ;  /* 0x40000040000f7882 */ /* 0x000fe20000000000 */
[----:B------:R-:W-:Y:S02]  /*1d40*/  UIADD3 UR55, UR51, -0x2, URZ ;  /* 0xfffffffe33377890 */ /* 0x000fe4000fffe03f */
        /* <DEDUP_REMOVED lines=116> */
[----:B------:R-:W-:Y:S01]  /*2490*/  UIMAD UR6, UR51, -0xe0, UR48 ;  /* 0xffffff20330678a4 */ /* 0x000fe2000f8e0230 */
[----:B------:R-:W-:Y:S02]  /*24a0*/  WARPGROUP.DEPBAR.LE gsb0, 0x0 ;  /* 0x00008000000079c5 */ /* 0x000fe40000010000 */
[----:B------:R-:W-:-:S06]  /*24b0*/  WARPGROUP.ARRIVE ;  /* 0x00000000000079c5 */ /* 0x000fcc0000000000 */
[----:B------:R-:W-:Y:S01]  /*24c0*/  QGMMA.64x32x32.F32.E4M3.E4M3 R40, gdesc[UR8], R40, gsb0 ;  /* 0x00600000082879f3 */ /* 0x000fe20008000828 */
[----:B------:R-:W-:Y:S01]  /*24d0*/  UMOV UR10, UR7 ;  /* 0x00000007000a7c82 */ /* 0x000fe20008000000 */
[----:B------:R-:W-:Y:S01]  /*24e0*/  UMOV UR11, 0x40000040 ;  /* 0x40000040000b7882 */ /* 0x000fe20000000000 */
[----:B------:R-:W-:Y:S02]  /*24f0*/  UIADD3 UR7, UR6, 0xe0, URZ ;  /* 0x000000e006077890 */ /* 0x000fe4000fffe03f */
[----:B------:R-:W-:Y:S01]  /*2500*/  UIADD3 UR6, -UR49, 0xe1, UR6 ;  /* 0x000000e131067890 */ /* 0x000fe2000fffe106 */
        /* <DEDUP_REMOVED lines=13> */
[C---:B01----:R-:W-:Y:S01]  /*25e0*/  FMUL.FTZ R3, R0.reuse, R138 ;  /* 0x0000008a00037220 */ /* 0x043fe20000410000 */
[C---:B------:R-:W-:Y:S01]  /*25f0*/  FMUL.FTZ R138, R0.reuse, R140 ;  /* 0x0000008c008a7220 */ /* 0x040fe20000410000 */
        /* <DEDUP_REMOVED lines=17> */
[----:B------:R-:W2:Y:S08]  /*2710*/  MUFU.TANH R138, R138 ;  /* 0x0000008a008a7308 */ /* 0x000eb00000002400 */
        /* <DEDUP_REMOVED lines=14> */
[----:B------:R-:W5:Y:S01]  /*2800*/  MUFU.TANH R120, R120 ;  /* 0x0000007800787308 */ /* 0x000f620000002400 */
[----:B------:R-:W-:Y:S01]  /*2810*/  UMOV UR15, 0x40000040 ;  /* 0x40000040000f7882 */ /* 0x000fe20000000000 */
        /* <DEDUP_REMOVED lines=39> */
[----:B------:R-:W-:-:S04]  /*2a90*/  FMUL.FTZ R81, R0, R119 ;  /* 0x0000007700517220 */ /* 0x000fc80000410000 */
        /* <DEDUP_REMOVED lines=14> */
[----:B------:R-:W-:Y:S02]  /*2b80*/  IMAD.U32 R92, RZ, RZ, UR7 ;  /* 0x00000007ff5c7e24 */ /* 0x000fe4000f8e00ff */
[C---:B------:R-:W-:Y:S01]  /*2b90*/  FMUL.FTZ R113, R0.reuse, R93 ;  /* 0x0000005d00717220 */ /* 0x040fe20000410000 */
[C---:B------:R-:W-:Y:S01]  /*2ba0*/  FMUL.FTZ R84, R0.reuse, R94 ;  /* 0x0000005e00547220 */ /* 0x040fe20000410000 */
[----:B------:R-:W-:Y:S01]  /*2bb0*/  FMUL.FTZ R116, R0, R88 ;  /* 0x0000005800747220 */ /* 0x000fe20000410000 */
[----:B------:R-:W-:-:S02]  /*2bc0*/  IMAD R92, R17, -0x2, R92 ;  /* 0xfffffffe115c7824 */ /* 0x000fc400078e025c */
[C---:B------:R-:W-:Y:S01]  /*2bd0*/  FMUL.FTZ R85, R0.reuse, R95 ;  /* 0x0000005f00557220 */ /* 0x040fe20000410000 */
[C---:B------:R-:W-:Y:S01]  /*2be0*/  FMUL.FTZ R95, R0.reuse, R96 ;  /* 0x00000060005f7220 */ /* 0x040fe20000410000 */
[C---:B------:R-:W-:Y:S01]  /*2bf0*/  FMUL.FTZ R96, R0.reuse, R97 ;  /* 0x0000006100607220 */ /* 0x040fe20000410000 */
[C---:B------:R-:W-:Y:S01]  /*2c00*/  FMUL.FTZ R97, R0.reuse, R101 ;  /* 0x0000006500617220 */ /* 0x040fe20000410000 */
[----:B------:R-:W-:Y:S01]  /*2c10*/  UIADD3 UR14, UR20, 0x506, URZ ;  /* 0x00000506140e7890 */ /* 0x000fe2000fffe03f */
[C---:B------:R-:W-:Y:S01]  /*2c20*/  FMUL.FTZ R82, R0.reuse, R91 ;  /* 0x0000005b00527220 */ /* 0x040fe20000410000 */
        /* <DEDUP_REMOVED lines=13> */
[C---:B------:R-:W-:Y:S01]  /*2d00*/  FMUL.FTZ R56, R0.reuse, R58 ;  /* 0x0000003a00387220 */ /* 0x040fe20000410000 */
[C---:B------:R-:W-:Y:S01]  /*2d10*/  FMUL.FTZ R57, R0.reuse, R59 ;  /* 0x0000003b00397220 */ /* 0x040fe20000410000 */
[----:B------:R-:W-:Y:S02]  /*2d20*/  IMAD.U32 R58, RZ, RZ, UR6 ;  /* 0x00000006ff3a7e24 */ /* 0x000fe4000f8e00ff */
[C---:B------:R-:W-:Y:S01]  /*2d30*/  FMUL.FTZ R101, R0.reuse, R61 ;  /* 0x0000003d00657220 */ /* 0x040fe20000410000 */
[----:B------:R-:W-:Y:S01]  /*2d40*/  IMAD.U32 R59, RZ, RZ, UR50 ;  /* 0x00000032ff3b7e24 */ /* 0x000fe2000f8e00ff */
[----:B------:R-:W-:Y:S01]  /*2d50*/  WARPGROUP.ARRIVE ;  /* 0x00000000000079c5 */ /* 0x000fe20000000000 */
[----:B------:R-:W-:Y:S02]  /*2d60*/  IMAD R93, R17, -0x2, R58 ;  /* 0xfffffffe115d7824 */ /* 0x000fe400078e023a */
[----:B------:R-:W-:Y:S01]  /*2d70*/  FMUL.FTZ R103, R0, R60 ;  /* 0x0000003c00677220 */ /* 0x000fe20000410000 */
[----:B------:R-:W-:-:S02]  /*2d80*/  IMAD R94, R59, 0x80, R22 ;  /* 0x000000803b5e7824 */ /* 0x000fc400078e0216 */
[C---:B------:R-:W-:Y:S01]  /*2d90*/  FMUL.FTZ R59, R0.reuse, R63 ;  /* 0x0000003f003b7220 */ /* 0x040fe20000410000 */
[----:B------:R-:W-:Y:S01]  /*2da0*/  FMUL.FTZ R60, R0, R66 ;  /* 0x00000042003c7220 */ /* 0x000fe20000410000 */
[----:B------:R-:W-:Y:S01]  /*2db0*/  QGMMA.64x32x32.F32.E4M3.E4M3 R40, gdesc[UR12], R40, gsb0 ;  /* 0x006000000c2879f3 */ /* 0x000fe20008000828 */
[----:B------:R-:W-:Y:S01]  /*2dc0*/  UIADD3 UR14, UR20, 0x606, URZ ;  /* 0x00000606140e7890 */ /* 0x000fe2000fffe03f */
[----:B------:R-:W-:Y:S01]  /*2dd0*/  VIADDMNMX R88, R94, R93, R92, PT ;  /* 0x0000005d5e587246 */ /* 0x000fe2000380015c */
[----:B------:R-:W-:Y:S01]  /*2de0*/  UMOV UR15, 0x40000040 ;  /* 0x40000040000f7882 */ /* 0x000fe20000000000 */
[----:B------:R-:W5:Y:S01]  /*2df0*/  MUFU.TANH R96, R96 ;  /* 0x0000006000607308 */ /* 0x000f620000002400 */
[----:B------:R-:W-:Y:S01]  /*2e00*/  FMUL.FTZ R64, R0, R64 ;  /* 0x0000004000407220 */ /* 0x000fe20000410000 */
[----:B------:R-:W-:Y:S01]  /*2e10*/  ISETP.GT.AND P2, PT, R88, RZ, PT ;  /* 0x000000ff5800720c */ /* 0x000fe20003f44270 */
[----:B------:R-:W-:Y:S01]  /*2e20*/  FMUL.FTZ R65, R0, R65 ;  /* 0x0000004100417220 */ /* 0x000fe20000410000 */
[----:B------:R-:W-:Y:S01]  /*2e30*/  ISETP.GT.AND P6, PT, R88, 0x1, PT ;  /* 0x000000015800780c */ /* 0x000fe20003fc4270 */
[----:B------:R-:W-:Y:S01]  /*2e40*/  FMUL.FTZ R68, R0, R68 ;  /* 0x0000004400447220 */ /* 0x000fe20000410000 */
[----:B------:R-:W-:Y:S01]  /*2e50*/  ISETP.GT.AND P5, PT, R88, 0x8, PT ;  /* 0x000000085800780c */ /* 0x000fe20003fa4270 */
[----:B------:R-:W-:Y:S01]  /*2e60*/  FMUL.FTZ R69, R0, R69 ;  /* 0x0000004500457220 */ /* 0x000fe20000410000 */
[----:B0-----:R-:W-:Y:S01]  /*2e70*/  FSEL R136, R136, -INF , P2 ;  /* 0xff80000088887808 */ /* 0x001fe20001000000 */
[----:B------:R-:W0:Y:S01]  /*2e80*/  MUFU.TANH R98, R98 ;  /* 0x0000006200627308 */ /* 0x000e220000002400 */
[----:B-1----:R-:W-:Y:S01]  /*2e90*/  FSEL R118, R137, -INF , P6 ;  /* 0xff80000089767808 */ /* 0x002fe20003000000 */
[----:B------:R-:W-:Y:S01]  /*2ea0*/  FMUL.FTZ R58, R0, R62 ;  /* 0x0000003e003a7220 */ /* 0x000fe20000410000 */
[----:B------:R-:W-:Y:S01]  /*2eb0*/  ISETP.GT.AND P4, PT, R88, 0x9, PT ;  /* 0x000000095800780c */ /* 0x000fe20003f84270 */
[----:B------:R-:W-:Y:S01]  /*2ec0*/  FMUL.FTZ R62, R0, R70 ;  /* 0x00000046003e7220 */ /* 0x000fe20000410000 */
[----:B--2---:R-:W-:Y:S01]  /*2ed0*/  FSEL R138, R138, -INF , P5 ;  /* 0xff8000008a8a7808 */ /* 0x004fe20002800000 */
[----:B------:R-:W-:Y:S01]  /*2ee0*/  UIADD3 UR6, UR48, -UR49, URZ ;  /* 0x8000003130067290 */ /* 0x000fe2000fffe03f */
[----:B------:R-:W-:Y:S01]  /*2ef0*/  FMNMX.FTZ R61, R136, R118, !PT ;  /* 0x00000076883d7209 */ /* 0x000fe20007810000 */
[----:B------:R-:W1:Y:S01]  /*2f00*/  MUFU.TANH R97, R97 ;  /* 0x0000006100617308 */ /* 0x000e620000002400 */
[----:B------:R-:W-:Y:S01]  /*2f10*/  ISETP.GT.AND P3, PT, R88, 0x10, PT ;  /* 0x000000105800780c */ /* 0x000fe20003f64270 */
[----:B------:R-:W-:Y:S01]  /*2f20*/  ULEA UR7, UR50, UR6, 0x7 ;  /* 0x0000000632077291 */ /* 0x000fe2000f8e383f */
[----:B---3--:R-:W-:-:S02]  /*2f30*/  FSEL R128, R139, -INF , P4 ;  /* 0xff8000008b807808 */ /* 0x008fc40002000000 */
[----:B------:R-:W-:Y:S01]  /*2f40*/  FMNMX.FTZ R63, R138, R61, !PT ;  /* 0x0000003d8a3f7209 */ /* 0x000fe20007810000 */
[----:B------:R-:W-:Y:S01]  /*2f50*/  FMUL.FTZ R61, R0, R67 ;  /* 0x00000043003d7220 */ /* 0x000fe20000410000 */
[----:B------:R-:W-:Y:S01]  /*2f60*/  ISETP.GT.AND P2, PT, R88, 0x11, PT ;  /* 0x000000115800780c */ /* 0x000fe20003f44270 */
[----:B------:R-:W2:Y:S01]  /*2f70*/  MUFU.TANH R100, R100 ;  /* 0x0000006400647308 */ /* 0x000ea20000002400 */
[----:B----4-:R-:W-:Y:S01]  /*2f80*/  FSEL R140, R140, -INF , P3 ;  /* 0xff8000008c8c7808 */ /* 0x010fe20001800000 */
[----:B------:R-:W-:Y:S01]  /*2f90*/  UMOV UR6, URZ ;  /* 0x0000003f00067c82 */ /* 0x000fe20008000000 */
[----:B------:R-:W-:Y:S01]  /*2fa0*/  FMNMX.FTZ R63, R128, R63, !PT ;  /* 0x0000003f803f7209 */ /* 0x000fe20007810000 */
[----:B------:R-:W-:Y:S01]  /*2fb0*/  UIMAD.WIDE UR6, UR7, -0x6db6db6d, UR6 ;  /* 0x92492493070678a5 */ /* 0x000fe2000f8e0206 */
[----:B------:R-:W-:Y:S02]  /*2fc0*/  ISETP.GT.AND P6, PT, R88, 0x18, PT ;  /* 0x000000185800780c */ /* 0x000fe40003fc4270 */
[----:B-----5:R-:W-:Y:S01]  /*2fd0*/  FSEL R130, R141, -INF , P2 ;  /* 0xff8000008d827808 */ /* 0x020fe20001000000 */
[----:B------:R-:W3:Y:S01]  /*2fe0*/  MUFU.TANH R99, R99 ;  /* 0x0000006300637308 */ /* 0x000ee20000002400 */
[----:B------:R-:W-:Y:S01]  /*2ff0*/  FMNMX.FTZ R67, R140, R63, !PT ;  /* 0x0000003f8c437209 */ /* 0x000fe20007810000 */
[----:B------:R-:W-:Y:S01]  /*3000*/  FMUL.FTZ R63, R0, R71 ;  /* 0x00000047003f7220 */ /* 0x000fe20000410000 */
[----:B------:R-:W-:Y:S01]  /*3010*/  ISETP.GT.AND P2, PT, R88, 0x19, PT ;  /* 0x000000195800780c */ /* 0x000fe20003f44270 */
[----:B------:R-:W-:Y:S01]  /*3020*/  USHF.R.U32.HI UR6, URZ, 0x1f, UR7 ;  /* 0x0000001f3f067899 */ /* 0x000fe20008011607 */
[----:B------:R-:W-:-:S02]  /*3030*/  FSEL R66, R143, -INF , P6 ;  /* 0xff8000008f427808 */ /* 0x000fc40003000000 */
[----:B------:R-:W-:Y:S01]  /*3040*/  FMNMX.FTZ R67, R130, R67, !PT ;  /* 0x0000004382437209 */ /* 0x000fe20007810000 */
[----:B------:R-:W4:Y:S01]  /*3050*/  MUFU.TANH R103, R103 ;  /* 0x0000006700677308 */ /* 0x000f220000002400 */
[----:B------:R-:W-:Y:S01]  /*3060*/  ISETP.GT.AND P3, PT, R88, 0x20, PT ;  /* 0x000000205800780c */ /* 0x000fe20003f64270 */
[----:B------:R-:W-:Y:S01]  /*3070*/  ULEA.HI.SX32 UR6, UR7, UR6, 0x19 ;  /* 0x0000000607067291 */ /* 0x000fe2000f8fca3f */
[----:B------:R-:W-:Y:S02]  /*3080*/  FSEL R148, R142, -INF , P2 ;  /* 0xff8000008e947808 */ /* 0x000fe40001000000 */
[----:B------:R-:W-:Y:S01]  /*3090*/  FMNMX.FTZ R67, R66, R67, !PT ;  /* 0x0000004342437209 */ /* 0x000fe20007810000 */
[----:B------:R-:W-:Y:S01]  /*30a0*/  UISETP.LT.AND UP0, UPT, URZ, UR6, UPT ;  /* 0x000000063f00728c */ /* 0x000fe2000bf01270 */
[----:B------:R-:W-:Y:S01]  /*30b0*/  ISETP.GT.AND P2, PT, R88, 0x21, PT ;  /* 0x000000215800780c */ /* 0x000fe20003f44270 */
[----:B------:R-:W5:Y:S01]  /*30c0*/  MUFU.TANH R101, R101 ;  /* 0x0000006500657308 */ /* 0x000f620000002400 */
[----:B------:R-:W-:Y:S01]  /*30d0*/  FSEL R150, R120, -INF , P3 ;  /* 0xff80000078967808 */ /* 0x000fe20001800000 */
[----:B------:R-:W-:Y:S01]  /*30e0*/  USEL UR51, URZ, UR6, !UP0 ;  /* 0x000000063f337287 */ /* 0x000fe2000c000000 */
[----:B------:R-:W-:-:S02]  /*30f0*/  FMNMX.FTZ R71, R148, R67, !PT ;  /* 0x0000004394477209 */ /* 0x000fc40007810000 */
[----:B------:R-:W-:Y:S01]  /*3100*/  ISETP.GT.AND P3, PT, R88, 0x28, PT ;  /* 0x000000285800780c */ /* 0x000fe20003f64270 */
[----:B------:R-:W-:Y:S01]  /*3110*/  UISETP.GE.AND UP0, UPT, UR55, UR51, UPT ;  /* 0x000000333700728c */ /* 0x000fe2000bf06270 */
[----:B------:R-:W-:Y:S01]  /*3120*/  FSEL R156, R121, -INF , P2 ;  /* 0xff800000799c7808 */ /* 0x000fe20001000000 */
[----:B------:R-:W-:Y:S02]  /*3130*/  WARPGROUP.DEPBAR.LE gsb0, 0x0 ;  /* 0x00008000000079c5 */ /* 0x000fe40000010000 */
[----:B------:R-:W-:Y:S01]  /*3140*/  FMNMX.FTZ R71, R150, R71, !PT ;  /* 0x0000004796477209 */ /* 0x000fe20007810000 */
[----:B------:R-:W-:Y:S01]  /*3150*/  WARPGROUP.ARRIVE ;  /* 0x00000000000079c5 */ /* 0x000fe20000000000 */
[----:B------:R-:W-:Y:S01]  /*3160*/  ISETP.GT.AND P2, PT, R88, 0x29, PT ;  /* 0x000000295800780c */ /* 0x000fe20003f44270 */
[----:B------:R-:W5:Y:S01]  /*3170*/  MUFU.TANH R64, R64 ;  /* 0x0000004000407308 */ /* 0x000f620000002400 */
        /* <DEDUP_REMOVED lines=11> */
[----:B------:R-:W-:Y:S01]  /*3230*/  FMUL.FTZ R45, R0, R45 ;  /* 0x0000002d002d7220 */ /* 0x000fe20000410000 */
[----:B------:R-:W-:Y:S01]  /*3240*/  FSEL R162, R124, -INF , P3 ;  /* 0xff8000007ca27808 */ /* 0x000fe20001800000 */
[----:B------:R-:W-:Y:S01]  /*3250*/  FMUL.FTZ R48, R0, R48 ;  /* 0x0000003000307220 */ /* 0x000fe20000410000 */
[----:B------:R-:W-:Y:S01]  /*3260*/  FMNMX.FTZ R71, R158, R71, !PT ;  /* 0x000000479e477209 */ /* 0x000fe20007810000 */
[----:B------:R-:W5:Y:S01]  /*3270*/  MUFU.TANH R67, R68 ;  /* 0x0000004400437308 */ /* 0x000f620000002400 */
[----:B------:R-:W-:Y:S01]  /*3280*/  ISETP.GT.AND P3, PT, R88, 0x38, PT ;  /* 0x000000385800780c */ /* 0x000fe20003f64270 */
[C---:B------:R-:W-:Y:S01]  /*3290*/  FMUL.FTZ R49, R0.reuse, R49 ;  /* 0x0000003100317220 */ /* 0x040fe20000410000 */
[----:B------:R-:W-:Y:S01]  /*32a0*/  FSEL R160, R125, -INF , P2 ;  /* 0xff8000007da07808 */ /* 0x000fe20001000000 */
[----:B------:R-:W-:Y:S01]  /*32b0*/  FMUL.FTZ R52, R0, R52 ;  /* 0x0000003400347220 */ /* 0x000fe20000410000 */
[----:B------:R-:W-:Y:S01]  /*32c0*/  FMNMX.FTZ R71, R162, R71, !PT ;  /* 0x00000047a2477209 */ /* 0x000fe20007810000 */
[----:B------:R-:W-:Y:S01]  /*32d0*/  FMUL.FTZ R53, R0, R53 ;  /* 0x0000003500357220 */ /* 0x000fe20000410000 */
[----:B------:R-:W-:Y:S01]  /*32e0*/  ISETP.GT.AND P2, PT, R88, 0x39, PT ;  /* 0x000000395800780c */ /* 0x000fe20003f44270 */
[----:B------:R-:W5:Y:S01]  /*32f0*/  MUFU.TANH R69, R69 ;  /* 0x0000004500457308 */ /* 0x000f620000002400 */
[----:B------:R-:W-:-:S02]  /*3300*/  FSEL R152, R126, -INF , P3 ;  /* 0xff8000007e987808 */ /* 0x000fc40001800000 */
[----:B------:R-:W-:Y:S02]  /*3310*/  FMNMX.FTZ R71, R160, R71, !PT ;  /* 0x00000047a0477209 */ /* 0x000fe40007810000 */
[----:B------:R-:W-:Y:S02]  /*3320*/  ISETP.GT.AND P4, PT, R88, 0x40, PT ;  /* 0x000000405800780c */ /* 0x000fe40003f84270 */
[----:B------:R-:W-:Y:S01]  /*3330*/  FSEL R146, R127, -INF , P2 ;  /* 0xff8000007f927808 */ /* 0x000fe20001000000 */
[----:B------:R-:W-:Y:S01]  /*3340*/  MUFU.TANH R44, R44 ;  /* 0x0000002c002c7308 */ /* 0x000fe20000002400 */
[----:B------:R-:W-:Y:S02]  /*3350*/  FMNMX.FTZ R71, R152, R71, !PT ;  /* 0x0000004798477209 */ /* 0x000fe40007810000 */
[----:B------:R-:W-:Y:S02]  /*3360*/  ISETP.GT.AND P3, PT, R88, 0x41, PT ;  /* 0x000000415800780c */ /* 0x000fe40003f64270 */
[----:B------:R-:W-:-:S02]  /*3370*/  FSEL R144, R104, -INF , P4 ;  /* 0xff80000068907808 */ /* 0x000fc40002000000 */
[----:B------:R-:W-:Y:S01]  /*3380*/  FMNMX.FTZ R115, R146, R71, !PT ;  /* 0x0000004792737209 */ /* 0x000fe20007810000 */
[----:B------:R-:W-:Y:S01]  /*3390*/  MUFU.TANH R45, R45 ;  /* 0x0000002d002d7308 */ /* 0x000fe20000002400 */
[----:B------:R-:W-:Y:S02]  /*33a0*/  ISETP.GT.AND P2, PT, R88, 0x48, PT ;  /* 0x000000485800780c */ /* 0x000fe40003f44270 */
[----:B------:R-:W-:Y:S02]  /*33b0*/  FSEL R142, R105, -INF , P3 ;  /* 0xff800000698e7808 */ /* 0x000fe40001800000 */
[----:B------:R-:W-:Y:S02]  /*33c0*/  FMNMX.FTZ R115, R144, R115, !PT ;  /* 0x0000007390737209 */ /* 0x000fe40007810000 */
[----:B------:R-:W-:Y:S01]  /*33d0*/  ISETP.GT.AND P4, PT, R88, 0x49, PT ;  /* 0x000000495800780c */ /* 0x000fe20003f84270 */
[----:B------:R0:W5:Y:S01]  /*33e0*/  MUFU.TANH R71, R40 ;  /* 0x0000002800477308 */ /* 0x0001620000002400 */
[----:B------:R-:W-:-:S02]  /*33f0*/  FSEL R134, R106, -INF , P2 ;  /* 0xff8000006a867808 */ /* 0x000fc40001000000 */
[----:B------:R-:W-:Y:S02]  /*3400*/  FMNMX.FTZ R115, R142, R115, !PT ;  /* 0x000000738e737209 */ /* 0x000fe40007810000 */
[----:B------:R-:W-:Y:S02]  /*3410*/  ISETP.GT.AND P3, PT, R88, 0x50, PT ;  /* 0x000000505800780c */ /* 0x000fe40003f64270 */
[----:B------:R-:W-:Y:S01]  /*3420*/  FSEL R132, R107, -INF , P4 ;  /* 0xff8000006b847808 */ /* 0x000fe20002000000 */
[----:B------:R1:W5:Y:S01]  /*3430*/  MUFU.TANH R105, R41 ;  /* 0x0000002900697308 */ /* 0x0003620000002400 */
[----:B------:R-:W-:Y:S01]  /*3440*/  FMNMX.FTZ R115, R134, R115, !PT ;  /* 0x0000007386737209 */ /* 0x000fe20007810000 */
[----:B0-----:R-:W-:Y:S01]  /*3450*/  FMUL.FTZ R40, R0, R42 ;  /* 0x0000002a00287220 */ /* 0x001fe20000410000 */
[----:B------:R-:W-:Y:S02]  /*3460*/  ISETP.GT.AND P2, PT, R88, 0x51, PT ;  /* 0x000000515800780c */ /* 0x000fe40003f44270 */
[----:B------:R-:W-:-:S02]  /*3470*/  FSEL R126, R108, -INF , P3 ;  /* 0xff8000006c7e7808 */ /* 0x000fc40001800000 */
[----:B------:R-:W-:Y:S01]  /*3480*/  FMNMX.FTZ R115, R132, R115, !PT ;  /* 0x0000007384737209 */ /* 0x000fe20007810000 */
[----:B------:R-:W-:Y:S02]  /*3490*/  WARPGROUP.DEPBAR.LE gsb0, 0x0 ;  /* 0x00008000000079c5 */ /* 0x000fe40000010000 */
[----:B------:R-:W-:Y:S01]  /*34a0*/  ISETP.GT.AND P4, PT, R88, 0x58, PT ;  /* 0x000000585800780c */ /* 0x000fe20003f84270 */
[C---:B-1----:R-:W-:Y:S01]  /*34b0*/  FMUL.FTZ R41, R0.reuse, R43 ;  /* 0x0000002b00297220 */ /* 0x042fe20000410000 */
[----:B------:R-:W-:Y:S01]  /*34c0*/  FSEL R124, R109, -INF , P2 ;  /* 0xff8000006d7c7808 */ /* 0x000fe20001000000 */
[----:B------:R-:W-:Y:S01]  /*34d0*/  FMUL.FTZ R43, R0, R24 ;  /* 0x00000018002b7220 */ /* 0x000fe20000410000 */
[----:B------:R-:W-:Y:S01]  /*34e0*/  FMNMX.FTZ R115, R126, R115, !PT ;  /* 0x000000737e737209 */ /* 0x000fe20007810000 */
[----:B------:R-:W0:Y:S01]  /*34f0*/  MUFU.TANH R48, R48 ;  /* 0x0000003000307308 */ /* 0x000e220000002400 */
[----:B------:R-:W-:Y:S01]  /*3500*/  ISETP.GT.AND P2, PT, R88, 0x59, PT ;  /* 0x000000595800780c */ /* 0x000fe20003f44270 */
[----:B------:R-:W-:Y:S01]  /*3510*/  FMUL.FTZ R109, R0, R31 ;  /* 0x0000001f006d7220 */ /* 0x000fe20000410000 */
[----:B------:R-:W-:Y:S01]  /*3520*/  FSEL R122, R110, -INF , P4 ;  /* 0xff8000006e7a7808 */ /* 0x000fe20002000000 */
[----:B------:R-:W-:Y:S01]  /*3530*/  FMUL.FTZ R107, R0, R30 ;  /* 0x0000001e006b7220 */ /* 0x000fe20000410000 */
[----:B------:R-:W-:Y:S01]  /*3540*/  FMNMX.FTZ R115, R124, R115, !PT ;  /* 0x000000737c737209 */ /* 0x000fe20007810000 */
[----:B------:R-:W-:Y:S01]  /*3550*/  FMUL.FTZ R117, R0, R38 ;  /* 0x0000002600757220 */ /* 0x000fe20000410000 */
[----:B------:R-:W-:Y:S01]  /*3560*/  ISETP.GT.AND P3, PT, R88, 0x60, PT ;  /* 0x000000605800780c */ /* 0x000fe20003f64270 */
[----:B------:R-:W1:Y:S01]  /*3570*/  MUFU.TANH R49, R49 ;  /* 0x0000003100317308 */ /* 0x000e620000002400 */
[----:B------:R-:W-:Y:S01]  /*3580*/  FSEL R120, R111, -INF , P2 ;  /* 0xff8000006f787808 */ /* 0x000fe20001000000 */
[----:B------:R-:W-:Y:S01]  /*3590*/  FMUL.FTZ R111, R0, R35 ;  /* 0x00000023006f7220 */ /* 0x000fe20000410000 */
[----:B------:R-:W-:-:S02]  /*35a0*/  FMNMX.FTZ R115, R122, R115, !PT ;  /* 0x000000737a737209 */ /* 0x000fc40007810000 */
[----:B------:R-:W-:Y:S02]  /*35b0*/  ISETP.GT.AND P2, PT, R88, 0x61, PT ;  /* 0x000000615800780c */ /* 0x000fe40003f44270 */
[----:B------:R-:W-:Y:S01]  /*35c0*/  FSEL R116, R116, -INF , P3 ;  /* 0xff80000074747808 */ /* 0x000fe20001800000 */
[----:B------:R-:W1:Y:S01]  /*35d0*/  MUFU.TANH R52, R52 ;  /* 0x0000003400347308 */ /* 0x000e620000002400 */
[----:B------:R-:W-:Y:S02]  /*35e0*/  FMNMX.FTZ R115, R120, R115, !PT ;  /* 0x0000007378737209 */ /* 0x000fe40007810000 */
[----:B------:R-:W-:Y:S02]  /*35f0*/  ISETP.GT.AND P3, PT, R88, 0x68, PT ;  /* 0x000000685800780c */ /* 0x000fe40003f64270 */
[----:B------:R-:W-:Y:S02]  /*3600*/  FSEL R114, R114, -INF , P2 ;  /* 0xff80000072727808 */ /* 0x000fe40001000000 */
[----:B------:R-:W-:Y:S01]  /*3610*/  FMNMX.FTZ R115, R116, R115, !PT ;  /* 0x0000007374737209 */ /* 0x000fe20007810000 */
[----:B------:R-:W1:Y:S01]  /*3620*/  MUFU.TANH R53, R53 ;  /* 0x0000003500357308 */ /* 0x000e620000002400 */
[----:B------:R-:W-:-:S02]  /*3630*/  ISETP.GT.AND P2, PT, R88, 0x69, PT ;  /* 0x000000695800780c */ /* 0x000fc40003f44270 */
[----:B------:R-:W-:Y:S02]  /*3640*/  FSEL R112, R112, -INF , P3 ;  /* 0xff80000070707808 */ /* 0x000fe40001800000 */
[----:B------:R-:W-:Y:S02]  /*3650*/  FMNMX.FTZ R115, R114, R115, !PT ;  /* 0x0000007372737209 */ /* 0x000fe40007810000 */
[----:B------:R-:W-:Y:S01]  /*3660*/  ISETP.GT.AND P3, PT, R88, 0x70, PT ;  /* 0x000000705800780c */ /* 0x000fe20003f64270 */
[----:B------:R-:W-:Y:S01]  /*3670*/  MUFU.TANH R3, R3 ;  /* 0x0000000300037308 */ /* 0x000fe20000002400 */
[----:B------:R-:W-:Y:S01]  /*3680*/  FSEL R110, R113, -INF , P2 ;  /* 0xff800000716e7808 */ /* 0x000fe20001000000 */
[----:B------:R-:W-:Y:S01]  /*3690*/  FMUL.FTZ R113, R0, R34 ;  /* 0x0000002200717220 */ /* 0x000fe20000410000 */
[----:B------:R-:W-:Y:S02]  /*36a0*/  FMNMX.FTZ R115, R112, R115, !PT ;  /* 0x0000007370737209 */ /* 0x000fe40007810000 */
[----:B------:R-:W-:-:S02]  /*36b0*/  ISETP.GT.AND P2, PT, R88, 0x71, PT ;  /* 0x000000715800780c */ /* 0x000fc40003f44270 */
[----:B------:R-:W-:Y:S01]  /*36c0*/  FSEL R108, R95, -INF , P3 ;  /* 0xff8000005f6c7808 */ /* 0x000fe20001800000 */
[----:B------:R-:W-:Y:S01]  /*36d0*/  FMUL.FTZ R95, R0, R33 ;  /* 0x00000021005f7220 */ /* 0x000fe20000410000 */
[----:B------:R-:W-:Y:S01]  /*36e0*/  FMNMX.FTZ R115, R110, R115, !PT ;  /* 0x000000736e737209 */ /* 0x000fe20007810000 */
[----:B------:R-:W-:Y:S01]  /*36f0*/  MUFU.TANH R5, R5 ;  /* 0x0000000500057308 */ /* 0x000fe20000002400 */
[----:B------:R-:W-:Y:S02]  /*3700*/  ISETP.GT.AND P3, PT, R88, 0x78, PT ;  /* 0x000000785800780c */ /* 0x000fe40003f64270 */
[----:B------:R-:W-:Y:S02]  /*3710*/  FSEL R106, R96, -INF , P2 ;  /* 0xff800000606a7808 */ /* 0x000fe40001000000 */
[----:B------:R-:W-:Y:S02]  /*3720*/  FMNMX.FTZ R115, R108, R115, !PT ;  /* 0x000000736c737209 */ /* 0x000fe40007810000 */
[----:B------:R-:W-:Y:S01]  /*3730*/  ISETP.GT.AND P2, PT, R88, 0x79, PT ;  /* 0x000000795800780c */ /* 0x000fe20003f44270 */
[----:B------:R-:W-:Y:S01]  /*3740*/  MUFU.TANH R95, R95 ;  /* 0x0000005f005f7308 */ /* 0x000fe20000002400 */
[----:B------:R-:W-:-:S02]  /*3750*/  FSEL R104, R98, -INF , P3 ;  /* 0xff80000062687808 */ /* 0x000fc40001800000 */
[----:B------:R-:W-:Y:S02]  /*3760*/  FMNMX.FTZ R115, R106, R115, !PT ;  /* 0x000000736a737209 */ /* 0x000fe40007810000 */
[----:B------:R-:W-:Y:S02]  /*3770*/  ISETP.GT.AND P3, PT, R88, 0x80, PT ;  /* 0x000000805800780c */ /* 0x000fe40003f64270 */
[----:B------:R-:W-:Y:S01]  /*3780*/  FSEL R102, R97, -INF , P2 ;  /* 0xff80000061667808 */ /* 0x000fe20001000000 */
[----:B------:R-:W-:Y:S01]  /*3790*/  FMUL.FTZ R97, R0, R36 ;  /* 0x0000002400617220 */ /* 0x000fe20000410000 */
[----:B------:R-:W-:Y:S01]  /*37a0*/  FMNMX.FTZ R115, R104, R115, !PT ;  /* 0x0000007368737209 */ /* 0x000fe20007810000 */
[----:B------:R-:W-:Y:S01]  /*37b0*/  MUFU.TANH R6, R6 ;  /* 0x0000000600067308 */ /* 0x000fe20000002400 */
[----:B------:R-:W-:Y:S02]  /*37c0*/  ISETP.GT.AND P2, PT, R88, 0x81, PT ;  /* 0x000000815800780c */ /* 0x000fe40003f44270 */
[----:B--2---:R-:W-:-:S02]  /*37d0*/  FSEL R100, R100, -INF , P3 ;  /* 0xff80000064647808 */ /* 0x004fc40001800000 */
[----:B------:R-:W-:Y:S02]  /*37e0*/  FMNMX.FTZ R115, R102, R115, !PT ;  /* 0x0000007366737209 */ /* 0x000fe40007810000 */
[----:B------:R-:W-:Y:S01]  /*37f0*/  ISETP.GT.AND P3, PT, R88, 0x88, PT ;  /* 0x000000885800780c */ /* 0x000fe20003f64270 */
[----:B------:R-:W-:Y:S01]  /*3800*/  MUFU.TANH R97, R97 ;  /* 0x0000006100617308 */ /* 0x000fe20000002400 */
[----:B---3--:R-:W-:Y:S01]  /*3810*/  FSEL R98, R99, -INF , P2 ;  /* 0xff80000063627808 */ /* 0x008fe20001000000 */
[----:B------:R-:W-:Y:S01]  /*3820*/  FMUL.FTZ R99, R0, R55 ;  /* 0x0000003700637220 */ /* 0x000fe20000410000 */
[----:B------:R-:W-:Y:S02]  /*3830*/  FMNMX.FTZ R115, R100, R115, !PT ;  /* 0x0000007364737209 */ /* 0x000fe40007810000 */
[----:B------:R-:W-:Y:S02]  /*3840*/  ISETP.GT.AND P2, PT, R88, 0x89, PT ;  /* 0x000000895800780c */ /* 0x000fe40003f44270 */
[----:B----4-:R-:W-:Y:S01]  /*3850*/  FSEL R96, R103, -INF , P3 ;  /* 0xff80000067607808 */ /* 0x010fe20001800000 */
[----:B------:R-:W-:Y:S01]  /*3860*/  FMUL.FTZ R103, R0, R27 ;  /* 0x0000001b00677220 */ /* 0x000fe20000410000 */
[----:B------:R-:W-:Y:S01]  /*3870*/  FMNMX.FTZ R115, R98, R115, !PT ;  /* 0x0000007362737209 */ /* 0x000fe20007810000 */
[----:B------:R-:W-:Y:S01]  /*3880*/  MUFU.TANH R7, R7 ;  /* 0x0000000700077308 */ /* 0x000fe20000002400 */
[----:B------:R-:W-:-:S02]  /*3890*/  ISETP.GT.AND P3, PT, R88, 0x90, PT ;  /* 0x000000905800780c */ /* 0x000fc40003f64270 */
[----:B-----5:R-:W-:Y:S01]  /*38a0*/  FSEL R70, R101, -INF , P2 ;  /* 0xff80000065467808 */ /* 0x020fe20001000000 */
        /* <DEDUP_REMOVED lines=8> */
[----:B------:R-:W-:Y:S01]  /*3930*/  FMUL.FTZ R65, R0, R25 ;  /* 0x0000001900417220 */ /* 0x000fe20000410000 */
[----:B------:R-:W-:Y:S01]  /*3940*/  FMNMX.FTZ R115, R68, R115, !PT ;  /* 0x0000007344737209 */ /* 0x000fe20007810000 */
[----:B------:R2:W3:Y:S01]  /*3950*/  MUFU.TANH R64, R43 ;  /* 0x0000002b00407308 */ /* 0x0004e20000002400 */
[----:B------:R-:W-:Y:S02]  /*3960*/  ISETP.GT.AND P2, PT, R88, 0x99, PT ;  /* 0x000000995800780c */ /* 0x000fe40003f44270 */
[----:B------:R-:W-:Y:S01]  /*3970*/  FSEL R24, R67, -INF , P3 ;  /* 0xff80000043187808 */ /* 0x000fe20001800000 */
[----:B------:R-:W-:Y:S01]  /*3980*/  FMUL.FTZ R67, R0, R28 ;  /* 0x0000001c00437220 */ /* 0x000fe20000410000 */
[----:B------:R-:W-:Y:S02]  /*3990*/  FMNMX.FTZ R115, R42, R115, !PT ;  /* 0x000000732a737209 */ /* 0x000fe40007810000 */
[----:B------:R-:W-:Y:S01]  /*39a0*/  ISETP.GT.AND P3, PT, R88, 0xa0, PT ;  /* 0x000000a05800780c */ /* 0x000fe20003f64270 */
[----:B------:R-:W4:Y:S01]  /*39b0*/  MUFU.TANH R65, R65 ;  /* 0x0000004100417308 */ /* 0x000f220000002400 */
[----:B------:R-:W-:-:S02]  /*39c0*/  FSEL R25, R69, -INF , P2 ;  /* 0xff80000045197808 */ /* 0x000fc40001000000 */
[----:B------:R-:W-:Y:S01]  /*39d0*/  FMNMX.FTZ R164, R24, R115, !PT ;  /* 0x0000007318a47209 */ /* 0x000fe20007810000 */
[----:B------:R-:W-:Y:S01]  /*39e0*/  FMUL.FTZ R115, R0, R39 ;  /* 0x0000002700737220 */ /* 0x000fe20000410000 */
[C---:B------:R-:W-:Y:S02]  /*39f0*/  ISETP.GT.AND P2, PT, R88.reuse, 0xa1, PT ;  /* 0x000000a15800780c */ /* 0x040fe40003f44270 */
[----:B------:R-:W-:Y:S01]  /*3a00*/  FSEL R28, R71, -INF , P3 ;  /* 0xff800000471c7808 */ /* 0x000fe20001800000 */
[----:B------:R-:W5:Y:S01]  /*3a10*/  MUFU.TANH R67, R67 ;  /* 0x0000004300437308 */ /* 0x000f620000002400 */
[----:B------:R-:W-:Y:S02]  /*3a20*/  FMNMX.FTZ R69, R25, R164, !PT ;  /* 0x000000a419457209 */ /* 0x000fe40007810000 */
[----:B------:R-:W-:Y:S02]  /*3a30*/  ISETP.GT.AND P3, PT, R88, 0xa8, PT ;  /* 0x000000a85800780c */ /* 0x000fe40003f64270 */
[----:B--2---:R-:W-:Y:S01]  /*3a40*/  FSEL R43, R105, -INF , P2 ;  /* 0xff800000692b7808 */ /* 0x004fe20001000000 */
[----:B------:R-:W-:Y:S01]  /*3a50*/  FMUL.FTZ R105, R0, R26 ;  /* 0x0000001a00697220 */ /* 0x000fe20000410000 */
[----:B------:R-:W-:Y:S01]  /*3a60*/  FMNMX.FTZ R164, R28, R69, !PT ;  /* 0x000000451ca47209 */ /* 0x000fe20007810000 */
[----:B------:R-:W-:Y:S01]  /*3a70*/  FMUL.FTZ R69, R0, R29 ;  /* 0x0000001d00457220 */ /* 0x000fe20000410000 */
[----:B------:R-:W-:Y:S01]  /*3a80*/  ISETP.GT.AND P2, PT, R88, 0xa9, PT ;  /* 0x000000a95800780c */ /* 0x000fe20003f44270 */
[----:B------:R-:W-:Y:S01]  /*3a90*/  MUFU.TANH R9, R9 ;  /* 0x0000000900097308 */ /* 0x000fe20000002400 */
[----:B------:R-:W-:-:S02]  /*3aa0*/  FSEL R44, R44, -INF , P3 ;  /* 0xff8000002c2c7808 */ /* 0x000fc40001800000 */
[----:B------:R-:W-:Y:S02]  /*3ab0*/  FMNMX.FTZ R71, R43, R164, !PT ;  /* 0x000000a42b477209 */ /* 0x000fe40007810000 */
[----:B------:R-:W-:Y:S02]  /*3ac0*/  ISETP.GT.AND P3, PT, R88, 0xb0, PT ;  /* 0x000000b05800780c */ /* 0x000fe40003f64270 */
[----:B------:R-:W-:Y:S01]  /*3ad0*/  FSEL R29, R45, -INF , P2 ;  /* 0xff8000002d1d7808 */ /* 0x000fe20001000000 */
[----:B------:R-:W2:Y:S01]  /*3ae0*/  MUFU.TANH R69, R69 ;  /* 0x0000004500457308 */ /* 0x000ea20000002400 */
[----:B------:R-:W-:Y:S01]  /*3af0*/  FMNMX.FTZ R164, R44, R71, !PT ;  /* 0x000000472ca47209 */ /* 0x000fe20007810000 */
[----:B------:R-:W-:Y:S01]  /*3b00*/  FMUL.FTZ R71, R0, R32 ;  /* 0x0000002000477220 */ /* 0x000fe20000410000 */
[----:B------:R-:W-:Y:S02]  /*3b10*/  ISETP.GT.AND P2, PT, R88, 0xb1, PT ;  /* 0x000000b15800780c */ /* 0x000fe40003f44270 */
[----:B0-----:R-:W-:-:S02]  /*3b20*/  FSEL R45, R48, -INF , P3 ;  /* 0xff800000302d7808 */ /* 0x001fc40001800000 */
[----:B------:R-:W-:Y:S01]  /*3b30*/  FMNMX.FTZ R164, R29, R164, !PT ;  /* 0x000000a41da47209 */ /* 0x000fe20007810000 */
[----:B------:R-:W0:Y:S01]  /*3b40*/  MUFU.TANH R71, R71 ;  /* 0x0000004700477308 */ /* 0x000e220000002400 */
[----:B-1----:R-:W-:Y:S02]  /*3b50*/  FSEL R32, R49, -INF , P2 ;  /* 0xff80000031207808 */ /* 0x002fe40001000000 */
[C---:B------:R-:W-:Y:S02]  /*3b60*/  ISETP.GT.AND P3, PT, R88.reuse, 0xb8, PT ;  /* 0x000000b85800780c */ /* 0x040fe40003f64270 */
[----:B------:R-:W-:Y:S02]  /*3b70*/  FMNMX.FTZ R49, R45, R164, !PT ;  /* 0x000000a42d317209 */ /* 0x000fe40007810000 */
[----:B------:R-:W-:Y:S01]  /*3b80*/  ISETP.GT.AND P2, PT, R88, 0xb9, PT ;  /* 0x000000b95800780c */ /* 0x000fe20003f44270 */
[----:B------:R-:W-:Y:S01]  /*3b90*/  MUFU.TANH R11, R11 ;  /* 0x0000000b000b7308 */ /* 0x000fe20000002400 */
[----:B------:R-:W-:-:S02]  /*3ba0*/  FSEL R48, R52, -INF , P3 ;  /* 0xff80000034307808 */ /* 0x000fc40001800000 */
[----:B------:R-:W-:Y:S02]  /*3bb0*/  FMNMX.FTZ R49, R32, R49, !PT ;  /* 0x0000003120317209 */ /* 0x000fe40007810000 */
[----:B------:R-:W-:Y:S02]  /*3bc0*/  ISETP.GT.AND P3, PT, R88, 0xc0, PT ;  /* 0x000000c05800780c */ /* 0x000fe40003f64270 */
[----:B------:R-:W-:Y:S01]  /*3bd0*/  FSEL R33, R53, -INF , P2 ;  /* 0xff80000035217808 */ /* 0x000fe20001000000 */
[----:B------:R-:W-:Y:S01]  /*3be0*/  MUFU.TANH R10, R10 ;  /* 0x0000000a000a7308 */ /* 0x000fe20000002400 */
[----:B------:R-:W-:Y:S02]  /*3bf0*/  FMNMX.FTZ R52, R48, R49, !PT ;  /* 0x0000003130347209 */ /* 0x000fe40007810000 */
[----:B------:R-:W-:Y:S02]  /*3c00*/  ISETP.GT.AND P2, PT, R88, 0xc1, PT ;  /* 0x000000c15800780c */ /* 0x000fe40003f44270 */
[----:B---3--:R-:W-:Y:S01]  /*3c10*/  FSEL R49, R64, -INF , P3 ;  /* 0xff80000040317808 */ /* 0x008fe20001800000 */
[----:B------:R-:W-:Y:S01]  /*3c20*/  FMUL.FTZ R64, R0, R37 ;  /* 0x0000002500407220 */ /* 0x000fe20000410000 */
[----:B------:R-:W-:Y:S01]  /*3c30*/  FMNMX.FTZ R52, R33, R52, !PT ;  /* 0x0000003421347209 */ /* 0x000fe20007810000 */
[----:B------:R-:W-:Y:S01]  /*3c40*/  MUFU.TANH R12, R12 ;  /* 0x0000000c000c7308 */ /* 0x000fe20000002400 */
[----:B----4-:R-:W-:-:S02]  /*3c50*/  FSEL R36, R65, -INF , P2 ;  /* 0xff80000041247808 */ /* 0x010fc40001000000 */
[C---:B------:R-:W-:Y:S02]  /*3c60*/  ISETP.GT.AND P3, PT, R88.reuse, 0xc8, PT ;  /* 0x000000c85800780c */ /* 0x040fe40003f64270 */
[----:B------:R-:W-:Y:S02]  /*3c70*/  FMNMX.FTZ R65, R49, R52, !PT ;  /* 0x0000003431417209 */ /* 0x000fe40007810000 */
[----:B------:R-:W-:Y:S01]  /*3c80*/  ISETP.GT.AND P2, PT, R88, 0xc9, PT ;  /* 0x000000c95800780c */ /* 0x000fe20003f44270 */
[----:B------:R-:W1:Y:S01]  /*3c90*/  MUFU.TANH R64, R64 ;  /* 0x0000004000407308 */ /* 0x000e620000002400 */
[----:B-----5:R-:W-:Y:S02]  /*3ca0*/  FSEL R53, R67, -INF , P3 ;  /* 0xff80000043357808 */ /* 0x020fe40001800000 */
[----:B------:R-:W-:Y:S02]  /*3cb0*/  FMNMX.FTZ R164, R36, R65, !PT ;  /* 0x0000004124a47209 */ /* 0x000fe40007810000 */
[----:B------:R-:W-:-:S02]  /*3cc0*/  ISETP.GT.AND P3, PT, R88, 0xd0, PT ;  /* 0x000000d05800780c */ /* 0x000fc40003f64270 */
[----:B--2---:R-:W-:Y:S01]  /*3cd0*/  FSEL R52, R69, -INF , P2 ;  /* 0xff80000045347808 */ /* 0x004fe20001000000 */
[----:B------:R-:W-:Y:S01]  /*3ce0*/  FMUL.FTZ R69, R0, R46 ;  /* 0x0000002e00457220 */ /* 0x000fe20000410000 */
[----:B------:R-:W-:Y:S01]  /*3cf0*/  FMNMX.FTZ R37, R53, R164, !PT ;  /* 0x000000a435257209 */ /* 0x000fe20007810000 */
[----:B------:R-:W2:Y:S01]  /*3d00*/  MUFU.TANH R13, R13 ;  /* 0x0000000d000d7308 */ /* 0x000ea20000002400 */
[----:B------:R-:W-:Y:S02]  /*3d10*/  ISETP.GT.AND P2, PT, R88, 0xd1, PT ;  /* 0x000000d15800780c */ /* 0x000fe40003f44270 */
[----:B0-----:R-:W-:Y:S01]  /*3d20*/  FSEL R46, R71, -INF , P3 ;  /* 0xff800000472e7808 */ /* 0x001fe20001800000 */
[----:B------:R-:W-:Y:S01]  /*3d30*/  FMUL.FTZ R71, R0, R47 ;  /* 0x0000002f00477220 */ /* 0x000fe20000410000 */
[----:B------:R-:W-:Y:S02]  /*3d40*/  FMNMX.FTZ R65, R52, R37, !PT ;  /* 0x0000002534417209 */ /* 0x000fe40007810000 */
[----:B------:R-:W-:Y:S01]  /*3d50*/  ISETP.GT.AND P3, PT, R88, 0xd8, PT ;  /* 0x000000d85800780c */ /* 0x000fe20003f64270 */
[----:B------:R-:W0:Y:S01]  /*3d60*/  MUFU.TANH R14, R14 ;  /* 0x0000000e000e7308 */ /* 0x000e220000002400 */
[----:B------:R-:W-:Y:S01]  /*3d70*/  FSEL R37, R95, -INF , P2 ;  /* 0xff8000005f257808 */ /* 0x000fe20001000000 */
[----:B------:R-:W-:Y:S01]  /*3d80*/  FMUL.FTZ R95, R0, R51 ;  /* 0x00000033005f7220 */ /* 0x000fe20000410000 */
[----:B------:R-:W-:-:S02]  /*3d90*/  FMNMX.FTZ R164, R46, R65, !PT ;  /* 0x000000412ea47209 */ /* 0x000fc40007810000 */
[----:B------:R-:W-:Y:S02]  /*3da0*/  ISETP.GT.AND P2, PT, R88, 0xd9, PT ;  /* 0x000000d95800780c */ /* 0x000fe40003f44270 */
[----:B------:R-:W-:Y:S01]  /*3db0*/  FSEL R47, R97, -INF , P3 ;  /* 0xff800000612f7808 */ /* 0x000fe20001800000 */
[----:B------:R-:W-:Y:S01]  /*3dc0*/  FMUL.FTZ R97, R0, R50 ;  /* 0x0000003200617220 */ /* 0x000fe20000410000 */
[----:B------:R-:W-:Y:S01]  /*3dd0*/  FMNMX.FTZ R164, R37, R164, !PT ;  /* 0x000000a425a47209 */ /* 0x000fe20007810000 */
[----:B------:R-:W3:Y:S01]  /*3de0*/  MUFU.TANH R15, R15 ;  /* 0x0000000f000f7308 */ /* 0x000ee20000002400 */
[----:B-1----:R-:W-:Y:S02]  /*3df0*/  FSEL R64, R64, -INF , P2 ;  /* 0xff80000040407808 */ /* 0x002fe40001000000 */
[----:B------:R-:W-:Y:S02]  /*3e00*/  FMNMX.FTZ R65, R47, R164, !PT ;  /* 0x000000a42f417209 */ /* 0x000fe40007810000 */
[----:B------:R-:W-:-:S02]  /*3e10*/  IADD3 R131, R93, 0x8, R94 ;  /* 0x000000085d837810 */ /* 0x000fc40007ffe05e */
[----:B------:R-:W-:Y:S01]  /*3e20*/  FMNMX.FTZ R65, R64, R65, !PT ;  /* 0x0000004140417209 */ /* 0x000fe20007810000 */
[----:B------:R-:W1:Y:S01]  /*3e30*/  MUFU.TANH R20, R20 ;  /* 0x0000001400147308 */ /* 0x000e620000002400 */
[----:B------:R-:W-:-:S03]  /*3e40*/  VIMNMX R131, R92, R131, PT ;  /* 0x000000835c837248 */ /* 0x000fc60003fe0100 */
[----:B------:R-:W4:Y:S01]  /*3e50*/  SHFL.BFLY PT, R50, R65, 0x2, 0x1f ;  /* 0x0c401f0041327f89 */ /* 0x000f2200000e0000 */
[C---:B------:R-:W-:Y:S02]  /*3e60*/  ISETP.GT.AND P3, PT, R131.reuse, 0x1, PT ;  /* 0x000000018300780c */ /* 0x040fe40003f64270 */
[----:B------:R-:W-:Y:S01]  /*3e70*/  ISETP.GT.AND P4, PT, R131, 0x8, PT ;  /* 0x000000088300780c */ /* 0x000fe20003f84270 */
[----:B------:R-:W5:Y:S01]  /*3e80*/  MUFU.TANH R21, R21 ;  /* 0x0000001500157308 */ /* 0x000f620000002400 */
[----:B------:R-:W-:Y:S02]  /*3e90*/  FSEL R119, R5, -INF , P3 ;  /* 0xff80000005777808 */ /* 0x000fe40001800000 */
[----:B------:R-:W-:Y:S02]  /*3ea0*/  FSEL R94, R6, -INF , P4 ;  /* 0xff800000065e7808 */ /* 0x000fe40002000000 */
[----:B------:R-:W-:-:S03]  /*3eb0*/  ISETP.GT.AND P3, PT, R131, 0x10, PT ;  /* 0x000000108300780c */ /* 0x000fc60003f64270 */
[----:B------:R-:W5:Y:S08]  /*3ec0*/  MUFU.TANH R72, R72 ;  /* 0x0000004800487308 */ /* 0x000f700000002400 */
[----:B------:R-:W5:Y:S01]  /*3ed0*/  MUFU.TANH R73, R73 ;  /* 0x0000004900497308 */ /* 0x000f620000002400 */
[----:B----4-:R-:W-:-:S07]  /*3ee0*/  FMNMX.FTZ R50, R65, R50, !PT ;  /* 0x0000003241327209 */ /* 0x010fce0007810000 */
[----:B------:R-:W4:Y:S01]  /*3ef0*/  MUFU.TANH R74, R74 ;  /* 0x0000004a004a7308 */ /* 0x000f220000002400 */
[----:B------:R-:W2:Y:S07]  /*3f00*/  SHFL.BFLY PT, R27, R50, 0x1, 0x1f ;  /* 0x0c201f00321b7f89 */ /* 0x000eae00000e0000 */
[----:B------:R-:W4:Y:S08]  /*3f10*/  MUFU.TANH R75, R75 ;  /* 0x0000004b004b7308 */ /* 0x000f300000002400 */
[----:B------:R-:W4:Y:S08]  /*3f20*/  MUFU.TANH R76, R76 ;  /* 0x0000004c004c7308 */ /* 0x000f300000002400 */
[----:B------:R-:W4:Y:S01]  /*3f30*/  MUFU.TANH R77, R77 ;  /* 0x0000004d004d7308 */ /* 0x000f220000002400 */
[----:B--2---:R-:W-:Y:S01]  /*3f40*/  FMNMX.FTZ R88, R50, R27, !PT ;  /* 0x0000001b32587209 */ /* 0x004fe20007810000 */
[----:B------:R-:W-:-:S03]  /*3f50*/  IMAD.U32 R27, RZ, RZ, UR10 ;  /* 0x0000000aff1b7e24 */ /* 0x000fc6000f8e00ff */
[C---:B------:R-:W-:Y:S01]  /*3f60*/  FSETP.NEU.FTZ.AND P2, PT, R88.reuse, -INF , PT ;  /* 0xff8000005800780b */ /* 0x040fe20003f5d000 */
[----:B------:R-:W-:-:S02]  /*3f70*/  FFMA.FTZ R27, R88, R27, -8 ;  /* 0xc1000000581b7423 */ /* 0x000fc4000001001b */
[----:B------:R-:W2:Y:S03]  /*3f80*/  MUFU.TANH R79, R79 ;  /* 0x0000004f004f7308 */ /* 0x000ea60000002400 */
[----:B------:R-:W-:Y:S02]  /*3f90*/  FSEL R27, R27, RZ, P2 ;  /* 0x000000ff1b1b7208 */ /* 0x000fe40001000000 */
[----:B------:R-:W-:-:S03]  /*3fa0*/  ISETP.GT.AND P2, PT, R131, RZ, PT ;  /* 0x000000ff8300720c */ /* 0x000fc60003f44270 */
[--C-:B------:R-:W-:Y:S01]  /*3fb0*/  FFMA.FTZ R35, R128, UR10, -R27.reuse ;  /* 0x0000000a80237c23 */ /* 0x100fe2000801081b */
[----:B------:R-:W-:Y:S01]  /*3fc0*/  FSEL R92, R3, -INF , P2 ;  /* 0xff800000035c7808 */ /* 0x000fe20001000000 */
[--C-:B------:R-:W-:Y:S01]  /*3fd0*/  FFMA.FTZ R31, R118, UR10, -R27.reuse ;  /* 0x0000000a761f7c23 */ /* 0x100fe2000801081b */
[----:B------:R-:W-:Y:S01]  /*3fe0*/  ISETP.GT.AND P2, PT, R131, 0x9, PT ;  /* 0x000000098300780c */ /* 0x000fe20003f44270 */
[--C-:B------:R-:W-:Y:S01]  /*3ff0*/  FFMA.FTZ R39, R130, UR10, -R27.reuse ;  /* 0x0000000a82277c23 */ /* 0x100fe2000801081b */
[----:B------:R-:W-:Y:S01]  /*4000*/  FMNMX.FTZ R5, R92, R119, !PT ;  /* 0x000000775c057209 */ /* 0x000fe20007810000 */
[----:B------:R-:W2:Y:S01]  /*4010*/  MUFU.TANH R78, R78 ;  /* 0x0000004e004e7308 */ /* 0x000ea20000002400 */
[----:B------:R-:W-:Y:S01]  /*4020*/  FSEL R93, R7, -INF , P2 ;  /* 0xff800000075d7808 */ /* 0x000fe20001000000 */
[--C-:B------:R-:W-:Y:S01]  /*4030*/  FFMA.FTZ R112, R112, UR10, -R27.reuse ;  /* 0x0000000a70707c23 */ /* 0x100fe2000801081b */
[----:B------:R-:W-:Y:S01]  /*4040*/  FMNMX.FTZ R128, R94, R5, !PT ;  /* 0x000000055e807209 */ /* 0x000fe20007810000 */
[--C-:B------:R-:W-:Y:S01]  /*4050*/  FFMA.FTZ R26, R136, UR10, -R27.reuse ;  /* 0x0000000a881a7c23 */ /* 0x100fe2000801081b */
[----:B------:R-:W-:Y:S01]  /*4060*/  ISETP.GT.AND P2, PT, R131, 0x11, PT ;  /* 0x000000118300780c */ /* 0x000fe20003f44270 */
[--C-:B------:R-:W-:Y:S01]  /*4070*/  FFMA.FTZ R38, R66, UR10, -R27.reuse ;  /* 0x0000000a42267c23 */ /* 0x100fe2000801081b */
[----:B------:R-:W-:Y:S01]  /*4080*/  FSEL R118, R8, -INF , P3 ;  /* 0xff80000008767808 */ /* 0x000fe20001800000 */
[----:B------:R-:W2:Y:S01]  /*4090*/  MUFU.TANH R80, R80 ;  /* 0x0000005000507308 */ /* 0x000ea20000002400 */
[----:B------:R-:W-:Y:S01]  /*40a0*/  FMNMX.FTZ R5, R93, R128, !PT ;  /* 0x000000805d057209 */ /* 0x000fe20007810000 */
[--C-:B------:R-:W-:Y:S01]  /*40b0*/  FFMA.FTZ R30, R138, UR10, -R27.reuse ;  /* 0x0000000a8a1e7c23 */ /* 0x100fe2000801081b */
[----:B------:R-:W-:Y:S01]  /*40c0*/  ISETP.GT.AND P3, PT, R131, 0x18, PT ;  /* 0x000000188300780c */ /* 0x000fe20003f64270 */
[--C-:B------:R-:W-:Y:S01]  /*40d0*/  FFMA.FTZ R34, R140, UR10, -R27.reuse ;  /* 0x0000000a8c227c23 */ /* 0x100fe2000801081b */
[----:B------:R-:W-:Y:S01]  /*40e0*/  FSEL R121, R9, -INF , P2 ;  /* 0xff80000009797808 */ /* 0x000fe20001000000 */
[--C-:B------:R-:W-:Y:S01]  /*40f0*/  FFMA.FTZ R51, R148, UR10, -R27.reuse ;  /* 0x0000000a94337c23 */ /* 0x100fe2000801081b */
[----:B------:R-:W-:Y:S01]  /*4100*/  FMNMX.FTZ R8, R118, R5, !PT ;  /* 0x0000000576087209 */ /* 0x000fe20007810000 */
[----:B------:R-:W2:Y:S01]  /*4110*/  MUFU.TANH R81, R81 ;  /* 0x0000005100517308 */ /* 0x000ea20000002400 */
[----:B------:R-:W-:Y:S01]  /*4120*/  ISETP.GT.AND P2, PT, R131, 0x19, PT ;  /* 0x000000198300780c */ /* 0x000fe20003f44270 */
[--C-:B------:R-:W-:Y:S01]  /*4130*/  FFMA.FTZ R50, R150, UR10, -R27.reuse ;  /* 0x0000000a96327c23 */ /* 0x100fe2000801081b */
[----:B------:R-:W-:Y:S01]  /*4140*/  FSEL R123, R11, -INF , P3 ;  /* 0xff8000000b7b7808 */ /* 0x000fe20001800000 */
[--C-:B------:R-:W-:Y:S01]  /*4150*/  FFMA.FTZ R55, R156, UR10, -R27.reuse ;  /* 0x0000000a9c377c23 */ /* 0x100fe2000801081b */
[----:B------:R-:W-:Y:S01]  /*4160*/  FMNMX.FTZ R8, R121, R8, !PT ;  /* 0x0000000879087209 */ /* 0x000fe20007810000 */
[--C-:B------:R-:W-:Y:S01]  /*4170*/  FFMA.FTZ R54, R154, UR10, -R27.reuse ;  /* 0x0000000a9a367c23 */ /* 0x100fe2000801081b */
[----:B------:R-:W-:Y:S01]  /*4180*/  FSEL R125, R10, -INF , P2 ;  /* 0xff8000000a7d7808 */ /* 0x000fe20001000000 */
[----:B------:R-:W2:Y:S01]  /*4190*/  MUFU.TANH R83, R83 ;  /* 0x0000005300537308 */ /* 0x000ea20000002400 */
[----:B------:R-:W-:Y:S01]  /*41a0*/  ISETP.GT.AND P3, PT, R131, 0x20, PT ;  /* 0x000000208300780c */ /* 0x000fe20003f64270 */
        /* <DEDUP_REMOVED lines=15> */
[C---:B------:R-:W-:Y:S01]  /*42a0*/  ISETP.GT.AND P2, PT, R131.reuse, 0x29, PT ;  /* 0x000000298300780c */ /* 0x040fe20003f44270 */
[--C-:B------:R-:W-:Y:S01]  /*42b0*/  FFMA.FTZ R144, R144, UR10, -R27.reuse ;  /* 0x0000000a90907c23 */ /* 0x100fe2000801081b */
[----:B0-----:R-:W-:Y:S01]  /*42c0*/  FSEL R129, R14, -INF , P3 ;  /* 0xff8000000e817808 */ /* 0x001fe20001800000 */
[--C-:B------:R-:W-:Y:S01]  /*42d0*/  FFMA.FTZ R142, R142, UR10, -R27.reuse ;  /* 0x0000000a8e8e7c23 */ /* 0x100fe2000801081b */
[----:B------:R-:W-:Y:S01]  /*42e0*/  FMNMX.FTZ R10, R128, R9, !PT ;  /* 0x00000009800a7209 */ /* 0x000fe20007810000 */
[--C-:B------:R-:W-:Y:S01]  /*42f0*/  FFMA.FTZ R7, R134, UR10, -R27.reuse ;  /* 0x0000000a86077c23 */ /* 0x100fe2000801081b */
[----:B------:R-:W-:Y:S01]  /*4300*/  ISETP.GT.AND P3, PT, R131, 0x30, PT ;  /* 0x000000308300780c */ /* 0x000fe20003f64270 */
[----:B------:R-:W0:Y:S01]  /*4310*/  MUFU.TANH R85, R85 ;  /* 0x0000005500557308 */ /* 0x000e220000002400 */
[----:B---3--:R-:W-:Y:S01]  /*4320*/  FSEL R15, R15, -INF , P2 ;  /* 0xff8000000f0f7808 */ /* 0x008fe20001000000 */
[--C-:B------:R-:W-:Y:S01]  /*4330*/  FFMA.FTZ R132, R132, UR10, -R27.reuse ;  /* 0x0000000a84847c23 */ /* 0x100fe2000801081b */
[----:B------:R-:W-:Y:S01]  /*4340*/  FMNMX.FTZ R12, R129, R10, !PT ;  /* 0x0000000a810c7209 */ /* 0x000fe20007810000 */
[--C-:B------:R-:W-:Y:S01]  /*4350*/  FFMA.FTZ R116, R116, UR10, -R27.reuse ;  /* 0x0000000a74747c23 */ /* 0x100fe2000801081b */
[----:B------:R-:W-:Y:S01]  /*4360*/  ISETP.GT.AND P2, PT, R131, 0x31, PT ;  /* 0x000000318300780c */ /* 0x000fe20003f44270 */
[--C-:B------:R-:W-:Y:S01]  /*4370*/  FFMA.FTZ R70, R70, UR10, -R27.reuse ;  /* 0x0000000a46467c23 */ /* 0x100fe2000801081b */
[----:B-1----:R-:W-:Y:S01]  /*4380*/  FSEL R130, R20, -INF , P3 ;  /* 0xff80000014827808 */ /* 0x002fe20001800000 */
[--C-:B------:R-:W-:Y:S01]  /*4390*/  FFMA.FTZ R20, R122, UR10, -R27.reuse ;  /* 0x0000000a7a147c23 */ /* 0x100fe2000801081b */
[----:B------:R-:W-:Y:S01]  /*43a0*/  FMNMX.FTZ R9, R15, R12, !PT ;  /* 0x0000000c0f097209 */ /* 0x000fe20007810000 */
[----:B------:R-:W1:Y:S01]  /*43b0*/  MUFU.TANH R86, R86 ;  /* 0x0000005600567308 */ /* 0x000e620000002400 */
[----:B------:R-:W-:Y:S01]  /*43c0*/  ISETP.GT.AND P3, PT, R131, 0x38, PT ;  /* 0x000000388300780c */ /* 0x000fe20003f64270 */
[--C-:B------:R-:W-:Y:S01]  /*43d0*/  FFMA.FTZ R68, R68, UR10, -R27.reuse ;  /* 0x0000000a44447c23 */ /* 0x100fe2000801081b */
[----:B-----5:R-:W-:Y:S01]  /*43e0*/  FSEL R21, R21, -INF , P2 ;  /* 0xff80000015157808 */ /* 0x020fe20001000000 */
[--C-:B------:R-:W-:Y:S01]  /*43f0*/  FFMA.FTZ R24, R24, UR10, -R27.reuse ;  /* 0x0000000a18187c23 */ /* 0x100fe2000801081b */
[----:B------:R-:W-:Y:S01]  /*4400*/  FMNMX.FTZ R12, R130, R9, !PT ;  /* 0x00000009820c7209 */ /* 0x000fe20007810000 */
[--C-:B------:R-:W-:Y:S01]  /*4410*/  FFMA.FTZ R25, R25, UR10, -R27.reuse ;  /* 0x0000000a19197c23 */ /* 0x100fe2000801081b */
[----:B------:R-:W-:Y:S01]  /*4420*/  ISETP.GT.AND P2, PT, R131, 0x39, PT ;  /* 0x000000398300780c */ /* 0x000fe20003f44270 */
[----:B------:R3:W-:Y:S01]  /*4430*/  MUFU.EX2 R9, R13 ;  /* 0x0000000d00097308 */ /* 0x0007e20000000800 */
[----:B------:R-:W-:Y:S01]  /*4440*/  FSEL R126, R72, -INF , P3 ;  /* 0xff800000487e7808 */ /* 0x000fe20001800000 */
[--C-:B------:R-:W-:Y:S01]  /*4450*/  FFMA.FTZ R28, R28, UR10, -R27.reuse ;  /* 0x0000000a1c1c7c23 */ /* 0x100fe2000801081b */
[----:B------:R-:W-:Y:S01]  /*4460*/  FMNMX.FTZ R11, R21, R12, !PT ;  /* 0x0000000c150b7209 */ /* 0x000fe20007810000 */
[--C-:B------:R-:W-:Y:S01]  /*4470*/  FFMA.FTZ R12, R124, UR10, -R27.reuse ;  /* 0x0000000a7c0c7c23 */ /* 0x100fe2000801081b */
[----:B------:R-:W-:Y:S01]  /*4480*/  ISETP.GT.AND P3, PT, R131, 0x40, PT ;  /* 0x000000408300780c */ /* 0x000fe20003f64270 */
[--C-:B------:R-:W-:Y:S01]  /*4490*/  FFMA.FTZ R43, R43, UR10, -R27.reuse ;  /* 0x0000000a2b2b7c23 */ /* 0x100fe2000801081b */
[----:B------:R-:W-:Y:S01]  /*44a0*/  FSEL R73, R73, -INF , P2 ;  /* 0xff80000049497808 */ /* 0x000fe20001000000 */
[----:B------:R-:W5:Y:S01]  /*44b0*/  MUFU.TANH R89, R89 ;  /* 0x0000005900597308 */ /* 0x000f620000002400 */
[----:B------:R-:W-:Y:S01]  /*44c0*/  FMNMX.FTZ R14, R126, R11, !PT ;  /* 0x0000000b7e0e7209 */ /* 0x000fe20007810000 */
[--C-:B------:R-:W-:Y:S01]  /*44d0*/  FFMA.FTZ R29, R29, UR10, -R27.reuse ;  /* 0x0000000a1d1d7c23 */ /* 0x100fe2000801081b */
[----:B------:R-:W-:Y:S01]  /*44e0*/  ISETP.GT.AND P2, PT, R131, 0x41, PT ;  /* 0x000000418300780c */ /* 0x000fe20003f44270 */
[--C-:B------:R-:W-:Y:S01]  /*44f0*/  FFMA.FTZ R33, R33, UR10, -R27.reuse ;  /* 0x0000000a21217c23 */ /* 0x100fe2000801081b */
[----:B----4-:R-:W-:Y:S01]  /*4500*/  FSEL R124, R74, -INF , P3 ;  /* 0xff8000004a7c7808 */ /* 0x010fe20001800000 */
[--C-:B------:R-:W-:Y:S01]  /*4510*/  FFMA.FTZ R46, R46, UR10, -R27.reuse ;  /* 0x0000000a2e2e7c23 */ /* 0x100fe2000801081b */
[----:B------:R-:W-:Y:S01]  /*4520*/  FMNMX.FTZ R11, R73, R14, !PT ;  /* 0x0000000e490b7209 */ /* 0x000fe20007810000 */
[----:B------:R-:W4:Y:S01]  /*4530*/  MUFU.TANH R90, R90 ;  /* 0x0000005a005a7308 */ /* 0x000f220000002400 */
[----:B------:R-:W-:Y:S01]  /*4540*/  ISETP.GT.AND P3, PT, R131, 0x48, PT ;  /* 0x000000488300780c */ /* 0x000fe20003f64270 */
[--C-:B------:R-:W-:Y:S01]  /*4550*/  FFMA.FTZ R37, R37, UR10, -R27.reuse ;  /* 0x0000000a25257c23 */ /* 0x100fe2000801081b */
[----:B------:R-:W-:Y:S01]  /*4560*/  FSEL R75, R75, -INF , P2 ;  /* 0xff8000004b4b7808 */ /* 0x000fe20001000000 */
[----:B------:R-:W-:Y:S01]  /*4570*/  FFMA.FTZ R47, R47, UR10, -R27 ;  /* 0x0000000a2f2f7c23 */ /* 0x000fe2000801081b */
[----:B------:R-:W-:-:S02]  /*4580*/  FMNMX.FTZ R14, R124, R11, !PT ;  /* 0x0000000b7c0e7209 */ /* 0x000fc40007810000 */
[----:B------:R-:W-:Y:S01]  /*4590*/  ISETP.GT.AND P2, PT, R131, 0x49, PT ;  /* 0x000000498300780c */ /* 0x000fe20003f44270 */
[----:B------:R-:W4:Y:S01]  /*45a0*/  MUFU.TANH R91, R91 ;  /* 0x0000005b005b7308 */ /* 0x000f220000002400 */
[----:B------:R-:W-:Y:S02]  /*45b0*/  FSEL R76, R76, -INF , P3 ;  /* 0xff8000004c4c7808 */ /* 0x000fe40001800000 */
[----:B---3--:R-:W-:Y:S01]  /*45c0*/  FMNMX.FTZ R13, R75, R14, !PT ;  /* 0x0000000e4b0d7209 */ /* 0x008fe20007810000 */
[----:B------:R-:W-:-:S01]  /*45d0*/  FFMA.FTZ R14, R120, UR10, -R27 ;  /* 0x0000000a780e7c23 */ /* 0x000fc2000801081b */
[----:B------:R-:W-:Y:S02]  /*45e0*/  ISETP.GT.AND P3, PT, R131, 0x50, PT ;  /* 0x000000508300780c */ /* 0x000fe40003f64270 */
[----:B------:R-:W-:Y:S01]  /*45f0*/  FSEL R122, R77, -INF , P2 ;  /* 0xff8000004d7a7808 */ /* 0x000fe20001000000 */
[----:B------:R-:W3:Y:S01]  /*4600*/  MUFU.TANH R56, R56 ;  /* 0x0000003800387308 */ /* 0x000ee20000002400 */
[----:B------:R-:W-:-:S02]  /*4610*/  FMNMX.FTZ R13, R76, R13, !PT ;  /* 0x0000000d4c0d7209 */ /* 0x000fc40007810000 */
[----:B------:R-:W-:Y:S02]  /*4620*/  ISETP.GT.AND P2, PT, R131, 0x51, PT ;  /* 0x000000518300780c */ /* 0x000fe40003f44270 */
[----:B--2---:R-:W-:Y:S02]  /*4630*/  FSEL R120, R79, -INF , P3 ;  /* 0xff8000004f787808 */ /* 0x004fe40001800000 */
[----:B------:R-:W-:Y:S01]  /*4640*/  FMNMX.FTZ R13, R122, R13, !PT ;  /* 0x0000000d7a0d7209 */ /* 0x000fe20007810000 */
[----:B------:R2:W-:Y:S01]  /*4650*/  MUFU.EX2 R11, R20 ;  /* 0x00000014000b7308 */ /* 0x0005e20000000800 */
[----:B------:R-:W-:Y:S02]  /*4660*/  ISETP.GT.AND P3, PT, R131, 0x58, PT ;  /* 0x000000588300780c */ /* 0x000fe40003f64270 */
[----:B------:R-:W-:Y:S02]  /*4670*/  FSEL R78, R78, -INF , P2 ;  /* 0xff8000004e4e7808 */ /* 0x000fe40001000000 */
[----:B------:R-:W-:-:S02]  /*4680*/  FMNMX.FTZ R77, R120, R13, !PT ;  /* 0x0000000d784d7209 */ /* 0x000fc40007810000 */
[C---:B------:R-:W-:Y:S01]  /*4690*/  ISETP.GT.AND P2, PT, R131.reuse, 0x59, PT ;  /* 0x000000598300780c */ /* 0x040fe20003f44270 */
[----:B------:R-:W3:Y:S01]  /*46a0*/  MUFU.TANH R57, R57 ;  /* 0x0000003900397308 */ /* 0x000ee20000002400 */
[----:B------:R-:W-:Y:S01]  /*46b0*/  FSEL R80, R80, -INF , P3 ;  /* 0xff80000050507808 */ /* 0x000fe20001800000 */
[--C-:B--2---:R-:W-:Y:S01]  /*46c0*/  FFMA.FTZ R20, R114, UR10, -R27.reuse ;  /* 0x0000000a72147c23 */ /* 0x104fe2000801081b */
[----:B------:R-:W-:Y:S01]  /*46d0*/  FMNMX.FTZ R77, R78, R77, !PT ;  /* 0x0000004d4e4d7209 */ /* 0x000fe20007810000 */
[----:B------:R-:W-:Y:S01]  /*46e0*/  FFMA.FTZ R114, R110, UR10, -R27 ;  /* 0x0000000a6e727c23 */ /* 0x000fe2000801081b */
[----:B------:R-:W-:Y:S02]  /*46f0*/  ISETP.GT.AND P3, PT, R131, 0x60, PT ;  /* 0x000000608300780c */ /* 0x000fe40003f64270 */
[----:B------:R-:W-:Y:S01]  /*4700*/  FSEL R81, R81, -INF , P2 ;  /* 0xff80000051517808 */ /* 0x000fe20001000000 */
[----:B------:R-:W2:Y:S01]  /*4710*/  MUFU.TANH R58, R58 ;  /* 0x0000003a003a7308 */ /* 0x000ea20000002400 */
[----:B------:R-:W-:-:S02]  /*4720*/  FMNMX.FTZ R72, R80, R77, !PT ;  /* 0x0000004d50487209 */ /* 0x000fc40007810000 */
[----:B------:R-:W-:Y:S02]  /*4730*/  ISETP.GT.AND P2, PT, R131, 0x61, PT ;  /* 0x000000618300780c */ /* 0x000fe40003f44270 */
[----:B------:R-:W-:Y:S02]  /*4740*/  FSEL R83, R83, -INF , P3 ;  /* 0xff80000053537808 */ /* 0x000fe40001800000 */
[----:B------:R-:W-:Y:S01]  /*4750*/  FMNMX.FTZ R72, R81, R72, !PT ;  /* 0x0000004851487209 */ /* 0x000fe20007810000 */
[----:B------:R-:W2:Y:S01]  /*4760*/  MUFU.TANH R59, R59 ;  /* 0x0000003b003b7308 */ /* 0x000ea20000002400 */
[----:B------:R-:W-:Y:S02]  /*4770*/  ISETP.GT.AND P3, PT, R131, 0x68, PT ;  /* 0x000000688300780c */ /* 0x000fe40003f64270 */
[----:B------:R-:W-:Y:S02]  /*4780*/  FSEL R82, R82, -INF , P2 ;  /* 0xff80000052527808 */ /* 0x000fe40001000000 */
[----:B------:R-:W-:-:S02]  /*4790*/  FMNMX.FTZ R77, R83, R72, !PT ;  /* 0x00000048534d7209 */ /* 0x000fc40007810000 */
[C---:B------:R-:W-:Y:S01]  /*47a0*/  ISETP.GT.AND P2, PT, R131.reuse, 0x69, PT ;  /* 0x000000698300780c */ /* 0x040fe20003f44270 */
[----:B------:R1:W-:Y:S01]  /*47b0*/  MUFU.EX2 R72, R112 ;  /* 0x0000007000487308 */ /* 0x0003e20000000800 */
[----:B------:R-:W-:Y:S02]  /*47c0*/  FSEL R84, R84, -INF , P3 ;  /* 0xff80000054547808 */ /* 0x000fe40001800000 */
[----:B------:R-:W-:Y:S02]  /*47d0*/  FMNMX.FTZ R77, R82, R77, !PT ;  /* 0x0000004d524d7209 */ /* 0x000fe40007810000 */
[----:B------:R-:W-:Y:S02]  /*47e0*/  ISETP.GT.AND P3, PT, R131, 0x70, PT ;  /* 0x000000708300780c */ /* 0x000fe40003f64270 */
[----:B0-----:R-:W-:Y:S01]  /*47f0*/  FSEL R85, R85, -INF , P2 ;  /* 0xff80000055557808 */ /* 0x001fe20001000000 */
[----:B------:R-:W0:Y:S01]  /*4800*/  MUFU.TANH R60, R60 ;  /* 0x0000003c003c7308 */ /* 0x000e220000002400 */
[----:B------:R-:W-:Y:S01]  /*4810*/  FMNMX.FTZ R74, R84, R77, !PT ;  /* 0x0000004d544a7209 */ /* 0x000fe20007810000 */
[----:B-1----:R-:W-:Y:S01]  /*4820*/  FFMA.FTZ R112, R106, UR10, -R27 ;  /* 0x0000000a6a707c23 */ /* 0x002fe2000801081b */
[----:B------:R-:W-:-:S02]  /*4830*/  ISETP.GT.AND P2, PT, R131, 0x71, PT ;  /* 0x000000718300780c */ /* 0x000fc40003f44270 */
[----:B------:R-:W-:Y:S02]  /*4840*/  FSEL R86, R86, -INF , P3 ;  /* 0xff80000056567808 */ /* 0x000fe40001800000 */
[----:B------:R-:W-:Y:S01]  /*4850*/  FMNMX.FTZ R79, R85, R74, !PT ;  /* 0x0000004a554f7209 */ /* 0x000fe20007810000 */
[----:B------:R-:W-:Y:S01]  /*4860*/  FFMA.FTZ R74, R108, UR10, -R27 ;  /* 0x0000000a6c4a7c23 */ /* 0x000fe2000801081b */
[----:B------:R-:W-:Y:S01]  /*4870*/  ISETP.GT.AND P3, PT, R131, 0x78, PT ;  /* 0x000000788300780c */ /* 0x000fe20003f64270 */
[----:B------:R-:W1:Y:S01]  /*4880*/  MUFU.TANH R61, R61 ;  /* 0x0000003d003d7308 */ /* 0x000e620000002400 */
[----:B-----5:R-:W-:Y:S02]  /*4890*/  FSEL R110, R89, -INF , P2 ;  /* 0xff800000596e7808 */ /* 0x020fe40001000000 */
[----:B------:R-:W-:Y:S02]  /*48a0*/  FMNMX.FTZ R79, R86, R79, !PT ;  /* 0x0000004f564f7209 */ /* 0x000fe40007810000 */
[----:B------:R-:W-:-:S02]  /*48b0*/  ISETP.GT.AND P2, PT, R131, 0x79, PT ;  /* 0x000000798300780c */ /* 0x000fc40003f44270 */
[----:B----4-:R-:W-:Y:S01]  /*48c0*/  FSEL R90, R90, -INF , P3 ;  /* 0xff8000005a5a7808 */ /* 0x010fe20001800000 */
[----:B------:R-:W4:Y:S01]  /*48d0*/  MUFU.TANH R62, R62 ;  /* 0x0000003e003e7308 */ /* 0x000f220000002400 */
[----:B------:R-:W-:Y:S02]  /*48e0*/  FMNMX.FTZ R79, R110, R79, !PT ;  /* 0x0000004f6e4f7209 */ /* 0x000fe40007810000 */
[----:B------:R-:W-:Y:S02]  /*48f0*/  ISETP.GT.AND P3, PT, R131, 0x80, PT ;  /* 0x000000808300780c */ /* 0x000fe40003f64270 */
[----:B------:R-:W-:Y:S02]  /*4900*/  FSEL R91, R91, -INF , P2 ;  /* 0xff8000005b5b7808 */ /* 0x000fe40001000000 */
[----:B------:R-:W-:Y:S01]  /*4910*/  FMNMX.FTZ R106, R90, R79, !PT ;  /* 0x0000004f5a6a7209 */ /* 0x000fe20007810000 */
[----:B------:R-:W5:Y:S01]  /*4920*/  MUFU.TANH R63, R63 ;  /* 0x0000003f003f7308 */ /* 0x000f620000002400 */
[----:B------:R-:W-:-:S02]  /*4930*/  ISETP.GT.AND P2, PT, R131, 0x81, PT ;  /* 0x000000818300780c */ /* 0x000fc40003f44270 */
[----:B---3--:R-:W-:Y:S01]  /*4940*/  FSEL R108, R56, -INF , P3 ;  /* 0xff800000386c7808 */ /* 0x008fe20001800000 */
[----:B------:R-:W-:-:S01]  /*4950*/  FFMA.FTZ R56, R104, UR10, -R27 ;  /* 0x0000000a68387c23 */ /* 0x000fc2000801081b */
[----:B------:R-:W-:Y:S02]  /*4960*/  FMNMX.FTZ R89, R91, R106, !PT ;  /* 0x0000006a5b597209 */ /* 0x000fe40007810000 */
[----:B------:R-:W-:Y:S01]  /*4970*/  ISETP.GT.AND P3, PT, R131, 0x88, PT ;  /* 0x000000888300780c */ /* 0x000fe20003f64270 */
[----:B------:R-:W3:Y:S01]  /*4980*/  MUFU.TANH R40, R40 ;  /* 0x0000002800287308 */ /* 0x000ee20000002400 */
[----:B------:R-:W-:Y:S01]  /*4990*/  FSEL R106, R57, -INF , P2 ;  /* 0xff800000396a7808 */ /* 0x000fe20001000000 */
[----:B------:R-:W-:Y:S01]  /*49a0*/  FFMA.FTZ R57, R100, UR10, -R27 ;  /* 0x0000000a64397c23 */ /* 0x000fe2000801081b */
[----:B------:R-:W-:Y:S02]  /*49b0*/  FMNMX.FTZ R89, R108, R89, !PT ;  /* 0x000000596c597209 */ /* 0x000fe40007810000 */
[----:B------:R-:W-:-:S02]  /*49c0*/  ISETP.GT.AND P2, PT, R131, 0x89, PT ;  /* 0x000000898300780c */ /* 0x000fc40003f44270 */
[----:B--2---:R-:W-:Y:S01]  /*49d0*/  FSEL R58, R58, -INF , P3 ;  /* 0xff8000003a3a7808 */ /* 0x004fe20001800000 */
[----:B------:R-:W2:Y:S01]  /*49e0*/  MUFU.TANH R41, R41 ;  /* 0x0000002900297308 */ /* 0x000ea20000002400 */
[----:B------:R-:W-:Y:S02]  /*49f0*/  FMNMX.FTZ R89, R106, R89, !PT ;  /* 0x000000596a597209 */ /* 0x000fe40007810000 */
[----:B------:R-:W-:Y:S02]  /*4a00*/  ISETP.GT.AND P3, PT, R131, 0x90, PT ;  /* 0x000000908300780c */ /* 0x000fe40003f64270 */
[----:B------:R-:W-:Y:S01]  /*4a10*/  FSEL R104, R59, -INF , P2 ;  /* 0xff8000003b687808 */ /* 0x000fe20001000000 */
[--C-:B------:R-:W-:Y:S01]  /*4a20*/  FFMA.FTZ R59, R102, UR10, -R27.reuse ;  /* 0x0000000a663b7c23 */ /* 0x100fe2000801081b */
[----:B------:R-:W-:Y:S01]  /*4a30*/  FMNMX.FTZ R89, R58, R89, !PT ;  /* 0x000000593a597209 */ /* 0x000fe20007810000 */
[----:B------:R-:W2:Y:S01]  /*4a40*/  MUFU.TANH R69, R69 ;  /* 0x0000004500457308 */ /* 0x000ea20000002400 */
[----:B------:R-:W-:Y:S01]  /*4a50*/  ISETP.GT.AND P2, PT, R131, 0x91, PT ;  /* 0x000000918300780c */ /* 0x000fe20003f44270 */
[----:B------:R-:W-:Y:S01]  /*4a60*/  FFMA.FTZ R102, R98, UR10, -R27 ;  /* 0x0000000a62667c23 */ /* 0x000fe2000801081b */
[----:B0-----:R-:W-:-:S02]  /*4a70*/  FSEL R60, R60, -INF , P3 ;  /* 0xff8000003c3c7808 */ /* 0x001fc40001800000 */
[----:B------:R-:W-:Y:S02]  /*4a80*/  FMNMX.FTZ R89, R104, R89, !PT ;  /* 0x0000005968597209 */ /* 0x000fe40007810000 */
[----:B------:R-:W-:Y:S01]  /*4a90*/  ISETP.GT.AND P3, PT, R131, 0x98, PT ;  /* 0x000000988300780c */ /* 0x000fe20003f64270 */
[----:B------:R-:W0:Y:S01]  /*4aa0*/  MUFU.TANH R71, R71 ;  /* 0x0000004700477308 */ /* 0x000e220000002400 */
[----:B-1----:R-:W-:Y:S02]  /*4ab0*/  FSEL R61, R61, -INF , P2 ;  /* 0xff8000003d3d7808 */ /* 0x002fe40001000000 */
[----:B------:R-:W-:Y:S02]  /*4ac0*/  FMNMX.FTZ R100, R60, R89, !PT ;  /* 0x000000593c647209 */ /* 0x000fe40007810000 */
[----:B------:R-:W-:Y:S02]  /*4ad0*/  ISETP.GT.AND P2, PT, R131, 0x99, PT ;  /* 0x000000998300780c */ /* 0x000fe40003f44270 */
[----:B----4-:R-:W-:Y:S01]  /*4ae0*/  FSEL R62, R62, -INF , P3 ;  /* 0xff8000003e3e7808 */ /* 0x010fe20001800000 */
[----:B------:R-:W1:Y:S01]  /*4af0*/  MUFU.TANH R97, R97 ;  /* 0x0000006100617308 */ /* 0x000e620000002400 */
[----:B------:R-:W-:-:S02]  /*4b00*/  FMNMX.FTZ R89, R61, R100, !PT ;  /* 0x000000643d597209 */ /* 0x000fc40007810000 */
[----:B------:R-:W-:Y:S02]  /*4b10*/  ISETP.GT.AND P3, PT, R131, 0xa0, PT ;  /* 0x000000a08300780c */ /* 0x000fe40003f64270 */
[----:B-----5:R-:W-:Y:S02]  /*4b20*/  FSEL R63, R63, -INF , P2 ;  /* 0xff8000003f3f7808 */ /* 0x020fe40001000000 */
[----:B------:R-:W-:Y:S01]  /*4b30*/  FMNMX.FTZ R100, R62, R89, !PT ;  /* 0x000000593e647209 */ /* 0x000fe20007810000 */
[----:B------:R-:W-:Y:S01]  /*4b40*/  MUFU.TANH R95, R95 ;  /* 0x0000005f005f7308 */ /* 0x000fe20000002400 */
[----:B------:R-:W-:Y:S02]  /*4b50*/  ISETP.GT.AND P2, PT, R131, 0xa1, PT ;  /* 0x000000a18300780c */ /* 0x000fe40003f44270 */
[----:B---3--:R-:W-:Y:S02]  /*4b60*/  FSEL R98, R40, -INF , P3 ;  /* 0xff80000028627808 */ /* 0x008fe40001800000 */
[----:B------:R-:W-:-:S02]  /*4b70*/  FMNMX.FTZ R89, R63, R100, !PT ;  /* 0x000000643f597209 */ /* 0x000fc40007810000 */
[----:B------:R-:W-:Y:S01]  /*4b80*/  ISETP.GT.AND P3, PT, R131, 0xa8, PT ;  /* 0x000000a88300780c */ /* 0x000fe20003f64270 */
[----:B------:R-:W3:Y:S01]  /*4b90*/  MUFU.TANH R101, R101 ;  /* 0x0000006500657308 */ /* 0x000ee20000002400 */
[----:B--2---:R-:W-:Y:S01]  /*4ba0*/  FSEL R100, R41, -INF , P2 ;  /* 0xff80000029647808 */ /* 0x004fe20001000000 */
[----:B------:R-:W-:Y:S01]  /*4bb0*/  FFMA.FTZ R41, R96, UR10, -R27 ;  /* 0x0000000a60297c23 */ /* 0x000fe2000801081b */
[----:B------:R-:W-:Y:S02]  /*4bc0*/  FMNMX.FTZ R89, R98, R89, !PT ;  /* 0x0000005962597209 */ /* 0x000fe40007810000 */
[----:B------:R-:W-:Y:S02]  /*4bd0*/  ISETP.GT.AND P2, PT, R131, 0xa9, PT ;  /* 0x000000a98300780c */ /* 0x000fe40003f44270 */
[----:B------:R-:W-:Y:S01]  /*4be0*/  FSEL R69, R69, -INF , P3 ;  /* 0xff80000045457808 */ /* 0x000fe20001800000 */
[----:B------:R-:W2:Y:S01]  /*4bf0*/  MUFU.TANH R99, R99 ;  /* 0x0000006300637308 */ /* 0x000ea20000002400 */
[----:B------:R-:W-:-:S02]  /*4c00*/  FMNMX.FTZ R96, R100, R89, !PT ;  /* 0x0000005964607209 */ /* 0x000fc40007810000 */
[----:B------:R-:W-:Y:S02]  /*4c10*/  ISETP.GT.AND P3, PT, R131, 0xb0, PT ;  /* 0x000000b08300780c */ /* 0x000fe40003f64270 */
[----:B0-----:R-:W-:Y:S02]  /*4c20*/  FSEL R71, R71, -INF , P2 ;  /* 0xff80000047477808 */ /* 0x001fe40001000000 */
[----:B------:R-:W-:Y:S01]  /*4c30*/  FMNMX.FTZ R96, R69, R96, !PT ;  /* 0x0000006045607209 */ /* 0x000fe20007810000 */
[----:B------:R-:W0:Y:S01]  /*4c40*/  MUFU.TANH R105, R105 ;  /* 0x0000006900697308 */ /* 0x000e220000002400 */
[----:B------:R-:W-:Y:S02]  /*4c50*/  ISETP.GT.AND P2, PT, R131, 0xb1, PT ;  /* 0x000000b18300780c */ /* 0x000fe40003f44270 */
[----:B-1----:R-:W-:Y:S02]  /*4c60*/  FSEL R97, R97, -INF , P3 ;  /* 0xff80000061617808 */ /* 0x002fe40001800000 */
[----:B------:R-:W-:-:S03]  /*4c70*/  ISETP.GT.AND P3, PT, R131, 0xb8, PT ;  /* 0x000000b88300780c */ /* 0x000fc60003f64270 */
[----:B------:R1:W-:Y:S01]  /*4c80*/  MUFU.EX2 R40, R102 ;  /* 0x0000006600287308 */ /* 0x0003e20000000800 */
[----:B---3--:R-:W-:Y:S02]  /*4c90*/  FSEL R101, R101, -INF , P3 ;  /* 0xff80000065657808 */ /* 0x008fe40001800000 */
[----:B------:R-:W-:-:S05]  /*4ca0*/  ISETP.GT.AND P3, PT, R131, 0xc0, PT ;  /* 0x000000c08300780c */ /* 0x000fca0003f64270 */
[----:B------:R-:W3:Y:S01]  /*4cb0*/  MUFU.TANH R103, R103 ;  /* 0x0000006700677308 */ /* 0x000ee20000002400 */
[----:B-1----:R-:W-:Y:S02]  /*4cc0*/  FMNMX.FTZ R102, R71, R96, !PT ;  /* 0x0000006047667209 */ /* 0x002fe40007810000 */
[----:B------:R-:W-:Y:S01]  /*4cd0*/  FSEL R96, R95, -INF , P2 ;  /* 0xff8000005f607808 */ /* 0x000fe20001000000 */
[----:B------:R-:W-:-:S01]  /*4ce0*/  FFMA.FTZ R95, R42, UR10, -R27 ;  /* 0x0000000a2a5f7c23 */ /* 0x000fc2000801081b */
[----:B------:R-:W-:Y:S01]  /*4cf0*/  FMNMX.FTZ R89, R97, R102, !PT ;  /* 0x0000006661597209 */ /* 0x000fe20007810000 */
[----:B------:R-:W-:-:S01]  /*4d00*/  FFMA.FTZ R42, R44, UR10, -R27 ;  /* 0x0000000a2c2a7c23 */ /* 0x000fc2000801081b */
[----:B------:R-:W-:Y:S01]  /*4d10*/  ISETP.GT.AND P2, PT, R131, 0xb9, PT ;  /* 0x000000b98300780c */ /* 0x000fe20003f44270 */
[----:B------:R-:W1:Y:S01]  /*4d20*/  MUFU.TANH R107, R107 ;  /* 0x0000006b006b7308 */ /* 0x000e620000002400 */
[----:B------:R-:W-:Y:S01]  /*4d30*/  FMNMX.FTZ R102, R96, R89, !PT ;  /* 0x0000005960667209 */ /* 0x000fe20007810000 */
[--C-:B------:R-:W-:Y:S01]  /*4d40*/  FFMA.FTZ R44, R45, UR10, -R27.reuse ;  /* 0x0000000a2d2c7c23 */ /* 0x100fe2000801081b */
[----:B--2---:R-:W-:Y:S01]  /*4d50*/  FSEL R99, R99, -INF , P2 ;  /* 0xff80000063637808 */ /* 0x004fe20001000000 */
[--C-:B------:R-:W-:Y:S01]  /*4d60*/  FFMA.FTZ R45, R32, UR10, -R27.reuse ;  /* 0x0000000a202d7c23 */ /* 0x100fe2000801081b */
[----:B------:R-:W-:Y:S01]  /*4d70*/  FMNMX.FTZ R102, R101, R102, !PT ;  /* 0x0000006665667209 */ /* 0x000fe20007810000 */
[--C-:B------:R-:W-:Y:S01]  /*4d80*/  FFMA.FTZ R32, R48, UR10, -R27.reuse ;  /* 0x0000000a30207c23 */ /* 0x100fe2000801081b */
[----:B------:R-:W-:Y:S01]  /*4d90*/  ISETP.GT.AND P2, PT, R131, 0xc1, PT ;  /* 0x000000c18300780c */ /* 0x000fe20003f44270 */
[----:B------:R-:W2:Y:S01]  /*4da0*/  MUFU.TANH R109, R109 ;  /* 0x0000006d006d7308 */ /* 0x000ea20000002400 */
[----:B0-----:R-:W-:Y:S01]  /*4db0*/  FSEL R105, R105, -INF , P3 ;  /* 0xff80000069697808 */ /* 0x001fe20001800000 */
[--C-:B------:R-:W-:Y:S01]  /*4dc0*/  FFMA.FTZ R48, R49, UR10, -R27.reuse ;  /* 0x0000000a31307c23 */ /* 0x100fe2000801081b */
[----:B------:R-:W-:Y:S01]  /*4dd0*/  FMNMX.FTZ R102, R99, R102, !PT ;  /* 0x0000006663667209 */ /* 0x000fe20007810000 */
[--C-:B------:R-:W-:Y:S01]  /*4de0*/  FFMA.FTZ R49, R36, UR10, -R27.reuse ;  /* 0x0000000a24317c23 */ /* 0x100fe2000801081b */
[----:B------:R-:W-:Y:S01]  /*4df0*/  ISETP.GT.AND P3, PT, R131, 0xc8, PT ;  /* 0x000000c88300780c */ /* 0x000fe20003f64270 */
[--C-:B------:R-:W-:Y:S01]  /*4e00*/  FFMA.FTZ R36, R53, UR10, -R27.reuse ;  /* 0x0000000a35247c23 */ /* 0x100fe2000801081b */
[----:B---3--:R-:W-:Y:S01]  /*4e10*/  FSEL R103, R103, -INF , P2 ;  /* 0xff80000067677808 */ /* 0x008fe20001000000 */
[----:B------:R-:W0:Y:S01]  /*4e20*/  MUFU.TANH R113, R113 ;  /* 0x0000007100717308 */ /* 0x000e220000002400 */
[----:B------:R-:W-:Y:S01]  /*4e30*/  FMNMX.FTZ R102, R105, R102, !PT ;  /* 0x0000006669667209 */ /* 0x000fe20007810000 */
[--C-:B------:R-:W-:Y:S01]  /*4e40*/  FFMA.FTZ R53, R52, UR10, -R27.reuse ;  /* 0x0000000a34357c23 */ /* 0x100fe2000801081b */
[----:B------:R-:W-:Y:S01]  /*4e50*/  ISETP.GT.AND P2, PT, R131, 0xc9, PT ;  /* 0x000000c98300780c */ /* 0x000fe20003f44270 */
[----:B------:R-:W-:Y:S01]  /*4e60*/  FFMA.FTZ R52, R64, UR10, -R27 ;  /* 0x0000000a40347c23 */ /* 0x000fe2000801081b */
        /* <DEDUP_REMOVED lines=8> */
[----:B0-----:R-:W-:-:S02]  /*4ef0*/  FSEL R113, R113, -INF , P3 ;  /* 0xff80000071717808 */ /* 0x001fc40001800000 */
[----:B------:R-:W-:Y:S02]  /*4f00*/  FMNMX.FTZ R102, R109, R102, !PT ;  /* 0x000000666d667209 */ /* 0x000fe40007810000 */
[----:B------:R-:W-:Y:S02]  /*4f10*/  ISETP.GT.AND P3, PT, R131, 0xd8, PT ;  /* 0x000000d88300780c */ /* 0x000fe40003f64270 */
[----:B------:R-:W-:Y:S01]  /*4f20*/  FMNMX.FTZ R102, R113, R102, !PT ;  /* 0x0000006671667209 */ /* 0x000fe20007810000 */
[----:B------:R-:W0:Y:S01]  /*4f30*/  MUFU.TANH R115, R115 ;  /* 0x0000007300737308 */ /* 0x000e220000002400 */
[----:B-1----:R-:W-:Y:S02]  /*4f40*/  FSEL R111, R111, -INF , P2 ;  /* 0xff8000006f6f7808 */ /* 0x002fe40001000000 */
[----:B------:R-:W-:Y:S02]  /*4f50*/  ISETP.GT.AND P2, PT, R131, 0xd9, PT ;  /* 0x000000d98300780c */ /* 0x000fe40003f44270 */
[----:B------:R-:W-:-:S03]  /*4f60*/  FMNMX.FTZ R102, R111, R102, !PT ;  /* 0x000000666f667209 */ /* 0x000fc60007810000 */
[----:B------:R1:W-:Y:S01]  /*4f70*/  MUFU.EX2 R79, R112 ;  /* 0x00000070004f7308 */ /* 0x0003e20000000800 */
[----:B--2---:R-:W-:-:S04]  /*4f80*/  FSEL R117, R117, -INF , P3 ;  /* 0xff80000075757808 */ /* 0x004fc80001800000 */
[----:B------:R-:W-:-:S03]  /*4f90*/  FMNMX.FTZ R102, R117, R102, !PT ;  /* 0x0000006675667209 */ /* 0x000fc60007810000 */
[----:B------:R-:W-:Y:S01]  /*4fa0*/  MUFU.EX2 R26, R26 ;  /* 0x0000001a001a7308 */ /* 0x000fe20000000800 */
[----:B0-----:R-:W-:-:S04]  /*4fb0*/  FSEL R115, R115, -INF , P2 ;  /* 0xff80000073737808 */ /* 0x001fc80001000000 */
[----:B------:R-:W-:-:S03]  /*4fc0*/  FMNMX.FTZ R102, R115, R102, !PT ;  /* 0x0000006673667209 */ /* 0x000fc60007810000 */
[----:B------:R-:W-:Y:S02]  /*4fd0*/  MUFU.EX2 R31, R31 ;  /* 0x0000001f001f7308 */ /* 0x000fe40000000800 */
[----:B------:R-:W1:Y:S06]  /*4fe0*/  SHFL.BFLY PT, R89, R102, 0x2, 0x1f ;  /* 0x0c401f0066597f89 */ /* 0x000e6c00000e0000 */
[----:B------:R-:W-:Y:S08]  /*4ff0*/  MUFU.EX2 R30, R30 ;  /* 0x0000001e001e7308 */ /* 0x000ff00000000800 */
[----:B------:R-:W0:Y:S08]  /*5000*/  MUFU.EX2 R35, R35 ;  /* 0x0000002300237308 */ /* 0x000e300000000800 */
[----:B------:R-:W-:Y:S01]  /*5010*/  MUFU.EX2 R34, R34 ;  /* 0x0000002200227308 */ /* 0x000fe20000000800 */
[----:B-1----:R-:W-:-:S02]  /*5020*/  FMNMX.FTZ R112, R102, R89, !PT ;  /* 0x0000005966707209 */ /* 0x002fc40007810000 */
[----:B------:R-:W-:-:S03]  /*5030*/  MOV R102, UR10 ;  /* 0x0000000a00667c02 */ /* 0x000fc60008000f00 */
[----:B------:R-:W1:Y:S02]  /*5040*/  SHFL.BFLY PT, R89, R112, 0x1, 0x1f ;  /* 0x0c201f0070597f89 */ /* 0x000e6400000e0000 */
[----:B------:R2:W-:Y:S01]  /*5050*/  MUFU.EX2 R77, R114 ;  /* 0x00000072004d7308 */ /* 0x0005e20000000800 */
[----:B0-----:R-:W-:-:S04]  /*5060*/  F2FP.SATFINITE.E4M3.F32.PACK_AB_MERGE_C R224, R35, R30, RZ ;  /* 0x0000001e23e0723e */ /* 0x001fc800048070ff */
[----:B------:R-:W-:-:S03]  /*5070*/  F2FP.SATFINITE.E4M3.F32.PACK_AB_MERGE_C R224, R31, R26, R224 ;  /* 0x0000001a1fe0723e */ /* 0x000fc600048070e0 */
[----:B------:R-:W-:Y:S08]  /*5080*/  MUFU.EX2 R39, R39 ;  /* 0x0000002700277308 */ /* 0x000ff00000000800 */
[----:B------:R0:W-:Y:S01]  /*5090*/  MUFU.EX2 R13, R116 ;  /* 0x00000074000d7308 */ /* 0x0001e20000000800 */
[----:B-1----:R-:W-:-:S07]  /*50a0*/  FMNMX.FTZ R89, R112, R89, !PT ;  /* 0x0000005970597209 */ /* 0x002fce0007810000 */
[----:B------:R-:W-:Y:S01]  /*50b0*/  MUFU.EX2 R38, R38 ;  /* 0x0000002600267308 */ /* 0x000fe20000000800 */
[C---:B------:R-:W-:Y:S01]  /*50c0*/  FSETP.NEU.FTZ.AND P2, PT, R89.reuse, -INF , PT ;  /* 0xff8000005900780b */ /* 0x040fe20003f5d000 */
[----:B------:R-:W-:-:S06]  /*50d0*/  FFMA.FTZ R102, R89, R102, -8 ;  /* 0xc100000059667423 */ /* 0x000fcc0000010066 */
[----:B------:R-:W-:Y:S01]  /*50e0*/  MUFU.EX2 R51, R51 ;  /* 0x0000003300337308 */ /* 0x000fe20000000800 */
[----:B------:R-:W-:Y:S02]  /*50f0*/  FSEL R102, R102, RZ, P2 ;  /* 0x000000ff66667208 */ /* 0x000fe40001000000 */
        /* <DEDUP_REMOVED lines=10> */
[----:B--2---:R-:W-:-:S01]  /*51a0*/  FFMA.FTZ R114, R123, UR10, -R102 ;  /* 0x0000000a7b727c23 */ /* 0x004fc20008010866 */
[--C-:B------:R-:W-:Y:S01]  /*51b0*/  FFMA.FTZ R125, R126, UR10, -R102.reuse ;  /* 0x0000000a7e7d7c23 */ /* 0x100fe20008010866 */
[----:B------:R-:W-:-:S01]  /*51c0*/  FFMA.FTZ R75, R83, UR10, -R102 ;  /* 0x0000000a534b7c23 */ /* 0x000fc20008010866 */
[--C-:B0-----:R-:W-:Y:S01]  /*51d0*/  FFMA.FTZ R116, R21, UR10, -R102.reuse ;  /* 0x0000000a15747c23 */ /* 0x101fe20008010866 */
[----:B------:R-:W-:-:S01]  /*51e0*/  FFMA.FTZ R126, R73, UR10, -R102 ;  /* 0x0000000a497e7c23 */ /* 0x000fc20008010866 */
[----:B------:R-:W0:Y:S01]  /*51f0*/  MUFU.EX2 R64, R64 ;  /* 0x0000004000407308 */ /* 0x000e220000000800 */
[----:B------:R-:W-:-:S01]  /*5200*/  FFMA.FTZ R133, R85, UR10, -R102 ;  /* 0x0000000a55857c23 */ /* 0x000fc20008010866 */
[----:B------:R-:W-:Y:S01]  /*5210*/  FADD.FTZ R83, R26, R31 ;  /* 0x0000001f1a537221 */ /* 0x000fe20000010000 */
        /* <DEDUP_REMOVED lines=9> */
[----:B------:R-:W-:Y:S01]  /*52b0*/  FADD.FTZ R86, R30, R83 ;  /* 0x000000531e567221 */ /* 0x000fe20000010000 */
[----:B------:R-:W-:-:S01]  /*52c0*/  FFMA.FTZ R82, R90, UR10, -R102 ;  /* 0x0000000a5a527c23 */ /* 0x000fc20008010866 */
[--C-:B------:R-:W-:Y:S01]  /*52d0*/  FFMA.FTZ R112, R127, UR10, -R102.reuse ;  /* 0x0000000a7f707c23 */ /* 0x100fe20008010866 */
[----:B------:R-:W-:-:S01]  /*52e0*/  FFMA.FTZ R119, R128, UR10, -R102 ;  /* 0x0000000a80777c23 */ /* 0x000fc20008010866 */
[----:B------:R-:W2:Y:S01]  /*52f0*/  MUFU.EX2 R131, R131 ;  /* 0x0000008300837308 */ /* 0x000ea20000000800 */
[----:B0-----:R-:W-:-:S01]  /*5300*/  FADD.FTZ R91, R27, R64 ;  /* 0x000000401b5b7221 */ /* 0x001fc20000010000 */
[----:B------:R-:W-:Y:S01]  /*5310*/  FFMA.FTZ R123, R129, UR10, -R102 ;  /* 0x0000000a817b7c23 */ /* 0x000fe20008010866 */
[----:B------:R-:W-:-:S02]  /*5320*/  @!P1 VIADD R83, R2, 0x2e840 ;  /* 0x0002e84002539836 */ /* 0x000fc40000000000 */
[--C-:B------:R-:W-:Y:S01]  /*5330*/  FFMA.FTZ R108, R108, UR10, -R102.reuse ;  /* 0x0000000a6c6c7c23 */ /* 0x100fe20008010866 */
[----:B------:R-:W-:-:S01]  /*5340*/  FFMA.FTZ R128, R15, UR10, -R102 ;  /* 0x0000000a0f807c23 */ /* 0x000fc20008010866 */
[--C-:B------:R-:W-:Y:S01]  /*5350*/  FFMA.FTZ R15, R130, UR10, -R102.reuse ;  /* 0x0000000a820f7c23 */ /* 0x100fe20008010866 */
[----:B------:R-:W-:-:S01]  /*5360*/  FFMA.FTZ R106, R106, UR10, -R102 ;  /* 0x0000000a6a6a7c23 */ /* 0x000fc20008010866 */
[----:B------:R-:W0:Y:S01]  /*5370*/  MUFU.EX2 R92, R92 ;  /* 0x0000005c005c7308 */ /* 0x000e220000000800 */
[----:B-1----:R-:W-:-:S01]  /*5380*/  FADD.FTZ R90, R94, R91 ;  /* 0x0000005b5e5a7221 */ /* 0x002fc20000010000 */
[----:B------:R-:W-:Y:S01]  /*5390*/  FADD.FTZ R91, R35, R86 ;  /* 0x00000056235b7221 */ /* 0x000fe20000010000 */
[----:B------:R-:W-:Y:S01]  /*53a0*/  @!P1 PRMT R83, RZ, 0x654, R83 ;  /* 0x00000654ff539816 */ /* 0x000fe20000000053 */
[--C-:B------:R-:W-:Y:S01]  /*53b0*/  FFMA.FTZ R58, R58, UR10, -R102.reuse ;  /* 0x0000000a3a3a7c23 */ /* 0x100fe20008010866 */
[----:B------:R-:W-:-:S01]  /*53c0*/  FFMA.FTZ R104, R104, UR10, -R102 ;  /* 0x0000000a68687c23 */ /* 0x000fc20008010866 */
[----:B------:R-:W-:Y:S01]  /*53d0*/  FADD.FTZ R86, R34, R91 ;  /* 0x0000005b22567221 */ /* 0x000fe20000010000 */
[----:B------:R1:W-:Y:S01]  /*53e0*/  @!P1 SYNCS.ARRIVE.TRANS64.RED.A1T0 RZ, [R83+URZ], RZ ;  /* 0x000000ff53ff99a7 */ /* 0x0003e2000810043f */
[----:B------:R-:W3:Y:S01]  /*53f0*/  MUFU.EX2 R93, R93 ;  /* 0x0000005d005d7308 */ /* 0x000ee20000000800 */
        /* <DEDUP_REMOVED lines=16> */
[----:B---3--:R-:W-:-:S01]  /*5500*/  FADD.FTZ R135, R93, R90 ;  /* 0x0000005a5d877221 */ /* 0x008fc20000010000 */
[----:B------:R-:W-:Y:S01]  /*5510*/  FADD.FTZ R90, R38, R91 ;  /* 0x0000005b265a7221 */ /* 0x000fe20000010000 */
[----:B------:R-:W-:-:S01]  /*5520*/  FFMA.FTZ R96, R96, UR10, -R102 ;  /* 0x0000000a60607c23 */ /* 0x000fc20008010866 */
[--C-:B------:R-:W-:Y:S01]  /*5530*/  FFMA.FTZ R101, R101, UR10, -R102.reuse ;  /* 0x0000000a65657c23 */ /* 0x100fe20008010866 */
[----:B------:R-:W-:-:S01]  /*5540*/  FFMA.FTZ R99, R99, UR10, -R102 ;  /* 0x0000000a63637c23 */ /* 0x000fc20008010866 */
[----:B------:R-:W-:Y:S01]  /*5550*/  FADD.FTZ R91, R51, R90 ;  /* 0x0000005a335b7221 */ /* 0x000fe20000010000 */
        /* <DEDUP_REMOVED lines=10> */
[----:B------:R-:W-:Y:S01]  /*5600*/  F2FP.SATFINITE.E4M3.F32.PACK_AB_MERGE_C R225, R131, R94, RZ ;  /* 0x0000005e83e1723e */ /* 0x000fe200048070ff */
[----:B------:R-:W-:Y:S01]  /*5610*/  IMAD.MOV.U32 R31, RZ, RZ, R87 ;  /* 0x000000ffff1f7224 */ /* 0x000fe200078e0057 */
[----:B------:R-:W-:-:S02]  /*5620*/  F2FP.SATFINITE.E4M3.F32.PACK_AB_MERGE_C R226, R51, R38, RZ ;  /* 0x0000002633e2723e */ /* 0x000fc400048070ff */
[----:B0-----:R-:W-:Y:S02]  /*5630*/  F2FP.SATFINITE.E4M3.F32.PACK_AB_MERGE_C R227, R121, R114, RZ ;  /* 0x0000007279e3723e */ /* 0x001fe400048070ff */
[----:B------:R-:W-:Y:S01]  /*5640*/  F2FP.SATFINITE.E4M3.F32.PACK_AB_MERGE_C R225, R64, R27, R225 ;  /* 0x0000001b40e1723e */ /* 0x000fe200048070e1 */
[----:B------:R-:W-:Y:S01]  /*5650*/  MUFU.EX2 R55, R55 ;  /* 0x0000003700377308 */ /* 0x000fe20000000800 */
[----:B------:R-:W-:Y:S01]  /*5660*/  F2FP.SATFINITE.E4M3.F32.PACK_AB_MERGE_C R226, R39, R34, R226 ;  /* 0x0000002227e2723e */ /* 0x000fe200048070e2 */
[----:B------:R-:W-:Y:S01]  /*5670*/  IMAD.MOV.U32 R64, RZ, RZ, R87 ;  /* 0x000000ffff407224 */ /* 0x000fe200078e0057 */
[----:B------:R-:W-:Y:S01]  /*5680*/  F2FP.SATFINITE.E4M3.F32.PACK_AB_MERGE_C R227, R93, R92, R227 ;  /* 0x0000005c5de3723e */ /* 0x000fe200048070e3 */
[--C-:B------:R-:W-:Y:S01]  /*5690*/  IMAD.MOV.U32 R34, RZ, RZ, R87.reuse ;  /* 0x000000ffff227224 */ /* 0x100fe200078e0057 */
[----:B------:R-:W-:Y:S01]  /*56a0*/  MOV R39, R87 ;  /* 0x0000005700277202 */ /* 0x000fe20000000f00 */
[----:B------:R-:W-:Y:S02]  /*56b0*/  IMAD.MOV.U32 R27, RZ, RZ, R87 ;  /* 0x000000ffff1b7224 */ /* 0x000fe400078e0057 */
[----:B------:R-:W0:Y:S08]  /*56c0*/  MUFU.EX2 R119, R119 ;  /* 0x0000007700777308 */ /* 0x000e300000000800 */
[----:B------:R-:W-:Y:S08]  /*56d0*/  MUFU.EX2 R54, R54 ;  /* 0x0000003600367308 */ /* 0x000ff00000000800 */
[----:B------:R-:W-:Y:S08]  /*56e0*/  MUFU.EX2 R123, R123 ;  /* 0x0000007b007b7308 */ /* 0x000ff00000000800 */
[----:B------:R3:W-:Y:S08]  /*56f0*/  MUFU.EX2 R2, R108 ;  /* 0x0000006c00027308 */ /* 0x0007f00000000800 */
[----:B------:R-:W4:Y:S01]  /*5700*/  MUFU.EX2 R65, R65 ;  /* 0x0000004100417308 */ /* 0x000f220000000800 */
[----:B---3--:R-:W-:-:S04]  /*5710*/  FADD.FTZ R108, R114, R135 ;  /* 0x00000087726c7221 */ /* 0x008fc80000010000 */
[----:B------:R-:W-:-:S03]  /*5720*/  FADD.FTZ R135, R121, R108 ;  /* 0x0000006c79877221 */ /* 0x000fc60000010000 */
[----:B------:R-:W3:Y:S01]  /*5730*/  MUFU.EX2 R128, R128 ;  /* 0x0000008000807308 */ /* 0x000ee20000000800 */
[----:B--2---:R-:W-:-:S04]  /*5740*/  FADD.FTZ R108, R112, R135 ;  /* 0x00000087706c7221 */ /* 0x004fc80000010000 */
[----:B0-----:R-:W-:-:S03]  /*5750*/  FADD.FTZ R108, R119, R108 ;  /* 0x0000006c776c7221 */ /* 0x001fc60000010000 */
[----:B-1----:R0:W-:Y:S01]  /*5760*/  MUFU.EX2 R83, R106 ;  /* 0x0000006a00537308 */ /* 0x0021e20000000800 */
[----:B----4-:R-:W-:-:S04]  /*5770*/  F2FP.SATFINITE.E4M3.F32.PACK_AB_MERGE_C R220, R65, R54, RZ ;  /* 0x0000003641dc723e */ /* 0x010fc800048070ff */
[----:B------:R-:W-:-:S03]  /*5780*/  F2FP.SATFINITE.E4M3.F32.PACK_AB_MERGE_C R220, R55, R50, R220 ;  /* 0x0000003237dc723e */ /* 0x000fc600048070dc */
[----:B------:R-:W-:Y:S01]  /*5790*/  MUFU.EX2 R66, R66 ;  /* 0x0000004200427308 */ /* 0x000fe20000000800 */
[----:B0-----:R-:W-:-:S01]  /*57a0*/  FADD.FTZ R106, R50, R91 ;  /* 0x0000005b326a7221 */ /* 0x001fc20000010000 */
[----:B---3--:R-:W-:Y:S01]  /*57b0*/  F2FP.SATFINITE.E4M3.F32.PACK_AB_MERGE_C R221, R128, R123, RZ ;  /* 0x0000007b80dd723e */ /* 0x008fe200048070ff */
[----:B------:R-:W-:Y:S02]  /*57c0*/  IMAD.MOV.U32 R50, RZ, RZ, R87 ;  /* 0x000000ffff327224 */ /* 0x000fe400078e0057 */
[----:B------:R-:W-:Y:S01]  /*57d0*/  FADD.FTZ R91, R55, R106 ;  /* 0x0000006a375b7221 */ /* 0x000fe20000010000 */
[----:B------:R-:W-:Y:S01]  /*57e0*/  F2FP.SATFINITE.E4M3.F32.PACK_AB_MERGE_C R221, R119, R112, R221 ;  /* 0x0000007077dd723e */ /* 0x000fe200048070dd */
[----:B------:R-:W-:Y:S01]  /*57f0*/  IMAD.MOV.U32 R55, RZ, RZ, R87 ;  /* 0x000000ffff377224 */ /* 0x000fe200078e0057 */
[----:B------:R-:W0:Y:S08]  /*5800*/  MUFU.EX2 R15, R15 ;  /* 0x0000000f000f7308 */ /* 0x000e300000000800 */
[----:B------:R-:W-:Y:S08]  /*5810*/  MUFU.EX2 R67, R67 ;  /* 0x0000004300437308 */ /* 0x000ff00000000800 */
[----:B------:R-:W1:Y:S08]  /*5820*/  MUFU.EX2 R116, R116 ;  /* 0x0000007400747308 */ /* 0x000e700000000800 */
[----:B------:R2:W-:Y:S08]  /*5830*/  MUFU.EX2 R60, R58 ;  /* 0x0000003a003c7308 */ /* 0x0005f00000000800 */
[----:B------:R-:W-:Y:S01]  /*5840*/  MUFU.EX2 R3, R3 ;  /* 0x0000000300037308 */ /* 0x000fe20000000800 */
[----:B--2---:R-:W-:-:S01]  /*5850*/  FADD.FTZ R58, R54, R91 ;  /* 0x0000005b363a7221 */ /* 0x004fc20000010000 */
[----:B------:R-:W-:Y:S01]  /*5860*/  FFMA.FTZ R91, R69, UR10, -R102 ;  /* 0x0000000a455b7c23 */ /* 0x000fe20008010866 */
[----:B------:R-:W-:-:S01]  /*5870*/  FADD.FTZ R69, R123, R108 ;  /* 0x0000006c7b457221 */ /* 0x000fc20000010000 */
[----:B------:R-:W-:Y:S01]  /*5880*/  FFMA.FTZ R102, R115, UR10, -R102 ;  /* 0x0000000a73667c23 */ /* 0x000fe20008010866 */
[----:B------:R-:W-:-:S01]  /*5890*/  FADD.FTZ R135, R65, R58 ;  /* 0x0000003a41877221 */ /* 0x000fc20000010000 */
[----:B------:R-:W-:-:S02]  /*58a0*/  IMAD.MOV.U32 R65, RZ, RZ, R87 ;  /* 0x000000ffff417224 */ /* 0x000fc400078e0057 */
[----:B------:R-:W-:-:S01]  /*58b0*/  FADD.FTZ R106, R128, R69 ;  /* 0x00000045806a7221 */ /* 0x000fc20000010000 */
[----:B------:R-:W-:Y:S01]  /*58c0*/  MUFU.EX2 R125, R125 ;  /* 0x0000007d007d7308 */ /* 0x000fe20000000800 */
[----:B------:R-:W-:Y:S02]  /*58d0*/  IMAD.MOV.U32 R54, RZ, RZ, R87 ;  /* 0x000000ffff367224 */ /* 0x000fe400078e0057 */
[----:B0-----:R-:W-:-:S04]  /*58e0*/  FADD.FTZ R69, R15, R106 ;  /* 0x0000006a0f457221 */ /* 0x001fc80000010000 */
[----:B-1----:R-:W-:Y:S01]  /*58f0*/  FADD.FTZ R106, R116, R69 ;  /* 0x00000045746a7221 */ /* 0x002fe20000010000 */
[----:B------:R-:W0:Y:S08]  /*5900*/  MUFU.EX2 R6, R6 ;  /* 0x0000000600067308 */ /* 0x000e300000000800 */
[----:B------:R-:W1:Y:S08]  /*5910*/  MUFU.EX2 R126, R126 ;  /* 0x0000007e007e7308 */ /* 0x000e700000000800 */
[----:B------:R-:W-:Y:S01]  /*5920*/  MUFU.EX2 R5, R144 ;  /* 0x0000009000057308 */ /* 0x000fe20000000800 */
[----:B0-----:R-:W-:-:S04]  /*5930*/  F2FP.SATFINITE.E4M3.F32.PACK_AB_MERGE_C R222, R6, R3, RZ ;  /* 0x0000000306de723e */ /* 0x001fc800048070ff */
[----:B------:R-:W-:-:S03]  /*5940*/  F2FP.SATFINITE.E4M3.F32.PACK_AB_MERGE_C R222, R67, R66, R222 ;  /* 0x0000004243de723e */ /* 0x000fc600048070de */
[----:B------:R0:W-:Y:S01]  /*5950*/  MUFU.EX2 R63, R104 ;  /* 0x00000068003f7308 */ /* 0x0001e20000000800 */
[----:B-1----:R-:W-:-:S04]  /*5960*/  F2FP.SATFINITE.E4M3.F32.PACK_AB_MERGE_C R223, R126, R125, RZ ;  /* 0x0000007d7edf723e */ /* 0x002fc800048070ff */
[----:B------:R-:W-:-:S03]  /*5970*/  F2FP.SATFINITE.E4M3.F32.PACK_AB_MERGE_C R223, R116, R15, R223 ;  /* 0x0000000f74df723e */ /* 0x000fc600048070df */
[----:B------:R-:W1:Y:S01]  /*5980*/  MUFU.EX2 R21, R21 ;  /* 0x0000001500157308 */ /* 0x000e620000000800 */
[----:B0-----:R-:W-:-:S01]  /*5990*/  FADD.FTZ R104, R66, R135 ;  /* 0x0000008742687221 */ /* 0x001fc20000010000 */
[----:B------:R-:W-:Y:S01]  /*59a0*/  FADD.FTZ R135, R125, R106 ;  /* 0x0000006a7d877221 */ /* 0x000fe20000010000 */
[--C-:B------:R-:W-:Y:S02]  /*59b0*/  IMAD.MOV.U32 R66, RZ, RZ, R87.reuse ;  /* 0x000000ffff427224 */ /* 0x100fe400078e0057 */
[----:B------:R-:W-:Y:S01]  /*59c0*/  FADD.FTZ R104, R67, R104 ;  /* 0x0000006843687221 */ /* 0x000fe20000010000 */
[----:B------:R-:W-:Y:S02]  /*59d0*/  IMAD.MOV.U32 R67, RZ, RZ, R87 ;  /* 0x000000ffff437224 */ /* 0x000fe400078e0057 */
[----:B------:R-:W-:Y:S01]  /*59e0*/  MUFU.EX2 R8, R142 ;  /* 0x0000008e00087308 */ /* 0x000fe20000000800 */
[----:B------:R-:W-:-:S01]  /*59f0*/  FADD.FTZ R69, R3, R104 ;  /* 0x0000006803457221 */ /* 0x000fc20000010000 */
[----:B------:R-:W-:-:S06]  /*5a00*/  FADD.FTZ R104, R126, R135 ;  /* 0x000000877e687221 */ /* 0x000fcc0000010000 */
[----:B------:R-:W0:Y:S01]  /*5a10*/  MUFU.EX2 R118, R118 ;  /* 0x0000007600767308 */ /* 0x000e220000000800 */
[----:B-1----:R-:W-:-:S07]  /*5a20*/  FADD.FTZ R137, R21, R104 ;  /* 0x0000006815897221 */ /* 0x002fce0000010000 */
[----:B------:R-:W1:Y:S08]  /*5a30*/  MUFU.EX2 R7, R7 ;  /* 0x0000000700077308 */ /* 0x000e700000000800 */
[----:B------:R-:W2:Y:S01]  /*5a40*/  MUFU.EX2 R124, R124 ;  /* 0x0000007c007c7308 */ /* 0x000ea20000000800 */
[----:B0-----:R-:W-:-:S07]  /*5a50*/  FADD.FTZ R137, R118, R137 ;  /* 0x0000008976897221 */ /* 0x001fce0000010000 */
[----:B------:R-:W0:Y:S08]  /*5a60*/  MUFU.EX2 R10, R132 ;  /* 0x00000084000a7308 */ /* 0x000e300000000800 */
[----:B------:R3:W-:Y:S08]  /*5a70*/  MUFU.EX2 R58, R86 ;  /* 0x00000056003a7308 */ /* 0x0007f00000000800 */
[----:B------:R-:W4:Y:S01]  /*5a80*/  MUFU.EX2 R127, R127 ;  /* 0x0000007f007f7308 */ /* 0x000f220000000800 */
[----:B---3--:R-:W-:-:S04]  /*5a90*/  FADD.FTZ R86, R6, R69 ;  /* 0x0000004506567221 */ /* 0x008fc80000010000 */
[----:B------:R-:W-:-:S03]  /*5aa0*/  FADD.FTZ R135, R5, R86 ;  /* 0x0000005605877221 */ /* 0x000fc60000010000 */
[----:B------:R-:W3:Y:S01]  /*5ab0*/  MUFU.EX2 R73, R73 ;  /* 0x0000004900497308 */ /* 0x000ee20000000800 */
[----:B------:R-:W-:-:S04]  /*5ac0*/  FADD.FTZ R86, R8, R135 ;  /* 0x0000008708567221 */ /* 0x000fc80000010000 */
[----:B-1----:R-:W-:Y:S01]  /*5ad0*/  FADD.FTZ R135, R7, R86 ;  /* 0x0000005607877221 */ /* 0x002fe20000010000 */
[----:B--2---:R-:W-:-:S02]  /*5ae0*/  FADD.FTZ R86, R124, R137 ;  /* 0x000000897c567221 */ /* 0x004fc40000010000 */
[----:B------:R-:W1:Y:S01]  /*5af0*/  MUFU.EX2 R12, R12 ;  /* 0x0000000c000c7308 */ /* 0x000e620000000800 */
[----:B0-----:R-:W-:-:S01]  /*5b00*/  FADD.FTZ R104, R10, R135 ;  /* 0x000000870a687221 */ /* 0x001fc20000010000 */
[C---:B----4-:R-:W-:Y:S01]  /*5b10*/  FADD.FTZ R86, R127.reuse, R86 ;  /* 0x000000567f567221 */ /* 0x050fe20000010000 */
[----:B------:R-:W-:Y:S02]  /*5b20*/  F2FP.SATFINITE.E4M3.F32.PACK_AB_MERGE_C R124, R127, R124, RZ ;  /* 0x0000007c7f7c723e */ /* 0x000fe400048070ff */
[----:B------:R-:W-:Y:S02]  /*5b30*/  FADD.FTZ R115, R9, R104 ;  /* 0x0000006809737221 */ /* 0x000fe40000010000 */
[----:B------:R-:W-:Y:S01]  /*5b40*/  F2FP.SATFINITE.E4M3.F32.PACK_AB_MERGE_C R217, R118, R21, R124 ;  /* 0x0000001576d9723e */ /* 0x000fe2000480707c */
[----:B------:R-:W0:Y:S01]  /*5b50*/  MUFU.EX2 R76, R76 ;  /* 0x0000004c004c7308 */ /* 0x000e220000000800 */
[----:B---3--:R-:W-:-:S01]  /*5b60*/  FADD.FTZ R131, R73, R86 ;  /* 0x0000005649837221 */ /* 0x008fc20000010000 */
[----:B------:R-:W-:-:S06]  /*5b70*/  IMAD.MOV.U32 R86, RZ, RZ, R87 ;  /* 0x000000ffff567224 */ /* 0x000fcc00078e0057 */
[----:B------:R-:W2:Y:S01]  /*5b80*/  MUFU.EX2 R120, R120 ;  /* 0x0000007800787308 */ /* 0x000ea20000000800 */
[----:B-1----:R-:W-:-:S04]  /*5b90*/  FADD.FTZ R30, R12, R115 ;  /* 0x000000730c1e7221 */ /* 0x002fc80000010000 */
[----:B------:R-:W-:-:S03]  /*5ba0*/  FADD.FTZ R51, R11, R30 ;  /* 0x0000001e0b337221 */ /* 0x000fc60000010000 */
[----:B------:R-:W1:Y:S01]  /*5bb0*/  MUFU.EX2 R14, R14 ;  /* 0x0000000e000e7308 */ /* 0x000e620000000800 */
[----:B0-----:R-:W-:-:S07]  /*5bc0*/  FADD.FTZ R131, R76, R131 ;  /* 0x000000834c837221 */ /* 0x001fce0000010000 */
[----:B------:R-:W0:Y:S01]  /*5bd0*/  MUFU.EX2 R129, R129 ;  /* 0x0000008100817308 */ /* 0x000e220000000800 */
[----:B--2---:R-:W-:-:S07]  /*5be0*/  FADD.FTZ R30, R120, R131 ;  /* 0x00000083781e7221 */ /* 0x004fce0000010000 */
[----:B------:R-:W2:Y:S01]  /*5bf0*/  MUFU.EX2 R75, R75 ;  /* 0x0000004b004b7308 */ /* 0x000ea20000000800 */
[----:B-1----:R-:W-:-:S01]  /*5c00*/  FADD.FTZ R38, R14, R51 ;  /* 0x000000330e267221 */ /* 0x002fc20000010000 */
[----:B------:R-:W-:-:S03]  /*5c10*/  F2FP.SATFINITE.E4M3.F32.PACK_AB_MERGE_C R11, R14, R11, RZ ;  /* 0x0000000b0e0b723e */ /* 0x000fc600048070ff */
[----:B------:R-:W-:Y:S01]  /*5c20*/  FADD.FTZ R51, R13, R38 ;  /* 0x000000260d337221 */ /* 0x000fe20000010000 */
[----:B------:R-:W-:Y:S01]  /*5c30*/  F2FP.SATFINITE.E4M3.F32.PACK_AB_MERGE_C R218, R12, R9, R11 ;  /* 0x000000090cda723e */ /* 0x000fe2000480700b */
[----:B------:R-:W-:Y:S01]  /*5c40*/  IMAD.MOV.U32 R38, RZ, RZ, R87 ;  /* 0x000000ffff267224 */ /* 0x000fe200078e0057 */
[----:B------:R-:W1:Y:S01]  /*5c50*/  MUFU.EX2 R20, R20 ;  /* 0x0000001400147308 */ /* 0x000e620000000800 */
[----:B0-----:R-:W-:-:S01]  /*5c60*/  FADD.FTZ R30, R129, R30 ;  /* 0x0000001e811e7221 */ /* 0x001fc20000010000 */
[----:B------:R-:W-:-:S04]  /*5c70*/  F2FP.SATFINITE.E4M3.F32.PACK_AB_MERGE_C R120, R129, R120, RZ ;  /* 0x000000788178723e */ /* 0x000fc800048070ff */
[----:B------:R-:W-:Y:S01]  /*5c80*/  F2FP.SATFINITE.E4M3.F32.PACK_AB_MERGE_C R219, R76, R73, R120 ;  /* 0x000000494cdb723e */ /* 0x000fe20004807078 */
[----:B------:R-:W-:Y:S01]  /*5c90*/  IMAD.MOV.U32 R76, RZ, RZ, R87 ;  /* 0x000000ffff4c7224 */ /* 0x000fe200078e0057 */
[----:B------:R-:W0:Y:S01]  /*5ca0*/  MUFU.EX2 R78, R78 ;  /* 0x0000004e004e7308 */ /* 0x000e220000000800 */
[----:B--2---:R-:W-:-:S01]  /*5cb0*/  FADD.FTZ R3, R75, R30 ;  /* 0x0000001e4b037221 */ /* 0x004fc20000010000 */
[----:B------:R-:W-:Y:S01]  /*5cc0*/  F2FP.SATFINITE.E4M3.F32.PACK_AB_MERGE_C R30, R10, R7, RZ ;  /* 0x000000070a1e723e */ /* 0x000fe200048070ff */
[----:B------:R-:W-:-:S03]  /*5cd0*/  IMAD.MOV.U32 R73, RZ, RZ, R87 ;  /* 0x000000ffff497224 */ /* 0x000fc600078e0057 */
[----:B------:R-:W-:Y:S01]  /*5ce0*/  F2FP.SATFINITE.E4M3.F32.PACK_AB_MERGE_C R216, R8, R5, R30 ;  /* 0x0000000508d8723e */ /* 0x000fe2000480701e */
[----:B------:R-:W-:Y:S01]  /*5cf0*/  IMAD.MOV.U32 R30, RZ, RZ, R87 ;  /* 0x000000ffff1e7224 */ /* 0x000fe200078e0057 */
[----:B------:R-:W2:Y:S01]  /*5d00*/  MUFU.EX2 R84, R84 ;  /* 0x0000005400547308 */ /* 0x000ea20000000800 */
[----:B-1----:R-:W-:-:S04]  /*5d10*/  FADD.FTZ R51, R20, R51 ;  /* 0x0000003314337221 */ /* 0x002fc80000010000 */
[----:B------:R-:W-:Y:S01]  /*5d20*/  FADD.FTZ R10, R72, R51 ;  /* 0x00000033480a7221 */ /* 0x000fe20000010000 */
[----:B------:R-:W-:Y:S01]  /*5d30*/  F2FP.SATFINITE.E4M3.F32.PACK_AB_MERGE_C R72, R77, R72, RZ ;  /* 0x000000484d48723e */ /* 0x000fe200048070ff */
[----:B------:R-:W-:Y:S01]  /*5d40*/  IMAD.MOV.U32 R51, RZ, RZ, R87 ;  /* 0x000000ffff337224 */ /* 0x000fe200078e0057 */
[----:B------:R-:W1:Y:S01]  /*5d50*/  MUFU.EX2 R133, R133 ;  /* 0x0000008500857308 */ /* 0x000e620000000800 */
[----:B0-----:R-:W-:-:S01]  /*5d60*/  FADD.FTZ R3, R78, R3 ;  /* 0x000000034e037221 */ /* 0x001fc20000010000 */
[----:B------:R-:W-:Y:S01]  /*5d70*/  F2FP.SATFINITE.E4M3.F32.PACK_AB_MERGE_C R212, R20, R13, R72 ;  /* 0x0000000d14d4723e */ /* 0x000fe20004807048 */
[----:B------:R-:W-:-:S05]  /*5d80*/  IMAD.MOV.U32 R72, RZ, RZ, R87 ;  /* 0x000000ffff487224 */ /* 0x000fca00078e0057 */
[----:B------:R-:W0:Y:S01]  /*5d90*/  MUFU.EX2 R74, R74 ;  /* 0x0000004a004a7308 */ /* 0x000e220000000800 */
[----:B--2---:R-:W-:-:S01]  /*5da0*/  FADD.FTZ R14, R84, R3 ;  /* 0x00000003540e7221 */ /* 0x004fc20000010000 */
[----:B------:R-:W-:Y:S01]  /*5db0*/  FADD.FTZ R3, R77, R10 ;  /* 0x0000000a4d037221 */ /* 0x000fe20000010000 */
[----:B------:R-:W-:-:S05]  /*5dc0*/  IMAD.MOV.U32 R77, RZ, RZ, R87 ;  /* 0x000000ffff4d7224 */ /* 0x000fca00078e0057 */
[----:B------:R-:W2:Y:S01]  /*5dd0*/  MUFU.EX2 R80, R80 ;  /* 0x0000005000507308 */ /* 0x000ea20000000800 */
[----:B-1----:R-:W-:-:S01]  /*5de0*/  FADD.FTZ R7, R133, R14 ;  /* 0x0000000e85077221 */ /* 0x002fc20000010000 */
[----:B------:R-:W-:-:S04]  /*5df0*/  F2FP.SATFINITE.E4M3.F32.PACK_AB_MERGE_C R84, R133, R84, RZ ;  /* 0x000000548554723e */ /* 0x000fc800048070ff */
[----:B------:R-:W-:Y:S01]  /*5e00*/  F2FP.SATFINITE.E4M3.F32.PACK_AB_MERGE_C R213, R78, R75, R84 ;  /* 0x0000004b4ed5723e */ /* 0x000fe20004807054 */
[----:B------:R-:W-:Y:S01]  /*5e10*/  IMAD.MOV.U32 R84, RZ, RZ, R87 ;  /* 0x000000ffff547224 */ /* 0x000fe200078e0057 */
[----:B------:R-:W1:Y:S01]  /*5e20*/  MUFU.EX2 R81, R81 ;  /* 0x0000005100517308 */ /* 0x000e620000000800 */
[----:B0-----:R-:W-:-:S01]  /*5e30*/  FADD.FTZ R10, R74, R3 ;  /* 0x000000034a0a7221 */ /* 0x001fc20000010000 */
[--C-:B------:R-:W-:Y:S02]  /*5e40*/  IMAD.MOV.U32 R78, RZ, RZ, R87.reuse ;  /* 0x000000ffff4e7224 */ /* 0x100fe400078e0057 */
[----:B------:R-:W-:Y:S02]  /*5e50*/  IMAD.MOV.U32 R75, RZ, RZ, R87 ;  /* 0x000000ffff4b7224 */ /* 0x000fe400078e0057 */
[----:B------:R-:W-:Y:S02]  /*5e60*/  FADD.FTZ R3, R79, R10 ;  /* 0x0000000a4f037221 */ /* 0x000fe40000010000 */
        /* <DEDUP_REMOVED lines=10> */
[----:B------:R-:W-:Y:S01]  /*5f10*/  F2FP.SATFINITE.E4M3.F32.PACK_AB_MERGE_C R56, R59, R56, RZ ;  /* 0x000000383b38723e */ /* 0x000fe200048070ff */
[----:B------:R-:W-:-:S03]  /*5f20*/  IMAD.MOV.U32 R59, RZ, RZ, R87 ;  /* 0x000000ffff3b7224 */ /* 0x000fc600078e0057 */
[----:B------:R-:W-:Y:S01]  /*5f30*/  F2FP.SATFINITE.E4M3.F32.PACK_AB_MERGE_C R214, R79, R74, R56 ;  /* 0x0000004a4fd6723e */ /* 0x000fe20004807038 */
[--C-:B------:R-:W-:Y:S01]  /*5f40*/  IMAD.MOV.U32 R79, RZ, RZ, R87.reuse ;  /* 0x000000ffff4f7224 */ /* 0x100fe200078e0057 */
[----:B------:R-:W1:Y:S01]  /*5f50*/  MUFU.EX2 R41, R41 ;  /* 0x0000002900297308 */ /* 0x000e620000000800 */
[C---:B0-----:R-:W-:Y:S01]  /*5f60*/  F2FP.SATFINITE.E4M3.F32.PACK_AB_MERGE_C R82, R85.reuse, R82, RZ ;  /* 0x000000525552723e */ /* 0x041fe200048070ff */
[----:B------:R-:W-:Y:S01]  /*5f70*/  FADD.FTZ R85, R85, R14 ;  /* 0x0000000e55557221 */ /* 0x000fe20000010000 */
[----:B------:R-:W-:Y:S02]  /*5f80*/  IMAD.MOV.U32 R74, RZ, RZ, R87 ;  /* 0x000000ffff4a7224 */ /* 0x000fe400078e0057 */
[----:B------:R-:W-:Y:S01]  /*5f90*/  F2FP.SATFINITE.E4M3.F32.PACK_AB_MERGE_C R215, R81, R80, R82 ;  /* 0x0000005051d7723e */ /* 0x000fe20004807052 */
[----:B------:R-:W-:-:S01]  /*5fa0*/  FADD.FTZ R14, R2, R85 ;  /* 0x00000055020e7221 */ /* 0x000fc20000010000 */
[----:B------:R-:W-:Y:S01]  /*5fb0*/  IMAD.MOV.U32 R85, RZ, RZ, R87 ;  /* 0x000000ffff557224 */ /* 0x000fe200078e0057 */
[----:B------:R-:W0:Y:S01]  /*5fc0*/  MUFU.EX2 R70, R70 ;  /* 0x0000004600467308 */ /* 0x000e220000000800 */
[----:B--2---:R-:W-:-:S01]  /*5fd0*/  FADD.FTZ R3, R57, R10 ;  /* 0x0000000a39037221 */ /* 0x004fc20000010000 */
[----:B------:R-:W-:-:S02]  /*5fe0*/  IMAD.MOV.U32 R82, RZ, RZ, R87 ;  /* 0x000000ffff527224 */ /* 0x000fc400078e0057 */
[----:B------:R-:W-:Y:S02]  /*5ff0*/  IMAD.MOV.U32 R81, RZ, RZ, R87 ;  /* 0x000000ffff517224 */ /* 0x000fe400078e0057 */
[----:B------:R-:W-:Y:S01]  /*6000*/  FADD.FTZ R26, R40, R3 ;  /* 0x00000003281a7221 */ /* 0x000fe20000010000 */
[----:B------:R-:W-:-:S01]  /*6010*/  FADD.FTZ R3, R83, R14 ;  /* 0x0000000e53037221 */ /* 0x000fc20000010000 */
[----:B------:R-:W-:Y:S01]  /*6020*/  IMAD.MOV.U32 R80, RZ, RZ, R87 ;  /* 0x000000ffff507224 */ /* 0x000fe200078e0057 */
[----:B------:R-:W2:Y:S01]  /*6030*/  MUFU.EX2 R68, R68 ;  /* 0x0000004400447308 */ /* 0x000ea20000000800 */
[----:B-1----:R-:W-:-:S01]  /*6040*/  FADD.FTZ R7, R41, R26 ;  /* 0x0000001a29077221 */ /* 0x002fc20000010000 */
[----:B------:R-:W-:Y:S01]  /*6050*/  FADD.FTZ R14, R60, R3 ;  /* 0x000000033c0e7221 */ /* 0x000fe20000010000 */
[C---:B------:R-:W-:Y:S01]  /*6060*/  F2FP.SATFINITE.E4M3.F32.PACK_AB_MERGE_C R60, R63.reuse, R60, RZ ;  /* 0x0000003c3f3c723e */ /* 0x040fe200048070ff */
[----:B------:R-:W-:Y:S02]  /*6070*/  IMAD.MOV.U32 R56, RZ, RZ, R87 ;  /* 0x000000ffff387224 */ /* 0x000fe400078e0057 */
[----:B------:R-:W-:-:S01]  /*6080*/  FADD.FTZ R63, R63, R14 ;  /* 0x0000000e3f3f7221 */ /* 0x000fc20000010000 */
[----:B------:R-:W-:Y:S01]  /*6090*/  F2FP.SATFINITE.E4M3.F32.PACK_AB_MERGE_C R209, R83, R2, R60 ;  /* 0x0000000253d1723e */ /* 0x000fe2000480703c */
[----:B------:R-:W1:Y:S01]  /*60a0*/  MUFU.EX2 R95, R95 ;  /* 0x0000005f005f7308 */ /* 0x000e620000000800 */
[----:B0-----:R-:W-:-:S01]  /*60b0*/  FADD.FTZ R7, R70, R7 ;  /* 0x0000000746077221 */ /* 0x001fc20000010000 */
[----:B------:R-:W-:Y:S01]  /*60c0*/  FADD.FTZ R26, R58, R63 ;  /* 0x0000003f3a1a7221 */ /* 0x000fe20000010000 */
[----:B------:R-:W-:Y:S01]  /*60d0*/  F2FP.SATFINITE.E4M3.F32.PACK_AB_MERGE_C R41, R70, R41, RZ ;  /* 0x000000294629723e */ /* 0x000fe200048070ff */
[----:B------:R-:W-:-:S02]  /*60e0*/  IMAD.MOV.U32 R83, RZ, RZ, R87 ;  /* 0x000000ffff537224 */ /* 0x000fc400078e0057 */
[----:B------:R-:W-:Y:S01]  /*60f0*/  IMAD.MOV.U32 R70, RZ, RZ, R87 ;  /* 0x000000ffff467224 */ /* 0x000fe200078e0057 */
[----:B------:R-:W-:Y:S01]  /*6100*/  F2FP.SATFINITE.E4M3.F32.PACK_AB_MERGE_C R208, R40, R57, R41 ;  /* 0x0000003928d0723e */ /* 0x000fe20004807029 */
[----:B------:R-:W0:Y:S01]  /*6110*/  MUFU.EX2 R61, R61 ;  /* 0x0000003d003d7308 */ /* 0x000e220000000800 */
[----:B--2---:R-:W-:-:S01]  /*6120*/  FADD.FTZ R14, R68, R7 ;  /* 0x00000007440e7221 */ /* 0x004fc20000010000 */
[--C-:B------:R-:W-:Y:S02]  /*6130*/  IMAD.MOV.U32 R63, RZ, RZ, R87.reuse ;  /* 0x000000ffff3f7224 */ /* 0x100fe400078e0057 */
[--C-:B------:R-:W-:Y:S02]  /*6140*/  IMAD.MOV.U32 R60, RZ, RZ, R87.reuse ;  /* 0x000000ffff3c7224 */ /* 0x100fe400078e0057 */
[----:B------:R-:W-:Y:S02]  /*6150*/  IMAD.MOV.U32 R57, RZ, RZ, R87 ;  /* 0x000000ffff397224 */ /* 0x000fe400078e0057 */
[----:B------:R-:W2:Y:S01]  /*6160*/  MUFU.EX2 R24, R24 ;  /* 0x0000001800187308 */ /* 0x000ea20000000800 */
[----:B-1----:R-:W-:-:S01]  /*6170*/  FADD.FTZ R3, R95, R14 ;  /* 0x0000000e5f037221 */ /* 0x002fc20000010000 */
[----:B------:R-:W-:-:S02]  /*6180*/  IMAD.MOV.U32 R41, RZ, RZ, R87 ;  /* 0x000000ffff297224 */ /* 0x000fc400078e0057 */
[----:B------:R-:W-:-:S04]  /*6190*/  IMAD.MOV.U32 R40, RZ, RZ, R87 ;  /* 0x000000ffff287224 */ /* 0x000fc800078e0057 */
[----:B------:R-:W1:Y:S01]  /*61a0*/  MUFU.EX2 R69, R62 ;  /* 0x0000003e00457308 */ /* 0x000e620000000800 */
[----:B0-----:R-:W-:-:S07]  /*61b0*/  FADD.FTZ R26, R61, R26 ;  /* 0x0000001a3d1a7221 */ /* 0x001fce0000010000 */
[----:B------:R-:W0:Y:S01]  /*61c0*/  MUFU.EX2 R25, R25 ;  /* 0x0000001900197308 */ /* 0x000e220000000800 */
[----:B--2---:R-:W-:-:S07]  /*61d0*/  FADD.FTZ R8, R24, R3 ;  /* 0x0000000318087221 */ /* 0x004fce0000010000 */
[----:B------:R-:W2:Y:S01]  /*61e0*/  MUFU.EX2 R90, R90 ;  /* 0x0000005a005a7308 */ /* 0x000ea20000000800 */
[----:B-1----:R-:W-:-:S01]  /*61f0*/  FADD.FTZ R3, R69, R26 ;  /* 0x0000001a45037221 */ /* 0x002fc20000010000 */
[----:B------:R-:W-:-:S06]  /*6200*/  IMAD.MOV.U32 R26, RZ, RZ, R87 ;  /* 0x000000ffff1a7224 */ /* 0x000fcc00078e0057 */
[----:B------:R-:W1:Y:S01]  /*6210*/  MUFU.EX2 R28, R28 ;  /* 0x0000001c001c7308 */ /* 0x000e620000000800 */
[C---:B0-----:R-:W-:Y:S01]  /*6220*/  F2FP.SATFINITE.E4M3.F32.PACK_AB_MERGE_C R24, R25.reuse, R24, RZ ;  /* 0x000000181918723e */ /* 0x041fe200048070ff */
[----:B------:R-:W-:-:S03]  /*6230*/  FADD.FTZ R25, R25, R8 ;  /* 0x0000000819197221 */ /* 0x000fc60000010000 */
[----:B------:R-:W-:Y:S01]  /*6240*/  F2FP.SATFINITE.E4M3.F32.PACK_AB_MERGE_C R210, R95, R68, R24 ;  /* 0x000000445fd2723e */ /* 0x000fe20004807018 */
[----:B------:R-:W-:Y:S02]  /*6250*/  IMAD.MOV.U32 R68, RZ, RZ, R87 ;  /* 0x000000ffff447224 */ /* 0x000fe400078e0057 */
[----:B------:R-:W0:Y:S01]  /*6260*/  MUFU.EX2 R62, R98 ;  /* 0x00000062003e7308 */ /* 0x000e220000000800 */
[----:B--2---:R-:W-:-:S01]  /*6270*/  FADD.FTZ R3, R90, R3 ;  /* 0x000000035a037221 */ /* 0x004fc20000010000 */
[----:B------:R-:W-:Y:S01]  /*6280*/  F2FP.SATFINITE.E4M3.F32.PACK_AB_MERGE_C R69, R90, R69, RZ ;  /* 0x000000455a45723e */ /* 0x000fe200048070ff */
[----:B------:R-:W-:-:S03]  /*6290*/  IMAD.MOV.U32 R24, RZ, RZ, R87 ;  /* 0x000000ffff187224 */ /* 0x000fc600078e0057 */
[----:B------:R-:W-:Y:S01]  /*62a0*/  F2FP.SATFINITE.E4M3.F32.PACK_AB_MERGE_C R211, R61, R58, R69 ;  /* 0x0000003a3dd3723e */ /* 0x000fe20004807045 */
[----:B------:R-:W-:Y:S01]  /*62b0*/  IMAD.MOV.U32 R69, RZ, RZ, R87 ;  /* 0x000000ffff457224 */ /* 0x000fe200078e0057 */
[----:B------:R-:W2:Y:S01]  /*62c0*/  MUFU.EX2 R43, R43 ;  /* 0x0000002b002b7308 */ /* 0x000ea20000000800 */
[----:B-1----:R-:W-:-:S01]  /*62d0*/  FADD.FTZ R8, R28, R25 ;  /* 0x000000191c087221 */ /* 0x002fc20000010000 */
[--C-:B------:R-:W-:Y:S02]  /*62e0*/  IMAD.MOV.U32 R61, RZ, RZ, R87.reuse ;  /* 0x000000ffff3d7224 */ /* 0x100fe400078e0057 */
[--C-:B------:R-:W-:Y:S02]  /*62f0*/  IMAD.MOV.U32 R58, RZ, RZ, R87.reuse ;  /* 0x000000ffff3a7224 */ /* 0x100fe400078e0057 */
[----:B------:R-:W-:Y:S02]  /*6300*/  IMAD.MOV.U32 R25, RZ, RZ, R87 ;  /* 0x000000ffff197224 */ /* 0x000fe400078e0057 */
        /* <DEDUP_REMOVED lines=8> */
[----:B------:R0:W3:Y:S01]  /*6390*/  MUFU.EX2 R6, R71 ;  /* 0x0000004700067308 */ /* 0x0000e20000000800 */
[----:B--2---:R-:W-:-:S07]  /*63a0*/  FADD.FTZ R3, R91, R12 ;  /* 0x0000000c5b037221 */ /* 0x004fce0000010000 */
[----:B------:R-:W2:Y:S01]  /*63b0*/  MUFU.EX2 R44, R44 ;  /* 0x0000002c002c7308 */ /* 0x000ea20000000800 */
[C---:B-1----:R-:W-:Y:S01]  /*63c0*/  F2FP.SATFINITE.E4M3.F32.PACK_AB_MERGE_C R42, R29.reuse, R42, RZ ;  /* 0x0000002a1d2a723e */ /* 0x042fe200048070ff */
[----:B------:R-:W-:Y:S01]  /*63d0*/  FADD.FTZ R29, R29, R20 ;  /* 0x000000141d1d7221 */ /* 0x000fe20000010000 */
[--C-:B0-----:R-:W-:Y:S02]  /*63e0*/  IMAD.MOV.U32 R71, RZ, RZ, R87.reuse ;  /* 0x000000ffff477224 */ /* 0x101fe400078e0057 */
[----:B------:R-:W-:Y:S01]  /*63f0*/  F2FP.SATFINITE.E4M3.F32.PACK_AB_MERGE_C R204, R43, R28, R42 ;  /* 0x0000001c2bcc723e */ /* 0x000fe2000480702a */
[----:B------:R-:W-:Y:S02]  /*6400*/  IMAD.MOV.U32 R43, RZ, RZ, R87 ;  /* 0x000000ffff2b7224 */ /* 0x000fe400078e0057 */
[----:B------:R-:W0:Y:S01]  /*6410*/  MUFU.EX2 R97, R97 ;  /* 0x0000006100617308 */ /* 0x000e220000000800 */
[C---:B---3--:R-:W-:Y:S01]  /*6420*/  F2FP.SATFINITE.E4M3.F32.PACK_AB_MERGE_C R91, R6.reuse, R91, RZ ;  /* 0x0000005b065b723e */ /* 0x048fe200048070ff */
[----:B------:R-:W-:Y:S01]  /*6430*/  FADD.FTZ R6, R6, R3 ;  /* 0x0000000306067221 */ /* 0x000fe20000010000 */
[----:B------:R-:W-:-:S02]  /*6440*/  IMAD.MOV.U32 R42, RZ, RZ, R87 ;  /* 0x000000ffff2a7224 */ /* 0x000fc400078e0057 */
[----:B------:R-:W-:Y:S01]  /*6450*/  F2FP.SATFINITE.E4M3.F32.PACK_AB_MERGE_C R205, R35, R62, R91 ;  /* 0x0000003e23cd723e */ /* 0x000fe2000480705b */
[----:B------:R-:W-:Y:S02]  /*6460*/  IMAD.MOV.U32 R62, RZ, RZ, R87 ;  /* 0x000000ffff3e7224 */ /* 0x000fe400078e0057 */
        /* <DEDUP_REMOVED lines=18> */
[----:B------:R-:W-:Y:S01]  /*6590*/  F2FP.SATFINITE.E4M3.F32.PACK_AB_MERGE_C R206, R45, R44, R32 ;  /* 0x0000002c2dce723e */ /* 0x000fe20004807020 */
[----:B------:R-:W-:Y:S02]  /*65a0*/  IMAD.MOV.U32 R45, RZ, RZ, R87 ;  /* 0x000000ffff2d7224 */ /* 0x000fe400078e0057 */
[----:B------:R-:W2:Y:S01]  /*65b0*/  MUFU.EX2 R105, R105 ;  /* 0x0000006900697308 */ /* 0x000ea20000000800 */
[C---:B0-----:R-:W-:Y:S01]  /*65c0*/  F2FP.SATFINITE.E4M3.F32.PACK_AB_MERGE_C R101, R10.reuse, R101, RZ ;  /* 0x000000650a65723e */ /* 0x041fe200048070ff */
[----:B------:R-:W-:Y:S01]  /*65d0*/  FADD.FTZ R10, R10, R3 ;  /* 0x000000030a0a7221 */ /* 0x000fe20000010000 */
[----:B------:R-:W-:Y:S02]  /*65e0*/  IMAD.MOV.U32 R44, RZ, RZ, R87 ;  /* 0x000000ffff2c7224 */ /* 0x000fe400078e0057 */
[----:B------:R-:W-:Y:S01]  /*65f0*/  F2FP.SATFINITE.E4M3.F32.PACK_AB_MERGE_C R207, R96, R97, R101 ;  /* 0x0000006160cf723e */ /* 0x000fe20004807065 */
[----:B------:R-:W-:Y:S02]  /*6600*/  IMAD.MOV.U32 R32, RZ, RZ, R87 ;  /* 0x000000ffff207224 */ /* 0x000fe400078e0057 */
[----:B------:R-:W0:Y:S01]  /*6610*/  MUFU.EX2 R49, R49 ;  /* 0x0000003100317308 */ /* 0x000e220000000800 */
[----:B-1----:R-:W-:-:S01]  /*6620*/  FADD.FTZ R2, R48, R33 ;  /* 0x0000002130027221 */ /* 0x002fc20000010000 */
[----:B------:R-:W-:-:S06]  /*6630*/  IMAD.MOV.U32 R33, RZ, RZ, R87 ;  /* 0x000000ffff217224 */ /* 0x000fcc00078e0057 */
        /* <DEDUP_REMOVED lines=13> */
[----:B------:R-:W-:Y:S01]  /*6710*/  F2FP.SATFINITE.E4M3.F32.PACK_AB_MERGE_C R200, R49, R48, R36 ;  /* 0x0000003031c8723e */ /* 0x000fe20004807024 */
[----:B------:R-:W-:Y:S02]  /*6720*/  IMAD.MOV.U32 R49, RZ, RZ, R87 ;  /* 0x000000ffff317224 */ /* 0x000fe400078e0057 */
[----:B------:R-:W1:Y:S01]  /*6730*/  MUFU.EX2 R113, R113 ;  /* 0x0000007100717308 */ /* 0x000e620000000800 */
[C---:B--2---:R-:W-:Y:S01]  /*6740*/  F2FP.SATFINITE.E4M3.F32.PACK_AB_MERGE_C R107, R8.reuse, R107, RZ ;  /* 0x0000006b086b723e */ /* 0x044fe200048070ff */
[----:B------:R-:W-:Y:S01]  /*6750*/  FADD.FTZ R8, R8, R3 ;  /* 0x0000000308087221 */ /* 0x000fe20000010000 */
[----:B------:R-:W-:Y:S02]  /*6760*/  IMAD.MOV.U32 R48, RZ, RZ, R87 ;  /* 0x000000ffff307224 */ /* 0x000fe400078e0057 */
[----:B------:R-:W-:Y:S01]  /*6770*/  F2FP.SATFINITE.E4M3.F32.PACK_AB_MERGE_C R201, R14, R105, R107 ;  /* 0x000000690ec9723e */ /* 0x000fe2000480706b */
[----:B------:R-:W-:Y:S02]  /*6780*/  IMAD.MOV.U32 R36, RZ, RZ, R87 ;  /* 0x000000ffff247224 */ /* 0x000fe400078e0057 */
[----:B------:R-:W2:Y:S01]  /*6790*/  MUFU.EX2 R37, R37 ;  /* 0x0000002500257308 */ /* 0x000ea20000000800 */
[----:B0-----:R-:W-:-:S01]  /*67a0*/  FADD.FTZ R2, R46, R53 ;  /* 0x000000352e027221 */ /* 0x001fc20000010000 */
[----:B------:R-:W-:-:S06]  /*67b0*/  IMAD.MOV.U32 R53, RZ, RZ, R87 ;  /* 0x000000ffff357224 */ /* 0x000fcc00078e0057 */
[----:B------:R-:W0:Y:S01]  /*67c0*/  MUFU.EX2 R6, R111 ;  /* 0x0000006f00067308 */ /* 0x000e220000000800 */
[----:B-1----:R-:W-:-:S07]  /*67d0*/  FADD.FTZ R3, R113, R8 ;  /* 0x0000000871037221 */ /* 0x002fce0000010000 */
[----:B------:R-:W1:Y:S01]  /*67e0*/  MUFU.EX2 R47, R47 ;  /* 0x0000002f002f7308 */ /* 0x000e620000000800 */
[----:B--2---:R-:W-:-:S07]  /*67f0*/  FADD.FTZ R2, R37, R2 ;  /* 0x0000000225027221 */ /* 0x004fce0000010000 */
[----:B------:R-:W2:Y:S01]  /*6800*/  MUFU.EX2 R52, R52 ;  /* 0x0000003400347308 */ /* 0x000ea20000000800 */
[----:B0-----:R-:W-:-:S07]  /*6810*/  FADD.FTZ R8, R6, R3 ;  /* 0x0000000306087221 */ /* 0x001fce0000010000 */
[----:B------:R-:W-:Y:S01]  /*6820*/  MUFU.EX2 R117, R117 ;  /* 0x0000007500757308 */ /* 0x000fe20000000800 */
[----:B-1----:R-:W-:-:S07]  /*6830*/  FADD.FTZ R3, R47, R2 ;  /* 0x000000022f037221 */ /* 0x002fce0000010000 */
[----:B------:R-:W0:Y:S01]  /*6840*/  MUFU.EX2 R102, R102 ;  /* 0x0000006600667308 */ /* 0x000e220000000800 */
[C---:B--2---:R-:W-:Y:S01]  /*6850*/  F2FP.SATFINITE.E4M3.F32.PACK_AB_MERGE_C R5, R52.reuse, R47, RZ ;  /* 0x0000002f3405723e */ /* 0x044fe200048070ff */
[----:B------:R-:W-:Y:S01]  /*6860*/  FADD.FTZ R3, R52, R3 ;  /* 0x0000000334037221 */ /* 0x000fe20000010000 */
[----:B------:R-:W-:Y:S02]  /*6870*/  IMAD.MOV.U32 R52, RZ, RZ, R87 ;  /* 0x000000ffff347224 */ /* 0x000fe400078e0057 */
[----:B------:R-:W-:Y:S01]  /*6880*/  F2FP.SATFINITE.E4M3.F32.PACK_AB_MERGE_C R202, R37, R46, R5 ;  /* 0x0000002e25ca723e */ /* 0x000fe20004807005 */
[--C-:B------:R-:W-:Y:S02]  /*6890*/  IMAD.MOV.U32 R47, RZ, RZ, R87.reuse ;  /* 0x000000ffff2f7224 */ /* 0x100fe400078e0057 */
[--C-:B------:R-:W-:Y:S02]  /*68a0*/  IMAD.MOV.U32 R46, RZ, RZ, R87.reuse ;  /* 0x000000ffff2e7224 */ /* 0x100fe400078e0057 */
[----:B------:R-:W-:Y:S01]  /*68b0*/  IMAD.MOV.U32 R37, RZ, RZ, R87 ;  /* 0x000000ffff257224 */ /* 0x000fe200078e0057 */
[----:B0-----:R-:W-:Y:S01]  /*68c0*/  F2FP.SATFINITE.E4M3.F32.PACK_AB_MERGE_C R7, R102, R117, RZ ;  /* 0x000000756607723e */ /* 0x001fe200048070ff */
[----:B------:R-:W-:-:S03]  /*68d0*/  FADD.FTZ R117, R117, R8 ;  /* 0x0000000875757221 */ /* 0x000fc60000010000 */
[----:B------:R-:W-:Y:S01]  /*68e0*/  F2FP.SATFINITE.E4M3.F32.PACK_AB_MERGE_C R203, R6, R113, R7 ;  /* 0x0000007106cb723e */ /* 0x000fe20004807007 */
        /* <DEDUP_REMOVED lines=38> */
[----:B------:R-:W-:-:S05]  /*6b50*/  ULDC UR54, c[0x0][0x988] ;  /* 0x0002620000367ab9 */ /* 0x000fca0000000800 */
.L_x_1861:
[----:B------:R-:W-:Y:S01]  /*6b60*/  ISETP.NE.AND P3, PT, RZ, UR43, PT ;  /* 0x0000002bff007c0c */ /* 0x000fe2000bf65270 */
[----:B------:R-:W-:-:S04]  /*6b70*/  UISETP.NE.AND UP0, UPT, UR57, 0x1, UPT ;  /* 0x000000013900788c */ /* 0x000fc8000bf05270 */
[----:B------:R-:W-:-:S04]  /*6b80*/  USEL UR45, URZ, 0x1, UP0 ;  /* 0x000000013f2d7887 */ /* 0x000fc80008000000 */
[----:B------:R-:W-:-:S04]  /*6b90*/  ULOP3.LUT UR45, UR58, UR45, URZ, 0x3c, !UPT ;  /* 0x0000002d3a2d7292 */ /* 0x000fc8000f8e3c3f */
[----:B------:R-:W-:Y:S08]  /*6ba0*/  @P3 BRA `(.L_x_1852) ;  /* 0x0000000000383947 */ /* 0x000ff00003800000 */
[----:B------:R-:W-:Y:S05]  /*6bb0*/  @!P0 BRA `(.L_x_1853) ;  /* 0x0000000000048947 */ /* 0x000fea0003800000 */
[----:B------:R-:W-:Y:S01]  /*6bc0*/  BPT.TRAP 0x1 ;  /* 0x000000040000795c */ /* 0x000fe20000300000 */
.L_x_1853:
        /* <DEDUP_REMOVED lines=9> */
.L_x_1854:
[----:B-1----:R-:W-:Y:S05]  /*6c60*/  @P2 BRA `(.L_x_1852) ;  /* 0x0000000000082947 */ /* 0x002fea0003800000 */
[----:B------:R-:W1:Y:S02]  /*6c70*/  SYNCS.PHASECHK.TRANS64.TRYWAIT P2, [UR6+0x2e830], R7 ;  /* 0x02e83007ff0075a7 */ /* 0x000e640008040146 */
[----:B-1----:R-:W-:Y:S05]  /*6c80*/  @!P2 BRA `(.L_x_1855) ;  /* 0x0000011400eca947 */ /* 0x002fea0003800000 */
.L_x_1852:
        /* <DEDUP_REMOVED lines=186> */
.L_x_1857:
[----:B------:R-:W-:Y:S01]  /*7830*/  ULEA UR6, UR57, UR41, 0x3 ;  /* 0x0000002939067291 */ /* 0x000fe2000f8e183f */
[----:B------:R-:W-:-:S05]  /*7840*/  IMAD.U32 R7, RZ, RZ, UR58 ;  /* 0x0000003aff077e24 */ /* 0x000fca000f8e00ff */
[----:B------:R-:W-:-:S04]  /*7850*/  SHF.L.U32 R7, R7, 0x1f, RZ ;  /* 0x0000001f07077819 */ /* 0x000fc800000006ff */
[----:B------:R0:W1:Y:S01]  /*7860*/  SYNCS.PHASECHK.TRANS64.TRYWAIT P2, [UR6+0x2e850], R7 ;  /* 0x02e85007ff0075a7 */ /* 0x0000620008040146 */
[----:B------:R-:W-:Y:S05]  /*7870*/  @!P0 BRA `(.L_x_1858) ;  /* 0x0000000000048947 */ /* 0x000fea0003800000 */
[----:B------:R-:W-:Y:S01]  /*7880*/  BPT.TRAP 0x1 ;  /* 0x000000040000795c */ /* 0x000fe20000300000 */
.L_x_1858:
[----:B-1----:R-:W-:Y:S05]  /*7890*/  @P2 BRA `(.L_x_1856) ;  /* 0x0000000000082947 */ /* 0x002fea0003800000 */
[----:B------:R-:W1:Y:S02]  /*78a0*/  SYNCS.PHASECHK.TRANS64.TRYWAIT P2, [UR6+0x2e850], R7 ;  /* 0x02e85007ff0075a7 */ /* 0x000e640008040146 */
[----:B-1----:R-:W-:Y:S05]  /*78b0*/  @!P2 BRA `(.L_x_1859) ;  /* 0x0000010800f8a947 */ /* 0x002fea0003800000 */
.L_x_1856:
[----:B------:R-:W-:Y:S01]  /*78c0*/  USHF.L.U32 UR10, UR50, 0x7, URZ ;  /* 0x00000007320a7899 */ /* 0x000fe2000800063f */
[C---:B01----:R-:W-:Y:S01]  /*78d0*/  FMUL.FTZ R7, R0.reuse, R184 ;  /* 0x000000b800077220 */ /* 0x043fe20000410000 */
[C---:B------:R-:W-:Y:S01]  /*78e0*/  FMUL.FTZ R8, R0.reuse, R185 ;  /* 0x000000b900087220 */ /* 0x040fe20000410000 */
[C---:B------:R-:W-:Y:S01]  /*78f0*/  FMUL.FTZ R13, R0.reuse, R190 ;  /* 0x000000be000d7220 */ /* 0x040fe20000410000 */
[----:B------:R-:W-:Y:S01]  /*7900*/  UIMAD UR10, UR55, -0xe0, UR10 ;  /* 0xffffff20370a78a4 */ /* 0x000fe2000f8e020a */
[----:B------:R-:W-:Y:S02]  /*7910*/  IMAD.MOV.U32 R190, RZ, RZ, -0x2 ;  /* 0xfffffffeffbe7424 */ /* 0x000fe400078e00ff */
[C---:B------:R-:W-:Y:S01]  /*7920*/  FMUL.FTZ R11, R0.reuse, R188 ;  /* 0x000000bc000b7220 */ /* 0x040fe20000410000 */
[----:B------:R-:W0:Y:S01]  /*7930*/  MUFU.TANH R7, R7 ;  /* 0x0000000700077308 */ /* 0x000e220000002400 */
[----:B------:R-:W-:Y:S01]  /*7940*/  UIADD3 UR10, UR10, 0x1, UR48 ;  /* 0x000000010a0a7890 */ /* 0x000fe2000fffe030 */
[C---:B------:R-:W-:Y:S01]  /*7950*/  FMUL.FTZ R12, R0.reuse, R189 ;  /* 0x000000bd000c7220 */ /* 0x040fe20000410000 */
[C---:B------:R-:W-:Y:S01]  /*7960*/  FMUL.FTZ R15, R0.reuse, R192 ;  /* 0x000000c0000f7220 */ /* 0x040fe20000410000 */
[C---:B------:R-:W-:Y:S01]  /*7970*/  FMUL.FTZ R20, R0.reuse, R193 ;  /* 0x000000c100147220 */ /* 0x040fe20000410000 */
[----:B------:R-:W-:Y:S01]  /*7980*/  UIADD3 UR10, UR10, -UR49, URZ ;  /* 0x800000310a0a7290 */ /* 0x000fe2000fffe03f */
[C---:B------:R-:W-:Y:S01]  /*7990*/  FMUL.FTZ R185, R0.reuse, R196 ;  /* 0x000000c400b97220 */ /* 0x040fe20000410000 */
[C---:B------:R-:W-:Y:S01]  /*79a0*/  FMUL.FTZ R14, R0.reuse, R191 ;  /* 0x000000bf000e7220 */ /* 0x040fe20000410000 */
[----:B------:R-:W1:Y:S01]  /*79b0*/  MUFU.TANH R8, R8 ;  /* 0x0000000800087308 */ /* 0x000e620000002400 */
[C---:B------:R-:W-:Y:S01]  /*79c0*/  FMUL.FTZ R9, R0.reuse, R186 ;  /* 0x000000ba00097220 */ /* 0x040fe20000410000 */
[----:B------:R-:W-:Y:S01]  /*79d0*/  FMUL.FTZ R186, R0, R197 ;  /* 0x000000c500ba7220 */ /* 0x000fe20000410000 */
[----:B------:R-:W-:-:S02]  /*79e0*/  IMAD R189, R17, R190, UR10 ;  /* 0x0000000a11bd7e24 */ /* 0x000fc4000f8e02be */
[C---:B------:R-:W-:Y:S01]  /*79f0*/  FMUL.FTZ R190, R0.reuse, R128 ;  /* 0x0000008000be7220 */ /* 0x040fe20000410000 */
[C---:B------:R-:W-:Y:S01]  /*7a00*/  FMUL.FTZ R168, R0.reuse, R168 ;  /* 0x000000a800a87220 */ /* 0x040fe20000410000 */
[----:B------:R-:W-:Y:S01]  /*7a10*/  FMUL.FTZ R169, R0, R169 ;  /* 0x000000a900a97220 */ /* 0x000fe20000410000 */
[----:B------:R-:W-:Y:S01]  /*7a20*/  IMAD.IADD R189, R22, 0x1, R189 ;  /* 0x0000000116bd7824 */ /* 0x000fe200078e02bd */
[----:B------:R-:W2:Y:S01]  /*7a30*/  MUFU.TANH R11, R11 ;  /* 0x0000000b000b7308 */ /* 0x000ea20000002400 */
[C---:B------:R-:W-:Y:S01]  /*7a40*/  FMUL.FTZ R172, R0.reuse, R172 ;  /* 0x000000ac00ac7220 */ /* 0x040fe20000410000 */
[C---:B------:R-:W-:Y:S01]  /*7a50*/  FMUL.FTZ R173, R0.reuse, R173 ;  /* 0x000000ad00ad7220 */ /* 0x040fe20000410000 */
[C---:B------:R-:W-:Y:S01]  /*7a60*/  FMUL.FTZ R176, R0.reuse, R176 ;  /* 0x000000b000b07220 */ /* 0x040fe20000410000 */
[C---:B------:R-:W-:Y:S01]  /*7a70*/  ISETP.GT.AND P2, PT, R189.reuse, RZ, PT ;  /* 0x000000ffbd00720c */ /* 0x040fe20003f44270 */
[C---:B------:R-:W-:Y:S01]  /*7a80*/  FMUL.FTZ R177, R0.reuse, R177 ;  /* 0x000000b100b17220 */ /* 0x040fe20000410000 */
[----:B------:R-:W-:Y:S01]  /*7a90*/  ISETP.GT.AND P3, PT, R189, 0x1, PT ;  /* 0x00000001bd00780c */ /* 0x000fe20003f64270 */
[C---:B------:R-:W-:Y:S01]  /*7aa0*/  FMUL.FTZ R180, R0.reuse, R180 ;  /* 0x000000b400b47220 */ /* 0x040fe20000410000 */
[----:B------:R-:W3:Y:S01]  /*7ab0*/  MUFU.TANH R12, R12 ;  /* 0x0000000c000c7308 */ /* 0x000ee20000002400 */
[----:B0-----:R-:W-:Y:S01]  /*7ac0*/  FSEL R128, R7, -INF , P2 ;  /* 0xff80000007807808 */ /* 0x001fe20001000000 */
[C---:B------:R-:W-:Y:S01]  /*7ad0*/  FMUL.FTZ R181, R0.reuse, R181 ;  /* 0x000000b500b57220 */ /* 0x040fe20000410000 */
[C---:B------:R-:W-:Y:S01]  /*7ae0*/  ISETP.GT.AND P2, PT, R189.reuse, 0x8, PT ;  /* 0x00000008bd00780c */ /* 0x040fe20003f44270 */
[----:B------:R-:W-:Y:S01]  /*7af0*/  FMUL.FTZ R152, R0, R152 ;  /* 0x0000009800987220 */ /* 0x000fe20000410000 */
[----:B-1----:R-:W-:Y:S01]  /*7b00*/  FSEL R8, R8, -INF , P3 ;  /* 0xff80000008087808 */ /* 0x002fe20001800000 */
[----:B------:R-:W-:Y:S01]  /*7b10*/  FMUL.FTZ R153, R0, R153 ;  /* 0x0000009900997220 */ /* 0x000fe20000410000 */
[----:B------:R-:W-:Y:S01]  /*7b20*/  FMNMX.FTZ R191, R128, R5, !PT ;  /* 0x0000000580bf7209 */ /* 0x000fe20007810000 */
[----:B------:R-:W0:Y:S01]  /*7b30*/  MUFU.TANH R15, R15 ;  /* 0x0000000f000f7308 */ /* 0x000e220000002400 */
[----:B------:R-:W-:Y:S01]  /*7b40*/  ISETP.GT.AND P3, PT, R189, 0x9, PT ;  /* 0x00000009bd00780c */ /* 0x000fe20003f64270 */
[C---:B------:R-:W-:Y:S01]  /*7b50*/  FMUL.FTZ R156, R0.reuse, R156 ;  /* 0x0000009c009c7220 */ /* 0x040fe20000410000 */
[----:B--2---:R-:W-:Y:S01]  /*7b60*/  FSEL R11, R11, -INF , P2 ;  /* 0xff8000000b0b7808 */ /* 0x004fe20001000000 */
[----:B------:R-:W-:Y:S01]  /*7b70*/  FMUL.FTZ R157, R0, R157 ;  /* 0x0000009d009d7220 */ /* 0x000fe20000410000 */
[----:B------:R-:W-:Y:S01]  /*7b80*/  FMNMX.FTZ R192, R8, R191, !PT ;  /* 0x000000bf08c07209 */ /* 0x000fe20007810000 */
[----:B------:R-:W-:Y:S01]  /*7b90*/  FMUL.FTZ R160, R0, R160 ;  /* 0x000000a000a07220 */ /* 0x000fe20000410000 */
[----:B------:R-:W-:Y:S01]  /*7ba0*/  ISETP.GT.AND P2, PT, R189, 0x10, PT ;  /* 0x00000010bd00780c */ /* 0x000fe20003f44270 */
[----:B------:R-:W1:Y:S01]  /*7bb0*/  MUFU.TANH R20, R20 ;  /* 0x0000001400147308 */ /* 0x000e620000002400 */
[----:B---3--:R-:W-:Y:S01]  /*7bc0*/  FSEL R12, R12, -INF , P3 ;  /* 0xff8000000c0c7808 */ /* 0x008fe20001800000 */
[C---:B------:R-:W-:Y:S01]  /*7bd0*/  FMUL.FTZ R161, R0.reuse, R161 ;  /* 0x000000a100a17220 */ /* 0x040fe20000410000 */
[----:B------:R-:W-:Y:S01]  /*7be0*/  FMNMX.FTZ R191, R11, R192, !PT ;  /* 0x000000c00bbf7209 */ /* 0x000fe20007810000 */
[C---:B------:R-:W-:Y:S01]  /*7bf0*/  FMUL.FTZ R164, R0.reuse, R164 ;  /* 0x000000a400a47220 */ /* 0x040fe20000410000 */
[----:B------:R-:W-:Y:S01]  /*7c00*/  ISETP.GT.AND P3, PT, R189, 0x11, PT ;  /* 0x00000011bd00780c */ /* 0x000fe20003f64270 */
[C---:B------:R-:W-:Y:S01]  /*7c10*/  FMUL.FTZ R165, R0.reuse, R165 ;  /* 0x000000a500a57220 */ /* 0x040fe20000410000 */
[----:B------:R-:W-:Y:S01]  /*7c20*/  UIADD3 UR6, UR41, 0x400, URZ ;  /* 0x0000040029067890 */ /* 0x000fe2000fffe03f */
[----:B------:R-:W2:Y:S01]  /*7c30*/  MUFU.TANH R185, R185 ;  /* 0x000000b900b97308 */ /* 0x000ea20000002400 */
[----:B0-----:R-:W-:Y:S01]  /*7c40*/  FSEL R15, R15, -INF , P2 ;  /* 0xff8000000f0f7808 */ /* 0x001fe20001000000 */
[C---:B------:R-:W-:Y:S01]  /*7c50*/  FMUL.FTZ R136, R0.reuse, R136 ;  /* 0x0000008800887220 */ /* 0x040fe20000410000 */
[C---:B------:R-:W-:Y:S01]  /*7c60*/  ISETP.GT.AND P2, PT, R189.reuse, 0x18, PT ;  /* 0x00000018bd00780c */ /* 0x040fe20003f44270 */
[----:B------:R-:W-:Y:S01]  /*7c70*/  USHF.R.U32.HI UR6, URZ, 0x4, UR6 ;  /* 0x000000043f067899 */ /* 0x000fe20008011606 */
[C---:B------:R-:W-:Y:S01]  /*7c80*/  FMUL.FTZ R137, R0.reuse, R137 ;  /* 0x0000008900897220 */ /* 0x040fe20000410000 */
[C---:B------:R-:W-:Y:S01]  /*7c90*/  FMUL.FTZ R140, R0.reuse, R140 ;  /* 0x0000008c008c7220 */ /* 0x040fe20000410000 */
[----:B------:R-:W-:Y:S01]  /*7ca0*/  FMUL.FTZ R141, R0, R141 ;  /* 0x0000008d008d7220 */ /* 0x000fe20000410000 */
[----:B------:R-:W0:Y:S01]  /*7cb0*/  MUFU.TANH R186, R186 ;  /* 0x000000ba00ba7308 */ /* 0x000e220000002400 */
[----:B-1----:R-:W-:Y:S01]  /*7cc0*/  FSEL R20, R20, -INF , P3 ;  /* 0xff80000014147808 */ /* 0x002fe20001800000 */
[----:B------:R-:W-:Y:S01]  /*7cd0*/  ULOP3.LUT UR6, UR6, 0x3fff, URZ, 0xc0, !UPT ;  /* 0x00003fff06067892 */ /* 0x000fe2000f8ec03f */
[----:B------:R-:W-:Y:S01]  /*7ce0*/  ISETP.GT.AND P3, PT, R189, 0x19, PT ;  /* 0x00000019bd00780c */ /* 0x000fe20003f64270 */
[----:B------:R-:W-:Y:S01]  /*7cf0*/  WARPGROUP.ARRIVE ;  /* 0x00000000000079c5 */ /* 0x000fe20000000000 */
[C---:B------:R-:W-:Y:S01]  /*7d00*/  FMUL.FTZ R144, R0.reuse, R144 ;  /* 0x0000009000907220 */ /* 0x040fe20000410000 */
[----:B------:R-:W-:Y:S01]  /*7d10*/  ULOP3.LUT UR6, UR6, 0x10000, URZ, 0xfc, !UPT ;  /* 0x0001000006067892 */ /* 0x000fe2000f8efc3f */
[C---:B------:R-:W-:Y:S01]  /*7d20*/  FMUL.FTZ R145, R0.reuse, R145 ;  /* 0x0000009100917220 */ /* 0x040fe20000410000 */
[----:B------:R-:W1:Y:S01]  /*7d30*/  MUFU.TANH R168, R168 ;  /* 0x000000a800a87308 */ /* 0x000e620000002400 */
[----:B--2---:R-:W-:Y:S01]  /*7d40*/  FSEL R185, R185, -INF , P2 ;  /* 0xff800000b9b97808 */ /* 0x004fe20001000000 */
[----:B------:R-:W-:Y:S01]  /*7d50*/  UIMAD UR11, UR57, 0x700, UR6 ;  /* 0x00000700390b78a4 */ /* 0x000fe2000f8e0206 */
[C---:B------:R-:W-:Y:S01]  /*7d60*/  ISETP.GT.AND P2, PT, R189.reuse, 0x20, PT ;  /* 0x00000020bd00780c */ /* 0x040fe20003f44270 */
[----:B------:R-:W-:Y:S01]  /*7d70*/  UMOV UR7, 0xc0000010 ;  /* 0xc000001000077882 */ /* 0x000fe20000000000 */
[C---:B------:R-:W-:Y:S01]  /*7d80*/  FMUL.FTZ R148, R0.reuse, R148 ;  /* 0x0000009400947220 */ /* 0x040fe20000410000 */
[C---:B------:R-:W-:Y:S01]  /*7d90*/  FMUL.FTZ R149, R0.reuse, R149 ;  /* 0x0000009500957220 */ /* 0x040fe20000410000 */
[----:B------:R-:W-:Y:S01]  /*7da0*/  FMUL.FTZ R120, R0, R120 ;  /* 0x0000007800787220 */ /* 0x000fe20000410000 */
[----:B------:R2:W-:Y:S01]  /*7db0*/  MUFU.TANH R7, R190 ;  /* 0x000000be00077308 */ /* 0x0005e20000002400 */
[----:B0-----:R-:W-:Y:S01]  /*7dc0*/  FSEL R186, R186, -INF , P3 ;  /* 0xff800000baba7808 */ /* 0x001fe20001800000 */
[----:B------:R-:W-:Y:S01]  /*7dd0*/  UMOV UR6, UR11 ;  /* 0x0000000b00067c82 */ /* 0x000fe20008000000 */
[----:B------:R-:W-:Y:S01]  /*7de0*/  ISETP.GT.AND P3, PT, R189, 0x21, PT ;  /* 0x00000021bd00780c */ /* 0x000fe20003f64270 */
[----:B------:R-:W-:Y:S01]  /*7df0*/  QGMMA.64x128x32.F32.E4M3.E4M3 R24, R224, gdesc[UR4], R24, gsb0 ;  /* 0x01e00004e0187df3 */ /* 0x000fe20008000818 */
[C---:B------:R-:W-:Y:S01]  /*7e00*/  FMUL.FTZ R121, R0.reuse, R121 ;  /* 0x0000007900797220 */ /* 0x040fe20000410000 */
[C---:B------:R-:W-:Y:S01]  /*7e10*/  FMUL.FTZ R124, R0.reuse, R124 ;  /* 0x0000007c007c7220 */ /* 0x040fe20000410000 */
[----:B------:R-:W-:Y:S01]  /*7e20*/  FMUL.FTZ R125, R0, R125 ;  /* 0x0000007d007d7220 */ /* 0x000fe20000410000 */
[----:B------:R-:W0:Y:S01]  /*7e30*/  MUFU.TANH R169, R169 ;  /* 0x000000a900a97308 */ /* 0x000e220000002400 */
[----:B--2---:R-:W-:Y:S01]  /*7e40*/  FMNMX.FTZ R190, R12, R191, !PT ;  /* 0x000000bf0cbe7209 */ /* 0x004fe20007810000 */
[----:B------:R-:W-:Y:S01]  /*7e50*/  FMUL.FTZ R129, R0, R129 ;  /* 0x0000008100817220 */ /* 0x000fe20000410000 */
[----:B-1----:R-:W-:Y:S01]  /*7e60*/  FSEL R168, R168, -INF , P2 ;  /* 0xff800000a8a87808 */ /* 0x002fe20001000000 */
[C---:B------:R-:W-:Y:S01]  /*7e70*/  FMUL.FTZ R132, R0.reuse, R132 ;  /* 0x0000008400847220 */ /* 0x040fe20000410000 */
[----:B------:R-:W-:Y:S01]  /*7e80*/  FMNMX.FTZ R191, R15, R190, !PT ;  /* 0x000000be0fbf7209 */ /* 0x000fe20007810000 */
[----:B------:R-:W-:Y:S01]  /*7e90*/  FMUL.FTZ R133, R0, R133 ;  /* 0x0000008500857220 */ /* 0x000fe20000410000 */
[----:B------:R-:W-:Y:S01]  /*7ea0*/  ISETP.GT.AND P2, PT, R189, 0x28, PT ;  /* 0x00000028bd00780c */ /* 0x000fe20003f44270 */
[----:B------:R-:W1:Y:S01]  /*7eb0*/  MUFU.TANH R172, R172 ;  /* 0x000000ac00ac7308 */ /* 0x000e620000002400 */
[----:B------:R-:W-:Y:S01]  /*7ec0*/  FMNMX.FTZ R190, R20, R191, !PT ;  /* 0x000000bf14be7209 */ /* 0x000fe20007810000 */
[C---:B------:R-:W-:Y:S01]  /*7ed0*/  FMUL.FTZ R104, R0.reuse, R104 ;  /* 0x0000006800687220 */ /* 0x040fe20000410000 */
[C---:B------:R-:W-:Y:S01]  /*7ee0*/  FMUL.FTZ R105, R0.reuse, R105 ;  /* 0x0000006900697220 */ /* 0x040fe20000410000 */
[C---:B------:R-:W-:Y:S01]  /*7ef0*/  FMUL.FTZ R108, R0.reuse, R108 ;  /* 0x0000006c006c7220 */ /* 0x040fe20000410000 */
[----:B------:R-:W-:Y:S01]  /*7f00*/  FMNMX.FTZ R191, R185, R190, !PT ;  /* 0x000000beb9bf7209 */ /* 0x000fe20007810000 */
[C---:B------:R-:W-:Y:S01]  /*7f10*/  FMUL.FTZ R109, R0.reuse, R109 ;  /* 0x0000006d006d7220 */ /* 0x040fe20000410000 */
[----:B------:R-:W-:Y:S01]  /*7f20*/  FMUL.FTZ R112, R0, R112 ;  /* 0x0000007000707220 */ /* 0x000fe20000410000 */
[----:B------:R-:W2:Y:S01]  /*7f30*/  MUFU.TANH R173, R173 ;  /* 0x000000ad00ad7308 */ /* 0x000ea20000002400 */
[----:B------:R-:W-:Y:S01]  /*7f40*/  FMNMX.FTZ R191, R186, R191, !PT ;  /* 0x000000bfbabf7209 */ /* 0x000fe20007810000 */
[C---:B------:R-:W-:Y:S01]  /*7f50*/  FMUL.FTZ R113, R0.reuse, R113 ;  /* 0x0000007100717220 */ /* 0x040fe20000410000 */
[----:B0-----:R-:W-:Y:S01]  /*7f60*/  FSEL R169, R169, -INF , P3 ;  /* 0xff800000a9a97808 */ /* 0x001fe20001800000 */
[----:B------:R-:W-:Y:S01]  /*7f70*/  FMUL.FTZ R116, R0, R116 ;  /* 0x0000007400747220 */ /* 0x000fe20000410000 */
[----:B------:R-:W-:Y:S01]  /*7f80*/  FMNMX.FTZ R190, R168, R191, !PT ;  /* 0x000000bfa8be7209 */ /* 0x000fe20007810000 */
[----:B------:R-:W-:Y:S01]  /*7f90*/  FMUL.FTZ R117, R0, R117 ;  /* 0x0000007500757220 */ /* 0x000fe20000410000 */
[----:B------:R-:W-:Y:S01]  /*7fa0*/  ISETP.GT.AND P3, PT, R189, 0x29, PT ;  /* 0x00000029bd00780c */ /* 0x000fe20003f64270 */
[----:B------:R-:W0:Y:S01]  /*7fb0*/  MUFU.TANH R176, R176 ;  /* 0x000000b000b07308 */ /* 0x000e220000002400 */
[----:B-1----:R-:W-:Y:S01]  /*7fc0*/  FSEL R172, R172, -INF , P2 ;  /* 0xff800000acac7808 */ /* 0x002fe20001000000 */
[C---:B------:R-:W-:Y:S01]  /*7fd0*/  FMUL.FTZ R88, R0.reuse, R88 ;  /* 0x0000005800587220 */ /* 0x040fe20000410000 */
[----:B------:R-:W-:Y:S01]  /*7fe0*/  FMNMX.FTZ R191, R169, R190, !PT ;  /* 0x000000bea9bf7209 */ /* 0x000fe20007810000 */
[C---:B------:R-:W-:Y:S01]  /*7ff0*/  FMUL.FTZ R193, R0.reuse, R96 ;  /* 0x0000006000c17220 */ /* 0x040fe20000410000 */
[----:B------:R-:W-:Y:S01]  /*8000*/  ISETP.GT.AND P2, PT, R189, 0x30, PT ;  /* 0x00000030bd00780c */ /* 0x000fe20003f44270 */
[----:B------:R-:W-:Y:S01]  /*8010*/  FMUL.FTZ R21, R0, R194 ;  /* 0x000000c200157220 */ /* 0x000fe20000410000 */
[----:B------:R-:W-:Y:S01]  /*8020*/  FMNMX.FTZ R190, R172, R191, !PT ;  /* 0x000000bfacbe7209 */ /* 0x000fe20007810000 */
[----:B------:R-:W1:Y:S01]  /*8030*/  MUFU.TANH R177, R177 ;  /* 0x000000b100b17308 */ /* 0x000e620000002400 */
[----:B--2---:R-:W-:Y:S01]  /*8040*/  FSEL R173, R173, -INF , P3 ;  /* 0xff800000adad7808 */ /* 0x004fe20001800000 */
[----:B------:R-:W-:Y:S01]  /*8050*/  UIADD3 UR6, UR11, 0x100, URZ ;  /* 0x000001000b067890 */ /* 0x000fe2000fffe03f */
[----:B------:R-:W-:Y:S01]  /*8060*/  ISETP.GT.AND P3, PT, R189, 0x31, PT ;  /* 0x00000031bd00780c */ /* 0x000fe20003f64270 */
[----:B------:R-:W-:Y:S01]  /*8070*/  UMOV UR7, 0xc0000010 ;  /* 0xc000001000077882 */ /* 0x000fe20000000000 */
[----:B------:R-:W-:Y:S01]  /*8080*/  FMNMX.FTZ R191, R173, R190, !PT ;  /* 0x000000beadbf7209 */ /* 0x000fe20007810000 */
[----:B------:R-:W-:Y:S01]  /*8090*/  FMUL.FTZ R10, R0, R187 ;  /* 0x000000bb000a7220 */ /* 0x000fe20000410000 */
[----:B------:R-:W-:Y:S01]  /*80a0*/  UMOV UR10, UR54 ;  /* 0x00000036000a7c82 */ /* 0x000fe20008000000 */
[----:B------:R-:W2:Y:S01]  /*80b0*/  MUFU.TANH R180, R180 ;  /* 0x000000b400b47308 */ /* 0x000ea20000002400 */
[----:B0-----:R-:W-:Y:S01]  /*80c0*/  FSEL R176, R176, -INF , P2 ;  /* 0xff800000b0b07808 */ /* 0x001fe20001000000 */
[C---:B------:R-:W-:Y:S01]  /*80d0*/  FMUL.FTZ R184, R0.reuse, R195 ;  /* 0x000000c300b87220 */ /* 0x040fe20000410000 */
[----:B------:R-:W-:Y:S01]  /*80e0*/  ISETP.GT.AND P2, PT, R189, 0x38, PT ;  /* 0x00000038bd00780c */ /* 0x000fe20003f44270 */
[----:B------:R-:W-:Y:S01]  /*80f0*/  FMUL.FTZ R187, R0, R198 ;  /* 0x000000c600bb7220 */ /* 0x000fe20000410000 */
[----:B------:R-:W-:Y:S01]  /*8100*/  FMNMX.FTZ R190, R176, R191, !PT ;  /* 0x000000bfb0be7209 */ /* 0x000fe20007810000 */
[C---:B------:R-:W-:Y:S01]  /*8110*/  FMUL.FTZ R188, R0.reuse, R199 ;  /* 0x000000c700bc7220 */ /* 0x040fe20000410000 */
[C---:B------:R-:W-:Y:S01]  /*8120*/  FMUL.FTZ R170, R0.reuse, R170 ;  /* 0x000000aa00aa7220 */ /* 0x040fe20000410000 */
[----:B------:R-:W0:Y:S01]  /*8130*/  MUFU.TANH R181, R181 ;  /* 0x000000b500b57308 */ /* 0x000e220000002400 */
[----:B-1----:R-:W-:Y:S01]  /*8140*/  FSEL R177, R177, -INF , P3 ;  /* 0xff800000b1b17808 */ /* 0x002fe20001800000 */
[C---:B------:R-:W-:Y:S01]  /*8150*/  FMUL.FTZ R171, R0.reuse, R171 ;  /* 0x000000ab00ab7220 */ /* 0x040fe20000410000 */
[----:B------:R-:W-:Y:S01]  /*8160*/  ISETP.GT.AND P3, PT, R189, 0x39, PT ;  /* 0x00000039bd00780c */ /* 0x000fe20003f64270 */
[C---:B------:R-:W-:Y:S01]  /*8170*/  FMUL.FTZ R174, R0.reuse, R174 ;  /* 0x000000ae00ae7220 */ /* 0x040fe20000410000 */
[----:B------:R-:W-:Y:S01]  /*8180*/  FMNMX.FTZ R191, R177, R190, !PT ;  /* 0x000000beb1bf7209 */ /* 0x000fe20007810000 */
[C---:B------:R-:W-:Y:S01]  /*8190*/  FMUL.FTZ R175, R0.reuse, R175 ;  /* 0x000000af00af7220 */ /* 0x040fe20000410000 */
[----:B------:R-:W-:Y:S01]  /*81a0*/  FMUL.FTZ R178, R0, R178 ;  /* 0x000000b200b27220 */ /* 0x000fe20000410000 */
[----:B------:R-:W1:Y:S01]  /*81b0*/  MUFU.TANH R152, R152 ;  /* 0x0000009800987308 */ /* 0x000e620000002400 */
[----:B--2---:R-:W-:Y:S01]  /*81c0*/  FSEL R180, R180, -INF , P2 ;  /* 0xff800000b4b47808 */ /* 0x004fe20001000000 */
[C---:B------:R-:W-:Y:S01]  /*81d0*/  FMUL.FTZ R179, R0.reuse, R179 ;  /* 0x000000b300b37220 */ /* 0x040fe20000410000 */
[----:B------:R-:W-:Y:S01]  /*81e0*/  ISETP.GT.AND P2, PT, R189, 0x40, PT ;  /* 0x00000040bd00780c */ /* 0x000fe20003f44270 */
[----:B------:R-:W-:Y:S01]  /*81f0*/  FMUL.FTZ R182, R0, R182 ;  /* 0x000000b600b67220 */ /* 0x000fe20000410000 */
[----:B------:R-:W-:Y:S01]  /*8200*/  FMNMX.FTZ R190, R180, R191, !PT ;  /* 0x000000bfb4be7209 */ /* 0x000fe20007810000 */
[C---:B------:R-:W-:Y:S01]  /*8210*/  FMUL.FTZ R183, R0.reuse, R183 ;  /* 0x000000b700b77220 */ /* 0x040fe20000410000 */
[C---:B------:R-:W-:Y:S01]  /*8220*/  FMUL.FTZ R154, R0.reuse, R154 ;  /* 0x0000009a009a7220 */ /* 0x040fe20000410000 */
[----:B------:R-:W2:Y:S01]  /*8230*/  MUFU.TANH R153, R153 ;  /* 0x0000009900997308 */ /* 0x000ea20000002400 */
[----:B0-----:R-:W-:Y:S01]  /*8240*/  FSEL R181, R181, -INF , P3 ;  /* 0xff800000b5b57808 */ /* 0x001fe20001800000 */
[C---:B------:R-:W-:Y:S01]  /*8250*/  FMUL.FTZ R155, R0.reuse, R155 ;  /* 0x0000009b009b7220 */ /* 0x040fe20000410000 */
[----:B------:R-:W-:Y:S01]  /*8260*/  ISETP.GT.AND P3, PT, R189, 0x41, PT ;  /* 0x00000041bd00780c */ /* 0x000fe20003f64270 */
[C---:B------:R-:W-:Y:S01]  /*8270*/  FMUL.FTZ R158, R0.reuse, R158 ;  /* 0x0000009e009e7220 */ /* 0x040fe20000410000 */
[----:B------:R-:W-:Y:S01]  /*8280*/  FMNMX.FTZ R191, R181, R190, !PT ;  /* 0x000000beb5bf7209 */ /* 0x000fe20007810000 */
[C---:B------:R-:W-:Y:S01]  /*8290*/  FMUL.FTZ R159, R0.reuse, R159 ;  /* 0x0000009f009f7220 */ /* 0x040fe20000410000 */
[----:B------:R-:W-:Y:S01]  /*82a0*/  FMUL.FTZ R162, R0, R162 ;  /* 0x000000a200a27220 */ /* 0x000fe20000410000 */
[----:B------:R-:W0:Y:S01]  /*82b0*/  MUFU.TANH R156, R156 ;  /* 0x0000009c009c7308 */ /* 0x000e220000002400 */
[----:B-1----:R-:W-:Y:S01]  /*82c0*/  FSEL R152, R152, -INF , P2 ;  /* 0xff80000098987808 */ /* 0x002fe20001000000 */
[C---:B------:R-:W-:Y:S01]  /*82d0*/  FMUL.FTZ R163, R0.reuse, R163 ;  /* 0x000000a300a37220 */ /* 0x040fe20000410000 */
[----:B------:R-:W-:Y:S01]  /*82e0*/  ISETP.GT.AND P2, PT, R189, 0x48, PT ;  /* 0x00000048bd00780c */ /* 0x000fe20003f44270 */
[----:B------:R-:W-:Y:S01]  /*82f0*/  FMUL.FTZ R166, R0, R166 ;  /* 0x000000a600a67220 */ /* 0x000fe20000410000 */
[----:B------:R-:W-:Y:S01]  /*8300*/  FMNMX.FTZ R190, R152, R191, !PT ;  /* 0x000000bf98be7209 */ /* 0x000fe20007810000 */
[C---:B------:R-:W-:Y:S01]  /*8310*/  FMUL.FTZ R167, R0.reuse, R167 ;  /* 0x000000a700a77220 */ /* 0x040fe20000410000 */
[C---:B------:R-:W-:Y:S01]  /*8320*/  FMUL.FTZ R138, R0.reuse, R138 ;  /* 0x0000008a008a7220 */ /* 0x040fe20000410000 */
[----:B------:R-:W1:Y:S01]  /*8330*/  MUFU.TANH R157, R157 ;  /* 0x0000009d009d7308 */ /* 0x000e620000002400 */
[----:B--2---:R-:W-:Y:S01]  /*8340*/  FSEL R153, R153, -INF , P3 ;  /* 0xff80000099997808 */ /* 0x004fe20001800000 */
[C---:B------:R-:W-:Y:S01]  /*8350*/  FMUL.FTZ R139, R0.reuse, R139 ;  /* 0x0000008b008b7220 */ /* 0x040fe20000410000 */
[----:B------:R-:W-:Y:S01]  /*8360*/  ISETP.GT.AND P3, PT, R189, 0x49, PT ;  /* 0x00000049bd00780c */ /* 0x000fe20003f64270 */
[C---:B------:R-:W-:Y:S01]  /*8370*/  FMUL.FTZ R142, R0.reuse, R142 ;  /* 0x0000008e008e7220 */ /* 0x040fe20000410000 */
[----:B------:R-:W-:Y:S01]  /*8380*/  FMNMX.FTZ R191, R153, R190, !PT ;  /* 0x000000be99bf7209 */ /* 0x000fe20007810000 */
[C---:B------:R-:W-:Y:S01]  /*8390*/  FMUL.FTZ R143, R0.reuse, R143 ;  /* 0x0000008f008f7220 */ /* 0x040fe20000410000 */
[----:B------:R-:W-:Y:S01]  /*83a0*/  FMUL.FTZ R146, R0, R146 ;  /* 0x0000009200927220 */ /* 0x000fe20000410000 */
        /* <DEDUP_REMOVED lines=50> */
[----:B------:R-:W-:-:S02]  /*86d0*/  WARPGROUP.DEPBAR.LE gsb0, 0x0 ;  /* 0x00008000000079c5 */ /* 0x000fc40000010000 */
[----:B------:R-:W-:Y:S01]  /*86e0*/  ISETP.GT.AND P2, PT, R189, 0x68, PT ;  /* 0x00000068bd00780c */ /* 0x000fe20003f44270 */
[----:B------:R-:W-:Y:S01]  /*86f0*/  WARPGROUP.ARRIVE ;  /* 0x00000000000079c5 */ /* 0x000fe20000000000 */
[----:B------:R-:W-:Y:S02]  /*8700*/  FMNMX.FTZ R190, R136, R191, !PT ;  /* 0x000000bf88be7209 */ /* 0x000fe40007810000 */
[----:B------:R-:W0:Y:S01]  /*8710*/  MUFU.TANH R141, R141 ;  /* 0x0000008d008d7308 */ /* 0x000e220000002400 */
[----:B-1----:R-:W-:Y:S02]  /*8720*/  FSEL R137, R137, -INF , P3 ;  /* 0xff80000089897808 */ /* 0x002fe40001800000 */
[----:B------:R-:W-:Y:S01]  /*8730*/  ISETP.GT.AND P3, PT, R189, 0x69, PT ;  /* 0x00000069bd00780c */ /* 0x000fe20003f64270 */
[----:B------:R-:W-:Y:S01]  /*8740*/  QGMMA.64x128x32.F32.E4M3.E4M3 R24, R220, gdesc[UR4], R24, gsb0 ;  /* 0x01e00004dc187df3 */ /* 0x000fe20008000818 */
[----:B------:R-:W-:Y:S01]  /*8750*/  FMNMX.FTZ R191, R137, R190, !PT ;  /* 0x000000be89bf7209 */ /* 0x000fe20007810000 */
[----:B------:R-:W-:-:S02]  /*8760*/  UIADD3 UR6, UR11, 0x200, URZ ;  /* 0x000002000b067890 */ /* 0x000fc4000fffe03f */
[----:B------:R-:W1:Y:S01]  /*8770*/  MUFU.TANH R144, R144 ;  /* 0x0000009000907308 */ /* 0x000e620000002400 */
[----:B--2---:R-:W-:Y:S01]  /*8780*/  FSEL R140, R140, -INF , P2 ;  /* 0xff8000008c8c7808 */ /* 0x004fe20001000000 */
[----:B------:R-:W-:Y:S01]  /*8790*/  UMOV UR7, 0xc0000010 ;  /* 0xc000001000077882 */ /* 0x000fe20000000000 */
[----:B------:R-:W-:Y:S02]  /*87a0*/  ISETP.GT.AND P2, PT, R189, 0x70, PT ;  /* 0x00000070bd00780c */ /* 0x000fe40003f44270 */
[----:B------:R-:W-:-:S03]  /*87b0*/  FMNMX.FTZ R190, R140, R191, !PT ;  /* 0x000000bf8cbe7209 */ /* 0x000fc60007810000 */
[----:B------:R-:W2:Y:S01]  /*87c0*/  MUFU.TANH R145, R145 ;  /* 0x0000009100917308 */ /* 0x000ea20000002400 */
[----:B0-----:R-:W-:Y:S02]  /*87d0*/  FSEL R141, R141, -INF , P3 ;  /* 0xff8000008d8d7808 */ /* 0x001fe40001800000 */
[----:B------:R-:W-:Y:S02]  /*87e0*/  ISETP.GT.AND P3, PT, R189, 0x71, PT ;  /* 0x00000071bd00780c */ /* 0x000fe40003f64270 */
[----:B------:R-:W-:-:S03]  /*87f0*/  FMNMX.FTZ R191, R141, R190, !PT ;  /* 0x000000be8dbf7209 */ /* 0x000fc60007810000 */
[----:B------:R-:W0:Y:S01]  /*8800*/  MUFU.TANH R148, R148 ;  /* 0x0000009400947308 */ /* 0x000e220000002400 */
[----:B-1----:R-:W-:Y:S02]  /*8810*/  FSEL R144, R144, -INF , P2 ;  /* 0xff80000090907808 */ /* 0x002fe40001000000 */
[----:B------:R-:W-:Y:S02]  /*8820*/  ISETP.GT.AND P2, PT, R189, 0x78, PT ;  /* 0x00000078bd00780c */ /* 0x000fe40003f44270 */
[----:B------:R-:W-:-:S03]  /*8830*/  FMNMX.FTZ R190, R144, R191, !PT ;  /* 0x000000bf90be7209 */ /* 0x000fc60007810000 */
[----:B------:R-:W1:Y:S01]  /*8840*/  MUFU.TANH R149, R149 ;  /* 0x0000009500957308 */ /* 0x000e620000002400 */
[----:B--2---:R-:W-:Y:S02]  /*8850*/  FSEL R145, R145, -INF , P3 ;  /* 0xff80000091917808 */ /* 0x004fe40001800000 */
        /* <DEDUP_REMOVED lines=21> */
[----:B------:R-:W-:Y:S01]  /*89b0*/  FMNMX.FTZ R190, R124, R191, !PT ;  /* 0x000000bf7cbe7209 */ /* 0x000fe20007810000 */
[----:B------:R-:W-:Y:S01]  /*89c0*/  FMUL.FTZ R191, R0, R92 ;  /* 0x0000005c00bf7220 */ /* 0x000fe20000410000 */
[----:B------:R-:W-:Y:S01]  /*89d0*/  FSEL R7, R7, -INF , P2 ;  /* 0xff80000007077808 */ /* 0x000fe20001000000 */
[----:B------:R-:W1:Y:S01]  /*89e0*/  MUFU.TANH R132, R132 ;  /* 0x0000008400847308 */ /* 0x000e620000002400 */
[----:B--2---:R-:W-:Y:S02]  /*89f0*/  FSEL R125, R125, -INF , P3 ;  /* 0xff8000007d7d7808 */ /* 0x004fe40001800000 */
[----:B------:R-:W-:-:S02]  /*8a00*/  ISETP.GT.AND P3, PT, R189, 0x91, PT ;  /* 0x00000091bd00780c */ /* 0x000fc40003f64270 */
[----:B------:R-:W-:Y:S02]  /*8a10*/  FMNMX.FTZ R190, R125, R190, !PT ;  /* 0x000000be7dbe7209 */ /* 0x000fe40007810000 */
[----:B------:R-:W-:Y:S01]  /*8a20*/  ISETP.GT.AND P2, PT, R189, 0x98, PT ;  /* 0x00000098bd00780c */ /* 0x000fe20003f44270 */
[----:B------:R-:W2:Y:S01]  /*8a30*/  MUFU.TANH R133, R133 ;  /* 0x0000008500857308 */ /* 0x000ea20000002400 */
[----:B0-----:R-:W-:Y:S02]  /*8a40*/  FSEL R129, R129, -INF , P3 ;  /* 0xff80000081817808 */ /* 0x001fe40001800000 */
[----:B------:R-:W-:Y:S01]  /*8a50*/  FMNMX.FTZ R192, R7, R190, !PT ;  /* 0x000000be07c07209 */ /* 0x000fe20007810000 */
[----:B------:R-:W-:Y:S01]  /*8a60*/  FMUL.FTZ R190, R0, R89 ;  /* 0x0000005900be7220 */ /* 0x000fe20000410000 */
[----:B------:R-:W-:Y:S02]  /*8a70*/  ISETP.GT.AND P3, PT, R189, 0x99, PT ;  /* 0x00000099bd00780c */ /* 0x000fe40003f64270 */
[----:B------:R-:W-:Y:S01]  /*8a80*/  FMNMX.FTZ R89, R129, R192, !PT ;  /* 0x000000c081597209 */ /* 0x000fe20007810000 */
[----:B------:R-:W0:Y:S01]  /*8a90*/  MUFU.TANH R104, R104 ;  /* 0x0000006800687308 */ /* 0x000e220000002400 */
[----:B-1----:R-:W-:-:S02]  /*8aa0*/  FSEL R132, R132, -INF , P2 ;  /* 0xff80000084847808 */ /* 0x002fc40001000000 */
[----:B------:R-:W-:Y:S02]  /*8ab0*/  ISETP.GT.AND P2, PT, R189, 0xa0, PT ;  /* 0x000000a0bd00780c */ /* 0x000fe40003f44270 */
[----:B------:R-:W-:-:S03]  /*8ac0*/  FMNMX.FTZ R192, R132, R89, !PT ;  /* 0x0000005984c07209 */ /* 0x000fc60007810000 */
[----:B------:R-:W1:Y:S01]  /*8ad0*/  MUFU.TANH R105, R105 ;  /* 0x0000006900697308 */ /* 0x000e620000002400 */
[----:B--2---:R-:W-:Y:S02]  /*8ae0*/  FSEL R133, R133, -INF , P3 ;  /* 0xff80000085857808 */ /* 0x004fe40001800000 */
[----:B------:R-:W-:Y:S02]  /*8af0*/  ISETP.GT.AND P3, PT, R189, 0xa1, PT ;  /* 0x000000a1bd00780c */ /* 0x000fe40003f64270 */
[----:B------:R-:W-:Y:S01]  /*8b00*/  FMNMX.FTZ R89, R133, R192, !PT ;  /* 0x000000c085597209 */ /* 0x000fe20007810000 */
[----:B------:R-:W-:Y:S02]  /*8b10*/  FMUL.FTZ R192, R0, R93 ;  /* 0x0000005d00c07220 */ /* 0x000fe40000410000 */
[----:B------:R-:W2:Y:S01]  /*8b20*/  MUFU.TANH R108, R108 ;  /* 0x0000006c006c7308 */ /* 0x000ea20000002400 */
[----:B0-----:R-:W-:Y:S02]  /*8b30*/  FSEL R104, R104, -INF , P2 ;  /* 0xff80000068687808 */ /* 0x001fe40001000000 */
[----:B------:R-:W-:-:S02]  /*8b40*/  ISETP.GT.AND P2, PT, R189, 0xa8, PT ;  /* 0x000000a8bd00780c */ /* 0x000fc40003f44270 */
[----:B------:R-:W-:-:S03]  /*8b50*/  FMNMX.FTZ R92, R104, R89, !PT ;  /* 0x00000059685c7209 */ /* 0x000fc60007810000 */
[----:B------:R-:W0:Y:S01]  /*8b60*/  MUFU.TANH R109, R109 ;  /* 0x0000006d006d7308 */ /* 0x000e220000002400 */
[----:B-1----:R-:W-:Y:S02]  /*8b70*/  FSEL R105, R105, -INF , P3 ;  /* 0xff80000069697808 */ /* 0x002fe40001800000 */
[----:B------:R-:W-:-:S05]  /*8b80*/  ISETP.GT.AND P3, PT, R189, 0xa9, PT ;  /* 0x000000a9bd00780c */ /* 0x000fca0003f64270 */
[----:B------:R-:W1:Y:S01]  /*8b90*/  MUFU.TANH R112, R112 ;  /* 0x0000007000707308 */ /* 0x000e620000002400 */
[----:B--2---:R-:W-:Y:S02]  /*8ba0*/  FSEL R89, R108, -INF , P2 ;  /* 0xff8000006c597808 */ /* 0x004fe40001000000 */
[----:B------:R-:W-:Y:S02]  /*8bb0*/  FMNMX.FTZ R108, R105, R92, !PT ;  /* 0x0000005c696c7209 */ /* 0x000fe40007810000 */
[----:B------:R-:W-:Y:S02]  /*8bc0*/  ISETP.GT.AND P2, PT, R189, 0xb0, PT ;  /* 0x000000b0bd00780c */ /* 0x000fe40003f44270 */
[----:B------:R-:W-:Y:S01]  /*8bd0*/  FMNMX.FTZ R93, R89, R108, !PT ;  /* 0x0000006c595d7209 */ /* 0x000fe20007810000 */
[----:B------:R-:W2:Y:S01]  /*8be0*/  MUFU.TANH R113, R113 ;  /* 0x0000007100717308 */ /* 0x000ea20000002400 */
[----:B0-----:R-:W-:Y:S02]  /*8bf0*/  FSEL R92, R109, -INF , P3 ;  /* 0xff8000006d5c7808 */ /* 0x001fe40001800000 */
[----:B------:R-:W-:-:S02]  /*8c00*/  ISETP.GT.AND P3, PT, R189, 0xb1, PT ;  /* 0x000000b1bd00780c */ /* 0x000fc40003f64270 */
[----:B------:R-:W-:-:S03]  /*8c10*/  FMNMX.FTZ R109, R92, R93, !PT ;  /* 0x0000005d5c6d7209 */ /* 0x000fc60007810000 */
[----:B------:R-:W0:Y:S01]  /*8c20*/  MUFU.TANH R116, R116 ;  /* 0x0000007400747308 */ /* 0x000e220000002400 */
[----:B-1----:R-:W-:Y:S01]  /*8c30*/  FSEL R96, R112, -INF , P2 ;  /* 0xff80000070607808 */ /* 0x002fe20001000000 */
[----:B------:R-:W-:Y:S01]  /*8c40*/  FMUL.FTZ R112, R0, R97 ;  /* 0x0000006100707220 */ /* 0x000fe20000410000 */
[----:B------:R-:W-:Y:S01]  /*8c50*/  ISETP.GT.AND P2, PT, R189, 0xb8, PT ;  /* 0x000000b8bd00780c */ /* 0x000fe20003f44270 */
[----:B------:R-:W-:Y:S02]  /*8c60*/  WARPGROUP.DEPBAR.LE gsb0, 0x0 ;  /* 0x00008000000079c5 */ /* 0x000fe40000010000 */
[----:B------:R-:W-:Y:S01]  /*8c70*/  FMNMX.FTZ R108, R96, R109, !PT ;  /* 0x0000006d606c7209 */ /* 0x000fe20007810000 */
[----:B------:R-:W-:Y:S01]  /*8c80*/  WARPGROUP.ARRIVE ;  /* 0x00000000000079c5 */ /* 0x000fe20000000000 */
[----:B------:R-:W1:Y:S01]  /*8c90*/  MUFU.TANH R117, R117 ;  /* 0x0000007500757308 */ /* 0x000e620000002400 */
[----:B--2---:R-:W-:Y:S01]  /*8ca0*/  FSEL R93, R113, -INF , P3 ;  /* 0xff800000715d7808 */ /* 0x004fe20001800000 */
[----:B------:R-:W-:Y:S01]  /*8cb0*/  FMUL.FTZ R113, R0, R100 ;  /* 0x0000006400717220 */ /* 0x000fe20000410000 */
[----:B------:R-:W-:-:S02]  /*8cc0*/  ISETP.GT.AND P3, PT, R189, 0xb9, PT ;  /* 0x000000b9bd00780c */ /* 0x000fc40003f64270 */
[----:B------:R-:W-:Y:S01]  /*8cd0*/  FMNMX.FTZ R194, R93, R108, !PT ;  /* 0x0000006c5dc27209 */ /* 0x000fe20007810000 */
[----:B------:R-:W-:Y:S01]  /*8ce0*/  QGMMA.64x128x32.F32.E4M3.E4M3 R24, R216, gdesc[UR4], R24, gsb0 ;  /* 0x01e00004d8187df3 */ /* 0x000fe20008000818 */
[----:B------:R-:W-:Y:S01]  /*8cf0*/  UIADD3 UR6, UR11, 0x300, URZ ;  /* 0x000003000b067890 */ /* 0x000fe2000fffe03f */
[----:B------:R-:W2:Y:S01]  /*8d00*/  MUFU.TANH R88, R88 ;  /* 0x0000005800587308 */ /* 0x000ea20000002400 */
[----:B0-----:R-:W-:Y:S01]  /*8d10*/  FSEL R97, R116, -INF , P2 ;  /* 0xff80000074617808 */ /* 0x001fe20001000000 */
[----:B------:R-:W-:Y:S01]  /*8d20*/  UMOV UR7, 0xc0000010 ;  /* 0xc000001000077882 */ /* 0x000fe20000000000 */
        /* <DEDUP_REMOVED lines=8> */
[----:B------:R-:W-:-:S05]  /*8db0*/  ISETP.GT.AND P2, PT, R189, 0xc8, PT ;  /* 0x000000c8bd00780c */ /* 0x000fca0003f44270 */
[----:B------:R-:W2:Y:S01]  /*8dc0*/  MUFU.TANH R192, R192 ;  /* 0x000000c000c07308 */ /* 0x000ea20000002400 */
[----:B0-----:R-:W-:Y:S02]  /*8dd0*/  FSEL R109, R190, -INF , P3 ;  /* 0xff800000be6d7808 */ /* 0x001fe40001800000 */
[----:B------:R-:W-:-:S05]  /*8de0*/  ISETP.GT.AND P3, PT, R189, 0xc9, PT ;  /* 0x000000c9bd00780c */ /* 0x000fca0003f64270 */
[----:B------:R-:W0:Y:S08]  /*8df0*/  MUFU.TANH R193, R193 ;  /* 0x000000c100c17308 */ /* 0x000e300000002400 */
[----:B------:R3:W4:Y:S08]  /*8e00*/  MUFU.TANH R116, R112 ;  /* 0x0000007000747308 */ /* 0x0007300000002400 */
[----:B------:R5:W4:Y:S01]  /*8e10*/  MUFU.TANH R88, R113 ;  /* 0x0000007100587308 */ /* 0x000b220000002400 */
[----:B---3--:R-:W-:Y:S01]  /*8e20*/  FMNMX.FTZ R112, R100, R117, !PT ;  /* 0x0000007564707209 */ /* 0x008fe20007810000 */
[----:B------:R-:W-:Y:S01]  /*8e30*/  FMUL.FTZ R117, R0, R101 ;  /* 0x0000006500757220 */ /* 0x000fe20000410000 */
[----:B-1----:R-:W-:-:S02]  /*8e40*/  FSEL R101, R191, -INF , P2 ;  /* 0xff800000bf657808 */ /* 0x002fc40001000000 */
[----:B------:R-:W-:Y:S02]  /*8e50*/  FMNMX.FTZ R194, R109, R112, !PT ;  /* 0x000000706dc27209 */ /* 0x000fe40007810000 */
[----:B------:R-:W-:Y:S01]  /*8e60*/  ISETP.GT.AND P2, PT, R189, 0xd0, PT ;  /* 0x000000d0bd00780c */ /* 0x000fe20003f44270 */
[----:B------:R1:W3:Y:S01]  /*8e70*/  MUFU.TANH R190, R117 ;  /* 0x0000007500be7308 */ /* 0x0002e20000002400 */
[----:B--2---:R-:W-:Y:S01]  /*8e80*/  FSEL R112, R192, -INF , P3 ;  /* 0xff800000c0707808 */ /* 0x004fe20001800000 */
[----:B-----5:R-:W-:Y:S01]  /*8e90*/  FMUL.FTZ R113, R0, R110 ;  /* 0x0000006e00717220 */ /* 0x020fe20000410000 */
[----:B------:R-:W-:Y:S02]  /*8ea0*/  FMNMX.FTZ R191, R101, R194, !PT ;  /* 0x000000c265bf7209 */ /* 0x000fe40007810000 */
[----:B------:R-:W-:Y:S02]  /*8eb0*/  ISETP.GT.AND P3, PT, R189, 0xd1, PT ;  /* 0x000000d1bd00780c */ /* 0x000fe40003f64270 */
[----:B0-----:R-:W-:Y:S01]  /*8ec0*/  FSEL R110, R193, -INF , P2 ;  /* 0xff800000c16e7808 */ /* 0x001fe20001000000 */
[----:B------:R-:W0:Y:S01]  /*8ed0*/  MUFU.TANH R9, R9 ;  /* 0x0000000900097308 */ /* 0x000e220000002400 */
[----:B------:R-:W-:Y:S01]  /*8ee0*/  FMNMX.FTZ R191, R112, R191, !PT ;  /* 0x000000bf70bf7209 */ /* 0x000fe20007810000 */
[----:B-1----:R-:W-:Y:S01]  /*8ef0*/  FMUL.FTZ R117, R0, R111 ;  /* 0x0000006f00757220 */ /* 0x002fe20000410000 */
[----:B------:R-:W-:-:S02]  /*8f00*/  ISETP.GT.AND P2, PT, R189, 0xd8, PT ;  /* 0x000000d8bd00780c */ /* 0x000fc40003f44270 */
[----:B----4-:R-:W-:Y:S02]  /*8f10*/  FSEL R116, R116, -INF , P3 ;  /* 0xff80000074747808 */ /* 0x010fe40001800000 */
[----:B------:R-:W-:Y:S01]  /*8f20*/  FMNMX.FTZ R191, R110, R191, !PT ;  /* 0x000000bf6ebf7209 */ /* 0x000fe20007810000 */
[----:B------:R-:W1:Y:S01]  /*8f30*/  MUFU.TANH R10, R10 ;  /* 0x0000000a000a7308 */ /* 0x000e620000002400 */
[----:B------:R-:W-:Y:S02]  /*8f40*/  FSEL R111, R88, -INF , P2 ;  /* 0xff800000586f7808 */ /* 0x000fe40001000000 */
[C---:B------:R-:W-:Y:S01]  /*8f50*/  ISETP.GT.AND P3, PT, R189.reuse, 0xd9, PT ;  /* 0x000000d9bd00780c */ /* 0x040fe20003f64270 */
[----:B------:R-:W-:Y:S01]  /*8f60*/  VIADD R189, R189, 0x8 ;  /* 0x00000008bdbd7836 */ /* 0x000fe20000000000 */
[----:B------:R-:W-:Y:S02]  /*8f70*/  FMNMX.FTZ R88, R116, R191, !PT ;  /* 0x000000bf74587209 */ /* 0x000fe40007810000 */
[----:B---3--:R-:W-:Y:S01]  /*8f80*/  FSEL R190, R190, -INF , P3 ;  /* 0xff800000bebe7808 */ /* 0x008fe20001800000 */
[----:B------:R-:W2:Y:S01]  /*8f90*/  MUFU.TANH R13, R13 ;  /* 0x0000000d000d7308 */ /* 0x000ea20000002400 */
[----:B------:R-:W-:-:S02]  /*8fa0*/  FMNMX.FTZ R191, R111, R88, !PT ;  /* 0x000000586fbf7209 */ /* 0x000fc40007810000 */
[C---:B------:R-:W-:Y:S02]  /*8fb0*/  ISETP.GT.AND P3, PT, R189.reuse, RZ, PT ;  /* 0x000000ffbd00720c */ /* 0x040fe40003f64270 */
[----:B------:R-:W-:Y:S02]  /*8fc0*/  FMNMX.FTZ R191, R190, R191, !PT ;  /* 0x000000bfbebf7209 */ /* 0x000fe40007810000 */
[----:B------:R-:W-:Y:S01]  /*8fd0*/  ISETP.GT.AND P4, PT, R189, 0x1, PT ;  /* 0x00000001bd00780c */ /* 0x000fe20003f84270 */
[----:B------:R-:W3:Y:S01]  /*8fe0*/  MUFU.TANH R14, R14 ;  /* 0x0000000e000e7308 */ /* 0x000ee20000002400 */
[----:B0-----:R-:W-:Y:S01]  /*8ff0*/  FSEL R9, R9, -INF , P3 ;  /* 0xff80000009097808 */ /* 0x001fe20001800000 */
[----:B------:R-:W0:Y:S01]  /*9000*/  SHFL.BFLY PT, R88, R191, 0x2, 0x1f ;  /* 0x0c401f00bf587f89 */ /* 0x000e2200000e0000 */
[----:B------:R-:W-:Y:S02]  /*9010*/  ISETP.GT.AND P3, PT, R189, 0x8, PT ;  /* 0x00000008bd00780c */ /* 0x000fe40003f64270 */
[----:B-1----:R-:W-:-:S02]  /*9020*/  FSEL R10, R10, -INF , P4 ;  /* 0xff8000000a0a7808 */ /* 0x002fc40002000000 */
[----:B------:R-:W-:Y:S01]  /*9030*/  FMNMX.FTZ R195, R9, R6, !PT ;  /* 0x0000000609c37209 */ /* 0x000fe20007810000 */
[----:B------:R-:W1:Y:S01]  /*9040*/  MUFU.TANH R21, R21 ;  /* 0x0000001500157308 */ /* 0x000e620000002400 */
[----:B------:R-:W-:Y:S02]  /*9050*/  ISETP.GT.AND P4, PT, R189, 0x9, PT ;  /* 0x00000009bd00780c */ /* 0x000fe40003f84270 */
[----:B--2---:R-:W-:Y:S02]  /*9060*/  FSEL R13, R13, -INF , P3 ;  /* 0xff8000000d0d7808 */ /* 0x004fe40001800000 */
[----:B------:R-:W-:-:S03]  /*9070*/  ISETP.GT.AND P3, PT, R189, 0x10, PT ;  /* 0x00000010bd00780c */ /* 0x000fc60003f64270 */
[----:B------:R-:W2:Y:S01]  /*9080*/  MUFU.TANH R184, R184 ;  /* 0x000000b800b87308 */ /* 0x000ea20000002400 */
[----:B---3--:R-:W-:Y:S02]  /*9090*/  FSEL R14, R14, -INF , P4 ;  /* 0xff8000000e0e7808 */ /* 0x008fe40002000000 */
[----:B------:R-:W-:-:S05]  /*90a0*/  ISETP.GT.AND P4, PT, R189, 0x11, PT ;  /* 0x00000011bd00780c */ /* 0x000fca0003f84270 */
[----:B------:R-:W3:Y:S01]  /*90b0*/  MUFU.TANH R187, R187 ;  /* 0x000000bb00bb7308 */ /* 0x000ee20000002400 */
[----:B-1----:R-:W-:Y:S02]  /*90c0*/  FSEL R21, R21, -INF , P3 ;  /* 0xff80000015157808 */ /* 0x002fe40001800000 */
[----:B0-----:R-:W-:Y:S02]  /*90d0*/  FMNMX.FTZ R88, R191, R88, !PT ;  /* 0x00000058bf587209 */ /* 0x001fe40007810000 */
[----:B------:R-:W-:-:S03]  /*90e0*/  ISETP.GT.AND P3, PT, R189, 0x18, PT ;  /* 0x00000018bd00780c */ /* 0x000fc60003f64270 */
[----:B------:R-:W0:Y:S01]  /*90f0*/  SHFL.BFLY PT, R191, R88, 0x1, 0x1f ;  /* 0x0c201f0058bf7f89 */ /* 0x000e2200000e0000 */
        /* <DEDUP_REMOVED lines=8> */
[----:B------:R-:W-:Y:S01]  /*9180*/  ISETP.GT.AND P4, PT, R189, 0x21, PT ;  /* 0x00000021bd00780c */ /* 0x000fe20003f84270 */
[----:B------:R-:W-:Y:S02]  /*9190*/  WARPGROUP.DEPBAR.LE gsb0, 0x0 ;  /* 0x00008000000079c5 */ /* 0x000fe40000010000 */
[----:B------:R-:W-:Y:S01]  /*91a0*/  WARPGROUP.ARRIVE ;  /* 0x00000000000079c5 */ /* 0x000fe20000000000 */
[----:B0-----:R-:W-:Y:S01]  /*91b0*/  FMNMX.FTZ R88, R88, R191, !PT ;  /* 0x000000bf58587209 */ /* 0x001fe20007810000 */
[----:B------:R-:W-:Y:S01]  /*91c0*/  IMAD.U32 R191, RZ, RZ, UR10 ;  /* 0x0000000affbf7e24 */ /* 0x000fe2000f8e00ff */
[----:B------:R-:W0:Y:S01]  /*91d0*/  MUFU.TANH R174, R174 ;  /* 0x000000ae00ae7308 */ /* 0x000e220000002400 */
[----:B--2---:R-:W-:-:S02]  /*91e0*/  FSEL R170, R170, -INF , P3 ;  /* 0xff800000aaaa7808 */ /* 0x004fc40001800000 */
[C---:B------:R-:W-:Y:S01]  /*91f0*/  FFMA.FTZ R192, R88.reuse, R191, -8 ;  /* 0xc100000058c07423 */ /* 0x040fe200000100bf */
[----:B------:R-:W-:Y:S01]  /*9200*/  FSETP.NEU.FTZ.AND P2, PT, R88, -INF , PT ;  /* 0xff8000005800780b */ /* 0x000fe20003f5d000 */
[----:B------:R-:W-:Y:S01]  /*9210*/  FMUL.FTZ R191, R0, R103 ;  /* 0x0000006700bf7220 */ /* 0x000fe20000410000 */
[----:B------:R-:W-:Y:S01]  /*9220*/  ISETP.GT.AND P3, PT, R189, 0x28, PT ;  /* 0x00000028bd00780c */ /* 0x000fe20003f64270 */
[----:B------:R-:W-:Y:S01]  /*9230*/  QGMMA.64x128x32.F32.E4M3.E4M3 R24, R212, gdesc[UR4], R24, gsb0 ;  /* 0x01e00004d4187df3 */ /* 0x000fe20008000818 */
[----:B------:R-:W-:Y:S01]  /*9240*/  FSEL R103, R192, RZ, P2 ;  /* 0x000000ffc0677208 */ /* 0x000fe20001000000 */
[----:B------:R-:W1:Y:S01]  /*9250*/  MUFU.TANH R175, R175 ;  /* 0x000000af00af7308 */ /* 0x000e620000002400 */
[----:B---3--:R-:W-:Y:S01]  /*9260*/  FSEL R171, R171, -INF , P4 ;  /* 0xff800000abab7808 */ /* 0x008fe20002000000 */
[----:B------:R-:W-:Y:S01]  /*9270*/  UIADD3 UR6, UR11, 0x400, URZ ;  /* 0x000004000b067890 */ /* 0x000fe2000fffe03f */
[----:B------:R-:W-:Y:S01]  /*9280*/  ISETP.GT.AND P4, PT, R189, 0x29, PT ;  /* 0x00000029bd00780c */ /* 0x000fe20003f84270 */
        /* <DEDUP_REMOVED lines=8> */
[----:B------:R-:W2:Y:S01]  /*9310*/  MUFU.TANH R178, R178 ;  /* 0x000000b200b27308 */ /* 0x000ea20000002400 */
[----:B0-----:R-:W-:Y:S01]  /*9320*/  FSEL R174, R174, -INF , P3 ;  /* 0xff800000aeae7808 */ /* 0x001fe20001800000 */
[--C-:B------:R-:W-:Y:S01]  /*9330*/  FFMA.FTZ R192, R129, UR10, -R103.reuse ;  /* 0x0000000a81c07c23 */ /* 0x100fe20008010867 */
[----:B------:R-:W-:Y:S01]  /*9340*/  FMNMX.FTZ R195, R13, R186, !PT ;  /* 0x000000ba0dc37209 */ /* 0x000fe20007810000 */
[--C-:B------:R-:W-:Y:S01]  /*9350*/  FFMA.FTZ R194, R132, UR10, -R103.reuse ;  /* 0x0000000a84c27c23 */ /* 0x100fe20008010867 */
[----:B------:R-:W-:Y:S01]  /*9360*/  ISETP.GT.AND P3, PT, R189, 0x30, PT ;  /* 0x00000030bd00780c */ /* 0x000fe20003f64270 */
[----:B------:R-:W-:Y:S01]  /*9370*/  UMOV UR7, 0xc0000010 ;  /* 0xc000001000077882 */ /* 0x000fe20000000000 */
[----:B------:R-:W-:Y:S01]  /*9380*/  FMNMX.FTZ R186, R14, R195, !PT ;  /* 0x000000c30eba7209 */ /* 0x000fe20007810000 */
[----:B------:R-:W0:Y:S01]  /*9390*/  MUFU.TANH R179, R179 ;  /* 0x000000b300b37308 */ /* 0x000e220000002400 */
[----:B-1----:R-:W-:Y:S01]  /*93a0*/  FSEL R175, R175, -INF , P4 ;  /* 0xff800000afaf7808 */ /* 0x002fe20002000000 */
[--C-:B------:R-:W-:Y:S01]  /*93b0*/  FFMA.FTZ R128, R128, UR10, -R103.reuse ;  /* 0x0000000a80807c23 */ /* 0x100fe20008010867 */
[----:B------:R-:W-:Y:S01]  /*93c0*/  FMNMX.FTZ R195, R21, R186, !PT ;  /* 0x000000ba15c37209 */ /* 0x000fe20007810000 */
[--C-:B------:R-:W-:Y:S01]  /*93d0*/  FFMA.FTZ R168, R168, UR10, -R103.reuse ;  /* 0x0000000aa8a87c23 */ /* 0x100fe20008010867 */
[----:B------:R-:W-:Y:S01]  /*93e0*/  ISETP.GT.AND P4, PT, R189, 0x31, PT ;  /* 0x00000031bd00780c */ /* 0x000fe20003f84270 */
[--C-:B------:R-:W-:Y:S01]  /*93f0*/  FFMA.FTZ R169, R169, UR10, -R103.reuse ;  /* 0x0000000aa9a97c23 */ /* 0x100fe20008010867 */
[----:B------:R-:W-:Y:S01]  /*9400*/  FMNMX.FTZ R186, R184, R195, !PT ;  /* 0x000000c3b8ba7209 */ /* 0x000fe20007810000 */
[----:B------:R-:W1:Y:S01]  /*9410*/  MUFU.TANH R182, R182 ;  /* 0x000000b600b67308 */ /* 0x000e620000002400 */
[----:B--2---:R-:W-:Y:S01]  /*9420*/  FSEL R178, R178, -INF , P3 ;  /* 0xff800000b2b27808 */ /* 0x004fe20001800000 */
[--C-:B------:R-:W-:Y:S01]  /*9430*/  FFMA.FTZ R172, R172, UR10, -R103.reuse ;  /* 0x0000000aacac7c23 */ /* 0x100fe20008010867 */
[----:B------:R-:W-:Y:S01]  /*9440*/  FMNMX.FTZ R195, R187, R186, !PT ;  /* 0x000000babbc37209 */ /* 0x000fe20007810000 */
[--C-:B------:R-:W-:Y:S01]  /*9450*/  FFMA.FTZ R173, R173, UR10, -R103.reuse ;  /* 0x0000000aadad7c23 */ /* 0x100fe20008010867 */
[----:B------:R-:W-:Y:S01]  /*9460*/  ISETP.GT.AND P3, PT, R189, 0x38, PT ;  /* 0x00000038bd00780c */ /* 0x000fe20003f64270 */
        /* <DEDUP_REMOVED lines=8> */
[--C-:B------:R-:W-:Y:S01]  /*94f0*/  FFMA.FTZ R181, R181, UR10, -R103.reuse ;  /* 0x0000000ab5b57c23 */ /* 0x100fe20008010867 */
        /* <DEDUP_REMOVED lines=36> */
[----:B------:R-:W-:Y:S01]  /*9740*/  ISETP.GT.AND P3, PT, R189, 0x50, PT ;  /* 0x00000050bd00780c */ /* 0x000fe20003f64270 */
[--C-:B------:R-:W-:Y:S01]  /*9750*/  FFMA.FTZ R145, R145, UR10, -R103.reuse ;  /* 0x0000000a91917c23 */ /* 0x100fe20008010867 */
[----:B------:R-:W-:Y:S01]  /*9760*/  FMNMX.FTZ R186, R158, R195, !PT ;  /* 0x000000c39eba7209 */ /* 0x000fe20007810000 */
[--C-:B------:R-:W-:Y:S01]  /*9770*/  FFMA.FTZ R148, R148, UR10, -R103.reuse ;  /* 0x0000000a94947c23 */ /* 0x100fe20008010867 */
[----:B------:R-:W-:-:S01]  /*9780*/  FFMA.FTZ R149, R149, UR10, -R103 ;  /* 0x0000000a95957c23 */ /* 0x000fc20008010867 */
[----:B------:R-:W2:Y:S01]  /*9790*/  MUFU.TANH R163, R163 ;  /* 0x000000a300a37308 */ /* 0x000ea20000002400 */
[----:B0-----:R-:W-:Y:S01]  /*97a0*/  FSEL R159, R159, -INF , P4 ;  /* 0xff8000009f9f7808 */ /* 0x001fe20002000000 */
[--C-:B------:R-:W-:Y:S01]  /*97b0*/  FFMA.FTZ R120, R120, UR10, -R103.reuse ;  /* 0x0000000a78787c23 */ /* 0x100fe20008010867 */
[----:B------:R-:W-:Y:S01]  /*97c0*/  ISETP.GT.AND P4, PT, R189, 0x51, PT ;  /* 0x00000051bd00780c */ /* 0x000fe20003f84270 */
[--C-:B------:R-:W-:Y:S01]  /*97d0*/  FFMA.FTZ R121, R121, UR10, -R103.reuse ;  /* 0x0000000a79797c23 */ /* 0x100fe20008010867 */
[----:B------:R-:W-:Y:S01]  /*97e0*/  FMNMX.FTZ R195, R159, R186, !PT ;  /* 0x000000ba9fc37209 */ /* 0x000fe20007810000 */
[--C-:B------:R-:W-:Y:S01]  /*97f0*/  FFMA.FTZ R124, R124, UR10, -R103.reuse ;  /* 0x0000000a7c7c7c23 */ /* 0x100fe20008010867 */
[----:B------:R-:W-:-:S01]  /*9800*/  FFMA.FTZ R125, R125, UR10, -R103 ;  /* 0x0000000a7d7d7c23 */ /* 0x000fc20008010867 */
[----:B------:R-:W0:Y:S01]  /*9810*/  MUFU.TANH R166, R166 ;  /* 0x000000a600a67308 */ /* 0x000e220000002400 */
[----:B-1----:R-:W-:Y:S01]  /*9820*/  FSEL R162, R162, -INF , P3 ;  /* 0xff800000a2a27808 */ /* 0x002fe20001800000 */
[--C-:B------:R-:W-:Y:S01]  /*9830*/  FFMA.FTZ R7, R7, UR10, -R103.reuse ;  /* 0x0000000a07077c23 */ /* 0x100fe20008010867 */
[----:B------:R-:W-:Y:S01]  /*9840*/  ISETP.GT.AND P3, PT, R189, 0x58, PT ;  /* 0x00000058bd00780c */ /* 0x000fe20003f64270 */
[--C-:B------:R-:W-:Y:S01]  /*9850*/  FFMA.FTZ R133, R133, UR10, -R103.reuse ;  /* 0x0000000a85857c23 */ /* 0x100fe20008010867 */
[----:B------:R-:W-:Y:S01]  /*9860*/  FMNMX.FTZ R186, R162, R195, !PT ;  /* 0x000000c3a2ba7209 */ /* 0x000fe20007810000 */
[--C-:B------:R-:W-:Y:S01]  /*9870*/  FFMA.FTZ R105, R105, UR10, -R103.reuse ;  /* 0x0000000a69697c23 */ /* 0x100fe20008010867 */
[----:B------:R-:W-:-:S01]  /*9880*/  FFMA.FTZ R93, R93, UR10, -R103 ;  /* 0x0000000a5d5d7c23 */ /* 0x000fc20008010867 */
        /* <DEDUP_REMOVED lines=10> */
[----:B------:R-:W-:Y:S01]  /*9930*/  FFMA.FTZ R111, R111, UR10, -R103 ;  /* 0x0000000a6f6f7c23 */ /* 0x000fe20008010867 */
[----:B------:R-:W-:-:S02]  /*9940*/  ISETP.GT.AND P3, PT, R189, 0x60, PT ;  /* 0x00000060bd00780c */ /* 0x000fc40003f64270 */
        /* <DEDUP_REMOVED lines=14> */
[----:B-1----:R-:W-:Y:S01]  /*9a30*/  FSEL R142, R142, -INF , P3 ;  /* 0xff8000008e8e7808 */ /* 0x002fe20001800000 */
[----:B------:R-:W-:Y:S02]  /*9a40*/  WARPGROUP.DEPBAR.LE gsb0, 0x0 ;  /* 0x00008000000079c5 */ /* 0x000fe40000010000 */
[----:B------:R-:W-:Y:S01]  /*9a50*/  ISETP.GT.AND P3, PT, R189, 0x70, PT ;  /* 0x00000070bd00780c */ /* 0x000fe20003f64270 */
[----:B------:R-:W-:Y:S01]  /*9a60*/  WARPGROUP.ARRIVE ;  /* 0x00000000000079c5 */ /* 0x000fe20000000000 */
[----:B------:R-:W-:Y:S02]  /*9a70*/  FMNMX.FTZ R186, R142, R195, !PT ;  /* 0x000000c38eba7209 */ /* 0x000fe40007810000 */
[----:B------:R-:W1:Y:S01]  /*9a80*/  MUFU.TANH R147, R147 ;  /* 0x0000009300937308 */ /* 0x000e620000002400 */
[----:B--2---:R-:W-:Y:S02]  /*9a90*/  FSEL R143, R143, -INF , P4 ;  /* 0xff8000008f8f7808 */ /* 0x004fe40002000000 */
[----:B------:R-:W-:Y:S01]  /*9aa0*/  ISETP.GT.AND P4, PT, R189, 0x71, PT ;  /* 0x00000071bd00780c */ /* 0x000fe20003f84270 */
[----:B------:R-:W-:Y:S01]  /*9ab0*/  QGMMA.64x128x32.F32.E4M3.E4M3 R24, R208, gdesc[UR4], R24, gsb0 ;  /* 0x01e00004d0187df3 */ /* 0x000fe20008000818 */
[----:B------:R-:W-:Y:S01]  /*9ac0*/  FMNMX.FTZ R195, R143, R186, !PT ;  /* 0x000000ba8fc37209 */ /* 0x000fe20007810000 */
[----:B------:R-:W-:-:S02]  /*9ad0*/  UIADD3 UR6, UR11, 0x500, URZ ;  /* 0x000005000b067890 */ /* 0x000fc4000fffe03f */
        /* <DEDUP_REMOVED lines=70> */
[----:B--2---:R-:W-:Y:S01]  /*9f40*/  FSEL R115, R115, -INF , P4 ;  /* 0xff80000073737808 */ /* 0x004fe20002000000 */
[----:B------:R-:W-:Y:S02]  /*9f50*/  WARPGROUP.DEPBAR.LE gsb0, 0x0 ;  /* 0x00008000000079c5 */ /* 0x000fe40000010000 */
[----:B------:R-:W-:Y:S01]  /*9f60*/  ISETP.GT.AND P4, PT, R189, 0xb9, PT ;  /* 0x000000b9bd00780c */ /* 0x000fe20003f84270 */
[----:B------:R-:W-:Y:S01]  /*9f70*/  WARPGROUP.ARRIVE ;  /* 0x00000000000079c5 */ /* 0x000fe20000000000 */
[----:B------:R-:W-:Y:S02]  /*9f80*/  FMNMX.FTZ R195, R115, R186, !PT ;  /* 0x000000ba73c37209 */ /* 0x000fe40007810000 */
[----:B------:R-:W2:Y:S01]  /*9f90*/  MUFU.TANH R90, R90 ;  /* 0x0000005a005a7308 */ /* 0x000ea20000002400 */
[----:B0-----:R-:W-:Y:S02]  /*9fa0*/  FSEL R132, R118, -INF , P3 ;  /* 0xff80000076847808 */ /* 0x001fe40001800000 */
[----:B------:R-:W-:Y:S01]  /*9fb0*/  ISETP.GT.AND P3, PT, R189, 0xc0, PT ;  /* 0x000000c0bd00780c */ /* 0x000fe20003f64270 */
[----:B------:R-:W-:Y:S01]  /*9fc0*/  QGMMA.64x128x32.F32.E4M3.E4M3 R24, R204, gdesc[UR4], R24, gsb0 ;  /* 0x01e00004cc187df3 */ /* 0x000fe20008000818 */
[----:B------:R-:W-:Y:S01]  /*9fd0*/  FMNMX.FTZ R186, R132, R195, !PT ;  /* 0x000000c384ba7209 */ /* 0x000fe20007810000 */
[----:B------:R-:W-:-:S02]  /*9fe0*/  UIADD3 UR6, UR11, 0x600, URZ ;  /* 0x000006000b067890 */ /* 0x000fc4000fffe03f */
[----:B------:R-:W0:Y:S01]  /*9ff0*/  MUFU.TANH R91, R91 ;  /* 0x0000005b005b7308 */ /* 0x000e220000002400 */
[----:B-1----:R-:W-:Y:S01]  /*a000*/  FSEL R119, R119, -INF , P4 ;  /* 0xff80000077777808 */ /* 0x002fe20002000000 */
[----:B------:R-:W-:Y:S01]  /*a010*/  UMOV UR7, 0xc0000010 ;  /* 0xc000001000077882 */ /* 0x000fe20000000000 */
[----:B------:R-:W-:Y:S02]  /*a020*/  ISETP.GT.AND P4, PT, R189, 0xc1, PT ;  /* 0x000000c1bd00780c */ /* 0x000fe40003f84270 */
[----:B------:R-:W-:-:S03]  /*a030*/  FMNMX.FTZ R195, R119, R186, !PT ;  /* 0x000000ba77c37209 */ /* 0x000fc60007810000 */
[----:B------:R-:W-:Y:S01]  /*a040*/  MUFU.TANH R94, R94 ;  /* 0x0000005e005e7308 */ /* 0x000fe20000002400 */
[----:B--2---:R-:W-:Y:S02]  /*a050*/  FSEL R90, R90, -INF , P3 ;  /* 0xff8000005a5a7808 */ /* 0x004fe40001800000 */
[----:B------:R-:W-:Y:S02]  /*a060*/  ISETP.GT.AND P3, PT, R189, 0xc8, PT ;  /* 0x000000c8bd00780c */ /* 0x000fe40003f64270 */
[----:B------:R-:W-:-:S03]  /*a070*/  FMNMX.FTZ R186, R90, R195, !PT ;  /* 0x000000c35aba7209 */ /* 0x000fc60007810000 */
[----:B------:R-:W1:Y:S01]  /*a080*/  MUFU.TANH R95, R95 ;  /* 0x0000005f005f7308 */ /* 0x000e620000002400 */
[----:B0-----:R-:W-:Y:S02]  /*a090*/  FSEL R91, R91, -INF , P4 ;  /* 0xff8000005b5b7808 */ /* 0x001fe40002000000 */
[----:B------:R-:W-:Y:S02]  /*a0a0*/  ISETP.GT.AND P4, PT, R189, 0xc9, PT ;  /* 0x000000c9bd00780c */ /* 0x000fe40003f84270 */
[----:B------:R-:W-:-:S03]  /*a0b0*/  FMNMX.FTZ R195, R91, R186, !PT ;  /* 0x000000ba5bc37209 */ /* 0x000fc60007810000 */
[----:B------:R-:W0:Y:S08]  /*a0c0*/  MUFU.TANH R98, R98 ;  /* 0x0000006200627308 */ /* 0x000e300000002400 */
[----:B------:R-:W2:Y:S01]  /*a0d0*/  MUFU.TANH R99, R99 ;  /* 0x0000006300637308 */ /* 0x000ea20000002400 */
[----:B-1----:R-:W-:Y:S02]  /*a0e0*/  FSEL R95, R95, -INF , P4 ;  /* 0xff8000005f5f7808 */ /* 0x002fe40002000000 */
[----:B------:R-:W-:-:S05]  /*a0f0*/  ISETP.GT.AND P4, PT, R189, 0xd1, PT ;  /* 0x000000d1bd00780c */ /* 0x000fca0003f84270 */
[----:B------:R1:W-:Y:S08]  /*a100*/  MUFU.EX2 R114, R192 ;  /* 0x000000c000727308 */ /* 0x0003f00000000800 */
[----:B------:R-:W3:Y:S01]  /*a110*/  MUFU.TANH R102, R102 ;  /* 0x0000006600667308 */ /* 0x000ee20000002400 */
[----:B-1----:R-:W-:-:S01]  /*a120*/  FFMA.FTZ R192, R104, UR10, -R103 ;  /* 0x0000000a68c07c23 */ /* 0x002fc20008010867 */
[----:B------:R-:W-:-:S02]  /*a130*/  FSEL R104, R94, -INF , P3 ;  /* 0xff8000005e687808 */ /* 0x000fc40001800000 */
[----:B------:R-:W-:Y:S02]  /*a140*/  ISETP.GT.AND P3, PT, R189, 0xd0, PT ;  /* 0x000000d0bd00780c */ /* 0x000fe40003f64270 */
[----:B------:R-:W-:Y:S02]  /*a150*/  FMNMX.FTZ R186, R104, R195, !PT ;  /* 0x000000c368ba7209 */ /* 0x000fe40007810000 */
[----:B------:R-:W1:Y:S01]  /*a160*/  MUFU.TANH R191, R191 ;  /* 0x000000bf00bf7308 */ /* 0x000e620000002400 */
[----:B0-----:R-:W-:Y:S02]  /*a170*/  FSEL R98, R98, -INF , P3 ;  /* 0xff80000062627808 */ /* 0x001fe40001800000 */
[----:B------:R-:W-:Y:S02]  /*a180*/  FMNMX.FTZ R195, R95, R186, !PT ;  /* 0x000000ba5fc37209 */ /* 0x000fe40007810000 */
[----:B------:R-:W-:Y:S02]  /*a190*/  ISETP.GT.AND P3, PT, R189, 0xd8, PT ;  /* 0x000000d8bd00780c */ /* 0x000fe40003f64270 */
[----:B--2---:R-:W-:Y:S01]  /*a1a0*/  FSEL R99, R99, -INF , P4 ;  /* 0xff80000063637808 */ /* 0x004fe20002000000 */
[----:B------:R0:W-:Y:S01]  /*a1b0*/  MUFU.EX2 R94, R192 ;  /* 0x000000c0005e7308 */ /* 0x0001e20000000800 */
[----:B------:R-:W-:Y:S01]  /*a1c0*/  ISETP.GT.AND P4, PT, R189, 0xd9, PT ;  /* 0x000000d9bd00780c */ /* 0x000fe20003f84270 */
[----:B------:R-:W-:Y:S01]  /*a1d0*/  FFMA.FTZ R189, R92, UR10, -R103 ;  /* 0x0000000a5cbd7c23 */ /* 0x000fe20008010867 */
[----:B---3--:R-:W-:-:S05]  /*a1e0*/  FSEL R186, R102, -INF , P3 ;  /* 0xff80000066ba7808 */ /* 0x008fca0001800000 */
[----:B------:R2:W-:Y:S01]  /*a1f0*/  MUFU.EX2 R118, R194 ;  /* 0x000000c200767308 */ /* 0x0005e20000000800 */
[----:B0-----:R-:W-:Y:S01]  /*a200*/  FMNMX.FTZ R192, R98, R195, !PT ;  /* 0x000000c362c07209 */ /* 0x001fe20007810000 */
[----:B------:R-:W-:Y:S01]  /*a210*/  FFMA.FTZ R195, R116, UR10, -R103 ;  /* 0x0000000a74c37c23 */ /* 0x000fe20008010867 */
[----:B-1----:R-:W-:Y:S01]  /*a220*/  FSEL R191, R191, -INF , P4 ;  /* 0xff800000bfbf7808 */ /* 0x002fe20002000000 */
[----:B------:R-:W-:-:S04]  /*a230*/  IMAD.U32 R116, RZ, RZ, UR10 ;  /* 0x0000000aff747e24 */ /* 0x000fc8000f8e00ff */
[----:B------:R-:W-:Y:S01]  /*a240*/  MUFU.EX2 R128, R128 ;  /* 0x0000008000807308 */ /* 0x000fe20000000800 */
[----:B--2---:R-:W-:-:S01]  /*a250*/  FFMA.FTZ R194, R89, UR10, -R103 ;  /* 0x0000000a59c27c23 */ /* 0x004fc20008010867 */
[----:B------:R-:W-:-:S04]  /*a260*/  FMNMX.FTZ R89, R99, R192, !PT ;  /* 0x000000c063597209 */ /* 0x000fc80007810000 */
[----:B------:R-:W-:Y:S02]  /*a270*/  FMNMX.FTZ R92, R186, R89, !PT ;  /* 0x00000059ba5c7209 */ /* 0x000fe40007810000 */
[----:B------:R-:W-:Y:S02]  /*a280*/  MUFU.EX2 R193, R193 ;  /* 0x000000c100c17308 */ /* 0x000fe40000000800 */
[----:B------:R-:W-:Y:S01]  /*a290*/  FMNMX.FTZ R89, R191, R92, !PT ;  /* 0x0000005cbf597209 */ /* 0x000fe20007810000 */
[--C-:B------:R-:W-:Y:S01]  /*a2a0*/  FFMA.FTZ R92, R96, UR10, -R103.reuse ;  /* 0x0000000a605c7c23 */ /* 0x100fe20008010867 */
[----:B------:R-:W-:-:S01]  /*a2b0*/  FFMA.FTZ R96, R97, UR10, -R103 ;  /* 0x0000000a61607c23 */ /* 0x000fc20008010867 */
[--C-:B------:R-:W-:Y:S01]  /*a2c0*/  FFMA.FTZ R97, R108, UR10, -R103.reuse ;  /* 0x0000000a6c617c23 */ /* 0x100fe20008010867 */
[----:B------:R-:W-:-:S01]  /*a2d0*/  FFMA.FTZ R108, R112, UR10, -R103 ;  /* 0x0000000a706c7c23 */ /* 0x000fc20008010867 */
[----:B------:R-:W0:Y:S01]  /*a2e0*/  SHFL.BFLY PT, R192, R89, 0x2, 0x1f ;  /* 0x0c401f0059c07f89 */ /* 0x000e2200000e0000 */
[----:B------:R-:W-:Y:S01]  /*a2f0*/  FSEL R112, R88, RZ, P2 ;  /* 0x000000ff58707208 */ /* 0x000fe20001000000 */
[----:B------:R-:W-:Y:S01]  /*a300*/  FFMA.FTZ R103, R190, UR10, -R103 ;  /* 0x0000000abe677c23 */ /* 0x000fe20008010867 */
[----:B------:R-:W-:Y:S03]  /*a310*/  MUFU.EX2 R8, R8 ;  /* 0x0000000800087308 */ /* 0x000fe60000000800 */
[----:B------:R-:W-:-:S04]  /*a320*/  FADD.FTZ R5, -R112, R5 ;  /* 0x0000000570057221 */ /* 0x000fc80000010100 */
[----:B------:R-:W-:Y:S01]  /*a330*/  FMUL.FTZ R5, R5, UR10 ;  /* 0x0000000a05057c20 */ /* 0x000fe20008410000 */
[----:B------:R-:W-:Y:S08]  /*a340*/  MUFU.EX2 R112, R103 ;  /* 0x0000006700707308 */ /* 0x000ff00000000800 */
[----:B------:R-:W1:Y:S01]  /*a350*/  MUFU.EX2 R5, R5 ;  /* 0x0000000500057308 */ /* 0x000e620000000800 */
[----:B0-----:R-:W-:-:S07]  /*a360*/  FMNMX.FTZ R192, R89, R192, !PT ;  /* 0x000000c059c07209 */ /* 0x001fce0007810000 */
[----:B------:R-:W-:Y:S01]  /*a370*/  MUFU.EX2 R11, R11 ;  /* 0x0000000b000b7308 */ /* 0x000fe20000000800 */
[----:B------:R-:W0:Y:S07]  /*a380*/  SHFL.BFLY PT, R89, R192, 0x1, 0x1f ;  /* 0x0c201f00c0597f89 */ /* 0x000e2e00000e0000 */
[----:B------:R-:W-:Y:S08]  /*a390*/  MUFU.EX2 R12, R12 ;  /* 0x0000000c000c7308 */ /* 0x000ff00000000800 */
[----:B------:R-:W-:Y:S01]  /*a3a0*/  MUFU.EX2 R15, R15 ;  /* 0x0000000f000f7308 */ /* 0x000fe20000000800 */
[----:B------:R-:W-:-:S02]  /*a3b0*/  WARPGROUP.DEPBAR.LE gsb0, 0x0 ;  /* 0x00008000000079c5 */ /* 0x000fc40000010000 */
[----:B------:R-:W-:-:S05]  /*a3c0*/  WARPGROUP.ARRIVE ;  /* 0x00000000000079c5 */ /* 0x000fca0000000000 */
[----:B------:R-:W-:Y:S01]  /*a3d0*/  MUFU.EX2 R20, R20 ;  /* 0x0000001400147308 */ /* 0x000fe20000000800 */
[----:B------:R-:W-:Y:S01]  /*a3e0*/  QGMMA.64x128x32.F32.E4M3.E4M3 R24, R200, gdesc[UR4], R24, gsb0 ;  /* 0x01e00004c8187df3 */ /* 0x000fe20008000818 */
[----:B0-----:R-:W-:Y:S01]  /*a3f0*/  FMNMX.FTZ R89, R192, R89, !PT ;  /* 0x00000059c0597209 */ /* 0x001fe20007810000 */
[----:B-1----:R-:W-:-:S03]  /*a400*/  FFMA.FTZ R192, R5, R3, R128 ;  /* 0x0000000305c07223 */ /* 0x002fc60000010080 */
[C---:B------:R-:W-:Y:S01]  /*a410*/  FSETP.NEU.FTZ.AND P2, PT, R89.reuse, -INF , PT ;  /* 0xff8000005900780b */ /* 0x040fe20003f5d000 */
[----:B------:R-:W-:-:S01]  /*a420*/  FFMA.FTZ R116, R89, R116, -8 ;  /* 0xc100000059747423 */ /* 0x000fc20000010074 */
[----:B------:R-:W-:Y:S04]  /*a430*/  MUFU.EX2 R185, R185 ;  /* 0x000000b900b97308 */ /* 0x000fe80000000800 */
[----:B------:R-:W-:-:S04]  /*a440*/  FSEL R116, R116, RZ, P2 ;  /* 0x000000ff74747208 */ /* 0x000fc80001000000 */
[----:B------:R-:W-:Y:S01]  /*a450*/  MUFU.EX2 R168, R168 ;  /* 0x000000a800a87308 */ /* 0x000fe20000000800 */
[----:B------:R-:W-:-:S01]  /*a460*/  FFMA.FTZ R103, R187, UR10, -R116 ;  /* 0x0000000abb677c23 */ /* 0x000fc20008010874 */
[----:B------:R-:W-:Y:S01]  /*a470*/  FSEL R187, R89, RZ, P2 ;  /* 0x000000ff59bb7208 */ /* 0x000fe20001000000 */
[----:B------:R-:W-:-:S01]  /*a480*/  FFMA.FTZ R190, R142, UR10, -R116 ;  /* 0x0000000a8ebe7c23 */ /* 0x000fc20008010874 */
[--C-:B------:R-:W-:Y:S01]  /*a490*/  FFMA.FTZ R9, R9, UR10, -R116.reuse ;  /* 0x0000000a09097c23 */ /* 0x100fe20008010874 */
[----:B------:R-:W-:-:S01]  /*a4a0*/  FFMA.FTZ R10, R10, UR10, -R116 ;  /* 0x0000000a0a0a7c23 */ /* 0x000fc20008010874 */
[----:B------:R-:W-:Y:S01]  /*a4b0*/  FFMA.FTZ R13, R13, UR10, -R116 ;  /* 0x0000000a0d0d7c23 */ /* 0x000fe20008010874 */
[----:B------:R-:W-:-:S01]  /*a4c0*/  FADD.FTZ R187, -R187, R6 ;  /* 0x00000006bbbb7221 */ /* 0x000fc20000010100 */
[--C-:B------:R-:W-:Y:S01]  /*a4d0*/  FFMA.FTZ R14, R14, UR10, -R116.reuse ;  /* 0x0000000a0e0e7c23 */ /* 0x100fe20008010874 */
[----:B------:R-:W-:-:S01]  /*a4e0*/  FFMA.FTZ R21, R21, UR10, -R116 ;  /* 0x0000000a15157c23 */ /* 0x000fc20008010874 */
[----:B------:R-:W-:Y:S01]  /*a4f0*/  MUFU.EX2 R9, R9 ;  /* 0x0000000900097308 */ /* 0x000fe20000000800 */
[----:B------:R-:W-:Y:S01]  /*a500*/  FMUL.FTZ R142, R187, UR10 ;  /* 0x0000000abb8e7c20 */ /* 0x000fe20008410000 */
[----:B------:R-:W-:Y:S01]  /*a510*/  FFMA.FTZ R184, R184, UR10, -R116 ;  /* 0x0000000ab8b87c23 */ /* 0x000fe20008010874 */
[----:B------:R-:W-:-:S01]  /*a520*/  FADD.FTZ R187, R193, R192 ;  /* 0x000000c0c1bb7221 */ /* 0x000fc20000010000 */
[--C-:B------:R-:W-:Y:S01]  /*a530*/  FFMA.FTZ R188, R188, UR10, -R116.reuse ;  /* 0x0000000abcbc7c23 */ /* 0x100fe20008010874 */
[----:B------:R-:W-:-:S01]  /*a540*/  FFMA.FTZ R170, R170, UR10, -R116 ;  /* 0x0000000aaaaa7c23 */ /* 0x000fc20008010874 */
[--C-:B------:R-:W-:Y:S01]  /*a550*/  FFMA.FTZ R171, R171, UR10, -R116.reuse ;  /* 0x0000000aabab7c23 */ /* 0x100fe20008010874 */
[----:B------:R-:W-:-:S01]  /*a560*/  FFMA.FTZ R174, R174, UR10, -R116 ;  /* 0x0000000aaeae7c23 */ /* 0x000fc20008010874 */
        /* <DEDUP_REMOVED lines=46> */
[----:B------:R-:W-:-:S02]  /*a850*/  FFMA.FTZ R99, R99, UR10, -R116 ;  /* 0x0000000a63637c23 */ /* 0x000fc40008010874 */
[----:B------:R0:W-:Y:S01]  /*a860*/  MUFU.EX2 R6, R190 ;  /* 0x000000be00067308 */ /* 0x0001e20000000800 */
[----:B-1----:R-:W-:-:S07]  /*a870*/  FADD.FTZ R3, R21, R2 ;  /* 0x0000000215037221 */ /* 0x002fce0000010000 */
[----:B------:R-:W1:Y:S01]  /*a880*/  MUFU.EX2 R103, R103 ;  /* 0x0000006700677308 */ /* 0x000e620000000800 */
[----:B0-----:R-:W-:-:S01]  /*a890*/  FADD.FTZ R190, R8, R187 ;  /* 0x000000bb08be7221 */ /* 0x001fc20000010000 */
[----:B--2---:R-:W-:-:S03]  /*a8a0*/  FADD.FTZ R2, R184, R3 ;  /* 0x00000003b8027221 */ /* 0x004fc60000010000 */
[----:B------:R-:W-:-:S03]  /*a8b0*/  FADD.FTZ R187, R11, R190 ;  /* 0x000000be0bbb7221 */ /* 0x000fc60000010000 */
[----:B------:R-:W0:Y:S01]  /*a8c0*/  MUFU.EX2 R188, R188 ;  /* 0x000000bc00bc7308 */ /* 0x000e220000000800 */
[----:B------:R-:W-:-:S04]  /*a8d0*/  FADD.FTZ R190, R12, R187 ;  /* 0x000000bb0cbe7221 */ /* 0x000fc80000010000 */
[----:B------:R-:W-:-:S03]  /*a8e0*/  FADD.FTZ R187, R15, R190 ;  /* 0x000000be0fbb7221 */ /* 0x000fc60000010000 */
[----:B------:R-:W2:Y:S01]  /*a8f0*/  MUFU.EX2 R170, R170 ;  /* 0x000000aa00aa7308 */ /* 0x000ea20000000800 */
[----:B------:R-:W-:-:S01]  /*a900*/  FADD.FTZ R190, R20, R187 ;  /* 0x000000bb14be7221 */ /* 0x000fc20000010000 */
[----:B-1----:R-:W-:-:S03]  /*a910*/  FADD.FTZ R3, R103, R2 ;  /* 0x0000000267037221 */ /* 0x002fc60000010000 */
[----:B------:R-:W-:-:S03]  /*a920*/  FADD.FTZ R187, R185, R190 ;  /* 0x000000beb9bb7221 */ /* 0x000fc60000010000 */
[----:B------:R-:W1:Y:S01]  /*a930*/  MUFU.EX2 R169, R169 ;  /* 0x000000a900a97308 */ /* 0x000e620000000800 */
[----:B0-----:R-:W-:-:S01]  /*a940*/  FADD.FTZ R3, R188, R3 ;  /* 0x00000003bc037221 */ /* 0x001fc20000010000 */
[----:B------:R-:W-:-:S06]  /*a950*/  FADD.FTZ R2, R168, R187 ;  /* 0x000000bba8027221 */ /* 0x000fcc0000010000 */
[----:B------:R-:W0:Y:S01]  /*a960*/  MUFU.EX2 R171, R171 ;  /* 0x000000ab00ab7308 */ /* 0x000e220000000800 */
[----:B--2---:R-:W-:-:S07]  /*a970*/  FADD.FTZ R190, R170, R3 ;  /* 0x00000003aabe7221 */ /* 0x004fce0000010000 */
[----:B------:R-:W2:Y:S01]  /*a980*/  MUFU.EX2 R172, R172 ;  /* 0x000000ac00ac7308 */ /* 0x000ea20000000800 */
[----:B-1----:R-:W-:-:S07]  /*a990*/  FADD.FTZ R3, R169, R2 ;  /* 0x00000002a9037221 */ /* 0x002fce0000010000 */
[----:B------:R-:W1:Y:S01]  /*a9a0*/  MUFU.EX2 R174, R174 ;  /* 0x000000ae00ae7308 */ /* 0x000e620000000800 */
[----:B0-----:R-:W-:-:S01]  /*a9b0*/  FADD.FTZ R187, R171, R190 ;  /* 0x000000beabbb7221 */ /* 0x001fc20000010000 */
[----:B------:R-:W-:-:S06]  /*a9c0*/  WARPGROUP.DEPBAR.LE gsb0, 0x0 ;  /* 0x00008000000079c5 */ /* 0x000fcc0000010000 */
        /* <DEDUP_REMOVED lines=65> */
[----:B------:R-:W-:-:S02]  /*ade0*/  FFMA.FTZ R117, R129, UR10, -R116 ;  /* 0x0000000a81757c23 */ /* 0x000fc40008010874 */
[----:B------:R-:W-:-:S03]  /*adf0*/  FADD.FTZ R192, R6, R187 ;  /* 0x000000bb06c07221 */ /* 0x000fc60000010000 */
        /* <DEDUP_REMOVED lines=10> */
[----:B------:R-:W-:-:S05]  /*aea0*/  IMAD.U32 R187, RZ, RZ, UR56 ;  /* 0x00000038ffbb7e24 */ /* 0x000fca000f8e00ff */
[----:B------:R-:W-:Y:S01]  /*aeb0*/  @!P1 LEA R187, R187, UR41, 0x3 ;  /* 0x00000029bbbb9c11 */ /* 0x000fe2000f8e18ff */
[----:B------:R-:W2:Y:S01]  /*aec0*/  MUFU.EX2 R148, R148 ;  /* 0x0000009400947308 */ /* 0x000ea20000000800 */
[----:B-1----:R-:W-:-:S07]  /*aed0*/  FADD.FTZ R3, R145, R2 ;  /* 0x0000000291037221 */ /* 0x002fce0000010000 */
[----:B------:R-:W-:Y:S01]  /*aee0*/  MUFU.EX2 R150, R150 ;  /* 0x0000009600967308 */ /* 0x000fe20000000800 */
[----:B0-----:R-:W-:-:S01]  /*aef0*/  FADD.FTZ R129, R147, R192 ;  /* 0x000000c093817221 */ /* 0x001fc20000010000 */
[--C-:B------:R-:W-:Y:S01]  /*af00*/  FFMA.FTZ R192, R115, UR10, -R116.reuse ;  /* 0x0000000a73c07c23 */ /* 0x100fe20008010874 */
[----:B------:R-:W-:-:S05]  /*af10*/  FFMA.FTZ R115, R132, UR10, -R116 ;  /* 0x0000000a84737c23 */ /* 0x000fca0008010874 */
[----:B------:R-:W0:Y:S01]  /*af20*/  MUFU.EX2 R149, R149 ;  /* 0x0000009500957308 */ /* 0x000e220000000800 */
[----:B--2---:R-:W-:-:S07]  /*af30*/  FADD.FTZ R2, R148, R3 ;  /* 0x0000000394027221 */ /* 0x004fce0000010000 */
        /* <DEDUP_REMOVED lines=9> */
[----:B------:R0:W-:Y:S08]  /*afd0*/  MUFU.EX2 R102, R194 ;  /* 0x000000c200667308 */ /* 0x0001f00000000800 */
[----:B------:R-:W2:Y:S01]  /*afe0*/  MUFU.EX2 R126, R126 ;  /* 0x0000007e007e7308 */ /* 0x000ea20000000800 */
[----:B0-----:R-:W-:-:S01]  /*aff0*/  FADD.FTZ R194, R150, R129 ;  /* 0x0000008196c27221 */ /* 0x001fc20000010000 */
[----:B-1----:R-:W-:-:S03]  /*b000*/  FADD.FTZ R2, R124, R3 ;  /* 0x000000037c027221 */ /* 0x002fc60000010000 */
[----:B------:R-:W-:-:S03]  /*b010*/  FADD.FTZ R129, R151, R194 ;  /* 0x000000c297817221 */ /* 0x000fc60000010000 */
[----:B------:R-:W0:Y:S01]  /*b020*/  MUFU.EX2 R125, R125 ;  /* 0x0000007d007d7308 */ /* 0x000e220000000800 */
[----:B------:R-:W-:-:S04]  /*b030*/  FADD.FTZ R132, R122, R129 ;  /* 0x000000817a847221 */ /* 0x000fc80000010000 */
[----:B------:R-:W-:Y:S01]  /*b040*/  FADD.FTZ R129, R123, R132 ;  /* 0x000000847b817221 */ /* 0x000fe20000010000 */
[----:B------:R-:W-:-:S02]  /*b050*/  FFMA.FTZ R132, R119, UR10, -R116 ;  /* 0x0000000a77847c23 */ /* 0x000fc40008010874 */
[----:B------:R-:W1:Y:S01]  /*b060*/  MUFU.EX2 R127, R127 ;  /* 0x0000007f007f7308 */ /* 0x000e620000000800 */
[----:B--2---:R-:W-:-:S07]  /*b070*/  FADD.FTZ R194, R126, R129 ;  /* 0x000000817ec27221 */ /* 0x004fce0000010000 */
[----:B------:R-:W2:Y:S01]  /*b080*/  MUFU.EX2 R7, R7 ;  /* 0x0000000700077308 */ /* 0x000ea20000000800 */
[----:B0-----:R-:W-:-:S07]  /*b090*/  FADD.FTZ R2, R125, R2 ;  /* 0x000000027d027221 */ /* 0x001fce0000010000 */
[----:B------:R-:W0:Y:S01]  /*b0a0*/  MUFU.EX2 R130, R130 ;  /* 0x0000008200827308 */ /* 0x000e220000000800 */
[----:B-1----:R-:W-:-:S07]  /*b0b0*/  FADD.FTZ R3, R127, R194 ;  /* 0x000000c27f037221 */ /* 0x002fce0000010000 */
[----:B------:R-:W1:Y:S01]  /*b0c0*/  MUFU.EX2 R131, R131 ;  /* 0x0000008300837308 */ /* 0x000e620000000800 */
[----:B--2---:R-:W-:-:S04]  /*b0d0*/  FADD.FTZ R119, R7, R2 ;  /* 0x0000000207777221 */ /* 0x004fc80000010000 */
[----:B------:R-:W-:-:S03]  /*b0e0*/  FADD.FTZ R119, R114, R119 ;  /* 0x0000007772777221 */ /* 0x000fc60000010000 */
        /* <DEDUP_REMOVED lines=40> */
[--C-:B------:R-:W-:Y:S01]  /*b370*/  FFMA.FTZ R119, R186, UR10, -R116.reuse ;  /* 0x0000000aba777c23 */ /* 0x100fe20008010874 */
[----:B------:R-:W-:-:S05]  /*b380*/  FFMA.FTZ R116, R191, UR10, -R116 ;  /* 0x0000000abf747c23 */ /* 0x000fca0008010874 */
        /* <DEDUP_REMOVED lines=31> */
[----:B0-----:R-:W-:-:S04]  /*b580*/  FADD.FTZ R3, R111, R2 ;  /* 0x000000026f037221 */ /* 0x001fc80000010000 */
[----:B------:R-:W-:Y:S01]  /*b590*/  FADD.FTZ R3, R112, R3 ;  /* 0x0000000370037221 */ /* 0x000fe20000010000 */
[----:B--2---:R-:W-:-:S04]  /*b5a0*/  FADD.FTZ R186, R119, R186 ;  /* 0x000000ba77ba7221 */ /* 0x004fc80000010000 */
[----:B-1----:R-:W-:Y:S01]  /*b5b0*/  FADD.FTZ R2, R116, R186 ;  /* 0x000000ba74027221 */ /* 0x002fe20000010000 */
[----:B------:R-:W-:Y:S06]  /*b5c0*/  @!P0 BRA `(.L_x_1860) ;  /* 0x0000000000048947 */ /* 0x000fec0003800000 */
[----:B------:R-:W-:Y:S01]  /*b5d0*/  BPT.TRAP 0x1 ;  /* 0x000000040000795c */ /* 0x000fe20000300000 */
.L_x_1860:
[----:B------:R-:W-:Y:S01]  /*b5e0*/  UISETP.GT.AND UP0, UPT, UR55, UR51, UPT ;  /* 0x000000333700728c */ /* 0x000fe2000bf04270 */
[----:B------:R-:W-:Y:S01]  /*b5f0*/  F2FP.SATFINITE.E4M3.F32.PACK_AB_MERGE_C R6, R143, R6, RZ ;  /* 0x000000068f06723e */ /* 0x000fe200048070ff */
[----:B------:R-:W-:Y:S01]  /*b600*/  ULEA UR6, UR57, UR41, 0x3 ;  /* 0x0000002939067291 */ /* 0x000fe2000f8e183f */
[----:B------:R-:W-:Y:S01]  /*b610*/  F2FP.SATFINITE.E4M3.F32.PACK_AB_MERGE_C R8, R11, R8, RZ ;  /* 0x000000080b08723e */ /* 0x000fe200048070ff */
[----:B------:R-:W-:Y:S01]  /*b620*/  UIADD3 UR7, UR55, -0x1, URZ ;  /* 0xffffffff37077890 */ /* 0x000fe2000fffe03f */
[----:B------:R-:W-:Y:S01]  /*b630*/  F2FP.SATFINITE.E4M3.F32.PACK_AB_MERGE_C R13, R14, R13, RZ ;  /* 0x0000000d0e0d723e */ /* 0x000fe200048070ff */
[----:B------:R-:W-:Y:S01]  /*b640*/  UIADD3 UR6, UR6, 0x2e860, URZ ;  /* 0x0002e86006067890 */ /* 0x000fe2000fffe03f */
[----:B------:R-:W-:Y:S01]  /*b650*/  PLOP3.LUT P2, PT, PT, PT, UP0, 0x80, 0x0 ;  /* 0x000000000000781c */ /* 0x000fe20003f4f008 */
        /* <DEDUP_REMOVED lines=121> */
[----:B------:R-:W-:Y:S01]  /*bdf0*/  FMUL.FTZ R87, R87, R142 ;  /* 0x0000008e57577220 */ /* 0x000fe20000410000 */
[----:B------:R-:W-:-:S02]  /*be00*/  IMAD.MOV.U32 R6, RZ, RZ, R89 ;  /* 0x000000ffff067224 */ /* 0x000fc400078e0059 */
[----:B------:R-:W-:Y:S01]  /*be10*/  IMAD.MOV.U32 R5, RZ, RZ, R88 ;  /* 0x000000ffff057224 */ /* 0x000fe200078e0058 */
[----:B------:R-:W-:Y:S06]  /*be20*/  @P2 BRA `(.L_x_1861) ;  /* 0xffffffac004c2947 */ /* 0x000fec000383ffff */
[----:B------:R-:W-:Y:S01]  /*be30*/  UMOV UR54, UR56 ;  /* 0x0000003800367c82 */ /* 0x000fe20008000000 */
[----:B------:R-:W-:-:S05]  /*be40*/  UMOV UR55, UR7 ;  /* 0x0000000700377c82 */ /* 0x000fca0008000000 */
.L_x_1851:
[----:B------:R-:W-:-:S13]  /*be50*/  ISETP.LE.AND P2, PT, RZ, UR55, PT ;  /* 0x00000037ff007c0c */ /* 0x000fda000bf43270 */
[----:B------:R-:W-:Y:S05]  /*be60*/  @!P2 BRA `(.L_x_1862) ;  /* 0x00000044000ca947 */ /* 0x000fea0003800000 */
[----:B------:R-:W-:Y:S01]  /*be70*/  IMAD.MOV.U32 R6, RZ, RZ, R89 ;  /* 0x000000ffff067224 */ /* 0x000fe200078e0059 */
[----:B------:R-:W-:Y:S01]  /*be80*/  UMOV UR50, UR45 ;  /* 0x0000002d00327c82 */ /* 0x000fe20008000000 */
[----:B------:R-:W-:Y:S01]  /*be90*/  IMAD.MOV.U32 R5, RZ, RZ, R88 ;  /* 0x000000ffff057224 */ /* 0x000fe200078e0058 */
[----:B------:R-:W-:Y:S01]  /*bea0*/  UMOV UR49, UR54 ;  /* 0x0000003600317c82 */ /* 0x000fe20008000000 */
[----:B------:R-:W-:-:S05]  /*beb0*/  ULDC UR48, c[0x0][0x988] ;  /* 0x0002620000307ab9 */ /* 0x000fca0000000800 */
.L_x_1872:
[----:B------:R-:W-:Y:S01]  /*bec0*/  ISETP.NE.AND P3, PT, RZ, UR43, PT ;  /* 0x0000002bff007c0c */ /* 0x000fe2000bf65270 */
[----:B------:R-:W-:-:S04]  /*bed0*/  UISETP.NE.AND UP0, UPT, UR49, 0x1, UPT ;  /* 0x000000013100788c */ /* 0x000fc8000bf05270 */
[----:B------:R-:W-:-:S04]  /*bee0*/  USEL UR45, URZ, 0x1, UP0 ;  /* 0x000000013f2d7887 */ /* 0x000fc80008000000 */
[----:B------:R-:W-:-:S04]  /*bef0*/  ULOP3.LUT UR45, UR50, UR45, URZ, 0x3c, !UPT ;  /* 0x0000002d322d7292 */ /* 0x000fc8000f8e3c3f */
[----:B------:R-:W-:Y:S08]  /*bf00*/  @P3 BRA `(.L_x_1863) ;  /* 0x0000000000383947 */ /* 0x000ff00003800000 */
[----:B------:R-:W-:Y:S05]  /*bf10*/  @!P0 BRA `(.L_x_1864) ;  /* 0x0000000000048947 */ /* 0x000fea0003800000 */
[----:B------:R-:W-:Y:S01]  /*bf20*/  BPT.TRAP 0x1 ;  /* 0x000000040000795c */ /* 0x000fe20000300000 */
.L_x_1864:
        /* <DEDUP_REMOVED lines=9> */
.L_x_1865:
[----:B-1----:R-:W-:Y:S05]  /*bfc0*/  @P2 BRA `(.L_x_1863) ;  /* 0x0000000000082947 */ /* 0x002fea0003800000 */
[----:B------:R-:W1:Y:S02]  /*bfd0*/  SYNCS.PHASECHK.TRANS64.TRYWAIT P2, [UR6+0x2e830], R7 ;  /* 0x02e83007ff0075a7 */ /* 0x000e640008040146 */
[----:B-1----:R-:W-:Y:S05]  /*bfe0*/  @!P2 BRA `(.L_x_1866) ;  /* 0x000000c40044a947 */ /* 0x002fea0003800000 */
.L_x_1863:
        /* <DEDUP_REMOVED lines=186> */
.L_x_1868:
[----:B------:R-:W-:Y:S01]  /*cb90*/  ULEA UR6, UR49, UR41, 0x3 ;  /* 0x0000002931067291 */ /* 0x000fe2000f8e183f */
[----:B------:R-:W-:-:S05]  /*cba0*/  IMAD.U32 R7, RZ, RZ, UR50 ;  /* 0x00000032ff077e24 */ /* 0x000fca000f8e00ff */
[----:B------:R-:W-:-:S04]  /*cbb0*/  SHF.L.U32 R7, R7, 0x1f, RZ ;  /* 0x0000001f07077819 */ /* 0x000fc800000006ff */
[----:B------:R0:W1:Y:S01]  /*cbc0*/  SYNCS.PHASECHK.TRANS64.TRYWAIT P2, [UR6+0x2e850], R7 ;  /* 0x02e85007ff0075a7 */ /* 0x0000620008040146 */
[----:B------:R-:W-:Y:S05]  /*cbd0*/  @!P0 BRA `(.L_x_1869) ;  /* 0x0000000000048947 */ /* 0x000fea0003800000 */
[----:B------:R-:W-:Y:S01]  /*cbe0*/  BPT.TRAP 0x1 ;  /* 0x000000040000795c */ /* 0x000fe20000300000 */
.L_x_1869:
[----:B-1----:R-:W-:Y:S05]  /*cbf0*/  @P2 BRA `(.L_x_1867) ;  /* 0x0000000000082947 */ /* 0x002fea0003800000 */
[----:B------:R-:W1:Y:S02]  /*cc00*/  SYNCS.PHASECHK.TRANS64.TRYWAIT P2, [UR6+0x2e850], R7 ;  /* 0x02e85007ff0075a7 */ /* 0x000e640008040146 */
[----:B-1----:R-:W-:Y:S05]  /*cc10*/  @!P2 BRA `(.L_x_1870) ;  /* 0x000000b80050a947 */ /* 0x002fea0003800000 */
.L_x_1867:
[----:B------:R-:W-:Y:S01]  /*cc20*/  UIADD3 UR6, UR41, 0x400, URZ ;  /* 0x0000040029067890 */ /* 0x000fe2000fffe03f */
[----:B------:R-:W-:Y:S01]  /*cc30*/  WARPGROUP.ARRIVE ;  /* 0x00000000000079c5 */ /* 0x000fe20000000000 */
[----:B------:R-:W-:Y:S01]  /*cc40*/  UMOV UR7, 0xc0000010 ;  /* 0xc000001000077882 */ /* 0x000fe20000000000 */
[C---:B-1----:R-:W-:Y:S01]  /*cc50*/  FMUL.FTZ R8, R0.reuse, R184 ;  /* 0x000000b800087220 */ /* 0x042fe20000410000 */
[----:B------:R-:W-:Y:S01]  /*cc60*/  USHF.R.U32.HI UR6, URZ, 0x4, UR6 ;  /* 0x000000043f067899 */ /* 0x000fe20008011606 */
[C---:B------:R-:W-:Y:S01]  /*cc70*/  FMUL.FTZ R9, R0.reuse, R186 ;  /* 0x000000ba00097220 */ /* 0x040fe20000410000 */
[C---:B0-----:R-:W-:Y:S01]  /*cc80*/  FMUL.FTZ R7, R0.reuse, R185 ;  /* 0x000000b900077220 */ /* 0x041fe20000410000 */
[C---:B------:R-:W-:Y:S01]  /*cc90*/  FMUL.FTZ R10, R0.reuse, R187 ;  /* 0x000000bb000a7220 */ /* 0x040fe20000410000 */
[----:B------:R-:W-:Y:S01]  /*cca0*/  ULOP3.LUT UR6, UR6, 0x3fff, URZ, 0xc0, !UPT ;  /* 0x00003fff06067892 */ /* 0x000fe2000f8ec03f */
[----:B------:R-:W0:Y:S01]  /*ccb0*/  MUFU.TANH R8, R8 ;  /* 0x0000000800087308 */ /* 0x000e220000002400 */
[C---:B------:R-:W-:Y:S01]  /*ccc0*/  FMUL.FTZ R11, R0.reuse, R188 ;  /* 0x000000bc000b7220 */ /* 0x040fe20000410000 */
[C---:B------:R-:W-:Y:S01]  /*ccd0*/  FMUL.FTZ R13, R0.reuse, R190 ;  /* 0x000000be000d7220 */ /* 0x040fe20000410000 */
[----:B------:R-:W-:Y:S01]  /*cce0*/  ULOP3.LUT UR6, UR6, 0x10000, URZ, 0xfc, !UPT ;  /* 0x0001000006067892 */ /* 0x000fe2000f8efc3f */
[C---:B------:R-:W-:Y:S01]  /*ccf0*/  FMUL.FTZ R12, R0.reuse, R189 ;  /* 0x000000bd000c7220 */ /* 0x040fe20000410000 */
[C---:B------:R-:W-:Y:S01]  /*cd00*/  FMUL.FTZ R14, R0.reuse, R191 ;  /* 0x000000bf000e7220 */ /* 0x040fe20000410000 */
[C---:B------:R-:W-:Y:S01]  /*cd10*/  FMUL.FTZ R15, R0.reuse, R192 ;  /* 0x000000c0000f7220 */ /* 0x040fe20000410000 */
[----:B------:R-:W-:Y:S01]  /*cd20*/  UIMAD UR11, UR49, 0x700, UR6 ;  /* 0x00000700310b78a4 */ /* 0x000fe2000f8e0206 */
[----:B------:R-:W1:Y:S01]  /*cd30*/  MUFU.TANH R9, R9 ;  /* 0x0000000900097308 */ /* 0x000e620000002400 */
        /* <DEDUP_REMOVED lines=9> */
[----:B------:R-:W2:Y:S01]  /*cdd0*/  MUFU.TANH R7, R7 ;  /* 0x0000000700077308 */ /* 0x000ea20000002400 */
[----:B------:R-:W-:Y:S01]  /*cde0*/  UMOV UR7, 0xc0000010 ;  /* 0xc000001000077882 */ /* 0x000fe20000000000 */
[----:B0-----:R-:W-:Y:S01]  /*cdf0*/  FMNMX.FTZ R190, R8, R5, !PT ;  /* 0x0000000508be7209 */ /* 0x001fe20007810000 */
[C---:B------:R-:W-:Y:S01]  /*ce00*/  FMUL.FTZ R188, R0.reuse, R199 ;  /* 0x000000c700bc7220 */ /* 0x040fe20000410000 */
[C---:B------:R-:W-:Y:S01]  /*ce10*/  FMUL.FTZ R168, R0.reuse, R168 ;  /* 0x000000a800a87220 */ /* 0x040fe20000410000 */
[C---:B------:R-:W-:Y:S01]  /*ce20*/  FMUL.FTZ R170, R0.reuse, R170 ;  /* 0x000000aa00aa7220 */ /* 0x040fe20000410000 */
[C---:B------:R-:W-:Y:S01]  /*ce30*/  FMUL.FTZ R169, R0.reuse, R169 ;  /* 0x000000a900a97220 */ /* 0x040fe20000410000 */
[----:B-1----:R-:W-:Y:S01]  /*ce40*/  FMNMX.FTZ R189, R9, R6, !PT ;  /* 0x0000000609bd7209 */ /* 0x002fe20007810000 */
        /* <DEDUP_REMOVED lines=122> */
[----:B------:R-:W-:-:S06]  /*d5f0*/  UMOV UR10, UR48 ;  /* 0x00000030000a7c82 */ /* 0x000fcc0008000000 */
        /* <DEDUP_REMOVED lines=62> */
[----:B0-----:R-:W-:Y:S01]  /*d9e0*/  FMNMX.FTZ R191, R161, R190, !PT ;  /* 0x000000bea1bf7209 */ /* 0x001fe20007810000 */
[----:B------:R-:W-:-:S06]  /*d9f0*/  FMUL.FTZ R190, R0, R89 ;  /* 0x0000005900be7220 */ /* 0x000fcc0000410000 */
        /* <DEDUP_REMOVED lines=25> */
[----:B------:R-:W-:Y:S02]  /*db90*/  WARPGROUP.DEPBAR.LE gsb0, 0x0 ;  /* 0x00008000000079c5 */ /* 0x000fe40000010000 */
[----:B------:R-:W-:Y:S01]  /*dba0*/  WARPGROUP.ARRIVE ;  /* 0x00000000000079c5 */ /* 0x000fe20000000000 */
[----:B-1----:R-:W-:-:S04]  /*dbb0*/  FMNMX.FTZ R191, R143, R192, !PT ;  /* 0x000000c08fbf7209 */ /* 0x002fc80007810000 */
        /* <DEDUP_REMOVED lines=120> */
[----:B-1----:R-:W-:-:S05]  /*e340*/  FMNMX.FTZ R88, R101, R88, !PT ;  /* 0x0000005865587209 */ /* 0x002fca0007810000 */
[----:B------:R-:W1:Y:S01]  /*e350*/  SHFL.BFLY PT, R89, R88, 0x2, 0x1f ;  /* 0x0c401f0058597f89 */ /* 0x000e6200000e0000 */
[----:B--2---:R-:W-:-:S04]  /*e360*/  FMNMX.FTZ R192, R102, R191, !PT ;  /* 0x000000bf66c07209 */ /* 0x004fc80007810000 */
[----:B0-----:R-:W-:-:S05]  /*e370*/  FMNMX.FTZ R192, R103, R192, !PT ;  /* 0x000000c067c07209 */ /* 0x001fca0007810000 */
[----:B------:R-:W0:Y:S01]  /*e380*/  SHFL.BFLY PT, R193, R192, 0x2, 0x1f ;  /* 0x0c401f00c0c17f89 */ /* 0x000e2200000e0000 */
[----:B------:R-:W-:Y:S02]  /*e390*/  WARPGROUP.DEPBAR.LE gsb0, 0x0 ;  /* 0x00008000000079c5 */ /* 0x000fe40000010000 */
[----:B------:R-:W-:Y:S01]  /*e3a0*/  WARPGROUP.ARRIVE ;  /* 0x00000000000079c5 */ /* 0x000fe20000000000 */
[----:B-1----:R-:W-:-:S05]  /*e3b0*/  FMNMX.FTZ R191, R88, R89, !PT ;  /* 0x0000005958bf7209 */ /* 0x002fca0007810000 */
[----:B------:R-:W-:Y:S01]  /*e3c0*/  QGMMA.64x128x32.F32.E4M3.E4M3 R24, R200, gdesc[UR4], R24, gsb0 ;  /* 0x01e00004c8187df3 */ /* 0x000fe20008000818 */
[----:B------:R-:W1:Y:S01]  /*e3d0*/  SHFL.BFLY PT, R194, R191, 0x1, 0x1f ;  /* 0x0c201f00bfc27f89 */ /* 0x000e6200000e0000 */
[----:B0-----:R-:W-:-:S05]  /*e3e0*/  FMNMX.FTZ R193, R192, R193, !PT ;  /* 0x000000c1c0c17209 */ /* 0x001fca0007810000 */
[----:B------:R-:W0:Y:S01]  /*e3f0*/  SHFL.BFLY PT, R196, R193, 0x1, 0x1f ;  /* 0x0c201f00c1c47f89 */ /* 0x000e2200000e0000 */
[----:B-1----:R-:W-:Y:S01]  /*e400*/  FMNMX.FTZ R88, R191, R194, !PT ;  /* 0x000000c2bf587209 */ /* 0x002fe20007810000 */
[----:B------:R-:W-:Y:S01]  /*e410*/  IMAD.U32 R191, RZ, RZ, UR10 ;  /* 0x0000000affbf7e24 */ /* 0x000fe2000f8e00ff */
[----:B------:R-:W-:-:S03]  /*e420*/  IADD3 R194, -R23, 0xb, RZ ;  /* 0x0000000b17c27810 */ /* 0x000fc60007ffe1ff */
        /* <DEDUP_REMOVED lines=9> */
[----:B0-----:R-:W-:Y:S01]  /*e4c0*/  FMNMX.FTZ R89, R193, R196, !PT ;  /* 0x000000c4c1597209 */ /* 0x001fe20007810000 */
        /* <DEDUP_REMOVED lines=74> */
[----:B------:R-:W-:Y:S01]  /*e970*/  FFMA.FTZ R101, R101, UR10, -R191 ;  /* 0x0000000a65657c23 */ /* 0x000fe200080108bf */
[----:B0-----:R-:W-:-:S01]  /*e980*/  FADD.FTZ R191, R7, R188 ;  /* 0x000000bc07bf7221 */ /* 0x001fc20000010000 */
        /* <DEDUP_REMOVED lines=60> */
[----:B------:R-:W-:-:S06]  /*ed50*/  WARPGROUP.DEPBAR.LE gsb0, 0x0 ;  /* 0x00008000000079c5 */ /* 0x000fcc0000010000 */
        /* <DEDUP_REMOVED lines=160> */
[----:B------:R-:W-:Y:S01]  /*f760*/  FFMA.FTZ R98, R99, UR10, -R189 ;  /* 0x0000000a63627c23 */ /* 0x000fe200080108bd */
[----:B------:R-:W-:-:S05]  /*f770*/  IMAD.U32 R99, RZ, RZ, UR54 ;  /* 0x00000036ff637e24 */ /* 0x000fca000f8e00ff */
        /* <DEDUP_REMOVED lines=8> */
[----:B------:R-:W-:Y:S01]  /*f800*/  @!P1 LEA R188, R99, UR41, 0x3 ;  /* 0x0000002963bc9c11 */ /* 0x000fe2000f8e18ff */
[----:B------:R-:W-:-:S05]  /*f810*/  FFMA.FTZ R99, R102, UR10, -R189 ;  /* 0x0000000a66637c23 */ /* 0x000fca00080108bd */
[----:B------:R-:W1:Y:S01]  /*f820*/  MUFU.EX2 R190, R190 ;  /* 0x000000be00be7308 */ /* 0x000e620000000800 */
[----:B--2---:R-:W-:-:S01]  /*f830*/  FADD.FTZ R195, R185, R2 ;  /* 0x00000002b9c37221 */ /* 0x004fc20000010000 */
[----:B------:R-:W-:-:S05]  /*f840*/  @!P1 VIADD R2, R188, 0x2e840 ;  /* 0x0002e840bc029836 */ /* 0x000fca0000000000 */
[----:B------:R-:W-:Y:S01]  /*f850*/  @!P1 PRMT R2, RZ, 0x654, R2 ;  /* 0x00000654ff029816 */ /* 0x000fe20000000002 */
[----:B------:R-:W2:Y:S01]  /*f860*/  MUFU.EX2 R91, R91 ;  /* 0x0000005b005b7308 */ /* 0x000ea20000000800 */
[----:B0-----:R-:W-:-:S01]  /*f870*/  FADD.FTZ R102, R90, R3 ;  /* 0x000000035a667221 */ /* 0x001fc20000010000 */
[----:B------:R0:W-:Y:S06]  /*f880*/  BAR.ARV R194, 0x100 ;  /* 0x000400c20000751d */ /* 0x0001ec0000002000 */
[----:B------:R-:W3:Y:S01]  /*f890*/  MUFU.EX2 R92, R92 ;  /* 0x0000005c005c7308 */ /* 0x000ee20000000800 */
[----:B-1----:R-:W-:-:S01]  /*f8a0*/  FADD.FTZ R195, R190, R195 ;  /* 0x000000c3bec37221 */ /* 0x002fc20000010000 */
[----:B------:R1:W-:Y:S06]  /*f8b0*/  @!P1 SYNCS.ARRIVE.TRANS64.RED.A1T0 RZ, [R2+URZ], RZ ;  /* 0x000000ff02ff99a7 */ /* 0x0003ec000810043f */
[----:B------:R-:W4:Y:S01]  /*f8c0*/  MUFU.EX2 R94, R94 ;  /* 0x0000005e005e7308 */ /* 0x000f220000000800 */
[----:B--2---:R-:W-:-:S07]  /*f8d0*/  FADD.FTZ R3, R91, R102 ;  /* 0x000000665b037221 */ /* 0x004fce0000010000 */
[----:B------:R-:W2:Y:S01]  /*f8e0*/  MUFU.EX2 R93, R93 ;  /* 0x0000005d005d7308 */ /* 0x000ea20000000800 */
[----:B---3--:R-:W-:-:S07]  /*f8f0*/  FADD.FTZ R102, R92, R195 ;  /* 0x000000c35c667221 */ /* 0x008fce0000010000 */
[----:B------:R-:W3:Y:S01]  /*f900*/  MUFU.EX2 R191, R191 ;  /* 0x000000bf00bf7308 */ /* 0x000ee20000000800 */
[----:B----4-:R-:W-:-:S07]  /*f910*/  FADD.FTZ R188, R94, R3 ;  /* 0x000000035ebc7221 */ /* 0x010fce0000010000 */
        /* <DEDUP_REMOVED lines=16> */
[----:B-1----:R-:W-:-:S03]  /*fa20*/  FADD.FTZ R3, R101, R102 ;  /* 0x0000006665037221 */ /* 0x002fc60000010000 */
[----:B--2---:R-:W-:Y:S01]  /*fa30*/  FADD.FTZ R2, R103, R2 ;  /* 0x0000000267027221 */ /* 0x004fe20000010000 */
[----:B0-----:R-:W-:Y:S06]  /*fa40*/  @!P0 BRA `(.L_x_1871) ;  /* 0x0000000000048947 */ /* 0x001fec0003800000 */
[----:B------:R-:W-:Y:S01]  /*fa50*/  BPT.TRAP 0x1 ;  /* 0x000000040000795c */ /* 0x000fe20000300000 */
.L_x_1871:
        /* <DEDUP_REMOVED lines=132> */
.L_x_1862:
[----:B------:R-:W-:Y:S06]  /*102a0*/  BAR.ARV 0x8, 0x120 ;  /* 0x0204800000007b1d */ /* 0x000fec0000002000 */
[----:B------:R-:W-:Y:S05]  /*102b0*/  @!P0 BRA `(.L_x_1873) ;  /* 0x0000000000048947 */ /* 0x000fea0003800000 */
[----:B------:R-:W-:Y:S01]  /*102c0*/  BPT.TRAP 0x1 ;  /* 0x000000040000795c */ /* 0x000fe20000300000 */
.L_x_1873:
[----:B------:R-:W-:Y:S01]  /*102d0*/  ULEA UR4, UR54, UR41, 0x3 ;  /* 0x0000002936047291 */ /* 0x000fe2000f8e183f */
[----:B------:R-:W-:-:S05]  /*102e0*/  IMAD.U32 R0, RZ, RZ, UR45 ;  /* 0x0000002dff007e24 */ /* 0x000fca000f8e00ff */
[----:B------:R-:W-:-:S04]  /*102f0*/  SHF.L.U32 R0, R0, 0x1f, RZ ;  /* 0x0000001f00007819 */ /* 0x000fc800000006ff */
[----:B------:R0:W1:Y:S01]  /*10300*/  SYNCS.PHASECHK.TRANS64.TRYWAIT P1, [UR4+0x2e850], R0 ;  /* 0x02e85000ff0075a7 */ /* 0x0000620008020144 */
[----:B------:R-:W-:Y:S05]  /*10310*/  @!P0 BRA `(.L_x_1874) ;  /* 0x0000000000048947 */ /* 0x000fea0003800000 */
[----:B------:R-:W-:Y:S01]  /*10320*/  BPT.TRAP 0x1 ;  /* 0x000000040000795c */ /* 0x000fe20000300000 */
.L_x_1874:
[----:B-1----:R-:W-:Y:S05]  /*10330*/  @P1 BRA `(.L_x_1875) ;  /* 0x0000000000081947 */ /* 0x002fea0003800000 */
[----:B------:R-:W1:Y:S02]  /*10340*/  SYNCS.PHASECHK.TRANS64.TRYWAIT P1, [UR4+0x2e850], R0 ;  /* 0x02e85000ff0075a7 */ /* 0x000e640008020144 */
[----:B-1----:R-:W-:Y:S05]  /*10350*/  @!P1 BRA `(.L_x_1876) ;  /* 0x0000008000989947 */ /* 0x002fea0003800000 */
.L_x_1875:
[----:B------:R-:W-:Y:S01]  /*10360*/  UIADD3 UR41, UR41, 0x400, URZ ;  /* 0x0000040029297890 */ /* 0x000fe2000fffe03f */
[----:B------:R-:W-:Y:S01]  /*10370*/  WARPGROUP.ARRIVE ;  /* 0x00000000000079c5 */ /* 0x000fe20000000000 */
[----:B------:R-:W-:Y:S01]  /*10380*/  UMOV UR7, 0xc0000010 ;  /* 0xc000001000077882 */ /* 0x000fe20000000000 */
[----:B------:R-:W-:Y:S01]  /*10390*/  ULDC.64 UR12, c[0x0][0x9a0] ;  /* 0x00026800000c7ab9 */ /* 0x000fe20000000a00 */
[----:B------:R-:W-:Y:S01]  /*103a0*/  USHF.R.U32.HI UR41, URZ, 0x4, UR41 ;  /* 0x000000043f297899 */ /* 0x000fe20008011629 */
[----:B------:R-:W-:Y:S01]  /*103b0*/  IMAD.MOV.U32 R6, RZ, RZ, 0x3f800000 ;  /* 0x3f800000ff067424 */ /* 0x000fe200078e00ff */
[----:B------:R-:W-:Y:S02]  /*103c0*/  UISETP.NE.U32.AND UP0, UPT, UR12, URZ, UPT ;  /* 0x0000003f0c00728c */ /* 0x000fe4000bf05070 */
[----:B------:R-:W-:Y:S02]  /*103d0*/  ULOP3.LUT UR41, UR41, 0x3fff, URZ, 0xc0, !UPT ;  /* 0x00003fff29297892 */ /* 0x000fe4000f8ec03f */
[----:B------:R-:W-:-:S02]  /*103e0*/  UISETP.NE.AND.EX UP0, UPT, UR13, URZ, UPT, UP0 ;  /* 0x0000003f0d00728c */ /* 0x000fc4000bf05300 */
[----:B------:R-:W-:-:S04]  /*103f0*/  ULOP3.LUT UR5, UR41, 0x10000, URZ, 0xfc, !UPT ;  /* 0x0001000029057892 */ /* 0x000fc8000f8efc3f */
[----:B------:R-:W-:Y:S01]  /*10400*/  UIMAD UR5, UR54, 0x700, UR5 ;  /* 0x00000700360578a4 */ /* 0x000fe2000f8e0205 */
[----:B------:R-:W-:-:S04]  /*10410*/  PLOP3.LUT P1, PT, PT, PT, UP0, 0x80, 0x0 ;  /* 0x000000000000781c */ /* 0x000fc80003f2f008 */
[----:B------:R-:W-:Y:S01]  /*10420*/  @UP0 ULDC.64 UR14, c[0x0][0x9c8] ;  /* 0x00027200000e0ab9 */ /* 0x000fe20000000a00 */
[----:B------:R-:W-:Y:S01]  /*10430*/  @UP0 USHF.R.S32.HI UR9, URZ, 0x1f, UR44 ;  /* 0x0000001f3f090899 */ /* 0x000fe2000801142c */
[----:B------:R-:W-:Y:S01]  /*10440*/  UMOV UR6, UR5 ;  /* 0x0000000500067c82 */ /* 0x000fe20008000000 */
[----:B------:R-:W-:Y:S01]  /*10450*/  @UP0 UIMAD UR8, UR37, UR14, URZ ;  /* 0x0000000e250802a4 */ /* 0x000fe2000f8e023f */
[----:B------:R-:W-:Y:S01]  /*10460*/  QGMMA.64x128x32.F32.E4M3.E4M3 R24, R224, gdesc[UR4], R24, gsb0 ;  /* 0x01e00004e0187df3 */ /* 0x000fe20008000818 */
[----:B------:R-:W-:Y:S01]  /*10470*/  UIADD3 UR6, UR5, 0x100, URZ ;  /* 0x0000010005067890 */ /* 0x000fe2000fffe03f */
[----:B------:R-:W-:Y:S01]  /*10480*/  UMOV UR7, 0xc0000010 ;  /* 0xc000001000077882 */ /* 0x000fe20000000000 */
[----:B------:R-:W-:Y:S01]  /*10490*/  @UP0 UIMAD UR8, UR36, UR15, UR8 ;  /* 0x0000000f240802a4 */ /* 0x000fe2000f8e0208 */
        /* <DEDUP_REMOVED lines=13> */
[----:B------:R-:W-:-:S03]  /*10570*/  @UP0 UIMAD.WIDE.U32 UR6, UR36, UR14, URZ ;  /* 0x0000000e240602a5 */ /* 0x000fc6000f8e003f */
[----:B------:R-:W-:Y:S01]  /*10580*/  @UP0 ULDC.64 UR14, c[0x0][0x9d0] ;  /* 0x00027400000e0ab9 */ /* 0x000fe20000000a00 */
[----:B------:R-:W-:Y:S02]  /*10590*/  @UP0 UIADD3 UR7, UR7, UR8, URZ ;  /* 0x0000000807070290 */ /* 0x000fe4000fffe03f */
[----:B------:R-:W-:Y:S02]  /*105a0*/  @UP0 UIMAD UR8, UR9, UR14, URZ ;  /* 0x0000000e090802a4 */ /* 0x000fe4000f8e023f */
[----:B------:R-:W-:Y:S02]  /*105b0*/  @UP0 UIMAD.WIDE.U32 UR6, UR44, UR14, UR6 ;  /* 0x0000000e2c0602a5 */ /* 0x000fe4000f8e0006 */
[----:B------:R-:W-:-:S04]  /*105c0*/  @UP0 UIMAD UR8, UR44, UR15, UR8 ;  /* 0x0000000f2c0802a4 */ /* 0x000fc8000f8e0208 */
[----:B------:R-:W-:Y:S02]  /*105d0*/  @UP0 UIADD3 UR7, UR7, UR8, URZ ;  /* 0x0000000807070290 */ /* 0x000fe4000fffe03f */
[----:B------:R-:W-:-:S04]  /*105e0*/  @UP0 ULEA UR8, UP1, UR6, UR12, 0x2 ;  /* 0x0000000c06080291 */ /* 0x000fc8000f82103f */
[----:B------:R-:W-:Y:S02]  /*105f0*/  @UP0 ULEA.HI.X UR9, UR6, UR13, UR7, 0x2, UP1 ;  /* 0x0000000d06090291 */ /* 0x000fe400088f1407 */
[----:B------:R-:W-:Y:S01]  /*10600*/  UIADD3 UR6, UR5, 0x400, URZ ;  /* 0x0000040005067890 */ /* 0x000fe2000fffe03f */
[----:B------:R-:W-:Y:S01]  /*10610*/  IMAD.U32 R4, RZ, RZ, UR8 ;  /* 0x00000008ff047e24 */ /* 0x000fe2000f8e00ff */
[----:B------:R-:W-:Y:S02]  /*10620*/  UMOV UR7, 0xc0000010 ;  /* 0xc000001000077882 */ /* 0x000fe40000000000 */
[----:B-1----:R-:W-:-:S05]  /*10630*/  IMAD.U32 R5, RZ, RZ, UR9 ;  /* 0x00000009ff057e24 */ /* 0x002fca000f8e00ff */
[----:B------:R1:W2:Y:S01]  /*10640*/  @P1 LDG.E R6, desc[UR52][R4.64] ;  /* 0x0000003404061981 */ /* 0x0002a2000c1e1900 */
[----:B------:R-:W-:Y:S02]  /*10650*/  WARPGROUP.DEPBAR.LE gsb0, 0x0 ;  /* 0x00008000000079c5 */ /* 0x000fe40000010000 */
[----:B------:R-:W-:-:S06]  /*10660*/  WARPGROUP.ARRIVE ;  /* 0x00000000000079c5 */ /* 0x000fcc0000000000 */
[----:B------:R-:W-:Y:S01]  /*10670*/  QGMMA.64x128x32.F32.E4M3.E4M3 R24, R208, gdesc[UR4], R24, gsb0 ;  /* 0x01e00004d0187df3 */ /* 0x000fe20008000818 */
[----:B------:R-:W-:Y:S01]  /*10680*/  UIADD3 UR6, UR5, 0x500, URZ ;  /* 0x0000050005067890 */ /* 0x000fe2000fffe03f */
[----:B------:R-:W-:Y:S01]  /*10690*/  UMOV UR7, 0xc0000010 ;  /* 0xc000001000077882 */ /* 0x000fe20000000000 */
[----:B0-----:R-:W0:Y:S04]  /*106a0*/  SHFL.BFLY PT, R0, R3, 0x2, 0x1f ;  /* 0x0c401f0003007f89 */ /* 0x001e2800000e0000 */
[----:B------:R-:W3:Y:S01]  /*106b0*/  SHFL.BFLY PT, R7, R2, 0x2, 0x1f ;  /* 0x0c401f0002077f89 */ /* 0x000ee200000e0000 */
[----:B------:R-:W-:Y:S02]  /*106c0*/  WARPGROUP.DEPBAR.LE gsb0, 0x0 ;  /* 0x00008000000079c5 */ /* 0x000fe40000010000 */
[----:B------:R-:W-:-:S06]  /*106d0*/  WARPGROUP.ARRIVE ;  /* 0x00000000000079c5 */ /* 0x000fcc0000000000 */
[----:B------:R-:W-:Y:S01]  /*106e0*/  QGMMA.64x128x32.F32.E4M3.E4M3 R24, R204, gdesc[UR4], R24, gsb0 ;  /* 0x01e00004cc187df3 */ /* 0x000fe20008000818 */
[----:B------:R-:W-:Y:S01]  /*106f0*/  UIADD3 UR6, UR5, 0x600, URZ ;  /* 0x0000060005067890 */ /* 0x000fe2000fffe03f */
[----:B------:R-:W-:Y:S01]  /*10700*/  UMOV UR7, 0xc0000010 ;  /* 0xc000001000077882 */ /* 0x000fe20000000000 */
[----:B0-----:R-:W-:-:S01]  /*10710*/  FADD.FTZ R0, R0, R3 ;  /* 0x0000000300007221 */ /* 0x001fc20000010000 */
[----:B---3--:R-:W-:-:S04]  /*10720*/  FADD.FTZ R7, R7, R2 ;  /* 0x0000000207077221 */ /* 0x008fc80000010000 */
[----:B-1----:R-:W0:Y:S04]  /*10730*/  SHFL.BFLY PT, R5, R0, 0x1, 0x1f ;  /* 0x0c201f0000057f89 */ /* 0x002e2800000e0000 */
[----:B------:R-:W1:Y:S01]  /*10740*/  SHFL.BFLY PT, R4, R7, 0x1, 0x1f ;  /* 0x0c201f0007047f89 */ /* 0x000e6200000e0000 */
[----:B------:R-:W-:Y:S02]  /*10750*/  IMAD.MOV.U32 R3, RZ, RZ, RZ ;  /* 0x000000ffff037224 */ /* 0x000fe400078e00ff */
[----:B0-----:R-:W-:Y:S01]  /*10760*/  FADD.FTZ R5, R0, R5 ;  /* 0x0000000500057221 */ /* 0x001fe20000010000 */
        /* <DEDUP_REMOVED lines=15> */
[----:B------:R-:W-:-:S02]  /*10860*/  IMAD.U32 R12, RZ, RZ, UR10 ;  /* 0x0000000aff0c7e24 */ /* 0x000fc4000f8e00ff */
[----:B------:R-:W-:Y:S02]  /*10870*/  IMAD.U32 R13, RZ, RZ, UR10 ;  /* 0x0000000aff0d7e24 */ /* 0x000fe4000f8e00ff */
[----:B0-----:R-:W-:Y:S01]  /*10880*/  @P2 FMUL.FTZ R4, R4, 0.69314718246459960938 ;  /* 0x3f31721804042820 */ /* 0x001fe20000410000 */
[----:B------:R-:W-:Y:S01]  /*10890*/  @P2 FMUL.FTZ R5, R12, 0.69314718246459960938 ;  /* 0x3f3172180c052820 */ /* 0x000fe20000410000 */
[----:B------:R-:W-:Y:S01]  /*108a0*/  @P3 FMUL.FTZ R13, R13, 0.69314718246459960938 ;  /* 0x3f3172180d0d3820 */ /* 0x000fe20000410000 */
[----:B-1----:R-:W-:Y:S01]  /*108b0*/  @P3 FMUL.FTZ R8, R8, 0.69314718246459960938 ;  /* 0x3f31721808083820 */ /* 0x002fe20000410000 */
[----:B------:R-:W-:Y:S01]  /*108c0*/  MOV R2, 0xff800000 ;  /* 0xff80000000027802 */ /* 0x000fe20000000f00 */
[----:B------:R-:W-:Y:S02]  /*108d0*/  IMAD.MOV.U32 R0, RZ, RZ, -0x800000 ;  /* 0xff800000ff007424 */ /* 0x000fe400078e00ff */
[----:B------:R-:W-:-:S01]  /*108e0*/  @P2 FFMA.FTZ R2, R5, R88, R4 ;  /* 0x0000005805022223 */ /* 0x000fc20000010004 */
[----:B------:R-:W-:Y:S01]  /*108f0*/  @P3 FFMA.FTZ R0, R13, R89, R8 ;  /* 0x000000590d003223 */ /* 0x000fe20000010008 */
[-C--:B--2---:R-:W-:Y:S01]  /*10900*/  FMUL.FTZ R3, R3, R6.reuse ;  /* 0x0000000603037220 */ /* 0x084fe20000410000 */
[----:B---3--:R-:W-:Y:S01]  /*10910*/  FMUL.FTZ R4, R7, R6 ;  /* 0x0000000607047220 */ /* 0x008fe20000410000 */
[----:B------:R-:W-:-:S02]  /*10920*/  WARPGROUP.DEPBAR.LE gsb0, 0x0 ;  /* 0x00008000000079c5 */ /* 0x000fc40000010000 */
[----:B------:R-:W-:Y:S05]  /*10930*/  @!P0 BRA `(.L_x_1877) ;  /* 0x0000000000048947 */ /* 0x000fea0003800000 */
[----:B------:R-:W-:Y:S01]  /*10940*/  BPT.TRAP 0x1 ;  /* 0x000000040000795c */ /* 0x000fe20000300000 */
.L_x_1877:
        /* <DEDUP_REMOVED lines=73> */
[----:B------:R-:W-:-:S12]  /*10de0*/  ULOP3.LUT UR45, UR45, UR4, URZ, 0x3c, !UPT ;  /* 0x000000042d2d7292 */ /* 0x000fd8000f8e3c3f */
.L_x_1844:
[----:B------:R-:W0:Y:S01]  /*10df0*/  S2R R4, SR_CgaCtaId ;  /* 0x0000000000047919 */ /* 0x000e220000008800 */
[----:B------:R-:W-:Y:S01]  /*10e00*/  MOV R3, 0x400 ;  /* 0x0000040000037802 */ /* 0x000fe20000000f00 */
[----:B------:R-:W-:Y:S01]  /*10e10*/  BSSY B0, `(.L_x_1878) ;  /* 0x000025f000007945 */ /* 0x000fe20003800000 */
[----:B------:R-:W-:Y:S02]  /*10e20*/  BAR.SYNC.DEFER_BLOCKING 0x5, 0x180 ;  /* 0x0146000000007b1d */ /* 0x000fe40000010000 */
[----:B0-----:R-:W-:-:S05]  /*10e30*/  LEA R3, R4, R3, 0x18 ;  /* 0x0000000304037211 */ /* 0x001fca00078ec0ff */
[----:B------:R-:W0:Y:S02]  /*10e40*/  LDS.128 R44, [R3+0x2e8d0] ;  /* 0x02e8d000032c7984 */ /* 0x000e240000000c00 */
[----:B0-----:R-:W-:Y:S02]  /*10e50*/  R2UR UR50, R45 ;  /* 0x000000002d3272ca */ /* 0x001fe400000e0000 */
[----:B------:R-:W-:Y:S01]  /*10e60*/  R2UR UR44, R46 ;  /* 0x000000002e2c72ca */ /* 0x000fe200000e0000 */
[----:B------:R-:W-:Y:S06]  /*10e70*/  BAR.ARV 0x4, 0x180 ;  /* 0x0106000000007b1d */ /* 0x000fec0000002000 */
[----:B------:R-:W-:Y:S08]  /*10e80*/  @P0 BRA `(.L_x_1879) ;  /* 0x0000001800a80947 */ /* 0x000ff00003800000 */
[----:B------:R-:W0:Y:S01]  /*10e90*/  S2R R51, SR_TID.X ;  /* 0x0000000000337919 */ /* 0x000e220000002100 */
[----:B------:R-:W-:Y:S01]  /*10ea0*/  ULDC.64 UR4, c[0x4][0x38] ;  /* 0x01000e0000047ab9 */ /* 0x000fe20000000a00 */
[----:B------:R-:W-:Y:S01]  /*10eb0*/  F2FP.BF16.F32.PACK_AB R11, R11, R12 ;  /* 0x0000000c0b0b723e */ /* 0x000fe200000010ff */
[----:B------:R-:W-:Y:S01]  /*10ec0*/  ULDC.64 UR6, c[0x0][0xbe0] ;  /* 0x0002f80000067ab9 */ /* 0x000fe20000000a00 */
[----:B0-----:R-:W-:-:S05]  /*10ed0*/  IMAD.SHL.U32 R4, R51, 0x4, RZ ;  /* 0x0000000433047824 */ /* 0x001fca00078e00ff */
[----:B------:R-:W-:-:S04]  /*10ee0*/  LOP3.LUT R4, R4, 0xc, RZ, 0xc0, !PT ;  /* 0x0000000c04047812 */ /* 0x000fc800078ec0ff */
[----:B------:R-:W-:-:S05]  /*10ef0*/  IADD3 R4, P0, R4, UR4, RZ ;  /* 0x0000000404047c10 */ /* 0x000fca000ff1e0ff */
[----:B------:R-:W-:Y:S01]  /*10f00*/  IMAD.X R5, RZ, RZ, UR5, P0 ;  /* 0x00000005ff057e24 */ /* 0x000fe200080e06ff */
[----:B------:R-:W-:Y:S02]  /*10f10*/  F2FP.BF16.F32.PACK_AB R8, R7, R8 ;  /* 0x000000080708723e */ /* 0x000fe400000010ff */
[----:B------:R-:W-:Y:S02]  /*10f20*/  F2FP.BF16.F32.PACK_AB R60, R60, R61 ;  /* 0x0000003d3c3c723e */ /* 0x000fe400000010ff */
[----:B------:R-:W-:Y:S01]  /*10f30*/  F2FP.BF16.F32.PACK_AB R10, R9, R10 ;  /* 0x0000000a090a723e */ /* 0x000fe200000010ff */
[----:B------:R0:W2:Y:S01]  /*10f40*/  LDG.E.CONSTANT R44, desc[UR52][R4.64] ;  /* 0x00000034042c7981 */ /* 0x0000a2000c1e9900 */
[----:B------:R-:W-:Y:S01]  /*10f50*/  F2FP.BF16.F32.PACK_AB R87, R87, R6 ;  /* 0x000000065757723e */ /* 0x000fe200000010ff */
[----:B------:R-:W-:Y:S01]  /*10f60*/  UISETP.NE.U32.AND UP1, UPT, UR6, URZ, UPT ;  /* 0x0000003f0600728c */ /* 0x000fe2000bf25070 */
[----:B------:R-:W-:Y:S01]  /*10f70*/  F2FP.BF16.F32.PACK_AB R92, R92, R93 ;  /* 0x0000005d5c5c723e */ /* 0x000fe200000010ff */
[----:B------:R-:W-:Y:S01]  /*10f80*/  ULDC.64 UR4, c[0x0][0xbd8] ;  /* 0x0002f60000047ab9 */ /* 0x000fe20000000a00 */
[----:B------:R-:W-:Y:S01]  /*10f90*/  F2FP.BF16.F32.PACK_AB R96, R96, R97 ;  /* 0x000000616060723e */ /* 0x000fe200000010ff */
[----:B------:R-:W-:Y:S01]  /*10fa0*/  UISETP.NE.AND.EX UP1, UPT, UR7, URZ, UPT, UP1 ;  /* 0x0000003f0700728c */ /* 0x000fe2000bf25310 */
[----:B------:R-:W-:Y:S01]  /*10fb0*/  F2FP.BF16.F32.PACK_AB R21, R21, R24 ;  /* 0x000000181515723e */ /* 0x000fe200000010ff */
[----:B------:R-:W-:Y:S01]  /*10fc0*/  UISETP.NE.U32.AND UP0, UPT, UR4, URZ, UPT ;  /* 0x0000003f0400728c */ /* 0x000fe2000bf05070 */
[----:B------:R-:W-:Y:S01]  /*10fd0*/  F2FP.BF16.F32.PACK_AB R14, R13, R14 ;  /* 0x0000000e0d0e723e */ /* 0x000fe200000010ff */
[----:B0-----:R-:W0:Y:S01]  /*10fe0*/  S2R R4, SR_SWINHI ;  /* 0x0000000000047919 */ /* 0x001e220000002f00 */
[----:B------:R-:W-:Y:S01]  /*10ff0*/  LOP3.LUT P0, R5, R51, 0x3, RZ, 0xc0, !PT ;  /* 0x0000000333057812 */ /* 0x000fe2000780c0ff */
[----:B------:R-:W-:Y:S01]  /*11000*/  ULEA UR4, UP2, UR36, UR4, 0x2 ;  /* 0x0000000424047291 */ /* 0x000fe2000f84103f */
[----:B------:R-:W-:Y:S01]  /*11010*/  F2FP.BF16.F32.PACK_AB R25, R25, R28 ;  /* 0x0000001c1919723e */ /* 0x000fe200000010ff */
[----:B------:R-:W-:Y:S01]  /*11020*/  UISETP.NE.AND.EX UP0, UPT, UR5, URZ, UPT, UP0 ;  /* 0x0000003f0500728c */ /* 0x000fe2000bf05300 */
[----:B------:R-:W-:Y:S01]  /*11030*/  ISETP.EQ.OR P0, PT, R5, 0x3, !P0 ;  /* 0x000000030500780c */ /* 0x000fe20004702670 */
[----:B------:R-:W-:Y:S01]  /*11040*/  ULEA.HI.X UR6, UR36, UR5, UR37, 0x2, UP2 ;  /* 0x0000000524067291 */ /* 0x000fe200090f1425 */
[----:B------:R-:W-:-:S02]  /*11050*/  F2FP.BF16.F32.PACK_AB R20, R15, R20 ;  /* 0x000000140f14723e */ /* 0x000fc400000010ff */
[----:B------:R-:W-:Y:S02]  /*11060*/  SEL R59, R11, R8, P0 ;  /* 0x000000080b3b7207 */ /* 0x000fe40000000000 */
[----:B------:R-:W-:Y:S02]  /*11070*/  SEL R61, R8, R11, P0 ;  /* 0x0000000b083d7207 */ /* 0x000fe40000000000 */
[----:B------:R-:W-:Y:S02]  /*11080*/  SEL R85, R10, R87, P0 ;  /* 0x000000570a557207 */ /* 0x000fe40000000000 */
[----:B------:R-:W-:Y:S02]  /*11090*/  SEL R87, R87, R10, P0 ;  /* 0x0000000a57577207 */ /* 0x000fe40000000000 */
[----:B------:R-:W-:Y:S02]  /*110a0*/  F2FP.BF16.F32.PACK_AB R52, R52, R89 ;  /* 0x000000593434723e */ /* 0x000fe400000010ff */
[----:B------:R-:W-:-:S02]  /*110b0*/  F2FP.BF16.F32.PACK_AB R50, R50, R53 ;  /* 0x000000353232723e */ /* 0x000fc400000010ff */
[----:B------:R-:W-:Y:S02]  /*110c0*/  SEL R81, R21, R14, P0 ;  /* 0x0000000e15517207 */ /* 0x000fe40000000000 */
[----:B------:R-:W-:Y:S02]  /*110d0*/  SEL R83, R14, R21, P0 ;  /* 0x000000150e537207 */ /* 0x000fe40000000000 */
[----:B------:R-:W-:Y:S02]  /*110e0*/  SEL R53, R25, R20, P0 ;  /* 0x0000001419357207 */ /* 0x000fe40000000000 */
[----:B------:R-:W-:Y:S02]  /*110f0*/  SEL R55, R20, R25, P0 ;  /* 0x0000001914377207 */ /* 0x000fe40000000000 */
[----:B------:R-:W-:Y:S02]  /*11100*/  F2FP.BF16.F32.PACK_AB R100, R100, R101 ;  /* 0x000000656464723e */ /* 0x000fe400000010ff */
[----:B------:R-:W-:-:S02]  /*11110*/  F2FP.BF16.F32.PACK_AB R99, R98, R99 ;  /* 0x000000636263723e */ /* 0x000fc400000010ff */
[----:B------:R-:W-:Y:S02]  /*11120*/  MOV R8, R3 ;  /* 0x0000000300087202 */ /* 0x000fe40000000f00 */
[----:B0-----:R-:W-:Y:S02]  /*11130*/  MOV R9, R4 ;  /* 0x0000000400097202 */ /* 0x001fe40000000f00 */
[----:B------:R-:W-:Y:S02]  /*11140*/  F2FP.BF16.F32.PACK_AB R65, R64, R65 ;  /* 0x000000414041723e */ /* 0x000fe400000010ff */
[----:B------:R-:W-:Y:S01]  /*11150*/  F2FP.BF16.F32.PACK_AB R32, R29, R32 ;  /* 0x000000201d20723e */ /* 0x000fe200000010ff */
[----:B------:R-:W-:Y:S01]  /*11160*/  IMAD.WIDE R4, R230, 0x2, R8 ;  /* 0x00000002e6047825 */ /* 0x000fe200078e0208 */
[----:B------:R-:W-:Y:S02]  /*11170*/  SEL R29, R100, R99, P0 ;  /* 0x00000063641d7207 */ /* 0x000fe40000000000 */
[----:B------:R-:W-:-:S02]  /*11180*/  SEL R99, R99, R100, P0 ;  /* 0x0000006463637207 */ /* 0x000fc40000000000 */
[C---:B------:R-:W-:Y:S02]  /*11190*/  IADD3 R93, P1, R4.reuse, 0x40, RZ ;  /* 0x00000040045d7810 */ /* 0x040fe40007f3e0ff */
[C---:B------:R-:W-:Y:S02]  /*111a0*/  IADD3 R97, P2, R4.reuse, 0x60, RZ ;  /* 0x0000006004617810 */ /* 0x040fe40007f5e0ff */
[----:B------:R-:W-:Y:S01]  /*111b0*/  LOP3.LUT R10, R93, 0x380, RZ, 0xc0, !PT ;  /* 0x000003805d0a7812 */ /* 0x000fe200078ec0ff */
[--C-:B------:R-:W-:Y:S01]  /*111c0*/  IMAD.X R25, RZ, RZ, R5.reuse, P1 ;  /* 0x000000ffff197224 */ /* 0x100fe200008e0605 */
[----:B------:R-:W-:Y:S01]  /*111d0*/  IADD3 R103, P4, R4, 0x4020, RZ ;  /* 0x0000402004677810 */ /* 0x000fe20007f9e0ff */
[--C-:B------:R-:W-:Y:S01]  /*111e0*/  IMAD.X R21, RZ, RZ, R5.reuse, P2 ;  /* 0x000000ffff157224 */ /* 0x100fe200010e0605 */
[----:B------:R-:W-:Y:S02]  /*111f0*/  SHF.R.U64 R10, R10, 0x3, RZ ;  /* 0x000000030a0a7819 */ /* 0x000fe400000012ff */
[----:B------:R-:W-:Y:S01]  /*11200*/  IADD3 R105, P5, R4, 0x4040, RZ ;  /* 0x0000404004697810 */ /* 0x000fe20007fbe0ff */
[----:B------:R-:W-:Y:S01]  /*11210*/  IMAD.X R13, RZ, RZ, R5, P4 ;  /* 0x000000ffff0d7224 */ /* 0x000fe200020e0605 */
[----:B------:R-:W-:-:S02]  /*11220*/  LOP3.LUT R12, R97, 0x380, RZ, 0xc0, !PT ;  /* 0x00000380610c7812 */ /* 0x000fc400078ec0ff */
[----:B------:R-:W-:Y:S01]  /*11230*/  LOP3.LUT R24, R10, R93, RZ, 0x3c, !PT ;  /* 0x0000005d0a187212 */ /* 0x000fe200078e3cff */
[----:B------:R-:W-:Y:S01]  /*11240*/  IMAD.X R11, RZ, RZ, R5, P5 ;  /* 0x000000ffff0b7224 */ /* 0x000fe200028e0605 */
[----:B------:R-:W-:Y:S02]  /*11250*/  LOP3.LUT R10, R103, 0x380, RZ, 0xc0, !PT ;  /* 0x00000380670a7812 */ /* 0x000fe400078ec0ff */
[----:B------:R-:W-:Y:S02]  /*11260*/  SHF.R.U64 R12, R12, 0x3, RZ ;  /* 0x000000030c0c7819 */ /* 0x000fe400000012ff */
[----:B------:R-:W-:Y:S02]  /*11270*/  LOP3.LUT R28, R105, 0x380, RZ, 0xc0, !PT ;  /* 0x00000380691c7812 */ /* 0x000fe400078ec0ff */
[----:B------:R-:W-:Y:S02]  /*11280*/  IADD3 R89, P6, R4, 0x20, RZ ;  /* 0x0000002004597810 */ /* 0x000fe40007fde0ff */
[----:B------:R-:W-:-:S02]  /*11290*/  SHF.R.U64 R10, R10, 0x3, RZ ;  /* 0x000000030a0a7819 */ /* 0x000fc400000012ff */
[----:B------:R-:W-:Y:S02]  /*112a0*/  LOP3.LUT R20, R12, R97, RZ, 0x3c, !PT ;  /* 0x000000610c147212 */ /* 0x000fe400078e3cff */
[----:B------:R-:W-:Y:S02]  /*112b0*/  SHF.R.U64 R28, R28, 0x3, RZ ;  /* 0x000000031c1c7819 */ /* 0x000fe400000012ff */
[----:B------:R-:W-:Y:S02]  /*112c0*/  LOP3.LUT R6, R89, 0x380, RZ, 0xc0, !PT ;  /* 0x0000038059067812 */ /* 0x000fe400078ec0ff */
[----:B------:R-:W-:Y:S02]  /*112d0*/  LOP3.LUT R12, R10, R103, RZ, 0x3c, !PT ;  /* 0x000000670a0c7212 */ /* 0x000fe400078e3cff */
[----:B------:R-:W-:Y:S02]  /*112e0*/  LOP3.LUT R10, R28, R105, RZ, 0x3c, !PT ;  /* 0x000000691c0a7212 */ /* 0x000fe400078e3cff */
[----:B------:R-:W-:-:S02]  /*112f0*/  MOV R64, R20 ;  /* 0x0000001400407202 */ /* 0x000fc40000000f00 */
[----:B------:R-:W-:Y:S02]  /*11300*/  F2FP.BF16.F32.PACK_AB R30, R30, R31 ;  /* 0x0000001f1e1e723e */ /* 0x000fe400000010ff */
[----:B------:R-:W-:Y:S02]  /*11310*/  F2FP.BF16.F32.PACK_AB R27, R26, R27 ;  /* 0x0000001b1a1b723e */ /* 0x000fe400000010ff */
[----:B------:R-:W-:Y:S02]  /*11320*/  SHF.R.U64 R6, R6, 0x3, RZ ;  /* 0x0000000306067819 */ /* 0x000fe400000012ff */
[----:B------:R-:W-:Y:S02]  /*11330*/  IADD3 R101, P3, R4, 0x4000, RZ ;  /* 0x0000400004657810 */ /* 0x000fe40007f7e0ff */
[----:B------:R-:W-:Y:S02]  /*11340*/  MOV R58, R10 ;  /* 0x0000000a003a7202 */ /* 0x000fe40000000f00 */
[----:B------:R-:W-:Y:S01]  /*11350*/  F2FP.BF16.F32.PACK_AB R76, R76, R77 ;  /* 0x0000004d4c4c723e */ /* 0x000fe200000010ff */
[----:B------:R-:W-:Y:S01]  /*11360*/  IMAD.X R15, RZ, RZ, R5, P3 ;  /* 0x000000ffff0f7224 */ /* 0x000fe200018e0605 */
[----:B------:R-:W-:-:S02]  /*11370*/  SEL R77, R30, R27, P0 ;  /* 0x0000001b1e4d7207 */ /* 0x000fc40000000000 */
[----:B------:R-:W-:Y:S01]  /*11380*/  SEL R79, R27, R30, P0 ;  /* 0x0000001e1b4f7207 */ /* 0x000fe20000000000 */
[----:B------:R-:W-:Y:S01]  /*11390*/  IMAD.X R27, RZ, RZ, R5, P6 ;  /* 0x000000ffff1b7224 */ /* 0x000fe200030e0605 */
[----:B------:R-:W-:Y:S02]  /*113a0*/  LOP3.LUT R26, R6, R89, RZ, 0x3c, !PT ;  /* 0x00000059061a7212 */ /* 0x000fe400078e3cff */
[----:B------:R-:W-:Y:S02]  /*113b0*/  LOP3.LUT R6, R101, 0x380, RZ, 0xc0, !PT ;  /* 0x0000038065067812 */ /* 0x000fe400078ec0ff */
[----:B------:R-:W-:Y:S02]  /*113c0*/  IADD3 R107, P6, R4, 0x4060, RZ ;  /* 0x00004060046b7810 */ /* 0x000fe40007fde0ff */
[----:B------:R-:W-:Y:S02]  /*113d0*/  F2FP.BF16.F32.PACK_AB R73, R72, R73 ;  /* 0x000000494849723e */ /* 0x000fe400000010ff */
[----:B------:R-:W-:-:S02]  /*113e0*/  F2FP.BF16.F32.PACK_AB R95, R94, R95 ;  /* 0x0000005f5e5f723e */ /* 0x000fc400000010ff */
[----:B------:R-:W-:Y:S02]  /*113f0*/  SHF.R.U64 R6, R6, 0x3, RZ ;  /* 0x0000000306067819 */ /* 0x000fe400000012ff */
[----:B------:R-:W-:Y:S02]  /*11400*/  F2FP.BF16.F32.PACK_AB R68, R68, R69 ;  /* 0x000000454444723e */ /* 0x000fe400000010ff */
[----:B------:R-:W-:Y:S02]  /*11410*/  LOP3.LUT R30, R107, 0x380, RZ, 0xc0, !PT ;  /* 0x000003806b1e7812 */ /* 0x000fe400078ec0ff */
[----:B------:R-:W-:Y:S02]  /*11420*/  LOP3.LUT R7, R4, 0x380, RZ, 0xc0, !PT ;  /* 0x0000038004077812 */ /* 0x000fe400078ec0ff */
[----:B------:R-:W-:Y:S02]  /*11430*/  SEL R31, R96, R95, P0 ;  /* 0x0000005f601f7207 */ /* 0x000fe40000000000 */
[----:B------:R-:W-:-:S02]  /*11440*/  SEL R63, R76, R73, P0 ;  /* 0x000000494c3f7207 */ /* 0x000fc40000000000 */
[----:B------:R-:W-:Y:S02]  /*11450*/  LOP3.LUT R14, R6, R101, RZ, 0x3c, !PT ;  /* 0x00000065060e7212 */ /* 0x000fe400078e3cff */
[----:B------:R-:W-:Y:S02]  /*11460*/  F2FP.BF16.F32.PACK_AB R91, R90, R91 ;  /* 0x0000005b5a5b723e */ /* 0x000fe400000010ff */
[----:B------:R-:W-:Y:S02]  /*11470*/  F2FP.BF16.F32.PACK_AB R57, R56, R57 ;  /* 0x000000393839723e */ /* 0x000fe400000010ff */
[----:B------:R-:W-:Y:S02]  /*11480*/  SEL R95, R95, R96, P0 ;  /* 0x000000605f5f7207 */ /* 0x000fe40000000000 */
[----:B------:R-:W-:Y:S02]  /*11490*/  SEL R73, R73, R76, P0 ;  /* 0x0000004c49497207 */ /* 0x000fe40000000000 */
[----:B------:R-:W-:-:S02]  /*114a0*/  SEL R67, R68, R65, P0 ;  /* 0x0000004144437207 */ /* 0x000fc40000000000 */
[----:B------:R-:W-:Y:S02]  /*114b0*/  SHF.R.U64 R30, R30, 0x3, RZ ;  /* 0x000000031e1e7819 */ /* 0x000fe400000012ff */
[----:B------:R-:W-:Y:S02]  /*114c0*/  F2FP.BF16.F32.PACK_AB R49, R49, R88 ;  /* 0x000000583131723e */ /* 0x000fe400000010ff */
[----:B------:R-:W-:Y:S02]  /*114d0*/  SEL R65, R65, R68, P0 ;  /* 0x0000004441417207 */ /* 0x000fe40000000000 */
[----:B------:R-:W-:Y:S02]  /*114e0*/  F2FP.BF16.F32.PACK_AB R43, R42, R43 ;  /* 0x0000002b2a2b723e */ /* 0x000fe400000010ff */
[----:B------:R-:W-:Y:S02]  /*114f0*/  F2FP.BF16.F32.PACK_AB R41, R41, R48 ;  /* 0x000000302929723e */ /* 0x000fe400000010ff */
[----:B------:R-:W-:-:S02]  /*11500*/  F2FP.BF16.F32.PACK_AB R38, R38, R39 ;  /* 0x000000272626723e */ /* 0x000fc400000010ff */
[----:B------:R-:W-:Y:S02]  /*11510*/  F2FP.BF16.F32.PACK_AB R40, R37, R40 ;  /* 0x000000282528723e */ /* 0x000fe400000010ff */
[----:B------:R-:W-:Y:S02]  /*11520*/  F2FP.BF16.F32.PACK_AB R35, R34, R35 ;  /* 0x000000232223723e */ /* 0x000fe400000010ff */
[----:B------:R-:W-:Y:S02]  /*11530*/  F2FP.BF16.F32.PACK_AB R33, R33, R36 ;  /* 0x000000242121723e */ /* 0x000fe400000010ff */
[----:B------:R-:W-:Y:S02]  /*11540*/  SHF.R.U64 R7, R7, 0x3, RZ ;  /* 0x0000000307077819 */ /* 0x000fe400000012ff */
[----:B------:R-:W-:Y:S02]  /*11550*/  SEL R37, R92, R91, P0 ;  /* 0x0000005b5c257207 */ /* 0x000fe40000000000 */
[----:B------:R-:W-:-:S02]  /*11560*/  SEL R69, R60, R57, P0 ;  /* 0x000000393c457207 */ /* 0x000fc40000000000 */
[----:B------:R-:W-:Y:S02]  /*11570*/  MOV R62, R14 ;  /* 0x0000000e003e7202 */ /* 0x000fe40000000f00 */
[----:B------:R-:W-:Y:S02]  /*11580*/  SEL R91, R91, R92, P0 ;  /* 0x0000005c5b5b7207 */ /* 0x000fe40000000000 */
[----:B------:R-:W-:Y:S02]  /*11590*/  SEL R39, R52, R49, P0 ;  /* 0x0000003134277207 */ /* 0x000fe40000000000 */
[----:B------:R-:W-:Y:S02]  /*115a0*/  SEL R57, R57, R60, P0 ;  /* 0x0000003c39397207 */ /* 0x000fe40000000000 */
[----:B------:R-:W-:Y:S02]  /*115b0*/  LOP3.LUT R6, R30, R107, RZ, 0x3c, !PT ;  /* 0x0000006b1e067212 */ /* 0x000fe400078e3cff */
[----:B------:R-:W-:-:S02]  /*115c0*/  SEL R49, R49, R52, P0 ;  /* 0x0000003431317207 */ /* 0x000fc40000000000 */
[----:B------:R-:W-:Y:S02]  /*115d0*/  SEL R45, R41, R40, P0 ;  /* 0x00000028292d7207 */ /* 0x000fe40000000000 */
[----:B------:R-:W-:Y:S02]  /*115e0*/  SEL R51, R33, R32, P0 ;  /* 0x0000002021337207 */ /* 0x000fe40000000000 */
[----:B------:R-:W-:Y:S02]  /*115f0*/  SEL R71, R50, R43, P0 ;  /* 0x0000002b32477207 */ /* 0x000fe40000000000 */
[----:B------:R-:W-:Y:S02]  /*11600*/  SEL R75, R38, R35, P0 ;  /* 0x00000023264b7207 */ /* 0x000fe40000000000 */
[----:B------:R-:W-:Y:S01]  /*11610*/  LOP3.LUT R4, R7, R4, RZ, 0x3c, !PT ;  /* 0x0000000407047212 */ /* 0x000fe200078e3cff */
[----:B------:R-:W-:Y:S01]  /*11620*/  IMAD.X R7, RZ, RZ, R5, P6 ;  /* 0x000000ffff077224 */ /* 0x000fe200030e0605 */
[----:B------:R-:W-:-:S02]  /*11630*/  SEL R43, R43, R50, P0 ;  /* 0x000000322b2b7207 */ /* 0x000fc40000000000 */
[----:B------:R-:W-:Y:S02]  /*11640*/  SEL R41, R40, R41, P0 ;  /* 0x0000002928297207 */ /* 0x000fe40000000000 */
[----:B------:R-:W-:Y:S02]  /*11650*/  SEL R35, R35, R38, P0 ;  /* 0x0000002623237207 */ /* 0x000fe40000000000 */
[----:B------:R-:W-:Y:S02]  /*11660*/  SEL R33, R32, R33, P0 ;  /* 0x0000002120217207 */ /* 0x000fe40000000000 */
[----:B------:R-:W-:Y:S02]  /*11670*/  MOV R50, R24 ;  /* 0x0000001800327202 */ /* 0x000fe40000000f00 */
[----:B------:R-:W-:Y:S02]  /*11680*/  MOV R27, R26 ;  /* 0x0000001a001b7202 */ /* 0x000fe40000000f00 */
[----:B------:R-:W-:-:S02]  /*11690*/  MOV R48, R4 ;  /* 0x0000000400307202 */ /* 0x000fc40000000f00 */
        /* <DEDUP_REMOVED lines=9> */
[----:B------:R-:W2:Y:S04]  /*11730*/  SHFL.IDX PT, R28, R73, R20, 0x1c1f ;  /* 0x001c1f14491c7589 */ /* 0x000ea800000e0000 */
[----:B------:R-:W-:Y:S04]  /*11740*/  SHFL.IDX PT, R67, R67, R44, 0x1c1f ;  /* 0x001c1f2c43437589 */ /* 0x000fe800000e0000 */
[----:B------:R-:W3:Y:S01]  /*11750*/  SHFL.IDX PT, R30, R65, R20, 0x1c1f ;  /* 0x001c1f14411e7589 */ /* 0x000ee200000e0000 */
[----:B0-----:R-:W-:-:S02]  /*11760*/  SEL R4, R29, R10, P0 ;  /* 0x0000000a1d047207 */ /* 0x001fc40000000000 */
[----:B------:R-:W-:Y:S01]  /*11770*/  SEL R6, R10, R29, P0 ;  /* 0x0000001d0a067207 */ /* 0x000fe20000000000 */
[----:B------:R-:W-:Y:S04]  /*11780*/  SHFL.IDX PT, R37, R37, R44, 0x1c1f ;  /* 0x001c1f2c25257589 */ /* 0x000fe800000e0000 */
[----:B------:R-:W-:Y:S01]  /*11790*/  SHFL.IDX PT, R69, R69, R44, 0x1c1f ;  /* 0x001c1f2c45457589 */ /* 0x000fe200000e0000 */
[----:B-1----:R-:W-:Y:S02]  /*117a0*/  SEL R12, R31, R14, P0 ;  /* 0x0000000e1f0c7207 */ /* 0x002fe40000000000 */
[----:B------:R-:W-:Y:S01]  /*117b0*/  SEL R14, R14, R31, P0 ;  /* 0x0000001f0e0e7207 */ /* 0x000fe20000000000 */
[----:B------:R-:W0:Y:S04]  /*117c0*/  SHFL.IDX PT, R24, R91, R20, 0x1c1f ;  /* 0x001c1f145b187589 */ /* 0x000e2800000e0000 */
[----:B------:R-:W1:Y:S01]  /*117d0*/  SHFL.IDX PT, R42, R57, R20, 0x1c1f ;  /* 0x001c1f14392a7589 */ /* 0x000e6200000e0000 */
[----:B--2---:R-:W-:-:S02]  /*117e0*/  SEL R5, R63, R28, P0 ;  /* 0x0000001c3f057207 */ /* 0x004fc40000000000 */
[----:B------:R-:W-:Y:S01]  /*117f0*/  SEL R7, R28, R63, P0 ;  /* 0x0000003f1c077207 */ /* 0x000fe20000000000 */
[----:B------:R-:W-:Y:S01]  /*11800*/  BAR.SYNC.DEFER_BLOCKING 0x1, 0x100 ;  /* 0x0044000000007b1d */ /* 0x000fe20000010000 */
[----:B---3--:R-:W-:Y:S02]  /*11810*/  SEL R13, R67, R30, P0 ;  /* 0x0000001e430d7207 */ /* 0x008fe40000000000 */
[----:B------:R-:W-:-:S03]  /*11820*/  SEL R15, R30, R67, P0 ;  /* 0x000000431e0f7207 */ /* 0x000fc60000000000 */
[----:B------:R-:W-:Y:S04]  /*11830*/  SHFL.IDX PT, R39, R39, R44, 0x1c1f ;  /* 0x001c1f2c27277589 */ /* 0x000fe800000e0000 */
[----:B------:R-:W2:Y:S04]  /*11840*/  SHFL.IDX PT, R26, R49, R20, 0x1c1f ;  /* 0x001c1f14311a7589 */ /* 0x000ea800000e0000 */
[----:B------:R-:W-:Y:S01]  /*11850*/  SHFL.IDX PT, R45, R45, R44, 0x1c1f ;  /* 0x001c1f2c2d2d7589 */ /* 0x000fe200000e0000 */
[----:B0-----:R-:W-:Y:S02]  /*11860*/  SEL R28, R37, R24, P0 ;  /* 0x00000018251c7207 */ /* 0x001fe40000000000 */
[----:B------:R-:W-:Y:S01]  /*11870*/  SEL R30, R24, R37, P0 ;  /* 0x00000025181e7207 */ /* 0x000fe20000000000 */
[----:B------:R-:W-:Y:S01]  /*11880*/  SHFL.IDX PT, R51, R51, R44, 0x1c1f ;  /* 0x001c1f2c33337589 */ /* 0x000fe200000e0000 */
[----:B-1----:R-:W-:-:S02]  /*11890*/  SEL R29, R69, R42, P0 ;  /* 0x0000002a451d7207 */ /* 0x002fc40000000000 */
[----:B------:R-:W-:Y:S01]  /*118a0*/  SEL R31, R42, R69, P0 ;  /* 0x000000452a1f7207 */ /* 0x000fe20000000000 */
[----:B------:R-:W-:Y:S04]  /*118b0*/  SHFL.IDX PT, R53, R53, R44, 0x1c1f ;  /* 0x001c1f2c35357589 */ /* 0x000fe800000e0000 */
[----:B------:R-:W-:Y:S04]  /*118c0*/  SHFL.IDX PT, R59, R59, R44, 0x1c1f ;  /* 0x001c1f2c3b3b7589 */ /* 0x000fe800000e0000 */
[----:B------:R-:W-:Y:S04]  /*118d0*/  SHFL.IDX PT, R71, R71, R44, 0x1c1f ;  /* 0x001c1f2c47477589 */ /* 0x000fe800000e0000 */
[----:B------:R-:W-:Y:S01]  /*118e0*/  SHFL.IDX PT, R75, R75, R44, 0x1c1f ;  /* 0x001c1f2c4b4b7589 */ /* 0x000fe200000e0000 */
[----:B--2---:R-:W-:-:S02]  /*118f0*/  SEL R24, R39, R26, P0 ;  /* 0x0000001a27187207 */ /* 0x004fc40000000000 */
[----:B------:R-:W-:Y:S01]  /*11900*/  SEL R26, R26, R39, P0 ;  /* 0x000000271a1a7207 */ /* 0x000fe20000000000 */
[----:B------:R-:W-:Y:S04]  /*11910*/  SHFL.IDX PT, R77, R77, R44, 0x1c1f ;  /* 0x001c1f2c4d4d7589 */ /* 0x000fe800000e0000 */
[----:B------:R-:W-:Y:S04]  /*11920*/  SHFL.IDX PT, R81, R81, R44, 0x1c1f ;  /* 0x001c1f2c51517589 */ /* 0x000fe800000e0000 */
[----:B------:R-:W-:Y:S04]  /*11930*/  SHFL.IDX PT, R85, R85, R44, 0x1c1f ;  /* 0x001c1f2c55557589 */ /* 0x000fe800000e0000 */
[----:B------:R-:W0:Y:S04]  /*11940*/  SHFL.IDX PT, R46, R43, R20, 0x1c1f ;  /* 0x001c1f142b2e7589 */ /* 0x000e2800000e0000 */
[----:B------:R-:W1:Y:S04]  /*11950*/  SHFL.IDX PT, R32, R41, R20, 0x1c1f ;  /* 0x001c1f1429207589 */ /* 0x000e6800000e0000 */
[----:B------:R-:W2:Y:S04]  /*11960*/  SHFL.IDX PT, R44, R35, R20, 0x1c1f ;  /* 0x001c1f14232c7589 */ /* 0x000ea800000e0000 */
[----:B------:R-:W-:Y:S04]  /*11970*/  SHFL.IDX PT, R10, R33, R20, 0x1c1f ;  /* 0x001c1f14210a7589 */ /* 0x000fe800000e0000 */
[----:B------:R-:W3:Y:S04]  /*11980*/  SHFL.IDX PT, R34, R55, R20, 0x1c1f ;  /* 0x001c1f1437227589 */ /* 0x000ee800000e0000 */
[----:B------:R-:W-:Y:S04]  /*11990*/  SHFL.IDX PT, R52, R79, R20, 0x1c1f ;  /* 0x001c1f144f347589 */ /* 0x000fe800000e0000 */
[----:B------:R-:W4:Y:S01]  /*119a0*/  SHFL.IDX PT, R54, R83, R20, 0x1c1f ;  /* 0x001c1f1453367589 */ /* 0x000f2200000e0000 */
[----:B0-----:R-:W-:-:S03]  /*119b0*/  SEL R25, R71, R46, P0 ;  /* 0x0000002e47197207 */ /* 0x001fc60000000000 */
[----:B------:R-:W0:Y:S01]  /*119c0*/  SHFL.IDX PT, R40, R61, R20, 0x1c1f ;  /* 0x001c1f143d287589 */ /* 0x000e2200000e0000 */
[----:B-1----:R-:W-:Y:S02]  /*119d0*/  SEL R36, R45, R32, P0 ;  /* 0x000000202d247207 */ /* 0x002fe40000000000 */
[----:B------:R-:W-:Y:S01]  /*119e0*/  SEL R38, R32, R45, P0 ;  /* 0x0000002d20267207 */ /* 0x000fe20000000000 */
[----:B------:R-:W1:Y:S01]  /*119f0*/  SHFL.IDX PT, R56, R87, R20, 0x1c1f ;  /* 0x001c1f1457387589 */ /* 0x000e6200000e0000 */
[----:B--2---:R-:W-:Y:S02]  /*11a00*/  SEL R37, R75, R44, P0 ;  /* 0x0000002c4b257207 */ /* 0x004fe40000000000 */
[----:B------:R-:W-:Y:S01]  /*11a10*/  SEL R39, R44, R75, P0 ;  /* 0x0000004b2c277207 */ /* 0x000fe20000000000 */
[----:B------:R0:W-:Y:S04]  /*11a20*/  STSM.16.M88.4 [R48], R4 ;  /* 0x0000000430007844 */ /* 0x0001e80000000200 */
[----:B------:R2:W-:Y:S01]  /*11a30*/  STSM.16.M88.4 [R27], R12 ;  /* 0x0000000c1b007844 */ /* 0x0005e20000000200 */
[----:B---3--:R-:W-:-:S02]  /*11a40*/  SEL R32, R53, R34, P0 ;  /* 0x0000002235207207 */ /* 0x008fc40000000000 */
[----:B------:R-:W-:Y:S01]  /*11a50*/  SEL R34, R34, R53, P0 ;  /* 0x0000003522227207 */ /* 0x000fe20000000000 */
[----:B------:R3:W-:Y:S01]  /*11a60*/  STSM.16.M88.4 [R50], R28 ;  /* 0x0000001c32007844 */ /* 0x0007e20000000200 */
[----:B----4-:R-:W-:Y:S02]  /*11a70*/  SEL R33, R81, R54, P0 ;  /* 0x0000003651217207 */ /* 0x010fe40000000000 */
[----:B------:R-:W-:Y:S02]  /*11a80*/  SEL R35, R54, R81, P0 ;  /* 0x0000005136237207 */ /* 0x000fe40000000000 */
[----:B0-----:R-:W-:Y:S01]  /*11a90*/  SEL R48, R59, R40, P0 ;  /* 0x000000283b307207 */ /* 0x001fe20000000000 */
[----:B------:R-:W-:Y:S01]  /*11aa0*/  IMAD.U32 R4, RZ, RZ, UR4 ;  /* 0x00000004ff047e24 */ /* 0x000fe2000f8e00ff */
[----:B------:R-:W-:Y:S01]  /*11ab0*/  @UP1 ULDC.64 UR4, c[0x0][0xbe0] ;  /* 0x0002f80000041ab9 */ /* 0x000fe20000000a00 */
[----:B------:R-:W-:Y:S01]  /*11ac0*/  IMAD.U32 R5, RZ, RZ, UR6 ;  /* 0x00000006ff057e24 */ /* 0x000fe2000f8e00ff */
[----:B--2---:R-:W-:Y:S01]  /*11ad0*/  SEL R27, R46, R71, P0 ;  /* 0x000000472e1b7207 */ /* 0x004fe20000000000 */
[----:B------:R-:W-:Y:S01]  /*11ae0*/  @UP1 UIMAD.WIDE UR4, UR36, 0x4, UR4 ;  /* 0x00000004240418a5 */ /* 0x000fe2000f8e0204 */
[----:B------:R-:W-:-:S02]  /*11af0*/  SEL R12, R51, R10, P0 ;  /* 0x0000000a330c7207 */ /* 0x000fc40000000000 */
[----:B------:R-:W-:Y:S01]  /*11b00*/  SEL R14, R10, R51, P0 ;  /* 0x000000330a0e7207 */ /* 0x000fe20000000000 */
[----:B------:R0:W-:Y:S01]  /*11b10*/  STSM.16.M88.4 [R64], R24 ;  /* 0x0000001840007844 */ /* 0x0001e20000000200 */
[----:B------:R-:W-:Y:S02]  /*11b20*/  SEL R13, R77, R52, P0 ;  /* 0x000000344d0d7207 */ /* 0x000fe40000000000 */
[----:B------:R-:W-:Y:S01]  /*11b30*/  SEL R15, R52, R77, P0 ;  /* 0x0000004d340f7207 */ /* 0x000fe20000000000 */
[----:B------:R0:W-:Y:S01]  /*11b40*/  STSM.16.M88.4 [R62], R36 ;  /* 0x000000243e007844 */ /* 0x0001e20000000200 */
[----:B---3--:R-:W-:Y:S02]  /*11b50*/  SEL R50, R40, R59, P0 ;  /* 0x0000003b28327207 */ /* 0x008fe40000000000 */
[----:B-1----:R-:W-:Y:S01]  /*11b60*/  SEL R49, R85, R56, P0 ;  /* 0x0000003855317207 */ /* 0x002fe20000000000 */
[----:B------:R0:W-:Y:S01]  /*11b70*/  STSM.16.M88.4 [R60], R12 ;  /* 0x0000000c3c007844 */ /* 0x0001e20000000200 */
[----:B------:R-:W-:-:S02]  /*11b80*/  SEL R51, R56, R85, P0 ;  /* 0x0000005538337207 */ /* 0x000fc40000000000 */
[----:B------:R-:W-:Y:S01]  /*11b90*/  PLOP3.LUT P0, PT, PT, PT, UP1, 0x80, 0x0 ;  /* 0x000000000000781c */ /* 0x000fe20003f0f018 */
[----:B------:R0:W-:Y:S04]  /*11ba0*/  STSM.16.M88.4 [R58], R32 ;  /* 0x000000203a007844 */ /* 0x0001e80000000200 */
[----:B------:R0:W-:Y:S01]  /*11bb0*/  STSM.16.M88.4 [R21], R48 ;  /* 0x0000003015007844 */ /* 0x0001e20000000200 */
[----:B------:R-:W-:Y:S01]  /*11bc0*/  BAR.SYNC.DEFER_BLOCKING 0x1, 0x100 ;  /* 0x0044000000007b1d */ /* 0x000fe20000010000 */
[----:B------:R-:W-:Y:S02]  /*11bd0*/  IMAD.U32 R6, RZ, RZ, UR4 ;  /* 0x00000004ff067e24 */ /* 0x000fe4000f8e00ff */
[----:B------:R-:W-:-:S03]  /*11be0*/  IMAD.U32 R7, RZ, RZ, UR5 ;  /* 0x00000005ff077e24 */ /* 0x000fc6000f8e00ff */
[----:B------:R-:W2:Y:S04]  /*11bf0*/  @P2 LDG.E R10, desc[UR52][R4.64] ;  /* 0x00000034040a2981 */ /* 0x000ea8000c1e1900 */
[----:B------:R-:W3:Y:S01]  /*11c00*/  @P0 LDG.E R6, desc[UR52][R6.64] ;  /* 0x0000003406060981 */ /* 0x000ee2000c1e1900 */
[----:B------:R-:W-:Y:S01]  /*11c10*/  IMAD R11, R18, 0x40, R16 ;  /* 0x00000040120b7824 */ /* 0x000fe200078e0210 */
[----:B------:R-:W-:Y:S01]  /*11c20*/  UMOV UR4, URZ ;  /* 0x0000003f00047c82 */ /* 0x000fe20008000000 */
[----:B------:R-:W-:Y:S02]  /*11c30*/  ULDC UR8, c[0x0][0xa88] ;  /* 0x0002a20000087ab9 */ /* 0x000fe40000000800 */
[----:B------:R-:W-:-:S03]  /*11c40*/  IMAD.WIDE R8, R11, 0x2, R8 ;  /* 0x000000020b087825 */ /* 0x000fc600078e0208 */
[----:B------:R-:W-:Y:S02]  /*11c50*/  IADD3 R29, P1, R8, 0x1000, RZ ;  /* 0x00001000081d7810 */ /* 0x000fe40007f3e0ff */
[----:B--2---:R-:W-:Y:S02]  /*11c60*/  @P2 R2UR UR4, R10 ;  /* 0x000000000a0422ca */ /* 0x004fe400000e0000 */
        /* <DEDUP_REMOVED lines=8> */
.L_x_1880:
[----:B------:R-:W-:Y:S01]  /*11cf0*/  USHF.R.S32.HI UR12, URZ, 0x1f, UR38 ;  /* 0x0000001f3f0c7899 */ /* 0x000fe20008011426 */
[----:B------:R-:W-:Y:S01]  /*11d00*/  IMAD.U32 R5, RZ, RZ, UR42 ;  /* 0x0000002aff057e24 */ /* 0x000fe2000f8e00ff */
[----:B------:R-:W-:Y:S01]  /*11d10*/  ULDC.64 UR10, c[0x0][0xb70] ;  /* 0x0002dc00000a7ab9 */ /* 0x000fe20000000a00 */
[----:B------:R-:W-:Y:S01]  /*11d20*/  USHF.R.S32.HI UR5, URZ, 0x1f, UR4 ;  /* 0x0000001f3f057899 */ /* 0x000fe20008011404 */
[C---:B------:R-:W-:Y:S01]  /*11d30*/  IADD3 R13, P2, R8.reuse, 0x2000, RZ ;  /* 0x00002000080d7810 */ /* 0x040fe20007f5e0ff */
[----:B------:R-:W-:Y:S01]  /*11d40*/  UIMAD UR9, UR12, UR10, URZ ;  /* 0x0000000a0c0972a4 */ /* 0x000fe2000f8e023f */
[----:B------:R-:W-:Y:S01]  /*11d50*/  IMAD R10, R5, 0x80, R22 ;  /* 0x00000080050a7824 */ /* 0x000fe200078e0216 */
[----:B------:R-:W-:Y:S01]  /*11d60*/  UIMAD.WIDE.U32 UR6, UR38, UR10, UR4 ;  /* 0x0000000a260672a5 */ /* 0x000fe2000f8e0004 */
[----:B------:R-:W-:Y:S01]  /*11d70*/  IADD3 R7, P6, R8, 0x3000, RZ ;  /* 0x0000300008077810 */ /* 0x000fe20007fde0ff */
[----:B------:R-:W-:Y:S01]  /*11d80*/  UIMAD UR9, UR38, UR11, UR9 ;  /* 0x0000000b260972a4 */ /* 0x000fe2000f8e0209 */
[----:B------:R-:W-:Y:S01]  /*11d90*/  LOP3.LUT R12, R13, 0x380, RZ, 0xc0, !PT ;  /* 0x000003800d0c7812 */ /* 0x000fe200078ec0ff */
[----:B------:R-:W-:Y:S01]  /*11da0*/  USEL UR37, UR37, URZ, !UP0 ;  /* 0x0000003f25257287 */ /* 0x000fe2000c000000 */
[----:B------:R-:W-:Y:S01]  /*11db0*/  SHF.R.S32.HI R5, RZ, 0x1f, R10 ;  /* 0x0000001fff057819 */ /* 0x000fe2000001140a */
[----:B------:R-:W-:Y:S01]  /*11dc0*/  ULDC.64 UR10, c[0x0][0xb78] ;  /* 0x0002de00000a7ab9 */ /* 0x000fe20000000a00 */
[----:B------:R-:W-:Y:S01]  /*11dd0*/  UIADD3 UR7, UR7, UR9, URZ ;  /* 0x0000000907077290 */ /* 0x000fe2000fffe03f */
[----:B------:R-:W-:Y:S01]  /*11de0*/  LOP3.LUT R4, R7, 0x380, RZ, 0xc0, !PT ;  /* 0x0000038007047812 */ /* 0x000fe200078ec0ff */
[----:B------:R-:W-:Y:S01]  /*11df0*/  USEL UR36, UR36, URZ, !UP0 ;  /* 0x0000003f24247287 */ /* 0x000fe2000c000000 */
[----:B------:R-:W-:Y:S01]  /*11e00*/  LOP3.LUT R28, R29, 0x380, RZ, 0xc0, !PT ;  /* 0x000003801d1c7812 */ /* 0x000fe200078ec0ff */
[----:B------:R-:W-:Y:S01]  /*11e10*/  UIMAD UR9, UR37, UR10, URZ ;  /* 0x0000000a250972a4 */ /* 0x000fe2000f8e023f */
[----:B------:R-:W-:Y:S01]  /*11e20*/  SHF.R.U64 R12, R12, 0x3, RZ ;  /* 0x000000030c0c7819 */ /* 0x000fe200000012ff */
[----:B------:R-:W-:Y:S01]  /*11e30*/  UIMAD.WIDE.U32 UR6, UR36, UR10, UR6 ;  /* 0x0000000a240672a5 */ /* 0x000fe2000f8e0006 */
[----:B------:R-:W-:Y:S01]  /*11e40*/  SHF.R.U64 R4, R4, 0x3, RZ ;  /* 0x0000000304047819 */ /* 0x000fe200000012ff */
[----:B------:R-:W-:Y:S01]  /*11e50*/  UIMAD UR9, UR36, UR11, UR9 ;  /* 0x0000000b240972a4 */ /* 0x000fe2000f8e0209 */
[----:B------:R-:W-:-:S02]  /*11e60*/  SHF.R.U64 R28, R28, 0x3, RZ ;  /* 0x000000031c1c7819 */ /* 0x000fc400000012ff */
[----:B------:R-:W-:Y:S01]  /*11e70*/  LOP3.LUT R12, R12, R13, RZ, 0x3c, !PT ;  /* 0x0000000d0c0c7212 */ /* 0x000fe200078e3cff */
[----:B------:R-:W-:Y:S01]  /*11e80*/  IMAD.X R13, RZ, RZ, R9, P2 ;  /* 0x000000ffff0d7224 */ /* 0x000fe200010e0609 */
[----:B------:R-:W-:Y:S01]  /*11e90*/  IADD3 R6, P0, R10, UR6, RZ ;  /* 0x000000060a067c10 */ /* 0x000fe2000ff1e0ff */
[----:B------:R-:W-:Y:S01]  /*11ea0*/  IMAD.U32 R14, RZ, RZ, UR9 ;  /* 0x00000009ff0e7e24 */ /* 0x000fe2000f8e00ff */
[----:B------:R-:W-:Y:S02]  /*11eb0*/  IADD3 R37, P5, R8, 0x4000, RZ ;  /* 0x0000400008257810 */ /* 0x000fe40007fbe0ff */
[----:B------:R-:W-:Y:S02]  /*11ec0*/  LOP3.LUT R4, R4, R7, RZ, 0x3c, !PT ;  /* 0x0000000704047212 */ /* 0x000fe400078e3cff */
[----:B------:R-:W-:Y:S01]  /*11ed0*/  IADD3.X R5, R5, UR7, R14, P0, !PT ;  /* 0x0000000705057c10 */ /* 0x000fe200087fe40e */
[----:B------:R-:W-:Y:S01]  /*11ee0*/  ULDC.64 UR6, c[0x0][0xb40] ;  /* 0x0002d00000067ab9 */ /* 0x000fe20000000a00 */
[----:B------:R-:W-:-:S02]  /*11ef0*/  IADD3 R41, P4, R8, 0x5000, RZ ;  /* 0x0000500008297810 */ /* 0x000fc40007f9e0ff */
[----:B------:R-:W-:Y:S02]  /*11f00*/  LEA R44, P0, R6, UR6, 0x2 ;  /* 0x00000006062c7c11 */ /* 0x000fe4000f8010ff */
[----:B------:R-:W-:Y:S02]  /*11f10*/  IADD3 R25, P3, R8, 0x6000, RZ ;  /* 0x0000600008197810 */ /* 0x000fe40007f7e0ff */
[----:B------:R-:W-:Y:S01]  /*11f20*/  LEA.HI.X R45, R6, UR7, R5, 0x2, P0 ;  /* 0x00000007062d7c11 */ /* 0x000fe200080f1405 */
[----:B------:R-:W-:Y:S01]  /*11f30*/  VIADD R5, R10, 0x8 ;  /* 0x000000080a057836 */ /* 0x000fe20000000000 */
[----:B------:R-:W-:Y:S01]  /*11f40*/  LOP3.LUT P0, RZ, R228, 0x3, RZ, 0xc0, !PT ;  /* 0x00000003e4ff7812 */ /* 0x000fe2000780c0ff */
[----:B------:R-:W-:Y:S01]  /*11f50*/  ULDC.64 UR6, c[0x0][0xaa0] ;  /* 0x0002a80000067ab9 */ /* 0x000fe20000000a00 */
[----:B------:R-:W-:Y:S02]  /*11f60*/  IADD3 R7, P2, R8, 0x7000, RZ ;  /* 0x0000700008077810 */ /* 0x000fe40007f5e0ff */
[----:B------:R-:W-:Y:S01]  /*11f70*/  LOP3.LUT R28, R28, R29, RZ, 0x3c, !PT ;  /* 0x0000001d1c1c7212 */ /* 0x000fe200078e3cff */
[----:B------:R-:W-:Y:S01]  /*11f80*/  IMAD.X R29, RZ, RZ, R9, P1 ;  /* 0x000000ffff1d7224 */ /* 0x000fe200008e0609 */
[----:B------:R-:W-:-:S02]  /*11f90*/  LOP3.LUT R36, R37, 0x380, RZ, 0xc0, !PT ;  /* 0x0000038025247812 */ /* 0x000fc400078ec0ff */
[----:B------:R-:W-:Y:S02]  /*11fa0*/  LOP3.LUT R40, R41, 0x380, RZ, 0xc0, !PT ;  /* 0x0000038029287812 */ /* 0x000fe400078ec0ff */
[----:B------:R-:W-:Y:S02]  /*11fb0*/  LOP3.LUT R24, R25, 0x380, RZ, 0xc0, !PT ;  /* 0x0000038019187812 */ /* 0x000fe400078ec0ff */
[----:B------:R-:W-:Y:S01]  /*11fc0*/  LOP3.LUT R33, R8, 0x380, RZ, 0xc0, !PT ;  /* 0x0000038008217812 */ /* 0x000fe200078ec0ff */
[----:B------:R-:W-:Y:S01]  /*11fd0*/  UIMAD UR5, UR5, UR6, URZ ;  /* 0x00000006050572a4 */ /* 0x000fe2000f8e023f */
[----:B------:R-:W-:Y:S01]  /*11fe0*/  ISETP.GE.OR P1, PT, R10, UR8, P0 ;  /* 0x000000080a007c0c */ /* 0x000fe20008726670 */
[--C-:B------:R-:W-:Y:S01]  /*11ff0*/  IMAD.X R11, RZ, RZ, R9.reuse, P2 ;  /* 0x000000ffff0b7224 */ /* 0x100fe200010e0609 */
[----:B------:R-:W-:Y:S01]  /*12000*/  ISETP.GE.OR P0, PT, R5, UR8, P0 ;  /* 0x0000000805007c0c */ /* 0x000fe20008706670 */
[----:B------:R-:W-:Y:S01]  /*12010*/  IMAD.X R5, RZ, RZ, R9, P6 ;  /* 0x000000ffff057224 */ /* 0x000fe200030e0609 */
[----:B------:R-:W-:-:S02]  /*12020*/  LOP3.LUT R6, R7, 0x380, RZ, 0xc0, !PT ;  /* 0x0000038007067812 */ /* 0x000fc400078ec0ff */
[----:B------:R-:W-:Y:S02]  /*12030*/  SHF.R.U64 R36, R36, 0x3, RZ ;  /* 0x0000000324247819 */ /* 0x000fe400000012ff */
[----:B------:R-:W-:Y:S02]  /*12040*/  SHF.R.U64 R40, R40, 0x3, RZ ;  /* 0x0000000328287819 */ /* 0x000fe400000012ff */
[----:B------:R-:W-:Y:S02]  /*12050*/  SHF.R.U64 R24, R24, 0x3, RZ ;  /* 0x0000000318187819 */ /* 0x000fe400000012ff */
[----:B------:R-:W-:Y:S01]  /*12060*/  SHF.R.U64 R33, R33, 0x3, RZ ;  /* 0x0000000321217819 */ /* 0x000fe200000012ff */
[----:B------:R-:W-:Y:S01]  /*12070*/  IMAD.U32 R19, RZ, RZ, UR6 ;  /* 0x00000006ff137e24 */ /* 0x000fe2000f8e00ff */
[----:B------:R-:W-:Y:S01]  /*12080*/  SHF.R.U64 R6, R6, 0x3, RZ ;  /* 0x0000000306067819 */ /* 0x000fe200000012ff */
[----:B------:R-:W-:Y:S01]  /*12090*/  IMAD.MOV.U32 R20, RZ, RZ, R16 ;  /* 0x000000ffff147224 */ /* 0x000fe200078e0010 */
        /* <DEDUP_REMOVED lines=8> */
[----:B------:R-:W-:-:S02]  /*12120*/  LOP3.LUT R10, R6, R7, RZ, 0x3c, !PT ;  /* 0x00000007060a7212 */ /* 0x000fc400078e3cff */
[----:B------:R-:W-:Y:S01]  /*12130*/  SHF.R.S32.HI R21, RZ, 0x1f, R16 ;  /* 0x0000001fff157819 */ /* 0x000fe20000011410 */
[----:B------:R-:W-:Y:S01]  /*12140*/  UIMAD UR5, UR4, UR7, UR5 ;  /* 0x00000007040572a4 */ /* 0x000fe2000f8e0205 */
[----:B------:R-:W-:Y:S02]  /*12150*/  @!P1 STG.E desc[UR52][R44.64], R2 ;  /* 0x000000022c009986 */ /* 0x000fe4000c101934 */
[----:B------:R-:W-:Y:S01]  /*12160*/  ULDC.64 UR6, c[0x0][0xae0] ;  /* 0x0002b80000067ab9 */ /* 0x000fe20000000a00 */
[----:B------:R-:W-:Y:S01]  /*12170*/  IMAD.WIDE.U32 R20, R19, UR4, R20 ;  /* 0x0000000413147c25 */ /* 0x000fe2000f8e0014 */
[----:B------:R0:W-:Y:S01]  /*12180*/  @!P0 STG.E desc[UR52][R44.64+0x20], R0 ;  /* 0x000020002c008986 */ /* 0x0001e2000c101934 */
[----:B------:R-:W-:-:S03]  /*12190*/  UIMAD UR4, UR12, UR6, URZ ;  /* 0x000000060c0472a4 */ /* 0x000fc6000f8e023f */
[----:B------:R-:W5:Y:S01]  /*121a0*/  LD.E.128 R32, desc[UR52][R32.64] ;  /* 0x0000003420207980 */ /* 0x000f62000c101d00 */
[----:B------:R-:W-:-:S03]  /*121b0*/  VIADD R21, R21, UR5 ;  /* 0x0000000515157c36 */ /* 0x000fc60008000000 */
[----:B------:R-:W5:Y:S01]  /*121c0*/  LD.E.128 R28, desc[UR52][R28.64] ;  /* 0x000000341c1c7980 */ /* 0x000f62000c101d00 */
[----:B------:R-:W-:-:S03]  /*121d0*/  IMAD.U32 R19, RZ, RZ, UR6 ;  /* 0x00000006ff137e24 */ /* 0x000fc6000f8e00ff */
[----:B------:R-:W5:Y:S04]  /*121e0*/  LD.E.128 R12, desc[UR52][R12.64] ;  /* 0x000000340c0c7980 */ /* 0x000f68000c101d00 */
[----:B------:R-:W5:Y:S04]  /*121f0*/  LD.E.128 R4, desc[UR52][R4.64] ;  /* 0x0000003404047980 */ /* 0x000f68000c101d00 */
[----:B------:R-:W5:Y:S04]  /*12200*/  LD.E.128 R36, desc[UR52][R36.64] ;  /* 0x0000003424247980 */ /* 0x000f68000c101d00 */
[----:B------:R-:W5:Y:S04]  /*12210*/  LD.E.128 R40, desc[UR52][R40.64] ;  /* 0x0000003428287980 */ /* 0x000f68000c101d00 */
[----:B------:R-:W5:Y:S04]  /*12220*/  LD.E.128 R24, desc[UR52][R24.64] ;  /* 0x0000003418187980 */ /* 0x000f68000c101d00 */
[----:B------:R-:W5:Y:S01]  /*12230*/  LD.E.128 R8, desc[UR52][R10.64] ;  /* 0x000000340a087980 */ /* 0x000f62000c101d00 */
[----:B------:R-:W-:-:S02]  /*12240*/  UIMAD UR4, UR38, UR7, UR4 ;  /* 0x00000007260472a4 */ /* 0x000fc4000f8e0204 */
[----:B------:R-:W-:Y:S01]  /*12250*/  IMAD.WIDE.U32 R20, R19, UR38, R20 ;  /* 0x0000002613147c25 */ /* 0x000fe2000f8e0014 */
[----:B------:R-:W-:Y:S01]  /*12260*/  UIMAD UR8, UR42, -0x80, UR8 ;  /* 0xffffff802a0878a4 */ /* 0x000fe2000f8e0208 */
[----:B------:R-:W-:Y:S01]  /*12270*/  @!PT LDS RZ, [RZ] ;  /* 0x00000000fffff984 */ /* 0x000fe20000000800 */
[----:B------:R-:W-:Y:S01]  /*12280*/  @!PT LDS RZ, [RZ] ;  /* 0x00000000fffff984 */ /* 0x000fe20000000800 */
[----:B------:R-:W-:Y:S01]  /*12290*/  @!PT LDS RZ, [RZ] ;  /* 0x00000000fffff984 */ /* 0x000fe20000000800 */
[----:B------:R-:W-:Y:S01]  /*122a0*/  @!PT LDS RZ, [RZ] ;  /* 0x00000000fffff984 */ /* 0x000fe20000000800 */
[----:B------:R1:W-:Y:S06]  /*122b0*/  MEMBAR.ALL.CTA ;  /* 0x0000000000007992 */ /* 0x0003ec0000008000 */
[----:B-1----:R-:W1:Y:S01]  /*122c0*/  FENCE.VIEW.ASYNC.S ;  /* 0x00000000000073c6 */ /* 0x002e620000000000 */
[----:B------:R-:W-:Y:S01]  /*122d0*/  BSSY B1, `(.L_x_1881) ;  /* 0x0000026000017945 */ /* 0x000fe20003800000 */
[----:B------:R-:W-:-:S02]  /*122e0*/  VIADD R3, R3, 0x2e820 ;  /* 0x0002e82003037836 */ /* 0x000fc40000000000 */
[----:B------:R-:W-:Y:S01]  /*122f0*/  VIADD R21, R21, UR4 ;  /* 0x0000000415157c36 */ /* 0x000fe20008000000 */
[----:B------:R-:W-:Y:S01]  /*12300*/  ULDC.64 UR4, c[0x0][0xae8] ;  /* 0x0002ba0000047ab9 */ /* 0x000fe20000000a00 */
[C---:B------:R-:W-:Y:S01]  /*12310*/  ISETP.GE.AND P2, PT, R18.reuse, UR8, PT ;  /* 0x0000000812007c0c */ /* 0x040fe2000bf46270 */
[----:B0-----:R-:W-:Y:S01]  /*12320*/  IMAD.U32 R45, RZ, RZ, UR4 ;  /* 0x00000004ff2d7e24 */ /* 0x001fe2000f8e00ff */
[----:B------:R-:W-:Y:S01]  /*12330*/  UIMAD UR4, UR37, UR4, URZ ;  /* 0x00000004250472a4 */ /* 0x000fe2000f8e023f */
[C---:B------:R-:W-:Y:S01]  /*12340*/  VIADD R19, R18.reuse, 0x60 ;  /* 0x0000006012137836 */ /* 0x040fe20000000000 */
[----:B------:R-:W-:Y:S01]  /*12350*/  PRMT R3, RZ, 0x654, R3 ;  /* 0x00000654ff037816 */ /* 0x000fe20000000003 */
[----:B------:R-:W-:Y:S01]  /*12360*/  IMAD.WIDE.U32 R44, R45, UR36, R20 ;  /* 0x000000242d2c7c25 */ /* 0x000fe2000f8e0014 */
[----:B------:R-:W-:Y:S02]  /*12370*/  UIMAD UR4, UR36, UR5, UR4 ;  /* 0x00000005240472a4 */ /* 0x000fe4000f8e0204 */
[----:B------:R-:W-:Y:S01]  /*12380*/  ISETP.GE.AND P1, PT, R19, UR8, PT ;  /* 0x0000000813007c0c */ /* 0x000fe2000bf26270 */
[C---:B------:R-:W-:Y:S01]  /*12390*/  VIADD R0, R18.reuse, 0x20 ;  /* 0x0000002012007836 */ /* 0x040fe20000000000 */
[----:B------:R-:W-:Y:S01]  /*123a0*/  SHF.R.S32.HI R19, RZ, 0x1f, R18 ;  /* 0x0000001fff137819 */ /* 0x000fe20000011412 */
[----:B------:R-:W-:-:S02]  /*123b0*/  VIADD R2, R18, 0x40 ;  /* 0x0000004012027836 */ /* 0x000fc40000000000 */
[----:B------:R-:W-:Y:S01]  /*123c0*/  IMAD.U32 R49, RZ, RZ, UR42 ;  /* 0x0000002aff317e24 */ /* 0x000fe2000f8e00ff */
[----:B------:R-:W-:Y:S01]  /*123d0*/  ISETP.GE.AND P4, PT, R0, UR8, PT ;  /* 0x0000000800007c0c */ /* 0x000fe2000bf86270 */
[----:B------:R-:W-:Y:S01]  /*123e0*/  VIADD R51, R45, UR4 ;  /* 0x000000042d337c36 */ /* 0x000fe20008000000 */
[----:B------:R-:W-:Y:S01]  /*123f0*/  ISETP.GE.AND P0, PT, R2, UR8, PT ;  /* 0x0000000802007c0c */ /* 0x000fe2000bf06270 */
[----:B------:R-:W-:Y:S01]  /*12400*/  IMAD.WIDE R20, R49, 0x80, R18 ;  /* 0x0000008031147825 */ /* 0x000fe200078e0212 */
[----:B-1----:R0:W-:Y:S01]  /*12410*/  SYNCS.ARRIVE.TRANS64.RED.A1T0 RZ, [R3+URZ], RZ ;  /* 0x000000ff03ff79a7 */ /* 0x0021e2000810043f */
[----:B------:R-:W-:Y:S10]  /*12420*/  @P2 BRA `(.L_x_1882) ;  /* 0x0000000000402947 */ /* 0x000ff40003800000 */
        /* <DEDUP_REMOVED lines=16> */
.L_x_1882:
[----:B------:R-:W-:Y:S05]  /*12530*/  BSYNC B1 ;  /* 0x0000000000017941 */ /* 0x000fea0003800000 */
.L_x_1881:
[----:B------:R-:W-:Y:S04]  /*12540*/  BSSY B1, `(.L_x_1883) ;  /* 0x0000014000017945 */ /* 0x000fe80003800000 */
[----:B------:R-:W-:Y:S05]  /*12550*/  @P4 BRA `(.L_x_1884) ;  /* 0x0000000000484947 */ /* 0x000fea0003800000 */
[----:B-1---5:R-:W-:Y:S01]  /*12560*/  IADD3 R33, P2, R20, 0x20, RZ ;  /* 0x0000002014217810 */ /* 0x022fe20007f5e0ff */
[----:B------:R-:W-:Y:S01]  /*12570*/  ULDC.64 UR4, c[0x0][0xad8] ;  /* 0x0002b60000047ab9 */ /* 0x000fe20000000a00 */
[----:B------:R-:W-:Y:S01]  /*12580*/  IMAD.MOV.U32 R2, RZ, RZ, R44 ;  /* 0x000000ffff027224 */ /* 0x000fe200078e002c */
[----:B------:R-:W-:Y:S01]  /*12590*/  ULDC.64 UR6, c[0x0][0xa80] ;  /* 0x0002a00000067ab9 */ /* 0x000fe20000000a00 */
[----:B0-----:R-:W-:Y:S02]  /*125a0*/  IMAD.MOV.U32 R3, RZ, RZ, R51 ;  /* 0x000000ffff037224 */ /* 0x001fe400078e0033 */
        /* <DEDUP_REMOVED lines=13> */
.L_x_1884:
[----:B------:R-:W-:Y:S05]  /*12680*/  BSYNC B1 ;  /* 0x0000000000017941 */ /* 0x000fea0003800000 */
.L_x_1883:
[----:B------:R-:W-:Y:S04]  /*12690*/  BSSY B1, `(.L_x_1885) ;  /* 0x0000014000017945 */ /* 0x000fe80003800000 */
[----:B------:R-:W-:Y:S05]  /*126a0*/  @P0 BRA `(.L_x_1886) ;  /* 0x0000000000480947 */ /* 0x000fea0003800000 */
[----:B--2--5:R-:W-:Y:S01]  /*126b0*/  IADD3 R29, P0, R20, 0x40, RZ ;  /* 0x00000040141d7810 */ /* 0x024fe20007f1e0ff */
[----:B------:R-:W-:Y:S01]  /*126c0*/  ULDC.64 UR4, c[0x0][0xad8] ;  /* 0x0002b60000047ab9 */ /* 0x000fe20000000a00 */
[----:B------:R-:W-:Y:S01]  /*126d0*/  IMAD.MOV.U32 R2, RZ, RZ, R44 ;  /* 0x000000ffff027224 */ /* 0x000fe200078e002c */
[----:B------:R-:W-:Y:S01]  /*126e0*/  ULDC.64 UR6, c[0x0][0xa80] ;  /* 0x0002a00000067ab9 */ /* 0x000fe20000000a00 */
[----:B------:R-:W-:Y:S01]  /*126f0*/  IADD3.X R0, RZ, R21, RZ, P0, !PT ;  /* 0x00000015ff007210 */ /* 0x000fe200007fe4ff */
[----:B0-----:R-:W-:Y:S02]  /*12700*/  IMAD.MOV.U32 R3, RZ, RZ, R51 ;  /* 0x000000ffff037224 */ /* 0x001fe400078e0033 */
        /* <DEDUP_REMOVED lines=12> */
.L_x_1886:
[----:B------:R-:W-:Y:S05]  /*127d0*/  BSYNC B1 ;  /* 0x0000000000017941 */ /* 0x000fea0003800000 */
.L_x_1885:
        /* <DEDUP_REMOVED lines=21> */
.L_x_1879:
[----:B------:R-:W-:Y:S01]  /*12930*/  ULDC.64 UR4, c[0x0][0xbe0] ;  /* 0x0002f80000047ab9 */ /* 0x000fe20000000a00 */
[----:B------:R-:W-:Y:S01]  /*12940*/  ULDC.64 UR6, c[0x0][0xbd8] ;  /* 0x0002f60000067ab9 */ /* 0x000fe20000000a00 */
[----:B------:R-:W-:-:S04]  /*12950*/  UISETP.NE.U32.AND UP0, UPT, UR4, URZ, UPT ;  /* 0x0000003f0400728c */ /* 0x000fc8000bf05070 */
[----:B------:R-:W-:Y:S02]  /*12960*/  UISETP.NE.AND.EX UP1, UPT, UR5, URZ, UPT, UP0 ;  /* 0x0000003f0500728c */ /* 0x000fe4000bf25300 */
[----:B------:R-:W-:-:S04]  /*12970*/  UISETP.NE.U32.AND UP0, UPT, UR6, URZ, UPT ;  /* 0x0000003f0600728c */ /* 0x000fc8000bf05070 */
[----:B------:R-:W-:Y:S01]  /*12980*/  PLOP3.LUT P2, PT, PT, PT, UP1, 0x80, 0x0 ;  /* 0x000000000000781c */ /* 0x000fe20003f4f018 */
[----:B------:R-:W-:-:S04]  /*12990*/  UISETP.NE.AND.EX UP0, UPT, UR7, URZ, UPT, UP0 ;  /* 0x0000003f0700728c */ /* 0x000fc8000bf05300 */
[----:B------:R-:W-:Y:S02]  /*129a0*/  @UP1 ULDC.64 UR4, c[0x0][0xbe0] ;  /* 0x0002f80000041ab9 */ /* 0x000fe40000000a00 */
[----:B------:R-:W-:Y:S01]  /*129b0*/  @UP1 UIMAD.WIDE UR4, UR36, 0x4, UR4 ;  /* 0x00000004240418a5 */ /* 0x000fe2000f8e0204 */
[----:B------:R-:W-:Y:S01]  /*129c0*/  PLOP3.LUT P1, PT, PT, PT, UP0, 0x80, 0x0 ;  /* 0x000000000000781c */ /* 0x000fe20003f2f008 */
[----:B------:R-:W-:-:S04]  /*129d0*/  ULEA UR6, UP1, UR36, UR6, 0x2 ;  /* 0x0000000624067291 */ /* 0x000fc8000f82103f */
[----:B------:R-:W-:Y:S01]  /*129e0*/  IMAD.U32 R4, RZ, RZ, UR4 ;  /* 0x00000004ff047e24 */ /* 0x000fe2000f8e00ff */
[----:B------:R-:W-:Y:S01]  /*129f0*/  ULEA.HI.X UR7, UR36, UR7, UR37, 0x2, UP1 ;  /* 0x0000000724077291 */ /* 0x000fe200088f1425 */
[----:B------:R-:W-:Y:S02]  /*12a00*/  IMAD.U32 R5, RZ, RZ, UR5 ;  /* 0x00000005ff057e24 */ /* 0x000fe4000f8e00ff */
[----:B------:R-:W-:-:S03]  /*12a10*/  IMAD.MOV.U32 R7, RZ, RZ, RZ ;  /* 0x000000ffff077224 */ /* 0x000fc600078e00ff */
[----:B------:R-:W2:Y:S01]  /*12a20*/  @P2 LDG.E R4, desc[UR52][R4.64] ;  /* 0x0000003404042981 */ /* 0x000ea2000c1e1900 */
[----:B------:R-:W-:Y:S02]  /*12a30*/  IMAD.U32 R2, RZ, RZ, UR6 ;  /* 0x00000006ff027e24 */ /* 0x000fe4000f8e00ff */
[----:B------:R-:W-:-:S05]  /*12a40*/  IMAD.U32 R3, RZ, RZ, UR7 ;  /* 0x00000007ff037e24 */ /* 0x000fca000f8e00ff */
[----:B------:R0:W5:Y:S01]  /*12a50*/  @P1 LDG.E R7, desc[UR52][R2.64] ;  /* 0x0000003402071981 */ /* 0x000162000c1e1900 */
[----:B------:R-:W-:Y:S01]  /*12a60*/  ULDC UR4, c[0x0][0xa88] ;  /* 0x0002a20000047ab9 */ /* 0x000fe20000000800 */
[----:B------:R-:W-:Y:S02]  /*12a70*/  ISETP.GT.AND P0, PT, R231, 0x7f, PT ;  /* 0x0000007fe700780c */ /* 0x000fe40003f04270 */
[----:B--2---:R-:W-:Y:S01]  /*12a80*/  @P2 R2UR UR4, R4 ;  /* 0x00000000040422ca */ /* 0x004fe200000e0000 */
[----:B0-----:R-:W-:-:S14]  /*12a90*/  @P2 BRA `(.L_x_1888) ;  /* 0x0000000000182947 */ /* 0x001fdc0003800000 */
[----:B------:R-:W-:Y:S05]  /*12aa0*/  @!P1 BRA `(.L_x_1888) ;  /* 0x0000000000149947 */ /* 0x000fea0003800000 */
[----:B------:R-:W2:Y:S04]  /*12ab0*/  LDG.E R4, desc[UR52][R2.64] ;  /* 0x0000003402047981 */ /* 0x000ea8000c1e1900 */
[----:B------:R-:W3:Y:S01]  /*12ac0*/  LDG.E R0, desc[UR52][R2.64+0x4] ;  /* 0x0000043402007981 */ /* 0x000ee2000c1e1900 */
[----:B--2---:R-:W-:Y:S02]  /*12ad0*/  R2UR UR5, R4 ;  /* 0x00000000040572ca */ /* 0x004fe400000e0000 */
[----:B---3--:R-:W-:-:S13]  /*12ae0*/  R2UR UR4, R0 ;  /* 0x00000000000472ca */ /* 0x008fda00000e0000 */
[----:B------:R-:W-:-:S12]  /*12af0*/  UIADD3 UR4, -UR5, UR4, URZ ;  /* 0x0000000405047290 */ /* 0x000fd8000fffe13f */
.L_x_1888:
[----:B------:R-:W-:Y:S01]  /*12b00*/  USHF.R.S32.HI UR7, URZ, 0x1f, UR38 ;  /* 0x0000001f3f077899 */ /* 0x000fe20008011426 */
[----:B------:R-:W-:Y:S01]  /*12b10*/  BSSY B1, `(.L_x_1889) ;  /* 0x000001f000017945 */ /* 0x000fe20003800000 */
[----:B------:R-:W-:Y:S01]  /*12b20*/  USEL UR36, UR36, URZ, !UP0 ;  /* 0x0000003f24247287 */ /* 0x000fe2000c000000 */
[----:B------:R-:W-:Y:S01]  /*12b30*/  SHF.R.S32.HI R9, RZ, 0x1f, R16 ;  /* 0x0000001fff097819 */ /* 0x000fe20000011410 */
[----:B------:R-:W-:Y:S01]  /*12b40*/  USEL UR37, UR37, URZ, !UP0 ;  /* 0x0000003f25257287 */ /* 0x000fe2000c000000 */
[----:B-----5:R-:W-:Y:S01]  /*12b50*/  SHF.R.S32.HI R6, RZ, 0x1f, R7 ;  /* 0x0000001fff067819 */ /* 0x020fe20000011407 */
[----:B------:R-:W-:Y:S10]  /*12b60*/  @P0 BRA `(.L_x_1890) ;  /* 0x0000000000640947 */ /* 0x000ff40003800000 */
[----:B------:R-:W0:Y:S01]  /*12b70*/  S2R R2, SR_TID.X ;  /* 0x0000000000027919 */ /* 0x000e220000002100 */
[----:B------:R-:W-:-:S04]  /*12b80*/  IMAD.U32 R0, RZ, RZ, UR42 ;  /* 0x0000002aff007e24 */ /* 0x000fc8000f8e00ff */
[----:B0-----:R-:W-:-:S04]  /*12b90*/  IMAD R0, R0, 0x80, R2 ;  /* 0x0000008000007824 */ /* 0x001fc800078e0202 */
[----:B------:R-:W-:-:S05]  /*12ba0*/  VIADD R0, R0, 0xffffff80 ;  /* 0xffffff8000007836 */ /* 0x000fca0000000000 */
[----:B------:R-:W-:-:S13]  /*12bb0*/  ISETP.GE.AND P0, PT, R0, UR4, PT ;  /* 0x0000000400007c0c */ /* 0x000fda000bf06270 */
        /* <DEDUP_REMOVED lines=20> */
.L_x_1890:
[----:B------:R-:W-:Y:S05]  /*12d00*/  BSYNC B1 ;  /* 0x0000000000017941 */ /* 0x000fea0003800000 */
.L_x_1889:
[----:B------:R-:W-:Y:S01]  /*12d10*/  ULDC.64 UR8, c[0x0][0xaa0] ;  /* 0x0002a80000087ab9 */ /* 0x000fe20000000a00 */
[----:B------:R-:W-:Y:S01]  /*12d20*/  IMAD.MOV.U32 R2, RZ, RZ, R16 ;  /* 0x000000ffff027224 */ /* 0x000fe200078e0010 */
[----:B------:R-:W-:Y:S01]  /*12d30*/  UIMAD UR6, UR42, -0x80, UR4 ;  /* 0xffffff802a0678a4 */ /* 0x000fe2000f8e0204 */
[----:B0-----:R-:W-:Y:S01]  /*12d40*/  IMAD.MOV.U32 R3, RZ, RZ, R9 ;  /* 0x000000ffff037224 */ /* 0x001fe200078e0009 */
[----:B------:R-:W-:Y:S01]  /*12d50*/  BSSY B1, `(.L_x_1891) ;  /* 0x000002d000017945 */ /* 0x000fe20003800000 */
[----:B------:R-:W-:Y:S02]  /*12d60*/  IMAD R0, R6, UR8, RZ ;  /* 0x0000000806007c24 */ /* 0x000fe4000f8e02ff */
[----:B------:R-:W-:Y:S01]  /*12d70*/  IMAD.WIDE.U32 R2, R7, UR8, R2 ;  /* 0x0000000807027c25 */ /* 0x000fe2000f8e0002 */
[----:B------:R-:W-:-:S03]  /*12d80*/  ISETP.GE.AND P2, PT, R18, UR6, PT ;  /* 0x0000000612007c0c */ /* 0x000fc6000bf46270 */
[----:B------:R-:W-:Y:S01]  /*12d90*/  IMAD R7, R7, UR9, R0 ;  /* 0x0000000907077c24 */ /* 0x000fe2000f8e0200 */
[----:B------:R-:W-:Y:S01]  /*12da0*/  ULDC.64 UR8, c[0x0][0xae0] ;  /* 0x0002b80000087ab9 */ /* 0x000fe20000000a00 */
[C---:B------:R-:W-:Y:S01]  /*12db0*/  VIADD R4, R18.reuse, 0x60 ;  /* 0x0000006012047836 */ /* 0x040fe20000000000 */
[----:B------:R-:W-:Y:S01]  /*12dc0*/  UIMAD UR5, UR7, UR8, URZ ;  /* 0x00000008070572a4 */ /* 0x000fe2000f8e023f */
[----:B------:R-:W-:Y:S01]  /*12dd0*/  IMAD.IADD R3, R3, 0x1, R7 ;  /* 0x0000000103037824 */ /* 0x000fe200078e0207 */
[----:B------:R-:W-:Y:S01]  /*12de0*/  SHF.R.S32.HI R7, RZ, 0x1f, R18 ;  /* 0x0000001fff077819 */ /* 0x000fe20000011412 */
[----:B------:R-:W-:Y:S01]  /*12df0*/  IMAD.U32 R5, RZ, RZ, UR8 ;  /* 0x00000008ff057e24 */ /* 0x000fe2000f8e00ff */
[----:B------:R-:W-:Y:S01]  /*12e00*/  UIMAD UR5, UR38, UR9, UR5 ;  /* 0x00000009260572a4 */ /* 0x000fe2000f8e0205 */
[----:B------:R-:W-:Y:S01]  /*12e10*/  VIADD R0, R18, 0x20 ;  /* 0x0000002012007836 */ /* 0x000fe20000000000 */
[----:B------:R-:W-:Y:S01]  /*12e20*/  ISETP.GE.AND P0, PT, R4, UR6, PT ;  /* 0x0000000604007c0c */ /* 0x000fe2000bf06270 */
[----:B------:R-:W-:Y:S01]  /*12e30*/  IMAD.WIDE.U32 R2, R5, UR38, R2 ;  /* 0x0000002605027c25 */ /* 0x000fe2000f8e0002 */
[----:B------:R-:W-:-:S02]  /*12e40*/  ULDC.64 UR8, c[0x0][0xae8] ;  /* 0x0002ba0000087ab9 */ /* 0x000fc40000000a00 */
[----:B------:R-:W-:Y:S01]  /*12e50*/  UIMAD UR4, UR37, UR8, URZ ;  /* 0x00000008250472a4 */ /* 0x000fe2000f8e023f */
[----:B------:R-:W-:Y:S01]  /*12e60*/  VIADD R3, R3, UR5 ;  /* 0x0000000503037c36 */ /* 0x000fe20008000000 */
[----:B------:R-:W-:Y:S01]  /*12e70*/  ISETP.GE.AND P3, PT, R0, UR6, PT ;  /* 0x0000000600007c0c */ /* 0x000fe2000bf66270 */
[----:B------:R-:W-:Y:S01]  /*12e80*/  IMAD.U32 R5, RZ, RZ, UR8 ;  /* 0x00000008ff057e24 */ /* 0x000fe2000f8e00ff */
[----:B------:R-:W-:Y:S01]  /*12e90*/  UIMAD UR4, UR36, UR9, UR4 ;  /* 0x00000009240472a4 */ /* 0x000fe2000f8e0204 */
[----:B------:R-:W-:Y:S02]  /*12ea0*/  VIADD R0, R18, 0x40 ;  /* 0x0000004012007836 */ /* 0x000fe40000000000 */
[----:B------:R-:W-:-:S03]  /*12eb0*/  IMAD.WIDE.U32 R4, R5, UR36, R2 ;  /* 0x0000002405047c25 */ /* 0x000fc6000f8e0002 */
[----:B------:R-:W-:Y:S01]  /*12ec0*/  ISETP.GE.AND P1, PT, R0, UR6, PT ;  /* 0x0000000600007c0c */ /* 0x000fe2000bf26270 */
[----:B------:R-:W-:Y:S02]  /*12ed0*/  IMAD.U32 R9, RZ, RZ, UR42 ;  /* 0x0000002aff097e24 */ /* 0x000fe4000f8e00ff */
[----:B------:R-:W-:Y:S02]  /*12ee0*/  IMAD.MOV.U32 R6, RZ, RZ, R18 ;  /* 0x000000ffff067224 */ /* 0x000fe400078e0012 */
[----:B------:R-:W-:Y:S02]  /*12ef0*/  VIADD R11, R5, UR4 ;  /* 0x00000004050b7c36 */ /* 0x000fe40008000000 */
        /* <DEDUP_REMOVED lines=18> */
.L_x_1892:
[----:B------:R-:W-:Y:S05]  /*13020*/  BSYNC B1 ;  /* 0x0000000000017941 */ /* 0x000fea0003800000 */
.L_x_1891:
        /* <DEDUP_REMOVED lines=20> */
.L_x_1894:
[----:B------:R-:W-:Y:S05]  /*13170*/  BSYNC B1 ;  /* 0x0000000000017941 */ /* 0x000fea0003800000 */
.L_x_1893:
        /* <DEDUP_REMOVED lines=20> */
.L_x_1896:
[----:B------:R-:W-:Y:S05]  /*132c0*/  BSYNC B1 ;  /* 0x0000000000017941 */ /* 0x000fea0003800000 */
.L_x_1895:
        /* <DEDUP_REMOVED lines=19> */
.L_x_1887:
[----:B------:R-:W-:Y:S05]  /*13400*/  BSYNC B0 ;  /* 0x0000000000007941 */ /* 0x000fea0003800000 */
.L_x_1878:
[----:B------:R-:W-:Y:S02]  /*13410*/  ULDC UR4, c[0x0][0xc14] ;  /* 0x0003050000047ab9 */ /* 0x000fe40000000800 */
[----:B------:R-:W-:-:S13]  /*13420*/  ISETP.GE.AND P0, PT, R47, UR4, PT ;  /* 0x000000042f007c0c */ /* 0x000fda000bf06270 */
[----:B------:R-:W-:Y:S05]  /*13430*/  @!P0 BRA `(.L_x_1897) ;  /* 0xfffffed800548947 */ /* 0x000fea000383ffff */
[----:B------:R-:W-:Y:S05]  /*13440*/  EXIT ;  /* 0x000000000000794d */ /* 0x000fea0003800000 */
.L_x_1839:
[----:B------:R-:W-:-:S08]  /*13450*/  NOP ;  /* 0x0000000000007918 */ /* 0x000fd00000000000 */
[----:B------:R-:W0:-:S00]  /*13460*/  USETMAXREG.DEALLOC.CTAPOOL 0x18 ;  /* 0x00000018000079c8 */ /* 0x000e0000080e0500 */
[----:B0-----:R-:W-:Y:S01]  /*13470*/  LOP3.LUT R0, R0, 0x3, RZ, 0xc0, !PT ;  /* 0x0000000300007812 */ /* 0x001fe200078ec0ff */
[----:B------:R-:W-:-:S05]  /*13480*/  IMAD.MOV.U32 R6, RZ, RZ, RZ ;  /* 0x000000ffff067224 */ /* 0x000fca00078e00ff */
[----:B------:R-:W0:Y:S02]  /*13490*/  SHFL.IDX PT, R0, R0, RZ, 0x1f ;  /* 0x00001fff00007589 */ /* 0x000e2400000e0000 */
[----:B0-----:R-:W-:-:S04]  /*134a0*/  ISETP.NE.AND P0, PT, R0, RZ, PT ;  /* 0x000000ff0000720c */ /* 0x001fc80003f05270 */
        /* <DEDUP_REMOVED lines=14> */
.L_x_1898:
[----:B0-----:R-:W0:Y:S01]  /*13590*/  S2R R0, SR_TID.X ;  /* 0x0000000000007919 */ /* 0x001e220000002100 */
        /* <DEDUP_REMOVED lines=23> */
[----:B------:R-:W1:Y:S02]  /*13710*/  SHFL.UP PT, R2, R3, 0x8, RZ ;  /* 0x0500000003027989 */ /* 0x000e6400000e00ff */
[----:B-1----:R-:W-:-:S05]  /*13720*/  SEL R2, R2, RZ, P4 ;  /* 0x000000ff02027207 */ /* 0x002fca0002000000 */
[----:B------:R-:W-:-:S05]  /*13730*/  IMAD.IADD R2, R3, 0x1, R2 ;  /* 0x0000000103027824 */ /* 0x000fca00078e0202 */
[----:B------:R-:W1:Y:S02]  /*13740*/  SHFL.UP PT, R4, R2, 0x10, RZ ;  /* 0x0600000002047989 */ /* 0x000e6400000e00ff */
[----:B-1----:R-:W-:-:S05]  /*13750*/  SEL R7, R4, RZ, P5 ;  /* 0x000000ff04077207 */ /* 0x002fca0002800000 */
[----:B------:R-:W-:Y:S02]  /*13760*/  IMAD.IADD R10, R2, 0x1, R7 ;  /* 0x00000001020a7824 */ /* 0x000fe400078e0207 */
[----:B------:R-:W1:Y:S03]  /*13770*/  LDC R7, c[0x0][0xc10] ;  /* 0x00030400ff077b82 */ /* 0x000e660000000800 */
        /* <DEDUP_REMOVED lines=10> */
.L_x_1904:
        /* <DEDUP_REMOVED lines=14> */
.L_x_1903:
[----:B------:R-:W-:Y:S05]  /*13900*/  BSYNC B0 ;  /* 0x0000000000007941 */ /* 0x000fea0003800000 */
.L_x_1902:
        /* <DEDUP_REMOVED lines=21> */
[----:B------:R-:W-:-:S07]  /*13a60*/  IMAD.MOV.U32 R8, RZ, RZ, R12 ;  /* 0x000000ffff087224 */ /* 0x000fce00078e000c */
.L_x_1900:
[----:B------:R-:W-:Y:S01]  /*13a70*/  IMAD.IADD R11, R9, 0x1, -R8 ;  /* 0x00000001090b7824 */ /* 0x000fe200078e0a08 */
[----:B------:R-:W-:-:S03]  /*13a80*/  ULDC.64 UR4, c[0x0][0xc68] ;  /* 0x00031a0000047ab9 */ /* 0x000fc60000000a00 */
[----:B------:R-:W-:-:S05]  /*13a90*/  IMAD R3, R10, R7, R11 ;  /* 0x000000070a037224 */ /* 0x000fca00078e020b */
[----:B------:R-:W-:-:S13]  /*13aa0*/  ISETP.GT.AND P0, PT, R3, R0, PT ;  /* 0x000000000300720c */ /* 0x000fda0003f04270 */
[----:B------:R-:W-:Y:S02]  /*13ab0*/  VOTEU.ANY UR7, UPT, !P0 ;  /* 0x0000000000077886 */ /* 0x000fe400040e0100 */
[----:B------:R-:W-:-:S04]  /*13ac0*/  UPOPC UR6, UR7 ;  /* 0x00000007000672bf */ /* 0x000fc80008000000 */
[----:B------:R-:W-:-:S04]  /*13ad0*/  UIADD3 UR48, UR6, UR48, URZ ;  /* 0x0000003006307290 */ /* 0x000fc8000fffe03f */
[----:B------:R-:W-:-:S06]  /*13ae0*/  UIMAD.WIDE UR4, UR48, 0x4, UR4 ;  /* 0x00000004300478a5 */ /* 0x000fcc000f8e0204 */
[----:B------:R-:W-:Y:S02]  /*13af0*/  IMAD.U32 R2, RZ, RZ, UR4 ;  /* 0x00000004ff027e24 */ /* 0x000fe4000f8e00ff */
[----:B------:R-:W-:-:S05]  /*13b00*/  IMAD.U32 R3, RZ, RZ, UR5 ;  /* 0x00000005ff037e24 */ /* 0x000fca000f8e00ff */
[----:B------:R-:W2:Y:S01]  /*13b10*/  LDG.E R9, desc[UR52][R2.64] ;  /* 0x0000003402097981 */ /* 0x000ea2000c1e1900 */
[----:B------:R-:W-:Y:S01]  /*13b20*/  IMAD.U32 R15, RZ, RZ, UR6 ;  /* 0x00000006ff0f7e24 */ /* 0x000fe2000f8e00ff */
[----:B------:R-:W-:-:S04]  /*13b30*/  ISETP.NE.AND P0, PT, RZ, UR7, PT ;  /* 0x00000007ff007c0c */ /* 0x000fc8000bf05270 */
[----:B------:R-:W2:Y:S02]  /*13b40*/  SHFL.IDX PT, R6, R6, R15, 0x1f ;  /* 0x00001f0f06067589 */ /* 0x000ea400000e0000 */
[----:B--2---:R-:W-:-:S05]  /*13b50*/  IMAD R8, R6, R9, RZ ;  /* 0x0000000906087224 */ /* 0x004fca00078e02ff */
[----:B------:R-:W-:-:S04]  /*13b60*/  IABS R12, R8 ;  /* 0x00000008000c7213 */ /* 0x000fc80000000000 */
[----:B------:R-:W0:Y:S08]  /*13b70*/  I2F.RP R13, R12 ;  /* 0x0000000c000d7306 */ /* 0x000e300000209400 */
[----:B0-----:R-:W0:Y:S02]  /*13b80*/  MUFU.RCP R13, R13 ;  /* 0x0000000d000d7308 */ /* 0x001e240000001000 */
[----:B0-----:R-:W-:-:S06]  /*13b90*/  VIADD R14, R13, 0xffffffe ;  /* 0x0ffffffe0d0e7836 */ /* 0x001fcc0000000000 */
[----:B------:R-:W0:Y:S02]  /*13ba0*/  F2I.FTZ.U32.TRUNC.NTZ R3, R14 ;  /* 0x0000000e00037305 */ /* 0x000e24000021f000 */
[----:B0-----:R-:W-:Y:S01]  /*13bb0*/  IMAD.MOV R17, RZ, RZ, -R3 ;  /* 0x000000ffff117224 */ /* 0x001fe200078e0a03 */
[----:B------:R-:W-:Y:S06]  /*13bc0*/  @!P0 BRA `(.L_x_1905) ;  /* 0x00000000000c8947 */ /* 0x000fec0003800000 */
[----:B------:R-:W-:-:S06]  /*13bd0*/  UIADD3 UR4, UR6, -0x1, URZ ;  /* 0xffffffff06047890 */ /* 0x000fcc000fffe03f */
[----:B------:R-:W-:-:S05]  /*13be0*/  IMAD.U32 R13, RZ, RZ, UR4 ;  /* 0x00000004ff0d7e24 */ /* 0x000fca000f8e00ff */
[----:B------:R0:W1:Y:S02]  /*13bf0*/  SHFL.IDX PT, R4, R10, R13, 0x1f ;  /* 0x00001f0d0a047589 */ /* 0x00006400000e0000 */
.L_x_1905:
[----:B-1----:R-:W-:Y:S02]  /*13c00*/  IMAD R4, R4, R7, R11 ;  /* 0x0000000704047224 */ /* 0x002fe400078e020b */
        /* <DEDUP_REMOVED lines=22> */
[----:B-1----:R-:W-:Y:S02]  /*13d70*/  IMAD.MOV R4, RZ, RZ, -R0 ;  /* 0x000000ffff047224 */ /* 0x002fe400078e0a00 */
[----:B------:R-:W-:Y:S02]  /*13d80*/  IMAD R8, R8, R2, R11 ;  /* 0x0000000208087224 */ /* 0x000fe400078e020b */
[----:B------:R-:W-:Y:S01]  /*13d90*/  IMAD.MOV.U32 R2, RZ, RZ, RZ ;  /* 0x000000ffff027224 */ /* 0x000fe200078e00ff */
[----:B------:R-:W-:-:S04]  /*13da0*/  VIADDMNMX R7, R4, R7, R9, PT ;  /* 0x0000000704077246 */ /* 0x000fc80003800109 */
[-C--:B------:R-:W-:Y:S02]  /*13db0*/  IABS R4, R7.reuse ;  /* 0x0000000700047213 */ /* 0x080fe40000000000 */
[----:B0-----:R-:W-:Y:S02]  /*13dc0*/  IABS R10, R7 ;  /* 0x00000007000a7213 */ /* 0x001fe40000000000 */
[----:B------:R-:W0:Y:S08]  /*13dd0*/  I2F.RP R9, R4 ;  /* 0x0000000400097306 */ /* 0x000e300000209400 */
[----:B0-----:R-:W0:Y:S02]  /*13de0*/  MUFU.RCP R9, R9 ;  /* 0x0000000900097308 */ /* 0x001e240000001000 */
[----:B0-----:R-:W-:Y:S01]  /*13df0*/  VIADD R3, R9, 0xffffffe ;  /* 0x0ffffffe09037836 */ /* 0x001fe20000000000 */
[----:B------:R-:W-:-:S05]  /*13e00*/  IABS R9, R8 ;  /* 0x0000000800097213 */ /* 0x000fca0000000000 */
[----:B------:R-:W0:Y:S02]  /*13e10*/  F2I.FTZ.U32.TRUNC.NTZ R3, R3 ;  /* 0x0000000300037305 */ /* 0x000e24000021f000 */
[----:B0-----:R-:W-:-:S04]  /*13e20*/  IMAD.MOV R11, RZ, RZ, -R3 ;  /* 0x000000ffff0b7224 */ /* 0x001fc800078e0a03 */
[----:B------:R-:W-:-:S04]  /*13e30*/  IMAD R11, R11, R4, RZ ;  /* 0x000000040b0b7224 */ /* 0x000fc800078e02ff */
[----:B------:R-:W-:-:S04]  /*13e40*/  IMAD.HI.U32 R2, R3, R11, R2 ;  /* 0x0000000b03027227 */ /* 0x000fc800078e0002 */
        /* <DEDUP_REMOVED lines=17> */
[----:B------:R-:W-:-:S04]  /*13f60*/  LOP3.LUT R3, RZ, R2, RZ, 0x33, !PT ;  /* 0x00000002ff037212 */ /* 0x000fc800078e33ff */
[----:B------:R-:W-:-:S05]  /*13f70*/  IADD3 R0, R6, R3, RZ ;  /* 0x0000000306007210 */ /* 0x000fca0007ffe0ff */
[----:B------:R1:W-:Y:S01]  /*13f80*/  STL [R1+0x24], R0 ;  /* 0x0000240001007387 */ /* 0x0003e20000100800 */
[----:B------:R-:W-:Y:S05]  /*13f90*/  BRA `(.L_x_1906) ;  /* 0x00000000000c7947 */ /* 0x000fea0003800000 */
.L_x_1901:
[----:B------:R0:W-:Y:S01]  /*13fa0*/  STL [R1+0x20], R0 ;  /* 0x0000200001007387 */ /* 0x0001e20000100800 */
[----:B------:R-:W-:-:S03]  /*13fb0*/  UMOV UR38, URZ ;  /* 0x0000003f00267c82 */ /* 0x000fc60008000000 */
[----:B------:R0:W-:Y:S02]  /*13fc0*/  STL [R1+0x24], RZ ;  /* 0x000024ff01007387 */ /* 0x0001e40000100800 */
.L_x_1906:
[----:B------:R-:W2:Y:S04]  /*13fd0*/  LDL R2, [R1+0x24] ;  /* 0x0000240001027983 */ /* 0x000ea80000100800 */
[----:B------:R-:W3:Y:S01]  /*13fe0*/  LDL R4, [R1+0x20] ;  /* 0x0000200001047983 */ /* 0x000ee20000100800 */
[----:B------:R-:W-:-:S13]  /*13ff0*/  ISETP.NE.AND P0, PT, R5, RZ, PT ;  /* 0x000000ff0500720c */ /* 0x000fda0003f05270 */
[----:B------:R-:W4:Y:S01]  /*14000*/  @!P0 S2R R3, SR_CgaCtaId ;  /* 0x0000000000038919 */ /* 0x000f220000008800 */
[----:B01----:R-:W-:Y:S01]  /*14010*/  @!P0 MOV R0, 0x400 ;  /* 0x0000040000008802 */ /* 0x003fe20000000f00 */
[----:B------:R-:W-:Y:S02]  /*14020*/  IMAD.U32 R6, RZ, RZ, UR38 ;  /* 0x00000026ff067e24 */ /* 0x000fe4000f8e00ff */
[----:B------:R-:W-:Y:S01]  /*14030*/  IMAD.U32 R7, RZ, RZ, UR48 ;  /* 0x00000030ff077e24 */ /* 0x000fe2000f8e00ff */
[----:B----4-:R-:W-:Y:S01]  /*14040*/  @!P0 LEA R0, R3, R0, 0x18 ;  /* 0x0000000003008211 */ /* 0x010fe200078ec0ff */
[----:B--2---:R-:W-:-:S05]  /*14050*/  IMAD.MOV.U32 R5, RZ, RZ, R2 ;  /* 0x000000ffff057224 */ /* 0x004fca00078e0002 */
[----:B---3--:R2:W-:Y:S01]  /*14060*/  @!P0 STS.128 [R0+0x2e8d0], R4 ;  /* 0x02e8d00400008388 */ /* 0x0085e20000000c00 */
[----:B------:R-:W-:Y:S06]  /*14070*/  BAR.ARV 0x5, 0x180 ;  /* 0x0146000000007b1d */ /* 0x000fec0000002000 */
.L_x_1899:
[----:B0-2---:R-:W-:Y:S01]  /*14080*/  IMAD.MOV.U32 R0, RZ, RZ, 0x1 ;  /* 0x00000001ff007424 */ /* 0x005fe200078e00ff */
[----:B------:R-:W-:Y:S01]  /*14090*/  ULDC UR4, c[0x0][0xc14] ;  /* 0x0003050000047ab9 */ /* 0x000fe20000000800 */
[----:B------:R0:W-:Y:S01]  /*140a0*/  STL [R1+0x2c], RZ ;  /* 0x00002cff01007387 */ /* 0x0001e20000100800 */
[----:B------:R-:W-:-:S03]  /*140b0*/  UISETP.GE.AND UP0, UPT, UR48, UR4, UPT ;  /* 0x000000043000728c */ /* 0x000fc6000bf06270 */
[----:B------:R0:W-:Y:S03]  /*140c0*/  STL [R1+0x8], R0 ;  /* 0x0000080001007387 */ /* 0x0001e60000100800 */
[----:B------:R-:W-:Y:S01]  /*140d0*/  PLOP3.LUT P0, PT, PT, PT, UP0, 0x80, 0x0 ;  /* 0x000000000000781c */ /* 0x000fe20003f0f008 */
[----:B------:R0:W-:-:S12]  /*140e0*/  STL [R1+0x4], RZ ;  /* 0x000004ff01007387 */ /* 0x0001d80000100800 */
[----:B0-----:R-:W-:Y:S05]  /*140f0*/  @P0 BRA `(.L_x_1907) ;  /* 0x0000003c00940947 */ /* 0x001fea0003800000 */
[----:B------:R-:W0:Y:S01]  /*14100*/  S2R R0, SR_TID.X ;  /* 0x0000000000007919 */ /* 0x000e220000002100 */
[----:B------:R-:W-:Y:S01]  /*14110*/  ULDC UR46, c[0x0][0xc] ;  /* 0x00000300002e7ab9 */ /* 0x000fe20000000800 */
[----:B------:R-:W-:Y:S01]  /*14120*/  ULOP3.LUT UR42, UR40, 0x1, URZ, 0xfc, !UPT ;  /* 0x00000001282a7892 */ /* 0x000fe2000f8efc3f */
[----:B------:R-:W2:Y:S01]  /*14130*/  S2R R7, SR_TID.X ;  /* 0x0000000000077919 */ /* 0x000ea20000002100 */
[----:B------:R-:W-:Y:S01]  /*14140*/  ULOP3.LUT UR47, UR40, 0x2, URZ, 0xfc, !UPT ;  /* 0x00000002282f7892 */ /* 0x000fe2000f8efc3f */
[----:B------:R-:W-:Y:S01]  /*14150*/  ULDC.64 UR50, c[0x0][0x198] ;  /* 0x0000660000327ab9 */ /* 0x000fe20000000a00 */
[----:B0-----:R-:W-:Y:S01]  /*14160*/  LOP3.LUT R2, R0, 0x7f, RZ, 0xc0, !PT ;  /* 0x0000007f00027812 */ /* 0x001fe200078ec0ff */
[----:B--2---:R-:W-:-:S03]  /*14170*/  IMAD.SHL.U32 R0, R7, 0x80, RZ ;  /* 0x0000008007007824 */ /* 0x004fc600078e00ff */
[----:B------:R-:W-:Y:S01]  /*14180*/  SHF.R.U32.HI R3, RZ, 0x5, R2 ;  /* 0x00000005ff037819 */ /* 0x000fe20000011602 */
[C---:B-1----:R-:W-:Y:S01]  /*14190*/  IMAD.SHL.U32 R4, R7.reuse, 0x20, RZ ;  /* 0x0000002007047824 */ /* 0x042fe200078e00ff */
[C---:B------:R-:W-:Y:S01]  /*141a0*/  LOP3.LUT P0, RZ, R7.reuse, 0x4, RZ, 0xc0, !PT ;  /* 0x0000000407ff7812 */ /* 0x040fe2000780c0ff */
[----:B------:R-:W-:Y:S01]  /*141b0*/  IMAD.SHL.U32 R5, R7, 0x4, RZ ;  /* 0x0000000407057824 */ /* 0x000fe200078e00ff */
[----:B------:R-:W-:Y:S02]  /*141c0*/  LOP3.LUT R2, R0, 0x380, RZ, 0xc0, !PT ;  /* 0x0000038000027812 */ /* 0x000fe400078ec0ff */
[----:B------:R-:W-:-:S03]  /*141d0*/  LOP3.LUT R6, R4, 0x60, RZ, 0xc0, !PT ;  /* 0x0000006004067812 */ /* 0x000fc600078ec0ff */
        /* <DEDUP_REMOVED lines=18> */
.L_x_1967:
[----:B------:R-:W-:Y:S01]  /*14300*/  ULDC.64 UR4, c[0x0][0xc60] ;  /* 0x0003180000047ab9 */ /* 0x000fe20000000a00 */
[----:B------:R-:W-:Y:S01]  /*14310*/  ULDC.64 UR10, c[0x0][0xa00] ;  /* 0x00028000000a7ab9 */ /* 0x000fe20000000a00 */
[----:B------:R-:W-:Y:S01]  /*14320*/  UIMAD.WIDE UR4, UR48, 0x4, UR4 ;  /* 0x00000004300478a5 */ /* 0x000fe2000f8e0204 */
[----:B------:R-:W-:Y:S01]  /*14330*/  ULDC.64 UR6, c[0x0][0xa18] ;  /* 0x0002860000067ab9 */ /* 0x000fe20000000a00 */
[----:B------:R-:W-:-:S04]  /*14340*/  ULDC.64 UR12, c[0x0][0xa08] ;  /* 0x00028200000c7ab9 */ /* 0x000fc80000000a00 */
[----:B------:R-:W-:Y:S02]  /*14350*/  IMAD.U32 R2, RZ, RZ, UR4 ;  /* 0x00000004ff027e24 */ /* 0x000fe4000f8e00ff */
[----:B------:R-:W-:Y:S01]  /*14360*/  IMAD.U32 R3, RZ, RZ, UR5 ;  /* 0x00000005ff037e24 */ /* 0x000fe2000f8e00ff */
[----:B------:R-:W-:-:S04]  /*14370*/  ULDC.64 UR4, c[0x0][0xa28] ;  /* 0x00028a0000047ab9 */ /* 0x000fc80000000a00 */
[----:B--2---:R-:W2:Y:S01]  /*14380*/  LDG.E R2, desc[UR52][R2.64] ;  /* 0x0000003402027981 */ /* 0x004ea2000c1e1900 */
[----:B------:R-:W-:Y:S01]  /*14390*/  UISETP.NE.U32.AND UP0, UPT, UR4, URZ, UPT ;  /* 0x0000003f0400728c */ /* 0x000fe2000bf05070 */
[----:B01----:R-:W-:-:S03]  /*143a0*/  IMAD.MOV.U32 R0, RZ, RZ, RZ ;  /* 0x000000ffff007224 */ /* 0x003fc600078e00ff */
[----:B------:R-:W-:-:S06]  /*143b0*/  UISETP.NE.AND.EX UP0, UPT, UR5, URZ, UPT, UP0 ;  /* 0x0000003f0500728c */ /* 0x000fcc000bf05300 */
[----:B------:R-:W-:Y:S02]  /*143c0*/  PLOP3.LUT P0, PT, PT, PT, UP0, 0x80, 0x0 ;  /* 0x000000000000781c */ /* 0x000fe40003f0f008 */
[----:B------:R-:W-:-:S04]  /*143d0*/  ISETP.NE.U32.AND P1, PT, RZ, UR12, PT ;  /* 0x0000000cff007c0c */ /* 0x000fc8000bf25070 */
[----:B------:R-:W-:Y:S01]  /*143e0*/  ISETP.NE.AND.EX P1, PT, RZ, UR13, PT, P1 ;  /* 0x0000000dff007c0c */ /* 0x000fe2000bf25310 */
[----:B------:R-:W-:Y:S02]  /*143f0*/  IMAD.MOV.U32 R18, RZ, RZ, RZ ;  /* 0x000000ffff127224 */ /* 0x000fe400078e00ff */
[----:B------:R-:W-:Y:S01]  /*14400*/  IMAD.MOV.U32 R9, RZ, RZ, RZ ;  /* 0x000000ffff097224 */ /* 0x000fe200078e00ff */
[----:B--2---:R-:W-:-:S13]  /*14410*/  R2UR UR45, R2 ;  /* 0x00000000022d72ca */ /* 0x004fda00000e0000 */
[----:B------:R-:W-:Y:S02]  /*14420*/  USHF.R.S32.HI UR44, URZ, 0x1f, UR45 ;  /* 0x0000001f3f2c7899 */ /* 0x000fe4000801142d */
[----:B------:R-:W-:-:S04]  /*14430*/  @UP0 ULEA UR4, UP1, UR45, UR4, 0x2 ;  /* 0x000000042d040291 */ /* 0x000fc8000f82103f */
[----:B------:R-:W-:Y:S02]  /*14440*/  @UP0 ULEA.HI.X UR5, UR45, UR5, UR44, 0x2, UP1 ;  /* 0x000000052d050291 */ /* 0x000fe400088f142c */
[----:B------:R-:W-:Y:S01]  /*14450*/  USHF.L.U32 UR43, UR45, 0x2, URZ ;  /* 0x000000022d2b7899 */ /* 0x000fe2000800063f */
[----:B------:R-:W-:Y:S01]  /*14460*/  IMAD.U32 R2, RZ, RZ, UR4 ;  /* 0x00000004ff027e24 */ /* 0x000fe2000f8e00ff */
[----:B------:R-:W-:Y:S02]  /*14470*/  USHF.L.U64.HI UR44, UR45, 0x2, UR44 ;  /* 0x000000022d2c7899 */ /* 0x000fe4000801022c */
[----:B------:R-:W-:Y:S01]  /*14480*/  IMAD.U32 R3, RZ, RZ, UR5 ;  /* 0x00000005ff037e24 */ /* 0x000fe2000f8e00ff */
[----:B------:R-:W-:-:S04]  /*14490*/  UIADD3 UR5, UP0, UR43, UR10, URZ ;  /* 0x0000000a2b057290 */ /* 0x000fc8000ff1e03f */
[----:B------:R-:W-:Y:S01]  /*144a0*/  UIADD3.X UR8, UR44, UR11, URZ, UP0, !UPT ;  /* 0x0000000b2c087290 */ /* 0x000fe200087fe43f */
[----:B------:R0:W5:Y:S01]  /*144b0*/  @P0 LDG.E R0, desc[UR52][R2.64] ;  /* 0x0000003402000981 */ /* 0x000162000c1e1900 */
[----:B------:R-:W-:Y:S01]  /*144c0*/  UISETP.NE.U32.AND UP0, UPT, UR6, URZ, UPT ;  /* 0x0000003f0600728c */ /* 0x000fe2000bf05070 */
[----:B------:R-:W-:Y:S01]  /*144d0*/  ISETP.NE.U32.AND P0, PT, RZ, UR10, PT ;  /* 0x0000000aff007c0c */ /* 0x000fe2000bf05070 */
[----:B------:R-:W-:Y:S02]  /*144e0*/  UIADD3 UR9, UP1, UR43, UR12, URZ ;  /* 0x0000000c2b097290 */ /* 0x000fe4000ff3e03f */
[----:B------:R-:W-:Y:S01]  /*144f0*/  UISETP.NE.AND.EX UP0, UPT, UR7, URZ, UPT, UP0 ;  /* 0x0000003f0700728c */ /* 0x000fe2000bf05300 */
[----:B------:R-:W-:Y:S01]  /*14500*/  ISETP.NE.AND.EX P0, PT, RZ, UR11, PT, P0 ;  /* 0x0000000bff007c0c */ /* 0x000fe2000bf05300 */
[----:B------:R-:W-:Y:S02]  /*14510*/  UIADD3.X UR4, UR44, UR13, URZ, UP1, !UPT ;  /* 0x0000000d2c047290 */ /* 0x000fe40008ffe43f */
[----:B------:R-:W-:-:S02]  /*14520*/  IMAD.U32 R4, RZ, RZ, UR9 ;  /* 0x00000009ff047e24 */ /* 0x000fc4000f8e00ff */
[----:B0-----:R-:W-:Y:S02]  /*14530*/  IMAD.U32 R2, RZ, RZ, UR5 ;  /* 0x00000005ff027e24 */ /* 0x001fe4000f8e00ff */
[----:B------:R-:W-:Y:S01]  /*14540*/  IMAD.U32 R5, RZ, RZ, UR4 ;  /* 0x00000004ff057e24 */ /* 0x000fe2000f8e00ff */
[----:B------:R-:W-:Y:S01]  /*14550*/  PLOP3.LUT P2, PT, PT, PT, UP0, 0x80, 0x0 ;  /* 0x000000000000781c */ /* 0x000fe20003f4f008 */
[----:B------:R-:W-:Y:S01]  /*14560*/  IMAD.U32 R3, RZ, RZ, UR8 ;  /* 0x00000008ff037e24 */ /* 0x000fe2000f8e00ff */
[----:B------:R-:W-:Y:S02]  /*14570*/  @UP0 UIADD3 UR4, UP1, UR43, UR6, URZ ;  /* 0x000000062b040290 */ /* 0x000fe4000ff3e03f */
[----:B------:R0:W5:Y:S02]  /*14580*/  @P1 LDG.E R9, desc[UR52][R4.64] ;  /* 0x0000003404091981 */ /* 0x000164000c1e1900 */
[----:B------:R-:W-:Y:S01]  /*14590*/  @UP0 UIADD3.X UR5, UR44, UR7, URZ, UP1, !UPT ;  /* 0x000000072c050290 */ /* 0x000fe20008ffe43f */
[----:B------:R-:W-:Y:S01]  /*145a0*/  ULDC UR6, c[0x0][0x288] ;  /* 0x0000a20000067ab9 */ /* 0x000fe20000000800 */
[----:B------:R-:W-:Y:S01]  /*145b0*/  IMAD.U32 R6, RZ, RZ, UR4 ;  /* 0x00000004ff067e24 */ /* 0x000fe2000f8e00ff */
[----:B------:R0:W5:Y:S01]  /*145c0*/  @P0 LDG.E R18, desc[UR52][R2.64] ;  /* 0x0000003402120981 */ /* 0x000162000c1e1900 */
[----:B------:R-:W-:-:S02]  /*145d0*/  IMAD.U32 R8, RZ, RZ, UR6 ;  /* 0x00000006ff087e24 */ /* 0x000fc4000f8e00ff */
[----:B------:R-:W-:-:S05]  /*145e0*/  IMAD.U32 R7, RZ, RZ, UR5 ;  /* 0x00000005ff077e24 */ /* 0x000fca000f8e00ff */
[----:B------:R0:W5:Y:S01]  /*145f0*/  @P2 LDG.E R8, desc[UR52][R6.64] ;  /* 0x0000003406082981 */ /* 0x000162000c1e1900 */
[----:B------:R-:W-:Y:S05]  /*14600*/  @P2 BRA `(.L_x_1908) ;  /* 0x0000000000102947 */ /* 0x000fea0003800000 */
[----:B------:R-:W-:Y:S05]  /*14610*/  @!P0 BRA `(.L_x_1908) ;  /* 0x00000000000c8947 */ /* 0x000fea0003800000 */
[----:B0-----:R-:W2:Y:S04]  /*14620*/  LDG.E R7, desc[UR52][R2.64] ;  /* 0x0000003402077981 */ /* 0x001ea8000c1e1900 */
[----:B-----5:R-:W2:Y:S02]  /*14630*/  LDG.E R8, desc[UR52][R2.64+0x4] ;  /* 0x0000043402087981 */ /* 0x020ea4000c1e1900 */
[----:B--2---:R-:W-:-:S07]  /*14640*/  IMAD.IADD R8, R8, 0x1, -R7 ;  /* 0x0000000108087824 */ /* 0x004fce00078e0a07 */
.L_x_1908:
[----:B0----5:R-:W-:Y:S01]  /*14650*/  IMAD.IADD R2, R9, 0x1, R0 ;  /* 0x0000000109027824 */ /* 0x021fe200078e0200 */
[----:B------:R-:W-:Y:S01]  /*14660*/  ULDC.64 UR4, c[0x0][0x3f8] ;  /* 0x0000fe0000047ab9 */ /* 0x000fe20000000a00 */
[----:B------:R-:W-:Y:S01]  /*14670*/  ULDC.64 UR6, c[0x0][0xa20] ;  /* 0x0002880000067ab9 */ /* 0x000fe20000000a00 */
[----:B------:R-:W-:Y:S01]  /*14680*/  UISETP.NE.U32.AND UP0, UPT, UR4, URZ, UPT ;  /* 0x0000003f0400728c */ /* 0x000fe2000bf05070 */
[----:B------:R-:W-:Y:S01]  /*14690*/  ISETP.NE.U32.AND P0, PT, RZ, UR6, PT ;  /* 0x00000006ff007c0c */ /* 0x000fe2000bf05070 */
[----:B------:R0:W-:Y:S01]  /*146a0*/  STL [R1+0x18], R2 ;  /* 0x0000180201007387 */ /* 0x0001e20000100800 */
[----:B------:R-:W-:Y:S01]  /*146b0*/  ULDC UR4, c[0x0][0x404] ;  /* 0x0001010000047ab9 */ /* 0x000fe20000000800 */
[----:B------:R-:W-:Y:S01]  /*146c0*/  UISETP.NE.AND.EX UP0, UPT, UR5, URZ, UPT, UP0 ;  /* 0x0000003f0500728c */ /* 0x000fe2000bf05300 */
[----:B------:R-:W-:Y:S02]  /*146d0*/  ISETP.NE.AND.EX P0, PT, RZ, UR7, PT, P0 ;  /* 0x00000007ff007c0c */ /* 0x000fe4000bf05300 */
[----:B------:R-:W-:Y:S01]  /*146e0*/  ULDC UR5, c[0x0][0x2e0] ;  /* 0x0000b80000057ab9 */ /* 0x000fe20000000800 */
[----:B------:R-:W-:-:S04]  /*146f0*/  USEL UR4, UR4, 0x1, UP0 ;  /* 0x0000000104047887 */ /* 0x000fc80008000000 */
[----:B------:R-:W-:-:S06]  /*14700*/  UIMAD UR4, UR4, UR5, URZ ;  /* 0x00000005040472a4 */ /* 0x000fcc000f8e023f */
[----:B------:R-:W-:Y:S01]  /*14710*/  IMAD.U32 R3, RZ, RZ, UR4 ;  /* 0x00000004ff037e24 */ /* 0x000fe2000f8e00ff */
[----:B0-----:R-:W-:Y:S06]  /*14720*/  @!P0 BRA `(.L_x_1909) ;  /* 0x0000000000188947 */ /* 0x001fec0003800000 */
[----:B------:R-:W-:-:S04]  /*14730*/  UIADD3 UR4, UP0, UR43, UR6, URZ ;  /* 0x000000062b047290 */ /* 0x000fc8000ff1e03f */
[----:B------:R-:W-:Y:S02]  /*14740*/  UIADD3.X UR5, UR44, UR7, URZ, UP0, !UPT ;  /* 0x000000072c057290 */ /* 0x000fe400087fe43f */
[----:B------:R-:W-:-:S04]  /*14750*/  IMAD.U32 R2, RZ, RZ, UR4 ;  /* 0x00000004ff027e24 */ /* 0x000fc8000f8e00ff */
[----:B------:R-:W-:-:S06]  /*14760*/  IMAD.U32 R3, RZ, RZ, UR5 ;  /* 0x00000005ff037e24 */ /* 0x000fcc000f8e00ff */
[----:B------:R0:W5:Y:S01]  /*14770*/  LDG.E R3, desc[UR52][R2.64] ;  /* 0x0000003402037981 */ /* 0x000162000c1e1900 */
[----:B------:R-:W-:Y:S05]  /*14780*/  BRA `(.L_x_1910) ;  /* 0x0000000000107947 */ /* 0x000fea0003800000 */
.L_x_1909:
[----:B------:R-:W-:Y:S05]  /*14790*/  @!P1 BRA `(.L_x_1910) ;  /* 0x00000000000c9947 */ /* 0x000fea0003800000 */
[----:B------:R-:W2:Y:S04]  /*147a0*/  LDG.E R2, desc[UR52][R4.64] ;  /* 0x0000003404027981 */ /* 0x000ea8000c1e1900 */
[----:B------:R-:W2:Y:S02]  /*147b0*/  LDG.E R3, desc[UR52][R4.64+0x4] ;  /* 0x0000043404037981 */ /* 0x000ea4000c1e1900 */
[----:B--2---:R-:W-:-:S07]  /*147c0*/  IMAD.IADD R3, R3, 0x1, -R2 ;  /* 0x0000000103037824 */ /* 0x004fce00078e0a02 */
.L_x_1910:
[----:B------:R-:W0:Y:S01]  /*147d0*/  LDL R19, [R1+0x24] ;  /* 0x0000240001137983 */ /* 0x000e220000100800 */
[----:B-----5:R-:W-:Y:S01]  /*147e0*/  IMAD.IADD R5, R3, 0x1, -R0 ;  /* 0x0000000103057824 */ /* 0x020fe200078e0a00 */
[----:B------:R-:W-:Y:S01]  /*147f0*/  BSSY B6, `(.L_x_1911) ;  /* 0x00002ad000067945 */ /* 0x000fe20003800000 */
[----:B------:R-:W-:Y:S01]  /*14800*/  IMAD.MOV.U32 R4, RZ, RZ, RZ ;  /* 0x000000ffff047224 */ /* 0x000fe200078e00ff */
[----:B0-----:R-:W-:-:S04]  /*14810*/  LEA R2, R19, 0x15f, 0x7 ;  /* 0x0000015f13027811 */ /* 0x001fc800078e38ff */
[C---:B------:R-:W-:Y:S01]  /*14820*/  IADD3 R3, R5.reuse, R2, -R8 ;  /* 0x0000000205037210 */ /* 0x040fe20007ffe808 */
[----:B------:R-:W-:Y:S02]  /*14830*/  VIADD R5, R5, 0xdf ;  /* 0x000000df05057836 */ /* 0x000fe40000000000 */
[----:B------:R-:W-:Y:S02]  /*14840*/  IMAD.MOV.U32 R2, RZ, RZ, RZ ;  /* 0x000000ffff027224 */ /* 0x000fe400078e00ff */
[----:B------:R-:W-:-:S04]  /*14850*/  IMAD.HI R4, R5, -0x6db6db6d, R4 ;  /* 0x9249249305047827 */ /* 0x000fc800078e0204 */
[----:B------:R-:W-:Y:S01]  /*14860*/  IMAD.HI R2, R3, -0x6db6db6d, R2 ;  /* 0x9249249303027827 */ /* 0x000fe200078e0202 */
[----:B------:R-:W-:-:S04]  /*14870*/  SHF.R.U32.HI R3, RZ, 0x1f, R4 ;  /* 0x0000001fff037819 */ /* 0x000fc80000011604 */
[----:B------:R-:W-:Y:S02]  /*14880*/  SHF.R.U32.HI R5, RZ, 0x1f, R2 ;  /* 0x0000001fff057819 */ /* 0x000fe40000011602 */
[----:B------:R-:W-:Y:S02]  /*14890*/  LEA.HI.SX32 R3, R4, R3, 0x19 ;  /* 0x0000000304037211 */ /* 0x000fe400078fcaff */
[----:B------:R-:W-:-:S04]  /*148a0*/  LEA.HI.SX32 R16, R2, R5, 0x19 ;  /* 0x0000000502107211 */ /* 0x000fc800078fcaff */
[----:B------:R-:W-:-:S04]  /*148b0*/  VIMNMX R16, R3, R16, PT ;  /* 0x0000001003107248 */ /* 0x000fc80003fe0100 */
[----:B------:R-:W-:-:S13]  /*148c0*/  ISETP.GT.AND P0, PT, R16, RZ, PT ;  /* 0x000000ff1000720c */ /* 0x000fda0003f04270 */
[----:B------:R-:W-:Y:S05]  /*148d0*/  @P0 BRA `(.L_x_1912) ;  /* 0x0000000000480947 */ /* 0x000fea0003800000 */
        /* <DEDUP_REMOVED lines=18> */
.L_x_1912:
        /* <DEDUP_REMOVED lines=23> */
.L_x_1914:
        /* <DEDUP_REMOVED lines=20> */
.L_x_1915:
        /* <DEDUP_REMOVED lines=20> */
.L_x_1916:
        /* <DEDUP_REMOVED lines=18> */
.L_x_1917:
[----:B------:R-:W0:Y:S01]  /*14f10*/  LDC R0, c[0x0][0x428] ;  /* 0x00010a00ff007b82 */ /* 0x000e220000000800 */
[----:B------:R-:W-:Y:S01]  /*14f20*/  ULDC.64 UR4, c[0x0][0x9f8] ;  /* 0x00027e0000047ab9 */ /* 0x000fe20000000a00 */
[----:B------:R-:W-:Y:S01]  /*14f30*/  IMAD.U32 R2, RZ, RZ, UR38 ;  /* 0x00000026ff027e24 */ /* 0x000fe2000f8e00ff */
[----:B------:R-:W-:Y:S01]  /*14f40*/  UISETP.NE.U32.AND UP0, UPT, UR4, URZ, UPT ;  /* 0x0000003f0400728c */ /* 0x000fe2000bf05070 */
[----:B------:R-:W-:Y:S01]  /*14f50*/  IMAD.U32 R10, RZ, RZ, UR45 ;  /* 0x0000002dff0a7e24 */ /* 0x000fe2000f8e00ff */
[----:B------:R-:W1:Y:S01]  /*14f60*/  S2R R4, SR_TID.X ;  /* 0x0000000000047919 */ /* 0x000e620000002100 */
[----:B------:R-:W-:Y:S01]  /*14f70*/  IMAD R7, R19, 0x80, R18 ;  /* 0x0000008013077824 */ /* 0x000fe200078e0212 */
[----:B------:R-:W-:Y:S01]  /*14f80*/  UISETP.NE.AND.EX UP0, UPT, UR5, URZ, UPT, UP0 ;  /* 0x0000003f0500728c */ /* 0x000fe2000bf05300 */
[----:B------:R-:W-:-:S05]  /*14f90*/  ULDC.64 UR6, c[0x0][0xa08] ;  /* 0x0002820000067ab9 */ /* 0x000fca0000000a00 */
        /* <DEDUP_REMOVED lines=13> */
[----:B------:R0:W2:Y:S01]  /*15070*/  @P1 LDG.E R10, desc[UR52][R2.64] ;  /* 0x00000034020a1981 */ /* 0x0000a2000c1e1900 */
[----:B------:R-:W-:Y:S01]  /*15080*/  ISETP.NE.AND P1, PT, R17, RZ, PT ;  /* 0x000000ff1100720c */ /* 0x000fe20003f25270 */
[----:B------:R-:W-:Y:S01]  /*15090*/  UMOV UR36, URZ ;  /* 0x0000003f00247c82 */ /* 0x000fe20008000000 */
[----:B------:R-:W-:Y:S02]  /*150a0*/  ISETP.NE.U32.AND P0, PT, RZ, UR4, PT ;  /* 0x00000004ff007c0c */ /* 0x000fe4000bf05070 */
[----:B------:R-:W-:Y:S02]  /*150b0*/  R2UR UR37, R7 ;  /* 0x00000000072572ca */ /* 0x000fe400000e0000 */
[----:B------:R-:W-:Y:S02]  /*150c0*/  ISETP.NE.AND.EX P0, PT, RZ, UR5, PT, P0 ;  /* 0x00000005ff007c0c */ /* 0x000fe4000bf05300 */
[----:B------:R-:W-:Y:S01]  /*150d0*/  SHF.R.U32.HI R4, RZ, 0x5, R4 ;  /* 0x00000005ff047819 */ /* 0x000fe20000011604 */
[----:B0-----:R-:W0:Y:S01]  /*150e0*/  LDC.64 R2, c[0x0][0x3f8] ;  /* 0x0000fe00ff027b82 */ /* 0x001e220000000a00 */
[----:B------:R-:W-:-:S02]  /*150f0*/  SEL R8, RZ, UR45, P0 ;  /* 0x0000002dff087c07 */ /* 0x000fc40008000000 */
[----:B------:R-:W-:Y:S01]  /*15100*/  LOP3.LUT R4, R4, 0x3, RZ, 0xc0, !PT ;  /* 0x0000000304047812 */ /* 0x000fe200078ec0ff */
[----:B------:R-:W-:Y:S01]  /*15110*/  VOTEU.ALL UP1, P1 ;  /* 0x00000000003f7886 */ /* 0x000fe20000820000 */
[----:B------:R-:W-:-:S04]  /*15120*/  R2UR UR39, R8 ;  /* 0x00000000082772ca */ /* 0x000fc800000e0000 */
[----:B------:R-:W-:-:S04]  /*15130*/  @!UP1 UIADD3 UR4, UP0, UR50, 0x270, URZ ;  /* 0x0000027032049890 */ /* 0x000fc8000ff1e03f */
[----:B------:R-:W-:-:S09]  /*15140*/  @!UP1 UIADD3.X UR5, URZ, UR51, URZ, UP0, !UPT ;  /* 0x000000333f059290 */ /* 0x000fd200087fe43f */
[----:B------:R1:W-:Y:S01]  /*15150*/  @!UP1 UTMAPF.L2.4D [UR36], [UR4] ;  /* 0x00000024040095b8 */ /* 0x0003e20008018000 */
[----:B0-----:R-:W-:Y:S01]  /*15160*/  LOP3.LUT P0, RZ, R2, UR6, RZ, 0xfc, !PT ;  /* 0x0000000602ff7c12 */ /* 0x001fe2000f80fcff */
[----:B------:R-:W-:-:S03]  /*15170*/  UMOV UR6, 0xffffffff ;  /* 0xffffffff00067882 */ /* 0x000fc60000000000 */
[----:B------:R-:W-:Y:S02]  /*15180*/  LOP3.LUT P0, RZ, R3, UR7, RZ, 0xfc, P0 ;  /* 0x0000000703ff7c12 */ /* 0x000fe4000800fcff */
[----:B--2---:R-:W-:Y:S01]  /*15190*/  SHF.R.S32.HI R19, RZ, 0x1f, R10 ;  /* 0x0000001fff137819 */ /* 0x004fe2000001140a */
[----:B------:R1:W-:Y:S01]  /*151a0*/  STL [R1+0xc], R10 ;  /* 0x00000c0a01007387 */ /* 0x0003e20000100800 */
[----:B------:R-:W-:-:S03]  /*151b0*/  SEL R0, R10, RZ, !P0 ;  /* 0x000000ff0a007207 */ /* 0x000fc60004000000 */
[----:B------:R1:W-:Y:S01]  /*151c0*/  STL [R1+0x14], R19 ;  /* 0x0000141301007387 */ /* 0x0003e20000100800 */
[----:B------:R-:W-:Y:S05]  /*151d0*/  BRA.DIV UR6, `(.L_x_1918) ;  /* 0x0000003606107947 */ /* 0x000fea000b800000 */
[----:B------:R0:W2:Y:S02]  /*151e0*/  SHFL.IDX PT, R14, R4, RZ, 0x1f ;  /* 0x00001fff040e7589 */ /* 0x0000a400000e0000 */
.L_x_1986:
[----:B--2---:R-:W-:Y:S02]  /*151f0*/  ISETP.NE.AND P0, PT, R14, RZ, PT ;  /* 0x000000ff0e00720c */ /* 0x004fe40003f05270 */
[----:B------:R-:W-:-:S11]  /*15200*/  PLOP3.LUT P6, PT, PT, PT, PT, 0x8, 0x0 ;  /* 0x000000000000781c */ /* 0x000fd60003fce170 */
[----:B------:R-:W-:Y:S05]  /*15210*/  @P0 BRA `(.L_x_1919) ;  /* 0x0000000400940947 */ /* 0x000fea0003800000 */
[----:B-1----:R-:W-:Y:S01]  /*15220*/  UMOV UR4, 0xffffffff ;  /* 0xffffffff00047882 */ /* 0x002fe20000000000 */
[----:B------:R-:W-:Y:S02]  /*15230*/  VIADD R6, R16, 0xffffffff ;  /* 0xffffffff10067836 */ /* 0x000fe40000000000 */
[----:B------:R-:W-:Y:S05]  /*15240*/  BRA.DIV UR4, `(.L_x_1920) ;  /* 0x0000003604147947 */ /* 0x000fea000b800000 */
[----:B------:R-:W-:-:S13]  /*15250*/  ELECT P6, URZ, PT ;  /* 0x00000000003f782f */ /* 0x000fda00038c0000 */
.L_x_1989:
[----:B------:R-:W-:Y:S05]  /*15260*/  @!P6 BRA `(.L_x_1921) ;  /* 0x00000004003ce947 */ /* 0x000fea0003800000 */
[----:B------:R-:W-:-:S04]  /*15270*/  ISETP.NE.U32.AND P0, PT, R2, RZ, PT ;  /* 0x000000ff0200720c */ /* 0x000fc80003f05070 */
[----:B------:R-:W-:-:S13]  /*15280*/  ISETP.NE.AND.EX P0, PT, R3, RZ, PT, P0 ;  /* 0x000000ff0300720c */ /* 0x000fda0003f05300 */
[----:B------:R-:W-:Y:S05]  /*15290*/  @!P0 BRA `(.L_x_1922) ;  /* 0x0000000000448947 */ /* 0x000fea0003800000 */
[----:B------:R-:W1:Y:S01]  /*152a0*/  LDC R9, c[0x0][0x41c] ;  /* 0x00010700ff097b82 */ /* 0x000e620000000800 */
[----:B------:R-:W-:Y:S01]  /*152b0*/  ULDC.64 UR4, c[0x0][0x408] ;  /* 0x0001020000047ab9 */ /* 0x000fe20000000a00 */
[----:B-1----:R-:W-:-:S13]  /*152c0*/  ISETP.NE.AND P0, PT, R9, 0x1, PT ;  /* 0x000000010900780c */ /* 0x002fda0003f05270 */
[----:B0-----:R-:W0:Y:S02]  /*152d0*/  @P0 LDC.64 R4, c[0x0][0x420] ;  /* 0x00010800ff040b82 */ /* 0x001e240000000a00 */
        /* <DEDUP_REMOVED lines=13> */
.L_x_1922:
[----:B-1----:R-:W0:Y:S04]  /*153b0*/  LDL R3, [R1+0x4] ;  /* 0x0000040001037983 */ /* 0x002e280000100800 */
[----:B------:R-:W2:Y:S01]  /*153c0*/  LDL R2, [R1+0x8] ;  /* 0x0000080001027983 */ /* 0x000ea20000100800 */
[----:B------:R-:W-:Y:S02]  /*153d0*/  ISETP.NE.AND P0, PT, R17, RZ, PT ;  /* 0x000000ff1100720c */ /* 0x000fe40003f05270 */
[----:B0-----:R-:W-:Y:S02]  /*153e0*/  LEA R4, R3, UR41, 0x3 ;  /* 0x0000002903047c11 */ /* 0x001fe4000f8e18ff */
[----:B--2---:R-:W-:-:S04]  /*153f0*/  SHF.L.U32 R3, R2, 0x1f, RZ ;  /* 0x0000001f02037819 */ /* 0x004fc800000006ff */
[----:B------:R-:W0:Y:S02]  /*15400*/  SYNCS.PHASECHK.TRANS64.TRYWAIT P2, [R4+URZ+0x2e880], R3 ;  /* 0x02e88003040075a7 */ /* 0x000e24000804017f */
[----:B0-----:R-:W-:Y:S05]  /*15410*/  @!P2 BRA `(.L_x_1923) ;  /* 0x0000003000c0a947 */ /* 0x001fea0003800000 */
.L_x_1990:
        /* <DEDUP_REMOVED lines=8> */
.L_x_1924:
        /* <DEDUP_REMOVED lines=21> */
.L_x_1991:
        /* <DEDUP_REMOVED lines=8> */
.L_x_1926:
        /* <DEDUP_REMOVED lines=14> */
[----:B-1----:R-:W-:Y:S01]  /*15750*/  NOP ;  /* 0x0000000000007918 */ /* 0x002fe20000000000 */
.L_x_1921:
        /* <DEDUP_REMOVED lines=17> */
.L_x_1919:
[----:B------:R-:W2:Y:S01]  /*15870*/  LDL.LU R3, [R1+0x2c] ;  /* 0x00002c0001037983 */ /* 0x000ea20000300800 */
[----:B------:R-:W-:Y:S01]  /*15880*/  BSSY B0, `(.L_x_1927) ;  /* 0x000000a000007945 */ /* 0x000fe20003800000 */
[----:B------:R-:W-:Y:S01]  /*15890*/  ISETP.GE.AND P2, PT, R16, 0x2, PT ;  /* 0x000000021000780c */ /* 0x000fe20003f46270 */
        /* <DEDUP_REMOVED lines=8> */
.L_x_1992:
[----:B-1----:R-:W-:Y:S05]  /*15920*/  BSYNC B0 ;  /* 0x0000000000007941 */ /* 0x002fea0003800000 */
.L_x_1927:
[----:B------:R-:W-:Y:S05]  /*15930*/  @!P2 BRA `(.L_x_1929) ;  /* 0x0000000c00f0a947 */ /* 0x000fea0003800000 */
[----:B------:R1:W5:Y:S01]  /*15940*/  LDL.LU R6, [R1+0x8] ;  /* 0x0000080001067983 */ /* 0x0003620000300800 */
[----:B------:R-:W-:-:S03]  /*15950*/  VIADD R21, R16, 0xfffffffe ;  /* 0xfffffffe10157836 */ /* 0x000fc60000000000 */
[----:B------:R1:W5:Y:S04]  /*15960*/  LDL.LU R7, [R1+0x4] ;  /* 0x0000040001077983 */ /* 0x0003680000300800 */
.L_x_1949:
        /* <DEDUP_REMOVED lines=18> */
[----:B0-----:R-:W2:Y:S01]  /*15a90*/  LDL R4, [R1+0xc] ;  /* 0x00000c0001047983 */ /* 0x001ea20000100800 */
[----:B----4-:R-:W-:-:S13]  /*15aa0*/  ISETP.NE.AND P0, PT, R8, 0x1, PT ;  /* 0x000000010800780c */ /* 0x010fda0003f05270 */
[----:B------:R-:W0:Y:S02]  /*15ab0*/  @P0 LDC.64 R2, c[0x0][0x420] ;  /* 0x00010800ff020b82 */ /* 0x000e240000000a00 */
[----:B0-----:R-:W-:-:S04]  /*15ac0*/  @P0 IMAD.HI.U32 R0, R21, R2, RZ ;  /* 0x0000000215000227 */ /* 0x001fc800078e00ff */
        /* <DEDUP_REMOVED lines=12> */
.L_x_1932:
        /* <DEDUP_REMOVED lines=8> */
.L_x_1993:
[----:B------:R-:W-:Y:S05]  /*15c10*/  BSYNC B1 ;  /* 0x0000000000017941 */ /* 0x000fea0003800000 */
.L_x_1933:
        /* <DEDUP_REMOVED lines=9> */
.L_x_1936:
[----:B------:R-:W-:Y:S05]  /*15cb0*/  BSYNC B1 ;  /* 0x0000000000017941 */ /* 0x000fea0003800000 */
.L_x_1935:
        /* <DEDUP_REMOVED lines=13> */
[----:B----4-:R-:W-:Y:S01]  /*15d90*/  IMAD R5, R8, 0xe0, R5 ;  /* 0x000000e008057824 */ /* 0x010fe200078e0205 */
[----:B------:R-:W-:Y:S01]  /*15da0*/  IADD3 R8, R4, 0x2e870, RZ ;  /* 0x0002e87004087810 */ /* 0x000fe20007ffe0ff */
[----:B------:R-:W-:-:S07]  /*15db0*/  VIADD R9, R2, 0xe400 ;  /* 0x0000e40002097836 */ /* 0x000fce0000000000 */
.L_x_1937:
        /* <DEDUP_REMOVED lines=12> */
.L_x_1994:
[----:B------:R-:W-:Y:S05]  /*15e80*/  BSYNC B1 ;  /* 0x0000000000017941 */ /* 0x000fea0003800000 */
.L_x_1938:
        /* <DEDUP_REMOVED lines=11> */
.L_x_1941:
[----:B------:R-:W-:Y:S05]  /*15f40*/  BSYNC B1 ;  /* 0x0000000000017941 */ /* 0x000fea0003800000 */
.L_x_1940:
        /* <DEDUP_REMOVED lines=10> */
.L_x_1942:
        /* <DEDUP_REMOVED lines=9> */
.L_x_1931:
[----:B------:R-:W-:Y:S05]  /*16080*/  BSYNC B0 ;  /* 0x0000000000007941 */ /* 0x000fea0003800000 */
.L_x_1930:
[----:B------:R-:W-:-:S06]  /*16090*/  UISETP.NE.AND UP0, UPT, UR42, 0x3, UPT ;  /* 0x000000032a00788c */ /* 0x000fcc000bf05270 */
[----:B------:R-:W-:-:S13]  /*160a0*/  PLOP3.LUT P0, PT, PT, PT, UP0, 0x80, 0x0 ;  /* 0x000000000000781c */ /* 0x000fda0003f0f008 */
[----:B------:R-:W-:Y:S05]  /*160b0*/  @!P0 BRA `(.L_x_1943) ;  /* 0x0000000000048947 */ /* 0x000fea0003800000 */
[----:B------:R-:W-:Y:S01]  /*160c0*/  BPT.TRAP 0x1 ;  /* 0x000000040000795c */ /* 0x000fe20000300000 */
.L_x_1943:
        /* <DEDUP_REMOVED lines=9> */
.L_x_1995:
[----:B------:R-:W-:Y:S05]  /*16160*/  BSYNC B0 ;  /* 0x0000000000007941 */ /* 0x000fea0003800000 */
.L_x_1944:
[----:B------:R-:W-:Y:S05]  /*16170*/  @!P0 BRA `(.L_x_1946) ;  /* 0x0000000000048947 */ /* 0x000fea0003800000 */
[----:B------:R-:W-:Y:S01]  /*16180*/  BPT.TRAP 0x1 ;  /* 0x000000040000795c */ /* 0x000fe20000300000 */
.L_x_1946:
[----:B---3--:R-:W3:Y:S01]  /*16190*/  LDL R2, [R1] ;  /* 0x0000000001027983 */ /* 0x008ee20000100800 */
[----:B------:R-:W-:-:S04]  /*161a0*/  SHF.L.U32 R3, R6, 0x1f, RZ ;  /* 0x0000001f06037819 */ /* 0x000fc800000006ff */
[----:B---3--:R3:W4:Y:S02]  /*161b0*/  SYNCS.PHASECHK.TRANS64.TRYWAIT P2, [R2+URZ+0x2e860], R3 ;  /* 0x02e86003020075a7 */ /* 0x008724000804017f */
[----:B---3--:R-:W-:Y:S01]  /*161c0*/  IMAD R2, R7, 0x7000, RZ ;  /* 0x0000700007027824 */ /* 0x008fe200078e02ff */
[----:B----4-:R-:W-:Y:S06]  /*161d0*/  @!P2 BRA `(.L_x_1947) ;  /* 0x0000002400d0a947 */ /* 0x010fec0003800000 */
.L_x_1996:
[----:B0-----:R-:W3:Y:S04]  /*161e0*/  LDL R4, [R1+0x28] ;  /* 0x0000280001047983 */ /* 0x001ee80000100800 */
[----:B------:R-:W4:Y:S01]  /*161f0*/  LDL R12, [R1+0x1c] ;  /* 0x00001c00010c7983 */ /* 0x000f220000100800 */
[----:B------:R-:W-:Y:S05]  /*16200*/  WARPSYNC.ALL ;  /* 0x0000000000007948 */ /* 0x000fea0003800000 */
[----:B------:R-:W0:Y:S01]  /*16210*/  S2R R8, SR_TID.X ;  /* 0x0000000000087919 */ /* 0x000e220000002100 */
[----:B--2---:R-:W-:Y:S01]  /*16220*/  IMAD.MOV.U32 R10, RZ, RZ, 0x40 ;  /* 0x00000040ff0a7424 */ /* 0x004fe200078e00ff */
[----:B0-----:R-:W-:-:S04]  /*16230*/  LOP3.LUT P2, RZ, R8, 0x4, RZ, 0xc0, !PT ;  /* 0x0000000408ff7812 */ /* 0x001fc8000784c0ff */
[----:B------:R-:W-:Y:S02]  /*16240*/  SEL R10, R10, 0xffffffc0, !P2 ;  /* 0xffffffc00a0a7807 */ /* 0x000fe40005000000 */
[C---:B---3--:R-:W-:Y:S02]  /*16250*/  LOP3.LUT R3, R2.reuse, R4, RZ, 0xfc, !PT ;  /* 0x0000000402037212 */ /* 0x048fe400078efcff */
[----:B----4-:R-:W-:-:S03]  /*16260*/  IADD3 R2, R2, UR41, R12 ;  /* 0x0000002902027c10 */ /* 0x010fc6000fffe00c */
[----:B------:R-:W0:Y:S01]  /*16270*/  LDSM.16.MT88.4 R4, [R3+UR41+0xe400] ;  /* 0x00e400290304783b */ /* 0x000e220008004200 */
[----:B------:R-:W-:-:S04]  /*16280*/  VIADD R20, R3, UR41 ;  /* 0x0000002903147c36 */ /* 0x000fc80008000000 */
[----:B------:R-:W-:Y:S01]  /*16290*/  IMAD.IADD R20, R10, 0x1, R20 ;  /* 0x000000010a147824 */ /* 0x000fe200078e0214 */
[C-C-:B0-----:R-:W-:Y:S02]  /*162a0*/  PRMT R8, R4.reuse, 0x6420, R5.reuse ;  /* 0x0000642004087816 */ /* 0x141fe40000000005 */
[----:B------:R-:W-:Y:S02]  /*162b0*/  PRMT R9, R4, 0x7531, R5 ;  /* 0x0000753104097816 */ /* 0x000fe40000000005 */
[C-C-:B------:R-:W-:Y:S02]  /*162c0*/  PRMT R10, R6.reuse, 0x6420, R7.reuse ;  /* 0x00006420060a7816 */ /* 0x140fe40000000007 */
[----:B------:R-:W-:Y:S02]  /*162d0*/  PRMT R11, R6, 0x7531, R7 ;  /* 0x00007531060b7816 */ /* 0x000fe40000000007 */
[----:B------:R-:W0:Y:S04]  /*162e0*/  LDSM.16.MT88.4 R4, [R20+0xe400] ;  /* 0x00e400001404783b */ /* 0x000e280000004200 */
[----:B------:R-:W-:Y:S01]  /*162f0*/  STSM.16.M88.4 [R2+0x400], R8 ;  /* 0x0004000802007844 */ /* 0x000fe20000000200 */
        /* <DEDUP_REMOVED lines=71> */
[----:B------:R0:W-:Y:S02]  /*16770*/  STSM.16.M88.4 [R2+0x6400], R4 ;  /* 0x0064000402007844 */ /* 0x0001e40000000200 */
[C-C-:B0-----:R-:W-:Y:S02]  /*16780*/  PRMT R4, R8.reuse, 0x6420, R9.reuse ;  /* 0x0000642008047816 */ /* 0x141fe40000000009 */
        /* <DEDUP_REMOVED lines=12> */
.L_x_1948:
[----:B------:R-:W2:Y:S01]  /*16850*/  LDL.LU R3, [R1] ;  /* 0x0000000001037983 */ /* 0x000ea20000300800 */
[C---:B------:R-:W-:Y:S01]  /*16860*/  ISETP.GT.AND P0, PT, R21.reuse, RZ, PT ;  /* 0x000000ff1500720c */ /* 0x040fe20003f04270 */
[----:B------:R-:W-:Y:S02]  /*16870*/  VIADD R21, R21, 0xffffffff ;  /* 0xffffffff15157836 */ /* 0x000fe40000000000 */
[----:B0-----:R3:W5:Y:S04]  /*16880*/  LDL R6, [R1+0x8] ;  /* 0x0000080001067983 */ /* 0x0017680000100800 */
[----:B------:R3:W5:Y:S01]  /*16890*/  LDL R7, [R1+0x4] ;  /* 0x0000040001077983 */ /* 0x0007620000100800 */
[----:B--2---:R3:W-:Y:S01]  /*168a0*/  SYNCS.ARRIVE.TRANS64.A1T0 RZ, [R3+URZ+0x2e850], RZ ;  /* 0x02e850ff03ff79a7 */ /* 0x0047e2000810003f */
[----:B------:R-:W-:-:S05]  /*168b0*/  @!P1 VIADD R2, R3, 0x2e880 ;  /* 0x0002e88003029836 */ /* 0x000fca0000000000 */
[----:B------:R-:W-:Y:S01]  /*168c0*/  @!P1 PRMT R2, RZ, 0x654, R2 ;  /* 0x00000654ff029816 */ /* 0x000fe20000000002 */
[----:B------:R-:W-:Y:S06]  /*168d0*/  BAR.SYNC.DEFER_BLOCKING 0x2, 0x80 ;  /* 0x0082000000007b1d */ /* 0x000fec0000010000 */
[----:B------:R3:W-:Y:S01]  /*168e0*/  @!P1 SYNCS.ARRIVE.TRANS64.RED.A1T0 RZ, [R2+URZ], RZ ;  /* 0x000000ff02ff99a7 */ /* 0x0007e2000810043f */
[----:B------:R-:W-:Y:S05]  /*168f0*/  @P0 BRA `(.L_x_1949) ;  /* 0xfffffff0001c0947 */ /* 0x000fea000383ffff */
.L_x_1929:
        /* <DEDUP_REMOVED lines=9> */
[----:B0-----:R-:W0:Y:S02]  /*16990*/  S2R R4, SR_LTMASK ;  /* 0x0000000000047919 */ /* 0x001e240000003900 */
[----:B0-----:R-:W-:-:S04]  /*169a0*/  LOP3.LUT R4, R4, UR4, RZ, 0xc0, !PT ;  /* 0x0000000404047c12 */ /* 0x001fc8000f8ec0ff */
[----:B-----5:R-:W0:Y:S01]  /*169b0*/  POPC R7, R4 ;  /* 0x0000000400077309 */ /* 0x020e220000000000 */
[----:B--2---:R-:W0:Y:S02]  /*169c0*/  SHFL.IDX PT, R0, R3, R0, 0x1f ;  /* 0x00001f0003007589 */ /* 0x004e2400000e0000 */
[----:B0-----:R-:W-:-:S05]  /*169d0*/  IADD3 R0, R0, UR46, R7 ;  /* 0x0000002e00007c10 */ /* 0x001fca000fffe007 */
[----:B------:R4:W-:Y:S02]  /*169e0*/  STL [R1+0x20], R0 ;  /* 0x0000200001007387 */ /* 0x0009e40000100800 */
.L_x_1951:
[----:B------:R-:W-:Y:S05]  /*169f0*/  BSYNC B0 ;  /* 0x0000000000007941 */ /* 0x000fea0003800000 */
.L_x_1950:
[----:B------:R-:W-:-:S06]  /*16a00*/  UISETP.NE.AND UP0, UPT, UR42, 0x3, UPT ;  /* 0x000000032a00788c */ /* 0x000fcc000bf05270 */
[----:B------:R-:W-:-:S13]  /*16a10*/  PLOP3.LUT P0, PT, PT, PT, UP0, 0x80, 0x0 ;  /* 0x000000000000781c */ /* 0x000fda0003f0f008 */
[----:B------:R-:W-:Y:S05]  /*16a20*/  @!P0 BRA `(.L_x_1952) ;  /* 0x0000000000048947 */ /* 0x000fea0003800000 */
[----:B------:R-:W-:Y:S01]  /*16a30*/  BPT.TRAP 0x1 ;  /* 0x000000040000795c */ /* 0x000fe20000300000 */
.L_x_1952:
        /* <DEDUP_REMOVED lines=10> */
.L_x_1997:
[----:B------:R-:W-:Y:S05]  /*16ae0*/  BSYNC B0 ;  /* 0x0000000000007941 */ /* 0x000fea0003800000 */
.L_x_1953:
[----:B------:R-:W-:Y:S05]  /*16af0*/  @!P2 BRA `(.L_x_1955) ;  /* 0x000000000004a947 */ /* 0x000fea0003800000 */
[----:B------:R-:W-:Y:S01]  /*16b00*/  BPT.TRAP 0x1 ;  /* 0x000000040000795c */ /* 0x000fe20000300000 */
.L_x_1955:
[----:B------:R-:W2:Y:S02]  /*16b10*/  LDL R0, [R1+0x8] ;  /* 0x0000080001007983 */ /* 0x000ea40000100800 */
[----:B--2---:R-:W-:-:S04]  /*16b20*/  SHF.L.U32 R3, R0, 0x1f, RZ ;  /* 0x0000001f00037819 */ /* 0x004fc800000006ff */
[----:B------:R-:W2:Y:S02]  /*16b30*/  SYNCS.PHASECHK.TRANS64.TRYWAIT P0, [R20+URZ+0x2e860], R3 ;  /* 0x02e86003140075a7 */ /* 0x000ea4000800017f */
[----:B--2---:R-:W-:Y:S05]  /*16b40*/  @!P0 BRA `(.L_x_1956) ;  /* 0x0000001c00a08947 */ /* 0x004fea0003800000 */
.L_x_1998:
        /* <DEDUP_REMOVED lines=11> */
[----:B-----5:R-:W0:Y:S01]  /*16c00*/  LDSM.16.MT88.4 R4, [R2+UR41+0xe400] ;  /* 0x00e400290204783b */ /* 0x020e220008004200 */
        /* <DEDUP_REMOVED lines=93> */
.L_x_1957:
[----:B------:R-:W3:Y:S01]  /*171e0*/  LDL.LU R2, [R1+0x4] ;  /* 0x0000040001027983 */ /* 0x000ee20000300800 */
[----:B0-----:R-:W-:Y:S03]  /*171f0*/  SYNCS.ARRIVE.TRANS64.A1T0 RZ, [R20+URZ+0x2e850], RZ ;  /* 0x02e850ff14ff79a7 */ /* 0x001fe6000810003f */
        /* <DEDUP_REMOVED lines=12> */
.L_x_1913:
[----:B------:R-:W-:Y:S05]  /*172c0*/  BSYNC B6 ;  /* 0x0000000000067941 */ /* 0x000fea0003800000 */
.L_x_1911:
[----:B0-2---:R-:W2:Y:S02]  /*172d0*/  LDL R0, [R1+0x30] ;  /* 0x0000300001007983 */ /* 0x005ea40000100800 */
        /* <DEDUP_REMOVED lines=14> */
.L_x_1958:
[----:B------:R-:W0:Y:S01]  /*173c0*/  S2R R2, SR_TID.X ;  /* 0x0000000000027919 */ /* 0x000e220000002100 */
[----:B------:R-:W-:Y:S01]  /*173d0*/  ULDC UR4, c[0x0][0xc14] ;  /* 0x0003050000047ab9 */ /* 0x000fe20000000800 */
[----:B------:R-:W2:Y:S01]  /*173e0*/  LDL.LU R0, [R1+0x20] ;  /* 0x0000200001007983 */ /* 0x000ea20000300800 */
[----:B0-----:R-:W-:-:S04]  /*173f0*/  LOP3.LUT R6, R2, 0x1f, RZ, 0xc0, !PT ;  /* 0x0000001f02067812 */ /* 0x001fc800078ec0ff */
[C---:B------:R-:W-:Y:S01]  /*17400*/  ISETP.NE.AND P0, PT, R6.reuse, 0x1f, PT ;  /* 0x0000001f0600780c */ /* 0x040fe20003f05270 */
[----:B------:R-:W-:-:S05]  /*17410*/  VIADD R5, R6, UR48 ;  /* 0x0000003006057c36 */ /* 0x000fca0008000000 */
[----:B------:R-:W-:Y:S01]  /*17420*/  ISETP.GE.OR P1, PT, R5, UR4, !P0 ;  /* 0x0000000405007c0c */ /* 0x000fe2000c726670 */
[----:B------:R-:W-:-:S12]  /*17430*/  ULDC UR4, c[0x0][0xc14] ;  /* 0x0003050000047ab9 */ /* 0x000fd80000000800 */
[----:B------:R-:W0:Y:S02]  /*17440*/  @!P1 LDC.64 R2, c[0x0][0xc58] ;  /* 0x00031600ff029b82 */ /* 0x000e240000000a00 */
[----:B0-----:R-:W-:-:S04]  /*17450*/  @!P1 IMAD.WIDE R2, R5, 0x4, R2 ;  /* 0x0000000405029825 */ /* 0x001fc800078e0202 */
[----:B------:R-:W-:-:S06]  /*17460*/  IMAD.MOV.U32 R5, RZ, RZ, RZ ;  /* 0x000000ffff057224 */ /* 0x000fcc00078e00ff */
[----:B------:R-:W3:Y:S01]  /*17470*/  @!P1 LDG.E R5, desc[UR52][R2.64] ;  /* 0x0000003402059981 */ /* 0x000ee2000c1e1900 */
[C---:B------:R-:W-:Y:S02]  /*17480*/  ISETP.NE.AND P1, PT, R6.reuse, RZ, PT ;  /* 0x000000ff0600720c */ /* 0x040fe40003f25270 */
[C---:B------:R-:W-:Y:S02]  /*17490*/  ISETP.GE.U32.AND P2, PT, R6.reuse, 0x2, PT ;  /* 0x000000020600780c */ /* 0x040fe40003f46070 */
[C---:B------:R-:W-:Y:S02]  /*174a0*/  ISETP.GE.U32.AND P3, PT, R6.reuse, 0x4, PT ;  /* 0x000000040600780c */ /* 0x040fe40003f66070 */
[C---:B------:R-:W-:Y:S02]  /*174b0*/  ISETP.GE.U32.AND P4, PT, R6.reuse, 0x8, PT ;  /* 0x000000080600780c */ /* 0x040fe40003f86070 */
[----:B------:R-:W-:Y:S02]  /*174c0*/  ISETP.GE.U32.AND P5, PT, R6, 0x10, PT ;  /* 0x000000100600780c */ /* 0x000fe40003fa6070 */
[----:B------:R-:W0:Y:S01]  /*174d0*/  LDC R6, c[0x0][0xc10] ;  /* 0x00030400ff067b82 */ /* 0x000e220000000800 */
[----:B--2---:R-:W-:-:S02]  /*174e0*/  IMAD.MOV.U32 R8, RZ, RZ, R0 ;  /* 0x000000ffff087224 */ /* 0x004fc400078e0000 */
[----:B---3--:R-:W2:Y:S02]  /*174f0*/  SHFL.UP PT, R0, R5, 0x1, RZ ;  /* 0x0420000005007989 */ /* 0x008ea400000e00ff */
[----:B--2---:R-:W-:-:S05]  /*17500*/  SEL R0, R0, RZ, P1 ;  /* 0x000000ff00007207 */ /* 0x004fca0000800000 */
[----:B------:R-:W-:-:S05]  /*17510*/  IMAD.IADD R0, R5, 0x1, R0 ;  /* 0x0000000105007824 */ /* 0x000fca00078e0200 */
[----:B------:R-:W2:Y:S02]  /*17520*/  SHFL.UP PT, R4, R0, 0x2, RZ ;  /* 0x0440000000047989 */ /* 0x000ea400000e00ff */
        /* <DEDUP_REMOVED lines=8> */
[----:B------:R-:W2:Y:S04]  /*175b0*/  SHFL.UP PT, R0, R3, 0x10, RZ ;  /* 0x0600000003007989 */ /* 0x000ea800000e00ff */
[----:B------:R-:W-:Y:S01]  /*175c0*/  SHFL.IDX PT, R9, R8, 0x1, 0x1f ;  /* 0x00201f0008097f89 */ /* 0x000fe200000e0000 */
[----:B--2---:R-:W-:-:S05]  /*175d0*/  SEL R0, R0, RZ, P5 ;  /* 0x000000ff00007207 */ /* 0x004fca0002800000 */
[----:B------:R-:W-:-:S05]  /*175e0*/  IMAD.IADD R10, R3, 0x1, R0 ;  /* 0x00000001030a7824 */ /* 0x000fca00078e0200 */
[----:B------:R-:W0:Y:S04]  /*175f0*/  SHFL.IDX PT, R7, R10, 0x1f, 0x1f ;  /* 0x03e01f000a077f89 */ /* 0x000e2800000e0000 */
[----:B------:R-:W2:Y:S01]  /*17600*/  SHFL.IDX PT, R0, R8, RZ, 0x1f ;  /* 0x00001fff08007589 */ /* 0x000ea200000e0000 */
[----:B0-----:R-:W-:-:S04]  /*17610*/  IMAD R2, R7, R6, RZ ;  /* 0x0000000607027224 */ /* 0x001fc800078e02ff */
[----:B------:R-:W-:-:S05]  /*17620*/  IMAD.IADD R7, R9, 0x1, R2 ;  /* 0x0000000109077824 */ /* 0x000fca00078e0202 */
[----:B--2---:R-:W-:-:S13]  /*17630*/  ISETP.GT.AND P6, PT, R7, R0, PT ;  /* 0x000000000700720c */ /* 0x004fda0003fc4270 */
[----:B------:R-:W-:Y:S05]  /*17640*/  @P6 BRA `(.L_x_1960) ;  /* 0x0000000000906947 */ /* 0x000fea0003800000 */
.L_x_1964:
        /* <DEDUP_REMOVED lines=14> */
.L_x_1963:
[----:B------:R-:W-:Y:S05]  /*17730*/  BSYNC B0 ;  /* 0x0000000000007941 */ /* 0x000fea0003800000 */
.L_x_1962:
        /* <DEDUP_REMOVED lines=21> */
.L_x_1960:
        /* <DEDUP_REMOVED lines=12> */
[----:B------:R-:W-:Y:S01]  /*17950*/  ISETP.NE.AND P0, PT, RZ, UR7, PT ;  /* 0x00000007ff007c0c */ /* 0x000fe2000bf05270 */
[----:B------:R-:W-:-:S03]  /*17960*/  IMAD.MOV.U32 R11, RZ, RZ, RZ ;  /* 0x000000ffff0b7224 */ /* 0x000fc600078e00ff */
[----:B------:R-:W2:Y:S02]  /*17970*/  SHFL.IDX PT, R5, R5, R12, 0x1f ;  /* 0x00001f0c05057589 */ /* 0x000ea400000e0000 */
[----:B--2---:R-:W-:-:S05]  /*17980*/  IMAD R4, R5, R8, RZ ;  /* 0x0000000805047224 */ /* 0x004fca00078e02ff */
[----:B------:R-:W-:Y:S02]  /*17990*/  IABS R9, R4 ;  /* 0x0000000400097213 */ /* 0x000fe40000000000 */
[----:B------:R-:W-:Y:S05]  /*179a0*/  @!P0 BRA `(.L_x_1965) ;  /* 0x00000000000c8947 */ /* 0x000fea0003800000 */
[----:B------:R-:W-:-:S06]  /*179b0*/  UIADD3 UR4, UR6, -0x1, URZ ;  /* 0xffffffff06047890 */ /* 0x000fcc000fffe03f */
[----:B------:R-:W-:-:S06]  /*179c0*/  IMAD.U32 R11, RZ, RZ, UR4 ;  /* 0x00000004ff0b7e24 */ /* 0x000fcc000f8e00ff */
[----:B------:R0:W2:Y:S02]  /*179d0*/  SHFL.IDX PT, R11, R10, R11, 0x1f ;  /* 0x00001f0b0a0b7589 */ /* 0x0000a400000e0000 */
.L_x_1965:
[----:B0-----:R-:W0:Y:S01]  /*179e0*/  I2F.RP R10, R9 ;  /* 0x00000009000a7306 */ /* 0x001e220000209400 */
[----:B--2---:R-:W-:-:S05]  /*179f0*/  IMAD R11, R11, R6, R7 ;  /* 0x000000060b0b7224 */ /* 0x004fca00078e0207 */
[----:B------:R2:W-:Y:S02]  /*17a00*/  STL [R1+0x20], R11 ;  /* 0x0000200b01007387 */ /* 0x0005e40000100800 */
[----:B0-----:R-:W0:Y:S02]  /*17a10*/  MUFU.RCP R10, R10 ;  /* 0x0000000a000a7308 */ /* 0x001e240000001000 */
[----:B0-----:R-:W-:-:S06]  /*17a20*/  VIADD R3, R10, 0xffffffe ;  /* 0x0ffffffe0a037836 */ /* 0x001fcc0000000000 */
[----:B------:R-:W0:Y:S02]  /*17a30*/  F2I.FTZ.U32.TRUNC.NTZ R3, R3 ;  /* 0x0000000300037305 */ /* 0x000e24000021f000 */
[----:B0-----:R-:W-:-:S04]  /*17a40*/  IMAD.MOV R2, RZ, RZ, -R3 ;  /* 0x000000ffff027224 */ /* 0x001fc800078e0a03 */
[----:B------:R-:W-:Y:S02]  /*17a50*/  IMAD R7, R2, R9, RZ ;  /* 0x0000000902077224 */ /* 0x000fe400078e02ff */
[----:B------:R-:W-:-:S04]  /*17a60*/  IMAD.MOV.U32 R2, RZ, RZ, RZ ;  /* 0x000000ffff027224 */ /* 0x000fc800078e00ff */
[----:B------:R-:W-:-:S04]  /*17a70*/  IMAD.HI.U32 R2, R3, R7, R2 ;  /* 0x0000000703027227 */ /* 0x000fc800078e0002 */
[----:B------:R-:W-:Y:S01]  /*17a80*/  IMAD.IADD R7, R0, 0x1, -R11 ;  /* 0x0000000100077824 */ /* 0x000fe200078e0a0b */
[----:B------:R-:W-:-:S04]  /*17a90*/  IABS R0, R4 ;  /* 0x0000000400007213 */ /* 0x000fc80000000000 */
[----:B------:R-:W-:Y:S01]  /*17aa0*/  IABS R3, R7 ;  /* 0x0000000700037213 */ /* 0x000fe20000000000 */
[----:B------:R-:W-:-:S04]  /*17ab0*/  IMAD.MOV R0, RZ, RZ, -R0 ;  /* 0x000000ffff007224 */ /* 0x000fc800078e0a00 */
[----:B------:R-:W-:-:S04]  /*17ac0*/  IMAD.HI.U32 R2, R2, R3, RZ ;  /* 0x0000000302027227 */ /* 0x000fc800078e00ff */
[----:B------:R-:W-:-:S05]  /*17ad0*/  IMAD R0, R2, R0, R3 ;  /* 0x0000000002007224 */ /* 0x000fca00078e0203 */
[----:B------:R-:W-:-:S13]  /*17ae0*/  ISETP.GT.U32.AND P1, PT, R9, R0, PT ;  /* 0x000000000900720c */ /* 0x000fda0003f24070 */
[-C--:B------:R-:W-:Y:S01]  /*17af0*/  @!P1 IADD3 R0, R0, -R9.reuse, RZ ;  /* 0x8000000900009210 */ /* 0x080fe20007ffe0ff */
[----:B------:R-:W-:Y:S01]  /*17b00*/  @!P1 VIADD R2, R2, 0x1 ;  /* 0x0000000102029836 */ /* 0x000fe20000000000 */
[----:B------:R-:W-:Y:S02]  /*17b10*/  ISETP.NE.AND P1, PT, R4, RZ, PT ;  /* 0x000000ff0400720c */ /* 0x000fe40003f25270 */
[----:B------:R-:W-:Y:S02]  /*17b20*/  ISETP.GE.U32.AND P0, PT, R0, R9, PT ;  /* 0x000000090000720c */ /* 0x000fe40003f06070 */
[----:B------:R-:W-:-:S04]  /*17b30*/  LOP3.LUT R0, R7, R4, RZ, 0x3c, !PT ;  /* 0x0000000407007212 */ /* 0x000fc800078e3cff */
[----:B------:R-:W-:-:S07]  /*17b40*/  ISETP.GE.AND P2, PT, R0, RZ, PT ;  /* 0x000000ff0000720c */ /* 0x000fce0003f46270 */
[----:B------:R-:W-:-:S04]  /*17b50*/  @P0 VIADD R2, R2, 0x1 ;  /* 0x0000000102020836 */ /* 0x000fc80000000000 */
[----:B------:R-:W-:Y:S02]  /*17b60*/  IMAD.MOV.U32 R9, RZ, RZ, R2 ;  /* 0x000000ffff097224 */ /* 0x000fe400078e0002 */
[----:B------:R-:W-:Y:S02]  /*17b70*/  IMAD.MOV.U32 R2, RZ, RZ, RZ ;  /* 0x000000ffff027224 */ /* 0x000fe400078e00ff */
[----:B------:R-:W-:Y:S01]  /*17b80*/  @!P2 IMAD.MOV R9, RZ, RZ, -R9 ;  /* 0x000000ffff09a224 */ /* 0x000fe200078e0a09 */
[----:B------:R-:W-:-:S05]  /*17b90*/  @!P1 LOP3.LUT R9, RZ, R4, RZ, 0x33, !PT ;  /* 0x00000004ff099212 */ /* 0x000fca00078e33ff */
[----:B------:R-:W-:Y:S02]  /*17ba0*/  IMAD R0, R8, R9, RZ ;  /* 0x0000000908007224 */ /* 0x000fe400078e02ff */
[----:B------:R-:W-:Y:S02]  /*17bb0*/  IMAD.MOV R9, RZ, RZ, -R9 ;  /* 0x000000ffff097224 */ /* 0x000fe400078e0a09 */
[----:B------:R-:W-:Y:S02]  /*17bc0*/  IMAD.MOV R3, RZ, RZ, -R0 ;  /* 0x000000ffff037224 */ /* 0x000fe400078e0a00 */
[----:B------:R-:W-:-:S03]  /*17bd0*/  IMAD R7, R4, R9, R7 ;  /* 0x0000000904077224 */ /* 0x000fc600078e0207 */
[----:B------:R-:W-:Y:S01]  /*17be0*/  VIADDMNMX R6, R3, R6, R8, PT ;  /* 0x0000000603067246 */ /* 0x000fe20003800108 */
[----:B------:R-:W-:-:S03]  /*17bf0*/  IMAD.IADD R0, R7, 0x1, R0 ;  /* 0x0000000107007824 */ /* 0x000fc600078e0200 */
[-C--:B------:R-:W-:Y:S02]  /*17c00*/  IABS R8, R6.reuse ;  /* 0x0000000600087213 */ /* 0x080fe40000000000 */
[----:B------:R-:W-:Y:S02]  /*17c10*/  IABS R4, R6 ;  /* 0x0000000600047213 */ /* 0x000fe40000000000 */
[----:B------:R-:W0:Y:S08]  /*17c20*/  I2F.RP R10, R8 ;  /* 0x00000008000a7306 */ /* 0x000e300000209400 */
[----:B0-----:R-:W2:Y:S02]  /*17c30*/  MUFU.RCP R10, R10 ;  /* 0x0000000a000a7308 */ /* 0x001ea40000001000 */
[----:B--2---:R-:W-:-:S06]  /*17c40*/  VIADD R11, R10, 0xffffffe ;  /* 0x0ffffffe0a0b7836 */ /* 0x004fcc0000000000 */
[----:B------:R-:W0:Y:S02]  /*17c50*/  F2I.FTZ.U32.TRUNC.NTZ R3, R11 ;  /* 0x0000000b00037305 */ /* 0x000e24000021f000 */
[----:B0-----:R-:W-:-:S04]  /*17c60*/  IMAD.MOV R9, RZ, RZ, -R3 ;  /* 0x000000ffff097224 */ /* 0x001fc800078e0a03 */
[----:B------:R-:W-:-:S04]  /*17c70*/  IMAD R9, R9, R8, RZ ;  /* 0x0000000809097224 */ /* 0x000fc800078e02ff */
[----:B------:R-:W-:Y:S01]  /*17c80*/  IMAD.HI.U32 R3, R3, R9, R2 ;  /* 0x0000000903037227 */ /* 0x000fe200078e0002 */
[----:B------:R-:W-:-:S03]  /*17c90*/  IABS R2, R7 ;  /* 0x0000000700027213 */ /* 0x000fc60000000000 */
[----:B------:R-:W-:Y:S02]  /*17ca0*/  IMAD.MOV R9, RZ, RZ, -R4 ;  /* 0x000000ffff097224 */ /* 0x000fe400078e0a04 */
        /* <DEDUP_REMOVED lines=19> */
.L_x_1961:
[----:B------:R0:W-:Y:S01]  /*17de0*/  STL [R1+0x20], R0 ;  /* 0x0000200001007387 */ /* 0x0001e20000100800 */
[----:B------:R-:W-:Y:S01]  /*17df0*/  ULDC UR48, c[0x0][0xc14] ;  /* 0x0003050000307ab9 */ /* 0x000fe20000000800 */
[----:B------:R-:W-:Y:S02]  /*17e00*/  UMOV UR38, URZ ;  /* 0x0000003f00267c82 */ /* 0x000fe40008000000 */
[----:B------:R0:W-:Y:S03]  /*17e10*/  STL [R1+0x24], RZ ;  /* 0x000024ff01007387 */ /* 0x0001e60000100800 */
.L_x_1966:
[----:B------:R-:W3:Y:S04]  /*17e20*/  LDL R3, [R1+0x20] ;  /* 0x0000200001037983 */ /* 0x000ee80000100800 */
[----:B------:R-:W4:Y:S01]  /*17e30*/  LDL R2, [R1+0x24] ;  /* 0x0000240001027983 */ /* 0x000f220000100800 */
[----:B------:R-:W-:Y:S02]  /*17e40*/  IMAD.U32 R6, RZ, RZ, UR38 ;  /* 0x00000026ff067e24 */ /* 0x000fe4000f8e00ff */
[----:B------:R-:W-:Y:S01]  /*17e50*/  IMAD.U32 R7, RZ, RZ, UR48 ;  /* 0x00000030ff077e24 */ /* 0x000fe2000f8e00ff */
[----:B0-2---:R-:W0:Y:S02]  /*17e60*/  S2R R0, SR_TID.X ;  /* 0x0000000000007919 */ /* 0x005e240000002100 */
[----:B0-----:R-:W-:Y:S01]  /*17e70*/  LOP3.LUT R0, R0, 0x1f, RZ, 0xc0, !PT ;  /* 0x0000001f00007812 */ /* 0x001fe200078ec0ff */
[----:B------:R-:W-:Y:S03]  /*17e80*/  BAR.SYNC.DEFER_BLOCKING 0x4, 0x180 ;  /* 0x0106000000007b1d */ /* 0x000fe60000010000 */
[----:B------:R-:W-:-:S13]  /*17e90*/  ISETP.NE.AND P0, PT, R0, RZ, PT ;  /* 0x000000ff0000720c */ /* 0x000fda0003f05270 */
[----:B------:R-:W-:Y:S01]  /*17ea0*/  @!P0 MOV R0, 0x400 ;  /* 0x0000040000008802 */ /* 0x000fe20000000f00 */
[----:B---3--:R-:W-:Y:S02]  /*17eb0*/  IMAD.MOV.U32 R4, RZ, RZ, R3 ;  /* 0x000000ffff047224 */ /* 0x008fe400078e0003 */
[----:B------:R-:W0:Y:S01]  /*17ec0*/  @!P0 S2R R3, SR_CgaCtaId ;  /* 0x0000000000038919 */ /* 0x000e220000008800 */
[----:B----4-:R-:W-:Y:S01]  /*17ed0*/  IMAD.MOV.U32 R5, RZ, RZ, R2 ;  /* 0x000000ffff057224 */ /* 0x010fe200078e0002 */
[----:B0-----:R-:W-:-:S05]  /*17ee0*/  @!P0 LEA R0, R3, R0, 0x18 ;  /* 0x0000000003008211 */ /* 0x001fca00078ec0ff */
[----:B------:R0:W-:Y:S01]  /*17ef0*/  @!P0 STS.128 [R0+0x2e8d0], R4 ;  /* 0x02e8d00400008388 */ /* 0x0001e20000000c00 */
[----:B------:R-:W-:Y:S06]  /*17f00*/  BAR.ARV 0x5, 0x180 ;  /* 0x0146000000007b1d */ /* 0x000fec0000002000 */
.L_x_1959:
[----:B------:R-:W-:Y:S02]  /*17f10*/  ULDC UR4, c[0x0][0xc14] ;  /* 0x0003050000047ab9 */ /* 0x000fe40000000800 */
[----:B------:R-:W-:-:S06]  /*17f20*/  UISETP.GE.AND UP0, UPT, UR48, UR4, UPT ;  /* 0x000000043000728c */ /* 0x000fcc000bf06270 */
[----:B------:R-:W-:-:S13]  /*17f30*/  PLOP3.LUT P0, PT, PT, PT, UP0, 0x80, 0x0 ;  /* 0x000000000000781c */ /* 0x000fda0003f0f008 */
[----:B------:R-:W-:Y:S05]  /*17f40*/  @!P0 BRA `(.L_x_1967) ;  /* 0xffffffc000ec8947 */ /* 0x000fea000383ffff */
.L_x_1907:
[----:B0-----:R-:W3:Y:S01]  /*17f50*/  LDL.LU R0, [R1+0x2c] ;  /* 0x00002c0001007983 */ /* 0x001ee20000300800 */
[----:B------:R-:W-:Y:S01]  /*17f60*/  BSSY B0, `(.L_x_1968) ;  /* 0x000000b000007945 */ /* 0x000fe20003800000 */
[----:B-12---:R-:W0:Y:S01]  /*17f70*/  S2R R5, SR_CgaCtaId ;  /* 0x0000000000057919 */ /* 0x006e220000008800 */
[----:B---3--:R-:W-:-:S05]  /*17f80*/  VIADD R0, R0, 0x1 ;  /* 0x0000000100007836 */ /* 0x008fca0000000000 */
        /* <DEDUP_REMOVED lines=8> */
.L_x_1999:
[----:B------:R-:W-:Y:S05]  /*18010*/  BSYNC B0 ;  /* 0x0000000000007941 */ /* 0x000fea0003800000 */
.L_x_1968:
[----:B------:R-:W-:-:S03]  /*18020*/  UMOV UR4, 0xffffffff ;  /* 0xffffffff00047882 */ /* 0x000fc60000000000 */
[----:B------:R-:W-:Y:S05]  /*18030*/  BRA.DIV UR4, `(.L_x_1970) ;  /* 0x0000000a048c7947 */ /* 0x000fea000b800000 */
[----:B------:R-:W1:Y:S02]  /*18040*/  S2R R2, SR_TID.X ;  /* 0x0000000000027919 */ /* 0x000e640000002100 */
[----:B-1----:R-:W-:-:S04]  /*18050*/  SHF.R.U32.HI R2, RZ, 0x5, R2 ;  /* 0x00000005ff027819 */ /* 0x002fc80000011602 */
[----:B------:R-:W-:-:S05]  /*18060*/  LOP3.LUT R2, R2, 0x3, RZ, 0xc0, !PT ;  /* 0x0000000302027812 */ /* 0x000fca00078ec0ff */
[----:B------:R1:W2:Y:S02]  /*18070*/  SHFL.IDX PT, R14, R2, RZ, 0x1f ;  /* 0x00001fff020e7589 */ /* 0x0002a400000e0000 */
.L_x_2002:
[----:B--2---:R-:W-:Y:S01]  /*18080*/  ISETP.NE.AND P0, PT, R14, RZ, PT ;  /* 0x000000ff0e00720c */ /* 0x004fe20003f05270 */
[----:B------:R-:W-:-:S12]  /*18090*/  BSSY B0, `(.L_x_1971) ;  /* 0x000002e000007945 */ /* 0x000fd80003800000 */
[----:B------:R-:W-:Y:S05]  /*180a0*/  @P0 BRA `(.L_x_1972) ;  /* 0x0000000000b00947 */ /* 0x000fea0003800000 */
[----:B------:R-:W-:-:S03]  /*180b0*/  UMOV UR4, 0xffffffff ;  /* 0xffffffff00047882 */ /* 0x000fc60000000000 */
[----:B------:R-:W-:Y:S05]  /*180c0*/  BRA.DIV UR4, `(.L_x_1973) ;  /* 0x0000000a049c7947 */ /* 0x000fea000b800000 */
[----:B------:R-:W-:-:S13]  /*180d0*/  ELECT P6, URZ, PT ;  /* 0x00000000003f782f */ /* 0x000fda00038c0000 */
.L_x_2005:
[----:B------:R-:W-:Y:S05]  /*180e0*/  @!P6 BRA `(.L_x_1972) ;  /* 0x0000000000a0e947 */ /* 0x000fea0003800000 */
[----:B------:R-:W-:-:S06]  /*180f0*/  ULOP3.LUT UR4, UR40, 0x2, URZ, 0xfc, !UPT ;  /* 0x0000000228047892 */ /* 0x000fcc000f8efc3f */
[----:B-1----:R-:W-:-:S05]  /*18100*/  IMAD.U32 R2, RZ, RZ, UR4 ;  /* 0x00000004ff027e24 */ /* 0x002fca000f8e00ff */
[----:B------:R-:W-:-:S13]  /*18110*/  ISETP.NE.AND P0, PT, R2, 0x3, PT ;  /* 0x000000030200780c */ /* 0x000fda0003f05270 */
[----:B------:R-:W-:Y:S05]  /*18120*/  @!P0 BRA `(.L_x_1974) ;  /* 0x0000000000048947 */ /* 0x000fea0003800000 */
[----:B------:R-:W-:Y:S01]  /*18130*/  BPT.TRAP 0x1 ;  /* 0x000000040000795c */ /* 0x000fe20000300000 */
.L_x_1974:
        /* <DEDUP_REMOVED lines=14> */
.L_x_2006:
[----:B------:R-:W1:Y:S02]  /*18220*/  SYNCS.PHASECHK.TRANS64.TRYWAIT P1, [R7+URZ], R2 ;  /* 0x00000002070075a7 */ /* 0x000e64000802017f */
[----:B-1----:R-:W-:Y:S05]  /*18230*/  @!P1 BRA `(.L_x_1976) ;  /* 0x0000000800749947 */ /* 0x002fea0003800000 */
.L_x_2007:
[----:B------:R-:W-:Y:S05]  /*18240*/  @!P0 BRA `(.L_x_1977) ;  /* 0x0000000000048947 */ /* 0x000fea0003800000 */
[----:B------:R-:W-:Y:S01]  /*18250*/  BPT.TRAP 0x1 ;  /* 0x000000040000795c */ /* 0x000fe20000300000 */
.L_x_1977:
[----:B------:R-:W2:Y:S02]  /*18260*/  LDL.LU R4, [R1+0x4] ;  /* 0x0000040001047983 */ /* 0x000ea40000300800 */
[----:B--2---:R-:W-:-:S04]  /*18270*/  IMAD R4, R4, 0x8, R0 ;  /* 0x0000000804047824 */ /* 0x004fc800078e0200 */
[----:B------:R-:W2:Y:S02]  /*18280*/  SYNCS.PHASECHK.TRANS64.TRYWAIT P1, [R4+URZ+0x2e860], R5 ;  /* 0x02e86005040075a7 */ /* 0x000ea4000802017f */
[----:B--2---:R-:W-:Y:S05]  /*18290*/  @!P1 BRA `(.L_x_1978) ;  /* 0x0000000800709947 */ /* 0x004fea0003800000 */
.L_x_2008:
[----:B------:R-:W-:Y:S05]  /*182a0*/  @!P0 BRA `(.L_x_1979) ;  /* 0x0000000000048947 */ /* 0x000fea0003800000 */
[----:B------:R-:W-:Y:S01]  /*182b0*/  BPT.TRAP 0x1 ;  /* 0x000000040000795c */ /* 0x000fe20000300000 */
.L_x_1979:
[----:B------:R-:W-:-:S04]  /*182c0*/  IMAD R3, R3, 0x8, R0 ;  /* 0x0000000803037824 */ /* 0x000fc800078e0200 */
[----:B------:R-:W3:Y:S02]  /*182d0*/  SYNCS.PHASECHK.TRANS64.TRYWAIT P1, [R3+URZ+0x2e860], R2 ;  /* 0x02e86002030075a7 */ /* 0x000ee4000802017f */
[----:B---3--:R-:W-:Y:S05]  /*182e0*/  @!P1 BRA `(.L_x_1980) ;  /* 0x0000000800709947 */ /* 0x008fea0003800000 */
.L_x_2009:
[----:B------:R-:W-:Y:S05]  /*182f0*/  @!P0 BRA `(.L_x_1981) ;  /* 0x0000000000048947 */ /* 0x000fea0003800000 */
[----:B------:R-:W-:Y:S01]  /*18300*/  BPT.TRAP 0x1 ;  /* 0x000000040000795c */ /* 0x000fe20000300000 */
.L_x_1981:
[----:B------:R-:W4:Y:S02]  /*18310*/  SYNCS.PHASECHK.TRANS64.TRYWAIT P0, [R4+URZ+0x2e880], R5 ;  /* 0x02e88005040075a7 */ /* 0x000f24000800017f */
[----:B----4-:R-:W-:Y:S05]  /*18320*/  @!P0 BRA `(.L_x_1982) ;  /* 0x0000000800748947 */ /* 0x010fea0003800000 */
.L_x_1983:
[----:B------:R0:W0:Y:S02]  /*18330*/  SYNCS.PHASECHK.TRANS64.TRYWAIT P0, [R3+URZ+0x2e880], R2 ;  /* 0x02e88002030075a7 */ /* 0x000024000800017f */
[----:B0-----:R-:W-:Y:S05]  /*18340*/  @!P0 NANOSLEEP.SYNCS 0x989680 ;  /* 0x009896800000895d */ /* 0x001fea0003900000 */
[----:B------:R-:W0:Y:S02]  /*18350*/  @!P0 SYNCS.PHASECHK.TRANS64 P0, [R3+URZ+0x2e880], R2 ;  /* 0x02e88002030085a7 */ /* 0x000e24000800007f */
[----:B0-----:R-:W-:Y:S05]  /*18360*/  @!P0 BRA `(.L_x_1983) ;  /* 0xfffffffc00f08947 */ /* 0x001fea000383ffff */
.L_x_1972:
[----:B------:R-:W-:Y:S05]  /*18370*/  BSYNC B0 ;  /* 0x0000000000007941 */ /* 0x000fea0003800000 */
.L_x_1971:
[----:B------:R-:W-:Y:S05]  /*18380*/  EXIT ;  /* 0x000000000000794d */ /* 0x000fea0003800000 */
.L_x_1846:
[----:B0-----:R-:W-:-:S04]  /*18390*/  IMAD.U32 R3, RZ, RZ, UR41 ;  /* 0x00000029ff037e24 */ /* 0x001fc8000f8e00ff */
[----:B------:R0:W1:Y:S03]  /*183a0*/  SYNCS.PHASECHK.TRANS64.TRYWAIT P1, [R3+URZ+0x2e800], R6 ;  /* 0x02e80006030075a7 */ /* 0x000066000802017f */
[----:B-1----:R-:W-:Y:S05]  /*183b0*/  @!P1 NANOSLEEP.SYNCS 0x989680 ;  /* 0x009896800000995d */ /* 0x002fea0003900000 */
[----:B------:R-:W1:Y:S02]  /*183c0*/  @!P1 SYNCS.PHASECHK.TRANS64 P1, [R3+URZ+0x2e800], R6 ;  /* 0x02e80006030095a7 */ /* 0x000e64000802007f */
[----:B-1----:R-:W-:Y:S05]  /*183d0*/  @!P1 BRA `(.L_x_1846) ;  /* 0xfffffffc00ec9947 */ /* 0x002fea000383ffff */
[----:B------:R-:W-:Y:S05]  /*183e0*/  BRA `(.L_x_1984) ;  /* 0xfffffe9400d07947 */ /* 0x000fea000383ffff */
.L_x_1850:
[----:B-1----:R1:W2:Y:S02]  /*183f0*/  SYNCS.PHASECHK.TRANS64.TRYWAIT P1, [R2+URZ+0x2e830], R3 ;  /* 0x02e83003020075a7 */ /* 0x0022a4000802017f */
[----:B--2---:R-:W-:Y:S05]  /*18400*/  @!P1 NANOSLEEP.SYNCS 0x989680 ;  /* 0x009896800000995d */ /* 0x004fea0003900000 */
[----:B------:R-:W2:Y:S02]  /*18410*/  @!P1 SYNCS.PHASECHK.TRANS64 P1, [R2+URZ+0x2e830], R3 ;  /* 0x02e83003020095a7 */ /* 0x000ea4000802007f */
[----:B--2---:R-:W-:Y:S05]  /*18420*/  @!P1 BRA `(.L_x_1850) ;  /* 0xfffffffc00f09947 */ /* 0x004fea000383ffff */
[----:B------:R-:W-:Y:S05]  /*18430*/  BRA `(.L_x_1849) ;  /* 0xfffffe9400ec7947 */ /* 0x000fea000383ffff */
.L_x_1855:
[----:B-1----:R-:W-:-:S04]  /*18440*/  IMAD.U32 R8, RZ, RZ, UR6 ;  /* 0x00000006ff087e24 */ /* 0x002fc8000f8e00ff */
[----:B------:R1:W2:Y:S03]  /*18450*/  SYNCS.PHASECHK.TRANS64.TRYWAIT P2, [R8+URZ+0x2e830], R7 ;  /* 0x02e83007080075a7 */ /* 0x0002a6000804017f */
[----:B--2---:R-:W-:Y:S05]  /*18460*/  @!P2 NANOSLEEP.SYNCS 0x989680 ;  /* 0x009896800000a95d */ /* 0x004fea0003900000 */
[----:B------:R-:W2:Y:S02]  /*18470*/  @!P2 SYNCS.PHASECHK.TRANS64 P2, [R8+URZ+0x2e830], R7 ;  /* 0x02e830070800a5a7 */ /* 0x000ea4000804007f */
[----:B--2---:R-:W-:Y:S05]  /*18480*/  @!P2 BRA `(.L_x_1855) ;  /* 0xfffffffc00eca947 */ /* 0x004fea000383ffff */
[----:B------:R-:W-:Y:S05]  /*18490*/  BRA `(.L_x_1852) ;  /* 0xfffffee400fc7947 */ /* 0x000fea000383ffff */
.L_x_1859:
[----:B-1----:R-:W-:-:S04]  /*184a0*/  IMAD.U32 R8, RZ, RZ, UR6 ;  /* 0x00000006ff087e24 */ /* 0x002fc8000f8e00ff */
[----:B------:R1:W2:Y:S03]  /*184b0*/  SYNCS.PHASECHK.TRANS64.TRYWAIT P2, [R8+URZ+0x2e850], R7 ;  /* 0x02e85007080075a7 */ /* 0x0002a6000804017f */
[----:B--2---:R-:W-:Y:S05]  /*184c0*/  @!P2 NANOSLEEP.SYNCS 0x989680 ;  /* 0x009896800000a95d */ /* 0x004fea0003900000 */
[----:B------:R-:W2:Y:S02]  /*184d0*/  @!P2 SYNCS.PHASECHK.TRANS64 P2, [R8+URZ+0x2e850], R7 ;  /* 0x02e850070800a5a7 */ /* 0x000ea4000804007f */
[----:B--2---:R-:W-:Y:S05]  /*184e0*/  @!P2 BRA `(.L_x_1859) ;  /* 0xfffffffc00eca947 */ /* 0x004fea000383ffff */
[----:B------:R-:W-:Y:S05]  /*184f0*/  BRA `(.L_x_1856) ;  /* 0xfffffef000f07947 */ /* 0x000fea000383ffff */
.L_x_1866:
[----:B-1----:R-:W-:-:S04]  /*18500*/  IMAD.U32 R8, RZ, RZ, UR6 ;  /* 0x00000006ff087e24 */ /* 0x002fc8000f8e00ff */
[----:B------:R1:W2:Y:S03]  /*18510*/  SYNCS.PHASECHK.TRANS64.TRYWAIT P2, [R8+URZ+0x2e830], R7 ;  /* 0x02e83007080075a7 */ /* 0x0002a6000804017f */
[----:B--2---:R-:W-:Y:S05]  /*18520*/  @!P2 NANOSLEEP.SYNCS 0x989680 ;  /* 0x009896800000a95d */ /* 0x004fea0003900000 */
[----:B------:R-:W2:Y:S02]  /*18530*/  @!P2 SYNCS.PHASECHK.TRANS64 P2, [R8+URZ+0x2e830], R7 ;  /* 0x02e830070800a5a7 */ /* 0x000ea4000804007f */
[----:B--2---:R-:W-:Y:S05]  /*18540*/  @!P2 BRA `(.L_x_1866) ;  /* 0xfffffffc00eca947 */ /* 0x004fea000383ffff */
[----:B------:R-:W-:Y:S05]  /*18550*/  BRA `(.L_x_1863) ;  /* 0xffffff3800a47947 */ /* 0x000fea000383ffff */
.L_x_1870:
[----:B-1----:R-:W-:-:S04]  /*18560*/  IMAD.U32 R8, RZ, RZ, UR6 ;  /* 0x00000006ff087e24 */ /* 0x002fc8000f8e00ff */
[----:B------:R1:W2:Y:S03]  /*18570*/  SYNCS.PHASECHK.TRANS64.TRYWAIT P2, [R8+URZ+0x2e850], R7 ;  /* 0x02e85007080075a7 */ /* 0x0002a6000804017f */
[----:B--2---:R-:W-:Y:S05]  /*18580*/  @!P2 NANOSLEEP.SYNCS 0x989680 ;  /* 0x009896800000a95d */ /* 0x004fea0003900000 */
[----:B------:R-:W2:Y:S02]  /*18590*/  @!P2 SYNCS.PHASECHK.TRANS64 P2, [R8+URZ+0x2e850], R7 ;  /* 0x02e850070800a5a7 */ /* 0x000ea4000804007f */
[----:B--2---:R-:W-:Y:S05]  /*185a0*/  @!P2 BRA `(.L_x_1870) ;  /* 0xfffffffc00eca947 */ /* 0x004fea000383ffff */
[----:B------:R-:W-:Y:S05]  /*185b0*/  BRA `(.L_x_1867) ;  /* 0xffffff4400987947 */ /* 0x000fea000383ffff */
.L_x_1876:
[----:B-1----:R-:W-:-:S04]  /*185c0*/  IMAD.U32 R5, RZ, RZ, UR4 ;  /* 0x00000004ff057e24 */ /* 0x002fc8000f8e00ff */
[----:B------:R1:W2:Y:S03]  /*185d0*/  SYNCS.PHASECHK.TRANS64.TRYWAIT P1, [R5+URZ+0x2e850], R0 ;  /* 0x02e85000050075a7 */ /* 0x0002a6000802017f */
[----:B--2---:R-:W-:Y:S05]  /*185e0*/  @!P1 NANOSLEEP.SYNCS 0x989680 ;  /* 0x009896800000995d */ /* 0x004fea0003900000 */
[----:B------:R-:W2:Y:S02]  /*185f0*/  @!P1 SYNCS.PHASECHK.TRANS64 P1, [R5+URZ+0x2e850], R0 ;  /* 0x02e85000050095a7 */ /* 0x000ea4000802007f */
[----:B--2---:R-:W-:Y:S05]  /*18600*/  @!P1 BRA `(.L_x_1876) ;  /* 0xfffffffc00ec9947 */ /* 0x004fea000383ffff */
[----:B------:R-:W-:Y:S05]  /*18610*/  BRA `(.L_x_1875) ;  /* 0xffffff7c00507947 */ /* 0x000fea000383ffff */
.L_x_1918:
[----:B------:R-:W-:Y:S02]  /*18620*/  IMAD.MOV.U32 R13, RZ, RZ, R4 ;  /* 0x000000ffff0d7224 */ /* 0x000fe400078e0004 */
[----:B------:R-:W-:Y:S02]  /*18630*/  IMAD.MOV.U32 R12, RZ, RZ, RZ ;  /* 0x000000ffff0c7224 */ /* 0x000fe400078e00ff */
[----:B------:R-:W-:Y:S02]  /*18640*/  IMAD.MOV.U32 R11, RZ, RZ, 0x1f ;  /* 0x0000001fff0b7424 */ /* 0x000fe400078e00ff */
[----:B------:R-:W-:-:S07]  /*18650*/  IMAD.MOV.U32 R15, RZ, RZ, -0x1 ;  /* 0xffffffffff0f7424 */ /* 0x000fce00078e00ff */
[----:B-1----:R-:W-:Y:S05]  /*18660*/  WARPSYNC.COLLECTIVE R15, `(.L_x_1985) ;  /* 0x000000000f087348 */ /* 0x002fea0003c00000 */
[----:B------:R0:W2:Y:S02]  /*18670*/  SHFL.IDX P6, R14, R13, R12, R11 ;  /* 0x0000000c0d0e7389 */ /* 0x0000a400000c000b */
[----:B012---:R-:W-:Y:S01]  /*18680*/  ENDCOLLECTIVE ;  /* 0x000000000000791b */ /* 0x007fe20003800000 */
.L_x_1985:
[----:B------:R-:W-:Y:S05]  /*18690*/  BRA `(.L_x_1986) ;  /* 0xffffffc800d47947 */ /* 0x000fea000383ffff */
.L_x_1920:
[----:B------:R-:W-:Y:S01]  /*186a0*/  BSSY B0, `(.L_x_1987) ;  /* 0x0000006000007945 */ /* 0x000fe20003800000 */
[----:B------:R-:W-:-:S07]  /*186b0*/  IMAD.MOV.U32 R15, RZ, RZ, -0x1 ;  /* 0xffffffffff0f7424 */ /* 0x000fce00078e00ff */
[----:B0-----:R-:W-:Y:S05]  /*186c0*/  WARPSYNC.COLLECTIVE R15, `(.L_x_1988) ;  /* 0x000000000f0c7348 */ /* 0x001fea0003c00000 */
[----:B------:R-:W-:Y:S02]  /*186d0*/  ELECT P6, UR62, PT ;  /* 0x00000000003e782f */ /* 0x000fe400038c0000 */
[----:B------:R-:W-:Y:S01]  /*186e0*/  MOV R14, UR62 ;  /* 0x0000003e000e7c02 */ /* 0x000fe20008000f00 */
[----:B0-----:R-:W-:Y:S10]  /*186f0*/  ENDCOLLECTIVE ;  /* 0x000000000000791b */ /* 0x001ff40003800000 */
.L_x_1988:
[----:B------:R-:W-:Y:S05]  /*18700*/  BSYNC B0 ;  /* 0x0000000000007941 */ /* 0x000fea0003800000 */
.L_x_1987:
[----:B------:R-:W-:Y:S05]  /*18710*/  BRA `(.L_x_1989) ;  /* 0xffffffc800d07947 */ /* 0x000fea000383ffff */
.L_x_1923:
[----:B0-----:R0:W1:Y:S02]  /*18720*/  SYNCS.PHASECHK.TRANS64.TRYWAIT P2, [R4+URZ+0x2e880], R3 ;  /* 0x02e88003040075a7 */ /* 0x001064000804017f */
[----:B-1----:R-:W-:Y:S05]  /*18730*/  @!P2 NANOSLEEP.SYNCS 0x989680 ;  /* 0x009896800000a95d */ /* 0x002fea0003900000 */
[----:B------:R-:W1:Y:S02]  /*18740*/  @!P2 SYNCS.PHASECHK.TRANS64 P2, [R4+URZ+0x2e880], R3 ;  /* 0x02e880030400a5a7 */ /* 0x000e64000804007f */
[----:B-1----:R-:W-:Y:S05]  /*18750*/  @!P2 BRA `(.L_x_1923) ;  /* 0xfffffffc00f0a947 */ /* 0x002fea000383ffff */
[----:B------:R-:W-:Y:S05]  /*18760*/  BRA `(.L_x_1990) ;  /* 0xffffffcc002c7947 */ /* 0x000fea000383ffff */
.L_x_1925:
[----:B-1----:R1:W2:Y:S02]  /*18770*/  SYNCS.PHASECHK.TRANS64.TRYWAIT P2, [R4+URZ+0x2e840], R3 ;  /* 0x02e84003040075a7 */ /* 0x0022a4000804017f */
[----:B--2---:R-:W-:Y:S05]  /*18780*/  @!P2 NANOSLEEP.SYNCS 0x989680 ;  /* 0x009896800000a95d */ /* 0x004fea0003900000 */
[----:B------:R-:W2:Y:S02]  /*18790*/  @!P2 SYNCS.PHASECHK.TRANS64 P2, [R4+URZ+0x2e840], R3 ;  /* 0x02e840030400a5a7 */ /* 0x000ea4000804007f */
[----:B--2---:R-:W-:Y:S05]  /*187a0*/  @!P2 BRA `(.L_x_1925) ;  /* 0xfffffffc00f0a947 */ /* 0x004fea000383ffff */
[----:B------:R-:W-:Y:S05]  /*187b0*/  BRA `(.L_x_1991) ;  /* 0xffffffcc008c7947 */ /* 0x000fea000383ffff */
.L_x_1928:
[----:B--2---:R-:W-:-:S04]  /*187c0*/  IMAD.U32 R3, RZ, RZ, UR41 ;  /* 0x00000029ff037e24 */ /* 0x004fc8000f8e00ff */
[----:B------:R2:W3:Y:S03]  /*187d0*/  SYNCS.PHASECHK.TRANS64.TRYWAIT P0, [R3+URZ+0x2e820], R2 ;  /* 0x02e82002030075a7 */ /* 0x0004e6000800017f */
[----:B---3--:R-:W-:Y:S05]  /*187e0*/  @!P0 NANOSLEEP.SYNCS 0x989680 ;  /* 0x009896800000895d */ /* 0x008fea0003900000 */
[----:B------:R-:W3:Y:S02]  /*187f0*/  @!P0 SYNCS.PHASECHK.TRANS64 P0, [R3+URZ+0x2e820], R2 ;  /* 0x02e82002030085a7 */ /* 0x000ee4000800007f */
[----:B---3--:R-:W-:Y:S05]  /*18800*/  @!P0 BRA `(.L_x_1928) ;  /* 0xfffffffc00ec8947 */ /* 0x008fea000383ffff */
[----:B------:R-:W-:Y:S05]  /*18810*/  BRA `(.L_x_1992) ;  /* 0xffffffd000407947 */ /* 0x000fea000383ffff */
.L_x_1934:
[----:B0-----:R0:W3:Y:S02]  /*18820*/  SYNCS.PHASECHK.TRANS64.TRYWAIT P0, [R4+URZ+0x2e880], R3 ;  /* 0x02e88003040075a7 */ /* 0x0010e4000800017f */
[----:B---3--:R-:W-:Y:S05]  /*18830*/  @!P0 NANOSLEEP.SYNCS 0x989680 ;  /* 0x009896800000895d */ /* 0x008fea0003900000 */
[----:B------:R-:W3:Y:S02]  /*18840*/  @!P0 SYNCS.PHASECHK.TRANS64 P0, [R4+URZ+0x2e880], R3 ;  /* 0x02e88003040085a7 */ /* 0x000ee4000800007f */
[----:B---3--:R-:W-:Y:S05]  /*18850*/  @!P0 BRA `(.L_x_1934) ;  /* 0xfffffffc00f08947 */ /* 0x008fea000383ffff */
[----:B------:R-:W-:Y:S05]  /*18860*/  BRA `(.L_x_1993) ;  /* 0xffffffd000e87947 */ /* 0x000fea000383ffff */
.L_x_1939:
[----:B--2---:R2:W3:Y:S02]  /*18870*/  SYNCS.PHASECHK.TRANS64.TRYWAIT P0, [R4+URZ+0x2e840], R3 ;  /* 0x02e84003040075a7 */ /* 0x0044e4000800017f */
[----:B---3--:R-:W-:Y:S05]  /*18880*/  @!P0 NANOSLEEP.SYNCS 0x989680 ;  /* 0x009896800000895d */ /* 0x008fea0003900000 */
[----:B------:R-:W3:Y:S02]  /*18890*/  @!P0 SYNCS.PHASECHK.TRANS64 P0, [R4+URZ+0x2e840], R3 ;  /* 0x02e84003040085a7 */ /* 0x000ee4000800007f */
[----:B---3--:R-:W-:Y:S05]  /*188a0*/  @!P0 BRA `(.L_x_1939) ;  /* 0xfffffffc00f08947 */ /* 0x008fea000383ffff */
[----:B------:R-:W-:Y:S05]  /*188b0*/  BRA `(.L_x_1994) ;  /* 0xffffffd400707947 */ /* 0x000fea000383ffff */
.L_x_1945:
[----:B---3--:R-:W3:Y:S02]  /*188c0*/  LDL R3, [R1] ;  /* 0x0000000001037983 */ /* 0x008ee40000100800 */
[----:B---3--:R3:W4:Y:S02]  /*188d0*/  SYNCS.PHASECHK.TRANS64.TRYWAIT P2, [R3+URZ+0x2e870], R2 ;  /* 0x02e87002030075a7 */ /* 0x008724000804017f */
[----:B----4-:R-:W-:Y:S05]  /*188e0*/  @!P2 NANOSLEEP.SYNCS 0x989680 ;  /* 0x009896800000a95d */ /* 0x010fea0003900000 */
[----:B------:R-:W4:Y:S02]  /*188f0*/  @!P2 SYNCS.PHASECHK.TRANS64 P2, [R3+URZ+0x2e870], R2 ;  /* 0x02e870020300a5a7 */ /* 0x000f24000804007f */
[----:B----4-:R-:W-:Y:S05]  /*18900*/  @!P2 BRA `(.L_x_1945) ;  /* 0xfffffffc00eca947 */ /* 0x010fea000383ffff */
[----:B------:R-:W-:Y:S05]  /*18910*/  BRA `(.L_x_1995) ;  /* 0xffffffd800107947 */ /* 0x000fea000383ffff */
.L_x_1947:
[----:B0-----:R-:W3:Y:S02]  /*18920*/  LDL R4, [R1] ;  /* 0x0000000001047983 */ /* 0x001ee40000100800 */
[----:B---3--:R0:W3:Y:S02]  /*18930*/  SYNCS.PHASECHK.TRANS64.TRYWAIT P2, [R4+URZ+0x2e860], R3 ;  /* 0x02e86003040075a7 */ /* 0x0080e4000804017f */
[----:B---3--:R-:W-:Y:S05]  /*18940*/  @!P2 NANOSLEEP.SYNCS 0x989680 ;  /* 0x009896800000a95d */ /* 0x008fea0003900000 */
[----:B------:R-:W3:Y:S02]  /*18950*/  @!P2 SYNCS.PHASECHK.TRANS64 P2, [R4+URZ+0x2e860], R3 ;  /* 0x02e860030400a5a7 */ /* 0x000ee4000804007f */
[----:B---3--:R-:W-:Y:S05]  /*18960*/  @!P2 BRA `(.L_x_1947) ;  /* 0xfffffffc00eca947 */ /* 0x008fea000383ffff */
[----:B------:R-:W-:Y:S05]  /*18970*/  BRA `(.L_x_1996) ;  /* 0xffffffd800187947 */ /* 0x000fea000383ffff */
.L_x_1954:
[----:B--2---:R2:W3:Y:S02]  /*18980*/  SYNCS.PHASECHK.TRANS64.TRYWAIT P0, [R20+URZ+0x2e870], R3 ;  /* 0x02e87003140075a7 */ /* 0x0044e4000800017f */
[----:B---3--:R-:W-:Y:S05]  /*18990*/  @!P0 NANOSLEEP.SYNCS 0x989680 ;  /* 0x009896800000895d */ /* 0x008fea0003900000 */
[----:B------:R-:W3:Y:S02]  /*189a0*/  @!P0 SYNCS.PHASECHK.TRANS64 P0, [R20+URZ+0x2e870], R3 ;  /* 0x02e87003140085a7 */ /* 0x000ee4000800007f */
[----:B---3--:R-:W-:Y:S05]  /*189b0*/  @!P0 BRA `(.L_x_1954) ;  /* 0xfffffffc00f08947 */ /* 0x008fea000383ffff */
[----:B------:R-:W-:Y:S05]  /*189c0*/  BRA `(.L_x_1997) ;  /* 0xffffffe000447947 */ /* 0x000fea000383ffff */
.L_x_1956:
[----:B--2---:R2:W3:Y:S02]  /*189d0*/  SYNCS.PHASECHK.TRANS64.TRYWAIT P0, [R20+URZ+0x2e860], R3 ;  /* 0x02e86003140075a7 */ /* 0x0044e4000800017f */
[----:B---3--:R-:W-:Y:S05]  /*189e0*/  @!P0 NANOSLEEP.SYNCS 0x989680 ;  /* 0x009896800000895d */ /* 0x008fea0003900000 */
[----:B------:R-:W3:Y:S02]  /*189f0*/  @!P0 SYNCS.PHASECHK.TRANS64 P0, [R20+URZ+0x2e860], R3 ;  /* 0x02e86003140085a7 */ /* 0x000ee4000800007f */
[----:B---3--:R-:W-:Y:S05]  /*18a00*/  @!P0 BRA `(.L_x_1956) ;  /* 0xfffffffc00f08947 */ /* 0x008fea000383ffff */
[----:B------:R-:W-:Y:S05]  /*18a10*/  BRA `(.L_x_1998) ;  /* 0xffffffe0004c7947 */ /* 0x000fea000383ffff */
.L_x_1969:
[----:B0-----:R0:W1:Y:S02]  /*18a20*/  SYNCS.PHASECHK.TRANS64.TRYWAIT P0, [R0+URZ+0x2e820], R3 ;  /* 0x02e82003000075a7 */ /* 0x001064000800017f */
[----:B-1----:R-:W-:Y:S05]  /*18a30*/  @!P0 NANOSLEEP.SYNCS 0x989680 ;  /* 0x009896800000895d */ /* 0x002fea0003900000 */
[----:B------:R-:W1:Y:S02]  /*18a40*/  @!P0 SYNCS.PHASECHK.TRANS64 P0, [R0+URZ+0x2e820], R3 ;  /* 0x02e82003000085a7 */ /* 0x000e64000800007f */
[----:B-1----:R-:W-:Y:S05]  /*18a50*/  @!P0 BRA `(.L_x_1969) ;  /* 0xfffffffc00f08947 */ /* 0x002fea000383ffff */
[----:B------:R-:W-:Y:S05]  /*18a60*/  BRA `(.L_x_1999) ;  /* 0xfffffff400687947 */ /* 0x000fea000383ffff */
.L_x_1970:
        /* <DEDUP_REMOVED lines=11> */
.L_x_2001:
[----:B------:R-:W-:Y:S05]  /*18b20*/  BSYNC B0 ;  /* 0x0000000000007941 */ /* 0x000fea0003800000 */
.L_x_2000:
[----:B------:R-:W-:Y:S05]  /*18b30*/  BRA `(.L_x_2002) ;  /* 0xfffffff400507947 */ /* 0x000fea000383ffff */
.L_x_1973:
[----:B------:R-:W-:Y:S01]  /*18b40*/  BSSY B1, `(.L_x_2003) ;  /* 0x0000006000017945 */ /* 0x000fe20003800000 */
[----:B------:R-:W-:-:S07]  /*18b50*/  IMAD.MOV.U32 R15, RZ, RZ, -0x1 ;  /* 0xffffffffff0f7424 */ /* 0x000fce00078e00ff */
[----:B01----:R-:W-:Y:S05]  /*18b60*/  WARPSYNC.COLLECTIVE R15, `(.L_x_2004) ;  /* 0x000000000f0c7348 */ /* 0x003fea0003c00000 */
[----:B------:R-:W-:Y:S02]  /*18b70*/  ELECT P6, UR62, PT ;  /* 0x00000000003e782f */ /* 0x000fe400038c0000 */
[----:B------:R-:W-:Y:S01]  /*18b80*/  MOV R14, UR62 ;  /* 0x0000003e000e7c02 */ /* 0x000fe20008000f00 */
[----:B01----:R-:W-:Y:S10]  /*18b90*/  ENDCOLLECTIVE ;  /* 0x000000000000791b */ /* 0x003ff40003800000 */
.L_x_2004:
[----:B------:R-:W-:Y:S05]  /*18ba0*/  BSYNC B1 ;  /* 0x0000000000017941 */ /* 0x000fea0003800000 */
.L_x_2003:
[----:B------:R-:W-:Y:S05]  /*18bb0*/  BRA `(.L_x_2005) ;  /* 0xfffffff400487947 */ /* 0x000fea000383ffff */
.L_x_1975:
[----:B0-----:R0:W1:Y:S02]  /*18bc0*/  SYNCS.PHASECHK.TRANS64.TRYWAIT P1, [R6+URZ], R5 ;  /* 0x00000005060075a7 */ /* 0x001064000802017f */
[----:B-1----:R-:W-:Y:S05]  /*18bd0*/  @!P1 NANOSLEEP.SYNCS 0x989680 ;  /* 0x009896800000995d */ /* 0x002fea0003900000 */
[----:B------:R-:W1:Y:S02]  /*18be0*/  @!P1 SYNCS.PHASECHK.TRANS64 P1, [R6+URZ], R5 ;  /* 0x00000005060095a7 */ /* 0x000e64000802007f */
[----:B-1----:R-:W-:Y:S05]  /*18bf0*/  @!P1 BRA `(.L_x_1975) ;  /* 0xfffffffc00f09947 */ /* 0x002fea000383ffff */
[----:B------:R-:W-:Y:S05]  /*18c00*/  BRA `(.L_x_2006) ;  /* 0xfffffff400847947 */ /* 0x000fea000383ffff */
.L_x_1976:
[----:B-1----:R1:W2:Y:S02]  /*18c10*/  SYNCS.PHASECHK.TRANS64.TRYWAIT P1, [R7+URZ], R2 ;  /* 0x00000002070075a7 */ /* 0x0022a4000802017f */
[----:B--2---:R-:W-:Y:S05]  /*18c20*/  @!P1 NANOSLEEP.SYNCS 0x989680 ;  /* 0x009896800000995d */ /* 0x004fea0003900000 */
[----:B------:R-:W2:Y:S02]  /*18c30*/  @!P1 SYNCS.PHASECHK.TRANS64 P1, [R7+URZ], R2 ;  /* 0x00000002070095a7 */ /* 0x000ea4000802007f */
[----:B--2---:R-:W-:Y:S05]  /*18c40*/  @!P1 BRA `(.L_x_1976) ;  /* 0xfffffffc00f09947 */ /* 0x004fea000383ffff */
[----:B------:R-:W-:Y:S05]  /*18c50*/  BRA `(.L_x_2007) ;  /* 0xfffffff400787947 */ /* 0x000fea000383ffff */
.L_x_1978:
[----:B--2---:R2:W3:Y:S02]  /*18c60*/  SYNCS.PHASECHK.TRANS64.TRYWAIT P1, [R4+URZ+0x2e860], R5 ;  /* 0x02e86005040075a7 */ /* 0x0044e4000802017f */
[----:B---3--:R-:W-:Y:S05]  /*18c70*/  @!P1 NANOSLEEP.SYNCS 0x989680 ;  /* 0x009896800000995d */ /* 0x008fea0003900000 */
[----:B------:R-:W3:Y:S02]  /*18c80*/  @!P1 SYNCS.PHASECHK.TRANS64 P1, [R4+URZ+0x2e860], R5 ;  /* 0x02e86005040095a7 */ /* 0x000ee4000802007f */
[----:B---3--:R-:W-:Y:S05]  /*18c90*/  @!P1 BRA `(.L_x_1978) ;  /* 0xfffffffc00f09947 */ /* 0x008fea000383ffff */
[----:B------:R-:W-:Y:S05]  /*18ca0*/  BRA `(.L_x_2008) ;  /* 0xfffffff4007c7947 */ /* 0x000fea000383ffff */
.L_x_1980:
[----:B---3--:R3:W4:Y:S02]  /*18cb0*/  SYNCS.PHASECHK.TRANS64.TRYWAIT P1, [R3+URZ+0x2e860], R2 ;  /* 0x02e86002030075a7 */ /* 0x008724000802017f */
[----:B----4-:R-:W-:Y:S05]  /*18cc0*/  @!P1 NANOSLEEP.SYNCS 0x989680 ;  /* 0x009896800000995d */ /* 0x010fea0003900000 */
[----:B------:R-:W4:Y:S02]  /*18cd0*/  @!P1 SYNCS.PHASECHK.TRANS64 P1, [R3+URZ+0x2e860], R2 ;  /* 0x02e86002030095a7 */ /* 0x000f24000802007f */
[----:B----4-:R-:W-:Y:S05]  /*18ce0*/  @!P1 BRA `(.L_x_1980) ;  /* 0xfffffffc00f09947 */ /* 0x010fea000383ffff */
[----:B------:R-:W-:Y:S05]  /*18cf0*/  BRA `(.L_x_2009) ;  /* 0xfffffff4007c7947 */ /* 0x000fea000383ffff */
.L_x_1982:
[----:B----4-:R4:W0:Y:S02]  /*18d00*/  SYNCS.PHASECHK.TRANS64.TRYWAIT P0, [R4+URZ+0x2e880], R5 ;  /* 0x02e88005040075a7 */ /* 0x010824000800017f */
[----:B0-----:R-:W-:Y:S05]  /*18d10*/  @!P0 NANOSLEEP.SYNCS 0x989680 ;  /* 0x009896800000895d */ /* 0x001fea0003900000 */
[----:B------:R-:W0:Y:S02]  /*18d20*/  @!P0 SYNCS.PHASECHK.TRANS64 P0, [R4+URZ+0x2e880], R5 ;  /* 0x02e88005040085a7 */ /* 0x000e24000800007f */
[----:B0-----:R-:W-:Y:S05]  /*18d30*/  @!P0 BRA `(.L_x_1982) ;  /* 0xfffffffc00f08947 */ /* 0x001fea000383ffff */
[----:B------:R-:W-:Y:S05]  /*18d40*/  BRA `(.L_x_1983) ;  /* 0xfffffff400787947 */ /* 0x000fea000383ffff */
.L_x_2010:
        /* <DEDUP_REMOVED lines=11> */
.L_x_2494:


//--------------------- .text._ZN7cutlass13device_kernelIN5flash11enable_sm90INS1_16FlashAttnFwdSm90INS1_25CollectiveMainloopFwdSm90ILi2EN4cute5tupleIJNS5_1CILi1EEES8_S8_EEENS6_IJNS7_ILi128EEENS7_ILi224EEESA_EEELi128ENS_12float_e4m3_tEfNS_4arch4Sm90ELb1ELb0ELb1ELb1ELb0ELb1ELb0ELb1ELb1ELb0ELb0ELb0EEENS1_21CollectiveEpilogueFwdINS6_IJSA_SA_SB_EEES9_NS_10bfloat16_tESF_Li256ELb1ELb0ELb0ELb1EEENS1_36VarlenDynamicPersistentTileSchedulerILi128ELi224ELi256ELi128ELb0ELb0ELb1ELb1ELb1ELb1EEEEEEEEEvNT_6ParamsE --------------------------
	.section	.text._ZN7cutlass13device_kernelIN5flash11enable_sm90INS1_16FlashAttnFwdSm90INS1_25CollectiveMainloopFwdSm90ILi2EN4cute5tupleIJNS5_1CILi1EEES8_S8_EEENS6_IJNS7_ILi128EEENS7_ILi224EEESA_EEELi128ENS_12float_e4m3_tEfNS_4arch4Sm90ELb1ELb0ELb1ELb1ELb0ELb1ELb0ELb1ELb1ELb0ELb0ELb0EEENS1_21CollectiveEpilogueFwdINS6_IJSA_SA_SB_EEES9_NS_10bfloat16_tESF_Li256ELb1ELb0ELb0ELb1EEENS1_36VarlenDynamicPersistentTileSchedulerILi128ELi224ELi256ELi128ELb0ELb0ELb1ELb1ELb1ELb1EEEEEEEEEvNT_6ParamsE,"ax",@progbits
	.align	128
.text._ZN7cutlass13device_kernelIN5flash11enable_sm90INS1_16FlashAttnFwdSm90INS1_25CollectiveMainloopFwdSm90ILi2EN4cute5tupleIJNS5_1CILi1EEES8_S8_EEENS6_IJNS7_ILi128EEENS7_ILi224EEESA_EEELi128ENS_12float_e4m3_tEfNS_4arch4Sm90ELb1ELb0ELb1ELb1ELb0ELb1ELb0ELb1ELb1ELb0ELb0ELb0EEENS1_21CollectiveEpilogueFwdINS6_IJSA_SA_SB_EEES9_NS_10bfloat16_tESF_Li256ELb1ELb0ELb0ELb1EEENS1_36VarlenDynamicPersistentTileSchedulerILi128ELi224ELi256ELi128ELb0ELb0ELb1ELb1ELb1ELb1EEEEEEEEEvNT_6ParamsE:
        .type           _ZN7cutlass13device_kernelIN5flash11enable_sm90INS1_16FlashAttnFwdSm90INS1_25CollectiveMainloopFwdSm90ILi2EN4cute5tupleIJNS5_1CILi1EEES8_S8_EEENS6_IJNS7_ILi128EEENS7_ILi224EEESA_EEELi128ENS_12float_e4m3_tEfNS_4arch4Sm90ELb1ELb0ELb1ELb1ELb0ELb1ELb0ELb1ELb1ELb0ELb0ELb0EEENS1_21CollectiveEpilogueFwdINS6_IJSA_SA_SB_EEES9_NS_10bfloat16_tESF_Li256ELb1ELb0ELb0ELb1EEENS1_36VarlenDynamicPersistentTileSchedulerILi128ELi224ELi256ELi128ELb0ELb0ELb1ELb1ELb1ELb1EEEEEEEEEvNT_6ParamsE,@function
        .size           _ZN7cutlass13device_kernelIN5flash11enable_sm90INS1_16FlashAttnFwdSm90INS1_25CollectiveMainloopFwdSm90ILi2EN4cute5tupleIJNS5_1CILi1EEES8_S8_EEENS6_IJNS7_ILi128EEENS7_ILi224EEESA_EEELi128ENS_12float_e4m3_tEfNS_4arch4Sm90ELb1ELb0ELb1ELb1ELb0ELb1ELb0ELb1ELb1ELb0ELb0ELb0EEENS1_21CollectiveEpilogueFwdINS6_IJSA_SA_SB_EEES9_NS_10bfloat16_tESF_Li256ELb1ELb0ELb0ELb1EEENS1_36VarlenDynamicPersistentTileSchedulerILi128ELi224ELi256ELi128ELb0ELb0ELb1ELb1ELb1ELb1EEEEEEEEEvNT_6ParamsE,(.L_x_2495 - _ZN7cutlass13device_kernelIN5flash11enable_sm90INS1_16FlashAttnFwdSm90INS1_25CollectiveMainloopFwdSm90ILi2EN4cute5tupleIJNS5_1CILi1EEES8_S8_EEENS6_IJNS7_ILi128EEENS7_ILi224EEESA_EEELi128ENS_12float_e4m3_tEfNS_4arch4Sm90ELb1ELb0ELb1ELb1ELb0ELb1ELb0ELb1ELb1ELb0ELb0ELb0EEENS1_21CollectiveEpilogueFwdINS6_IJSA_SA_SB_EEES9_NS_10bfloat16_tESF_Li256ELb1ELb0ELb0ELb1EEENS1_36VarlenDynamicPersistentTileSchedulerILi128ELi224ELi256ELi128ELb0ELb0ELb1ELb1ELb1ELb1EEEEEEEEEvNT_6ParamsE)
        .other          _ZN7cutlass13device_kernelIN5flash11enable_sm90INS1_16FlashAttnFwdSm90INS1_25CollectiveMainloopFwdSm90ILi2EN4cute5tupleIJNS5_1CILi1EEES8_S8_EEENS6_IJNS7_ILi128EEENS7_ILi224EEESA_EEELi128ENS_12float_e4m3_tEfNS_4arch4Sm90ELb1ELb0ELb1ELb1ELb0ELb1ELb0ELb1ELb1ELb0ELb0ELb0EEENS1_21CollectiveEpilogueFwdINS6_IJSA_SA_SB_EEES9_NS_10bfloat16_tESF_Li256ELb1ELb0ELb0ELb1EEENS1_36VarlenDynamicPersistentTileSchedulerILi128ELi224ELi256ELi128ELb0ELb0ELb1ELb1ELb1ELb1EEEEEEEEEvNT_6ParamsE,@"STO_CUDA_ENTRY STV_DEFAULT"
_ZN7cutlass13device_kernelIN5flash11enable_sm90INS1_16FlashAttnFwdSm90INS1_25CollectiveMainloopFwdSm90ILi2EN4cute5tupleIJNS5_1CILi1EEES8_S8_EEENS6_IJNS7_ILi128EEENS7_ILi224EEESA_EEELi128ENS_12float_e4m3_tEfNS_4arch4Sm90ELb1ELb0ELb1ELb1ELb0ELb1ELb0ELb1ELb1ELb0ELb0ELb0EEENS1_21CollectiveEpilogueFwdINS6_IJSA_SA_SB_EEES9_NS_10bfloat16_tESF_Li256ELb1ELb0ELb0ELb1EEENS1_36VarlenDynamicPersistentTileSchedulerILi128ELi224ELi256ELi128ELb0ELb0ELb1ELb1ELb1ELb1EEEEEEEEEvNT_6ParamsE:
        /* <DEDUP_REMOVED lines=27> */
.L_x_2012:
[----:B------:R-:W-:Y:S05]  /*01b0*/  BSYNC B0 ;  /* 0x0000000000007941 */ /* 0x000fea0003800000 */
.L_x_2011:
        /* <DEDUP_REMOVED lines=41> */
.L_x_2013:
        /* <DEDUP_REMOVED lines=22> */
.L_x_2014:
        /* <DEDUP_REMOVED lines=18> */
.L_x_2015:
        /* <DEDUP_REMOVED lines=22> */
.L_x_2016:
        /* <DEDUP_REMOVED lines=22> */
.L_x_2017:
        /* <DEDUP_REMOVED lines=10> */
.L_x_2020:
        /* <DEDUP_REMOVED lines=9> */
[----:B------:R-:W-:Y:S01]  /*0ac0*/  IMAD.U32 R16, RZ, RZ, UR4 ;  /* 0x00000004ff107e24 */ /* 0x000fe2000f8e00ff */
[----:B-1----:R-:W-:Y:S01]  /*0ad0*/  SHF.R.U32.HI R0, RZ, 0x7, R0 ;  /* 0x00000007ff007819 */ /* 0x002fe20000011600 */
[----:B------:R-:W-:-:S03]  /*0ae0*/  ULDC UR4, c[0x0][0xc14] ;  /* 0x0003050000047ab9 */ /* 0x000fc60000000800 */
        /* <DEDUP_REMOVED lines=10> */
[----:B------:R-:W-:Y:S01]  /*0b90*/  MOV R17, RZ ;  /* 0x000000ff00117202 */ /* 0x000fe20000000f00 */
[----:B------:R-:W-:Y:S01]  /*0ba0*/  IMAD.MOV.U32 R237, RZ, RZ, RZ ;  /* 0x000000ffffed7224 */ /* 0x000fe200078e00ff */
[----:B------:R-:W0:Y:S01]  /*0bb0*/  S2R R0, SR_TID.X ;  /* 0x0000000000007919 */ /* 0x000e220000002100 */
[----:B------:R-:W-:Y:S02]  /*0bc0*/  IMAD.MOV.U32 R231, RZ, RZ, RZ ;  /* 0x000000ffffe77224 */ /* 0x000fe400078e00ff */
[----:B------:R-:W-:Y:S02]  /*0bd0*/  IMAD.MOV.U32 R136, RZ, RZ, RZ ;  /* 0x000000ffff887224 */ /* 0x000fe400078e00ff */
[----:B0-----:R-:W-:-:S05]  /*0be0*/  VIADD R13, R0, 0xffffff80 ;  /* 0xffffff80000d7836 */ /* 0x001fca0000000000 */
[----:B------:R-:W-:-:S04]  /*0bf0*/  SHF.R.S32.HI R0, RZ, 0x1f, R13 ;  /* 0x0000001fff007819 */ /* 0x000fc8000001140d */
[----:B------:R-:W-:-:S04]  /*0c00*/  LEA.HI R6, R0, R13, RZ, 0x5 ;  /* 0x0000000d00067211 */ /* 0x000fc800078f28ff */
[----:B------:R-:W-:-:S04]  /*0c10*/  SHF.L.U32 R6, R6, 0x5, RZ ;  /* 0x0000000506067819 */ /* 0x000fc800000006ff */
[----:B------:R-:W-:Y:S02]  /*0c20*/  LOP3.LUT R14, R6, 0xfffffc00, RZ, 0xc0, !PT ;  /* 0xfffffc00060e7812 */ /* 0x000fe400078ec0ff */
[----:B--2---:R-:W-:Y:S02]  /*0c30*/  R2UR UR4, R2 ;  /* 0x00000000020472ca */ /* 0x004fe400000e0000 */
[----:B------:R-:W-:-:S04]  /*0c40*/  LEA.HI R2, R0, R13, RZ, 0x7 ;  /* 0x0000000d00027211 */ /* 0x000fc800078f38ff */
[----:B------:R-:W-:-:S05]  /*0c50*/  LOP3.LUT R3, R2, 0xffffff80, RZ, 0xc0, !PT ;  /* 0xffffff8002037812 */ /* 0x000fca00078ec0ff */
[----:B------:R-:W-:Y:S02]  /*0c60*/  IMAD.IADD R12, R13, 0x1, -R3 ;  /* 0x000000010d0c7824 */ /* 0x000fe400078e0a03 */
[----:B------:R-:W-:-:S03]  /*0c70*/  ULOP3.LUT UR4, UR4, 0x1, URZ, 0xfc, !UPT ;  /* 0x0000000104047892 */ /* 0x000fc6000f8efc3f */
[----:B------:R-:W-:-:S04]  /*0c80*/  SHF.R.S32.HI R8, RZ, 0x1f, R12 ;  /* 0x0000001fff087819 */ /* 0x000fc8000001140c */
[CC--:B------:R-:W-:Y:S02]  /*0c90*/  LEA.HI R9, R8.reuse, R12.reuse, RZ, 0x2 ;  /* 0x0000000c08097211 */ /* 0x0c0fe400078f10ff */
[----:B------:R-:W-:Y:S02]  /*0ca0*/  LEA.HI R8, R8, R12, RZ, 0x5 ;  /* 0x0000000c08087211 */ /* 0x000fe400078f28ff */
[--C-:B------:R-:W-:Y:S02]  /*0cb0*/  SHF.R.S32.HI R3, RZ, 0x2, R9.reuse ;  /* 0x00000002ff037819 */ /* 0x100fe40000011409 */
[----:B------:R-:W-:Y:S02]  /*0cc0*/  SHF.R.S32.HI R4, RZ, 0x1f, R9 ;  /* 0x0000001fff047819 */ /* 0x000fe40000011409 */
[----:B------:R-:W-:Y:S02]  /*0cd0*/  SHF.R.S32.HI R8, RZ, 0x5, R8 ;  /* 0x00000005ff087819 */ /* 0x000fe40000011408 */
[----:B------:R-:W-:-:S02]  /*0ce0*/  LEA.HI R5, R4, R3, RZ, 0x3 ;  /* 0x0000000304057211 */ /* 0x000fc400078f18ff */
[----:B------:R-:W-:Y:S02]  /*0cf0*/  LEA.HI R4, R0, R13, RZ, 0x4 ;  /* 0x0000000d00047211 */ /* 0x000fe400078f20ff */
[----:B------:R-:W-:Y:S02]  /*0d00*/  LOP3.LUT R10, R5, 0xfffffff8, RZ, 0xc0, !PT ;  /* 0xfffffff8050a7812 */ /* 0x000fe400078ec0ff */
[----:B------:R-:W-:Y:S02]  /*0d10*/  SHF.R.S32.HI R7, RZ, 0x4, R4 ;  /* 0x00000004ff077819 */ /* 0x000fe40000011404 */
[C---:B------:R-:W-:Y:S01]  /*0d20*/  LOP3.LUT R5, R4.reuse, 0x3fffff0, RZ, 0xc0, !PT ;  /* 0x03fffff004057812 */ /* 0x040fe200078ec0ff */
[----:B------:R-:W-:Y:S01]  /*0d30*/  IMAD.IADD R11, R3, 0x1, -R10 ;  /* 0x00000001030b7824 */ /* 0x000fe200078e0a0a */
[----:B------:R-:W-:Y:S02]  /*0d40*/  SHF.R.S32.HI R3, RZ, 0x7, R2 ;  /* 0x00000007ff037819 */ /* 0x000fe40000011402 */
[----:B------:R-:W-:Y:S01]  /*0d50*/  LEA.HI R4, R4, R7, RZ, 0x1 ;  /* 0x0000000704047211 */ /* 0x000fe200078f08ff */
[----:B------:R-:W-:Y:S01]  /*0d60*/  IMAD.IADD R5, R13, 0x1, -R5 ;  /* 0x000000010d057824 */ /* 0x000fe200078e0a05 */
[----:B------:R-:W-:Y:S01]  /*0d70*/  LEA.HI R2, R2, R3, RZ, 0x1 ;  /* 0x0000000302027211 */ /* 0x000fe200078f08ff */
[----:B------:R-:W-:Y:S01]  /*0d80*/  IMAD R11, R8, 0x10, R11 ;  /* 0x00000010080b7824 */ /* 0x000fe200078e020b */
[----:B------:R-:W-:Y:S01]  /*0d90*/  LOP3.LUT R4, R4, 0x1ffffffe, RZ, 0xc0, !PT ;  /* 0x1ffffffe04047812 */ /* 0x000fe200078ec0ff */
[----:B------:R-:W-:Y:S01]  /*0da0*/  IMAD R5, R5, 0x40, R14 ;  /* 0x0000004005057824 */ /* 0x000fe200078e020e */
[----:B------:R-:W-:-:S02]  /*0db0*/  LOP3.LUT R2, R2, 0x3fffffe, RZ, 0xc0, !PT ;  /* 0x03fffffe02027812 */ /* 0x000fc400078ec0ff */
[----:B------:R-:W-:Y:S01]  /*0dc0*/  LOP3.LUT R9, R9, 0x7ffffffc, RZ, 0xc0, !PT ;  /* 0x7ffffffc09097812 */ /* 0x000fe200078ec0ff */
[----:B------:R-:W-:Y:S02]  /*0dd0*/  IMAD.IADD R4, R7, 0x1, -R4 ;  /* 0x0000000107047824 */ /* 0x000fe400078e0a04 */
[----:B------:R-:W-:Y:S02]  /*0de0*/  IMAD.IADD R2, R3, 0x1, -R2 ;  /* 0x0000000103027824 */ /* 0x000fe400078e0a02 */
[----:B------:R-:W-:Y:S02]  /*0df0*/  IMAD R3, R4, 0x8, R5 ;  /* 0x0000000804037824 */ /* 0x000fe400078e0205 */
[----:B------:R-:W-:-:S03]  /*0e00*/  IMAD R2, R2, 0x40, R11 ;  /* 0x0000004002027824 */ /* 0x000fc600078e020b */
[----:B------:R0:W-:Y:S04]  /*0e10*/  STL [R1+0x90], R3 ;  /* 0x0000900301007387 */ /* 0x0001e80000100800 */
[----:B------:R1:W-:Y:S01]  /*0e20*/  STL [R1+0x70], R2 ;  /* 0x0000700201007387 */ /* 0x0003e20000100800 */
[----:B0-----:R-:W-:Y:S01]  /*0e30*/  IMAD.U32 R3, RZ, RZ, UR4 ;  /* 0x00000004ff037e24 */ /* 0x001fe2000f8e00ff */
[----:B------:R-:W-:Y:S01]  /*0e40*/  UMOV UR4, URZ ;  /* 0x0000003f00047c82 */ /* 0x000fe20008000000 */
[----:B-1----:R-:W-:-:S03]  /*0e50*/  LEA.HI R2, R0, R13, RZ, 0x3 ;  /* 0x0000000d00027211 */ /* 0x002fc600078f18ff */
[----:B------:R0:W-:Y:S01]  /*0e60*/  STL [R1+0x50], R3 ;  /* 0x0000500301007387 */ /* 0x0001e20000100800 */
[----:B------:R-:W-:Y:S02]  /*0e70*/  LEA.HI R0, R0, R13, RZ, 0x2 ;  /* 0x0000000d00007211 */ /* 0x000fe400078f10ff */
[----:B------:R-:W-:Y:S02]  /*0e80*/  LOP3.LUT R2, R2, 0x1ffffff8, RZ, 0xc0, !PT ;  /* 0x1ffffff802027812 */ /* 0x000fe400078ec0ff */
[--C-:B------:R-:W-:Y:S02]  /*0e90*/  SHF.R.S32.HI R228, RZ, 0x2, R0.reuse ;  /* 0x00000002ffe47819 */ /* 0x100fe40000011400 */
[----:B------:R-:W-:Y:S01]  /*0ea0*/  SHF.R.S32.HI R5, RZ, 0x1f, R0 ;  /* 0x0000001fff057819 */ /* 0x000fe20000011400 */
[----:B------:R-:W-:Y:S01]  /*0eb0*/  IMAD.IADD R2, R13, 0x1, -R2 ;  /* 0x000000010d027824 */ /* 0x000fe200078e0a02 */
[C---:B------:R-:W-:Y:S01]  /*0ec0*/  IADD3 R10, R228.reuse, 0x80, RZ ;  /* 0x00000080e40a7810 */ /* 0x040fe20007ffe0ff */
[----:B------:R-:W-:Y:S01]  /*0ed0*/  VIADD R11, R228, 0x40 ;  /* 0x00000040e40b7836 */ /* 0x000fe20000000000 */
[----:B0-----:R-:W-:Y:S01]  /*0ee0*/  LOP3.LUT R3, R0, 0xfffffffc, RZ, 0xc0, !PT ;  /* 0xfffffffc00037812 */ /* 0x001fe200078ec0ff */
[----:B------:R-:W-:Y:S01]  /*0ef0*/  IMAD.SHL.U32 R0, R2, 0x8, RZ ;  /* 0x0000000802007824 */ /* 0x000fe200078e00ff */
[----:B------:R-:W-:Y:S01]  /*0f00*/  LEA.HI R5, R5, R228, RZ, 0x3 ;  /* 0x000000e405057211 */ /* 0x000fe200078f18ff */
[----:B------:R-:W-:Y:S01]  /*0f10*/  VIADD R8, R228, 0xc0 ;  /* 0x000000c0e4087836 */ /* 0x000fe20000000000 */
[----:B------:R-:W-:Y:S01]  /*0f20*/  SHF.R.S32.HI R2, RZ, 0x1f, R11 ;  /* 0x0000001fff027819 */ /* 0x000fe2000001140b */
[----:B------:R-:W-:Y:S01]  /*0f30*/  IMAD.IADD R13, R13, 0x1, -R3 ;  /* 0x000000010d0d7824 */ /* 0x000fe200078e0a03 */
[----:B------:R0:W-:Y:S01]  /*0f40*/  STL [R1+0x5c], R0 ;  /* 0x00005c0001007387 */ /* 0x0001e20000100800 */
[----:B------:R-:W-:Y:S01]  /*0f50*/  SHF.R.S32.HI R3, RZ, 0x1f, R228 ;  /* 0x0000001fff037819 */ /* 0x000fe200000114e4 */
[----:B------:R-:W-:Y:S01]  /*0f60*/  IMAD.SHL.U32 R3, R10, 0x80, RZ ;  /* 0x000000800a037824 */ /* 0x000fe200078e00ff */
[----:B------:R-:W-:Y:S01]  /*0f70*/  LEA.HI R2, R2, R11, RZ, 0x3 ;  /* 0x0000000b02027211 */ /* 0x000fe200078f18ff */
[----:B------:R-:W-:Y:S01]  /*0f80*/  IMAD.SHL.U32 R6, R8, 0x80, RZ ;  /* 0x0000008008067824 */ /* 0x000fe200078e00ff */
[----:B------:R-:W-:Y:S01]  /*0f90*/  LOP3.LUT R5, R5, 0xfffffff8, RZ, 0xc0, !PT ;  /* 0xfffffff805057812 */ /* 0x000fe200078ec0ff */
[----:B------:R-:W-:Y:S01]  /*0fa0*/  IMAD.SHL.U32 R18, R13, 0x10, RZ ;  /* 0x000000100d127824 */ /* 0x000fe200078e00ff */
[----:B------:R-:W-:Y:S01]  /*0fb0*/  SHF.R.S32.HI R4, RZ, 0x1f, R10 ;  /* 0x0000001fff047819 */ /* 0x000fe2000001140a */
[----:B------:R-:W-:Y:S01]  /*0fc0*/  IMAD.SHL.U32 R2, R2, 0x80, RZ ;  /* 0x0000008002027824 */ /* 0x000fe200078e00ff */
[----:B------:R-:W-:Y:S01]  /*0fd0*/  SHF.R.S32.HI R7, RZ, 0x1f, R8 ;  /* 0x0000001fff077819 */ /* 0x000fe20000011408 */
[----:B0-----:R-:W-:Y:S01]  /*0fe0*/  IMAD.SHL.U32 R0, R11, 0x80, RZ ;  /* 0x000000800b007824 */ /* 0x001fe200078e00ff */
[----:B------:R-:W-:Y:S01]  /*0ff0*/  IADD3 R229, R228, -R5, RZ ;  /* 0x80000005e4e57210 */ /* 0x000fe20007ffe0ff */
[----:B------:R-:W-:Y:S01]  /*1000*/  IMAD.SHL.U32 R22, R13, 0x8, RZ ;  /* 0x000000080d167824 */ /* 0x000fe200078e00ff */
[----:B------:R-:W-:-:S02]  /*1010*/  LEA.HI R4, R4, R10, RZ, 0x3 ;  /* 0x0000000a04047211 */ /* 0x000fc400078f18ff */
[----:B------:R-:W-:Y:S01]  /*1020*/  LOP3.LUT R0, R0, 0x380, RZ, 0xc0, !PT ;  /* 0x0000038000007812 */ /* 0x000fe200078ec0ff */
[----:B------:R-:W-:Y:S01]  /*1030*/  VIADD R230, R22, 0x20 ;  /* 0x0000002016e67836 */ /* 0x000fe20000000000 */
[----:B------:R-:W-:Y:S01]  /*1040*/  LEA.HI R7, R7, R8, RZ, 0x3 ;  /* 0x0000000807077211 */ /* 0x000fe200078f18ff */
[----:B------:R-:W-:Y:S01]  /*1050*/  IMAD.SHL.U32 R4, R4, 0x80, RZ ;  /* 0x0000008004047824 */ /* 0x000fe200078e00ff */
[----:B------:R-:W-:Y:S02]  /*1060*/  LOP3.LUT R5, R3, 0x380, RZ, 0xc0, !PT ;  /* 0x0000038003057812 */ /* 0x000fe400078ec0ff */
[----:B------:R-:W-:Y:S01]  /*1070*/  LOP3.LUT R3, R6, 0x380, RZ, 0xc0, !PT ;  /* 0x0000038006037812 */ /* 0x000fe200078ec0ff */
[----:B------:R-:W-:Y:S01]  /*1080*/  IMAD.SHL.U32 R7, R7, 0x80, RZ ;  /* 0x0000008007077824 */ /* 0x000fe200078e00ff */
[----:B------:R-:W-:Y:S02]  /*1090*/  SHF.R.U32.HI R3, RZ, 0x3, R0 ;  /* 0x00000003ff037819 */ /* 0x000fe40000011600 */
[----:B------:R-:W-:-:S02]  /*10a0*/  LOP3.LUT R2, R2, 0xfffffc00, RZ, 0xc0, !PT ;  /* 0xfffffc0002027812 */ /* 0x000fc400078ec0ff */
[--C-:B------:R-:W-:Y:S02]  /*10b0*/  LOP3.LUT R0, R0, 0x70, R18.reuse, 0xf8, !PT ;  /* 0x0000007000007812 */ /* 0x100fe400078ef812 */
[----:B------:R-:W-:Y:S01]  /*10c0*/  LOP3.LUT R4, R4, 0xfffffc00, RZ, 0xc0, !PT ;  /* 0xfffffc0004047812 */ /* 0x000fe200078ec0ff */
[----:B------:R0:W-:Y:S01]  /*10d0*/  STL [R1+0x68], R2 ;  /* 0x0000680201007387 */ /* 0x0001e20000100800 */
[----:B------:R-:W-:Y:S02]  /*10e0*/  LOP3.LUT R3, R2, R0, R3, 0xf6, !PT ;  /* 0x0000000002037212 */ /* 0x000fe400078ef603 */
[----:B------:R-:W-:Y:S02]  /*10f0*/  LOP3.LUT R0, R7, 0xfffffc00, RZ, 0xc0, !PT ;  /* 0xfffffc0007007812 */ /* 0x000fe400078ec0ff */
[----:B------:R-:W-:Y:S02]  /*1100*/  SHF.R.S32.HI R13, RZ, 0x1f, R11 ;  /* 0x0000001fff0d7819 */ /* 0x000fe4000001140b */
[----:B------:R-:W-:Y:S01]  /*1110*/  SHF.R.S32.HI R19, RZ, 0x1f, R18 ;  /* 0x0000001fff137819 */ /* 0x000fe20000011412 */
[----:B0-----:R-:W-:-:S05]  /*1120*/  IMAD.IADD R2, R12, 0x1, -R9 ;  /* 0x000000010c027824 */ /* 0x001fca00078e0a09 */
[----:B------:R0:W-:Y:S04]  /*1130*/  STL [R1+0x6c], R2 ;  /* 0x00006c0201007387 */ /* 0x0001e80000100800 */
[----:B------:R-:W-:Y:S04]  /*1140*/  STL [R1+0x78], R4 ;  /* 0x0000780401007387 */ /* 0x000fe80000100800 */
[----:B------:R1:W-:Y:S01]  /*1150*/  STL [R1+0x74], R0 ;  /* 0x0000740001007387 */ /* 0x0003e20000100800 */
[----:B0-----:R-:W-:-:S05]  /*1160*/  IMAD.IADD R2, R16, 0x1, R3 ;  /* 0x0000000110027824 */ /* 0x001fca00078e0203 */
[----:B------:R0:W-:Y:S01]  /*1170*/  STL [R1+0x8c], R2 ;  /* 0x00008c0201007387 */ /* 0x0001e20000100800 */
[----:B-1----:R-:W-:-:S05]  /*1180*/  IMAD.U32 R0, RZ, RZ, UR4 ;  /* 0x00000004ff007e24 */ /* 0x002fca000f8e00ff */
[----:B------:R0:W-:Y:S02]  /*1190*/  STL [R1+0x88], R0 ;  /* 0x0000880001007387 */ /* 0x0001e40000100800 */
.L_x_2214:
[----:B0-----:R-:W0:Y:S02]  /*11a0*/  LDC.64 R2, c[0x0][0xc60] ;  /* 0x00031800ff027b82 */ /* 0x001e240000000a00 */
[----:B0-----:R-:W-:-:S05]  /*11b0*/  IMAD.WIDE R2, R235, 0x4, R2 ;  /* 0x00000004eb027825 */ /* 0x001fca00078e0202 */
[----:B------:R0:W2:Y:S01]  /*11c0*/  LDG.E R0, desc[UR60][R2.64] ;  /* 0x0000003c02007981 */ /* 0x0000a2000c1e1900 */
        /* <DEDUP_REMOVED lines=11> */
[----:B------:R0:W-:Y:S08]  /*1280*/  STL [R1+0x64], R0 ;  /* 0x0000640001007387 */ /* 0x0001f00000100800 */
[----:B-1--4-:R-:W-:-:S02]  /*1290*/  @P1 LEA R4, P2, R0, UR4, 0x2 ;  /* 0x0000000400041c11 */ /* 0x012fc4000f8410ff */
[C---:B------:R-:W-:Y:S02]  /*12a0*/  SHF.L.U32 R28, R0.reuse, 0x2, RZ ;  /* 0x00000002001c7819 */ /* 0x040fe400000006ff */
[C-C-:B------:R-:W-:Y:S02]  /*12b0*/  @P1 LEA.HI.X R5, R0.reuse, UR5, R131.reuse, 0x2, P2 ;  /* 0x0000000500051c11 */ /* 0x140fe400090f1483 */
[----:B------:R-:W-:Y:S01]  /*12c0*/  ISETP.NE.U32.AND P2, PT, RZ, UR8, PT ;  /* 0x00000008ff007c0c */ /* 0x000fe2000bf45070 */
[----:B------:R-:W-:Y:S01]  /*12d0*/  ULDC UR4, c[0x0][0x288] ;  /* 0x0000a20000047ab9 */ /* 0x000fe20000000800 */
[----:B------:R-:W-:Y:S01]  /*12e0*/  SHF.L.U64.HI R30, R0, 0x2, R131 ;  /* 0x00000002001e7819 */ /* 0x000fe20000010283 */
[----:B------:R0:W5:Y:S01]  /*12f0*/  @P1 LDG.E R3, desc[UR60][R4.64] ;  /* 0x0000003c04031981 */ /* 0x000162000c1e1900 */
[----:B------:R-:W-:Y:S01]  /*1300*/  ISETP.NE.AND.EX P2, PT, RZ, UR9, PT, P2 ;  /* 0x00000009ff007c0c */ /* 0x000fe2000bf45320 */
[----:B------:R-:W-:Y:S01]  /*1310*/  IMAD.U32 R10, RZ, RZ, UR4 ;  /* 0x00000004ff0a7e24 */ /* 0x000fe2000f8e00ff */
[----:B------:R-:W-:Y:S01]  /*1320*/  IADD3 R8, P3, R28, UR6, RZ ;  /* 0x000000061c087c10 */ /* 0x000fe2000ff7e0ff */
[----:B------:R-:W-:-:S03]  /*1330*/  ULDC.64 UR4, c[0x0][0x3f8] ;  /* 0x0000fe0000047ab9 */ /* 0x000fc60000000a00 */
[----:B------:R-:W-:-:S05]  /*1340*/  IADD3.X R9, R30, UR7, RZ, P3, !PT ;  /* 0x000000071e097c10 */ /* 0x000fca0009ffe4ff */
[----:B------:R0:W5:Y:S02]  /*1350*/  @P0 LDG.E R29, desc[UR60][R8.64] ;  /* 0x0000003c081d0981 */ /* 0x000164000c1e1900 */
[----:B---3--:R-:W-:-:S04]  /*1360*/  @P2 IADD3 R6, P1, R28, UR8, RZ ;  /* 0x000000081c062c10 */ /* 0x008fc8000ff3e0ff */
[----:B------:R-:W-:-:S05]  /*1370*/  @P2 IADD3.X R7, R30, UR9, RZ, P1, !PT ;  /* 0x000000091e072c10 */ /* 0x000fca0008ffe4ff */
[----:B------:R-:W2:Y:S01]  /*1380*/  @P2 LDG.E R10, desc[UR60][R6.64] ;  /* 0x0000003c060a2981 */ /* 0x000ea2000c1e1900 */
        /* <DEDUP_REMOVED lines=10> */
[----:B--2---:R0:W-:Y:S01]  /*1430*/  STL [R1+0x54], R10 ;  /* 0x0000540a01007387 */ /* 0x0041e20000100800 */
[----:B------:R-:W-:Y:S01]  /*1440*/  IMAD.MOV.U32 R12, RZ, RZ, R10 ;  /* 0x000000ffff0c7224 */ /* 0x000fe200078e000a */
[----:B------:R-:W-:Y:S06]  /*1450*/  @P2 BRA `(.L_x_2022) ;  /* 0x0000000000282947 */ /* 0x000fec0003800000 */
[----:B------:R-:W-:Y:S02]  /*1460*/  ULDC.64 UR4, c[0x0][0xa00] ;  /* 0x0002800000047ab9 */ /* 0x000fe40000000a00 */
[----:B------:R-:W-:-:S04]  /*1470*/  ISETP.NE.U32.AND P1, PT, RZ, UR4, PT ;  /* 0x00000004ff007c0c */ /* 0x000fc8000bf25070 */
[----:B------:R-:W-:-:S13]  /*1480*/  ISETP.NE.AND.EX P1, PT, RZ, UR5, PT, P1 ;  /* 0x00000005ff007c0c */ /* 0x000fda000bf25310 */
[----:B------:R-:W-:Y:S05]  /*1490*/  @!P1 BRA `(.L_x_2022) ;  /* 0x0000000000189947 */ /* 0x000fea0003800000 */
[----:B0-----:R-:W0:Y:S02]  /*14a0*/  LDC.64 R4, c[0x0][0xa00] ;  /* 0x00028000ff047b82 */ /* 0x001e240000000a00 */
[----:B0-----:R-:W-:-:S05]  /*14b0*/  IMAD.WIDE R4, R27, 0x4, R4 ;  /* 0x000000041b047825 */ /* 0x001fca00078e0204 */
[----:B------:R-:W2:Y:S04]  /*14c0*/  LDG.E R0, desc[UR60][R4.64] ;  /* 0x0000003c04007981 */ /* 0x000ea8000c1e1900 */
[----:B------:R-:W2:Y:S02]  /*14d0*/  LDG.E R7, desc[UR60][R4.64+0x4] ;  /* 0x0000043c04077981 */ /* 0x000ea4000c1e1900 */
[----:B--2---:R-:W-:-:S05]  /*14e0*/  IADD3 R12, -R0, R7, RZ ;  /* 0x00000007000c7210 */ /* 0x004fca0007ffe1ff */
[----:B------:R1:W-:Y:S02]  /*14f0*/  STL [R1+0x54], R12 ;  /* 0x0000540c01007387 */ /* 0x0003e40000100800 */
.L_x_2022:
[----:B------:R-:W-:Y:S01]  /*1500*/  ULDC.64 UR4, c[0x0][0xa20] ;  /* 0x0002880000047ab9 */ /* 0x000fe20000000a00 */
[----:B------:R2:W-:Y:S01]  /*1510*/  STL [R1+0x84], R233 ;  /* 0x000084e901007387 */ /* 0x0005e20000100800 */
[----:B------:R-:W-:-:S03]  /*1520*/  ISETP.NE.U32.AND P1, PT, RZ, UR4, PT ;  /* 0x00000004ff007c0c */ /* 0x000fc6000bf25070 */
[----:B------:R2:W-:Y:S01]  /*1530*/  STL [R1+0x80], R234 ;  /* 0x000080ea01007387 */ /* 0x0005e20000100800 */
[----:B------:R-:W-:-:S13]  /*1540*/  ISETP.NE.AND.EX P1, PT, RZ, UR5, PT, P1 ;  /* 0x00000005ff007c0c */ /* 0x000fda000bf25310 */
[----:B--2---:R-:W-:Y:S05]  /*1550*/  @!P1 BRA `(.L_x_2023) ;  /* 0x0000000000109947 */ /* 0x004fea0003800000 */
[----:B0-----:R-:W-:-:S04]  /*1560*/  IADD3 R4, P0, R28, UR4, RZ ;  /* 0x000000041c047c10 */ /* 0x001fc8000ff1e0ff */
[----:B------:R-:W-:-:S05]  /*1570*/  IADD3.X R5, R30, UR5, RZ, P0, !PT ;  /* 0x000000051e057c10 */ /* 0x000fca00087fe4ff */
[----:B------:R2:W5:Y:S01]  /*1580*/  LDG.E R26, desc[UR60][R4.64] ;  /* 0x0000003c041a7981 */ /* 0x000562000c1e1900 */
[----:B------:R-:W-:Y:S05]  /*1590*/  BRA `(.L_x_2024) ;  /* 0x0000000000107947 */ /* 0x000fea0003800000 */
.L_x_2023:
[----:B------:R-:W-:Y:S05]  /*15a0*/  @!P0 BRA `(.L_x_2024) ;  /* 0x00000000000c8947 */ /* 0x000fea0003800000 */
[----:B0-----:R-:W2:Y:S04]  /*15b0*/  LDG.E R5, desc[UR60][R8.64] ;  /* 0x0000003c08057981 */ /* 0x001ea8000c1e1900 */
[----:B------:R-:W2:Y:S02]  /*15c0*/  LDG.E R26, desc[UR60][R8.64+0x4] ;  /* 0x0000043c081a7981 */ /* 0x000ea4000c1e1900 */
[----:B--2---:R-:W-:-:S07]  /*15d0*/  IMAD.IADD R26, R26, 0x1, -R5 ;  /* 0x000000011a1a7824 */ /* 0x004fce00078e0a05 */
.L_x_2024:
[----:B------:R-:W-:Y:S02]  /*15e0*/  ULDC.64 UR4, c[0x0][0xa10] ;  /* 0x0002840000047ab9 */ /* 0x000fe40000000a00 */
[----:B------:R-:W-:-:S04]  /*15f0*/  ISETP.NE.U32.AND P0, PT, RZ, UR4, PT ;  /* 0x00000004ff007c0c */ /* 0x000fc8000bf05070 */
[----:B------:R-:W-:Y:S01]  /*1600*/  ISETP.NE.AND.EX P0, PT, RZ, UR5, PT, P0 ;  /* 0x00000005ff007c0c */ /* 0x000fe2000bf05300 */
[----:B0----5:R-:W-:Y:S01]  /*1610*/  IMAD.IADD R10, R26, 0x1, -R3 ;  /* 0x000000011a0a7824 */ /* 0x021fe200078e0a03 */
[----:B------:R-:W-:Y:S01]  /*1620*/  LEA R8, R233, 0x15f, 0x7 ;  /* 0x0000015fe9087811 */ /* 0x000fe200078e38ff */
[----:B------:R-:W-:-:S10]  /*1630*/  ULDC.64 UR4, c[0x0][0xa30] ;  /* 0x00028c0000047ab9 */ /* 0x000fd40000000a00 */
[----:B--2---:R-:W0:Y:S02]  /*1640*/  @P0 LDC.64 R4, c[0x0][0xa10] ;  /* 0x00028400ff040b82 */ /* 0x004e240000000a00 */
        /* <DEDUP_REMOVED lines=10> */
[----:B--2---:R-:W-:Y:S02]  /*16f0*/  @P0 IMAD.IADD R2, R9, 0x1, -R0 ;  /* 0x0000000109020824 */ /* 0x004fe400078e0a00 */
[----:B------:R-:W-:Y:S02]  /*1700*/  IMAD.MOV R0, RZ, RZ, -R10 ;  /* 0x000000ffff007224 */ /* 0x000fe400078e0a0a */
[----:B------:R-:W-:-:S03]  /*1710*/  IMAD.IADD R11, R10, 0x1, R2 ;  /* 0x000000010a0b7824 */ /* 0x000fc600078e0202 */
[----:B------:R-:W-:Y:S01]  /*1720*/  VIMNMX R0, RZ, R0, !PT ;  /* 0x00000000ff007248 */ /* 0x000fe20007fe0100 */
[C---:B------:R-:W-:Y:S01]  /*1730*/  VIADD R5, R11.reuse, 0xdf ;  /* 0x000000df0b057836 */ /* 0x040fe20000000000 */
[----:B------:R-:W-:Y:S01]  /*1740*/  IADD3 R9, R11, R8, -R12 ;  /* 0x000000080b097210 */ /* 0x000fe20007ffe80c */
[----:B------:R0:W-:Y:S01]  /*1750*/  STL [R1+0x60], R11 ;  /* 0x0000600b01007387 */ /* 0x0001e20000100800 */
[----:B------:R-:W-:Y:S01]  /*1760*/  MOV R8, RZ ;  /* 0x000000ff00087202 */ /* 0x000fe20000000f00 */
[----:B------:R-:W-:Y:S01]  /*1770*/  IMAD.HI R4, R5, -0x6db6db6d, R4 ;  /* 0x9249249305047827 */ /* 0x000fe200078e0204 */
[----:B------:R-:W-:-:S03]  /*1780*/  SHF.R.U32.HI R24, RZ, 0x5, R0 ;  /* 0x00000005ff187819 */ /* 0x000fc60000011600 */
[----:B------:R-:W-:Y:S01]  /*1790*/  IMAD.HI R8, R9, -0x6db6db6d, R8 ;  /* 0x9249249309087827 */ /* 0x000fe200078e0208 */
[----:B------:R-:W-:-:S03]  /*17a0*/  SHF.R.U32.HI R3, RZ, 0x1f, R4 ;  /* 0x0000001fff037819 */ /* 0x000fc60000011604 */
[----:B------:R-:W-:Y:S01]  /*17b0*/  IMAD.WIDE.U32 R24, R24, 0x24924925, RZ ;  /* 0x2492492518187825 */ /* 0x000fe200078e00ff */
[----:B------:R-:W-:Y:S02]  /*17c0*/  SHF.R.U32.HI R5, RZ, 0x1f, R8 ;  /* 0x0000001fff057819 */ /* 0x000fe40000011608 */
[----:B------:R-:W-:Y:S01]  /*17d0*/  LEA.HI.SX32 R138, R4, R3, 0x19 ;  /* 0x00000003048a7211 */ /* 0x000fe200078fcaff */
[----:B------:R-:W-:Y:S01]  /*17e0*/  IMAD.MOV.U32 R24, RZ, RZ, R25 ;  /* 0x000000ffff187224 */ /* 0x000fe200078e0019 */
[----:B------:R-:W-:-:S03]  /*17f0*/  LEA.HI.SX32 R5, R8, R5, 0x19 ;  /* 0x0000000508057211 */ /* 0x000fc600078fcaff */
[----:B------:R-:W-:Y:S01]  /*1800*/  IMAD.MOV.U32 R25, RZ, RZ, R24 ;  /* 0x000000ffff197224 */ /* 0x000fe200078e0018 */
[----:B------:R-:W-:-:S05]  /*1810*/  VIMNMX R5, R138, R5, PT ;  /* 0x000000058a057248 */ /* 0x000fca0003fe0100 */
        /* <DEDUP_REMOVED lines=19> */
[----:B------:R0:W2:Y:S01]  /*1950*/  LDC.64 R14, c[0x4][R0] ;  /* 0x01000000000e7b82 */ /* 0x0000a20000000a00 */
[----:B------:R-:W-:Y:S01]  /*1960*/  MOV R5, UR5 ;  /* 0x0000000500057c02 */ /* 0x000fe20008000f00 */
[----:B------:R-:W-:Y:S01]  /*1970*/  ULDC.64 UR4, c[0x4][0xc8] ;  /* 0x0100320000047ab9 */ /* 0x000fe20000000a00 */
[----:B------:R-:W-:Y:S02]  /*1980*/  IMAD.U32 R10, RZ, RZ, UR6 ;  /* 0x00000006ff0a7e24 */ /* 0x000fe4000f8e00ff */
[----:B------:R-:W-:Y:S02]  /*1990*/  IMAD.U32 R6, RZ, RZ, UR4 ;  /* 0x00000004ff067e24 */ /* 0x000fe4000f8e00ff */
[----:B------:R-:W-:-:S02]  /*19a0*/  IMAD.U32 R7, RZ, RZ, UR5 ;  /* 0x00000005ff077e24 */ /* 0x000fc4000f8e00ff */
[----:B------:R-:W-:Y:S02]  /*19b0*/  IMAD.U32 R11, RZ, RZ, UR7 ;  /* 0x00000007ff0b7e24 */ /* 0x000fe4000f8e00ff */
[----:B------:R-:W-:Y:S02]  /*19c0*/  IMAD.MOV.U32 R8, RZ, RZ, 0x70 ;  /* 0x00000070ff087424 */ /* 0x000fe400078e00ff */
[----:B-1----:R-:W-:Y:S02]  /*19d0*/  IMAD.MOV.U32 R12, RZ, RZ, 0x1 ;  /* 0x00000001ff0c7424 */ /* 0x002fe400078e00ff */
[----:B0-----:R-:W-:-:S07]  /*19e0*/  IMAD.MOV.U32 R13, RZ, RZ, RZ ;  /* 0x000000ffff0d7224 */ /* 0x001fce00078e00ff */
[----:B------:R-:W-:-:S07]  /*19f0*/  LEPC R20, `(.L_x_2027) ;  /* 0x000000001014794e */ /* 0x000fce0000000000 */
[----:B--2--5:R-:W-:Y:S05]  /*1a00*/  CALL.ABS.NOINC R14 ;  /* 0x000000000e007343 */ /* 0x024fea0003c00000 */
.L_x_2027:
[----:B------:R-:W-:Y:S05]  /*1a10*/  BSYNC B6 ;  /* 0x0000000000067941 */ /* 0x000fea0003800000 */
.L_x_2026:
[----:B------:R-:W-:Y:S01]  /*1a20*/  IADD3 R0, R16, 0xe400, RZ ;  /* 0x0000e40010007810 */ /* 0x000fe20007ffe0ff */
[----:B------:R-:W-:Y:S03]  /*1a30*/  BSSY B6, `(.L_x_2028) ;  /* 0x0000013000067945 */ /* 0x000fe60003800000 */
[----:B------:R-:W-:-:S13]  /*1a40*/  LOP3.LUT P0, RZ, R0, 0x3ff, RZ, 0xc0, !PT ;  /* 0x000003ff00ff7812 */ /* 0x000fda000780c0ff */
[----:B------:R-:W-:Y:S05]  /*1a50*/  @!P0 BRA `(.L_x_2029) ;  /* 0x0000000000408947 */ /* 0x000fea0003800000 */
        /* <DEDUP_REMOVED lines=8> */
[----:B-1----:R-:W-:Y:S01]  /*1ae0*/  MOV R12, 0x1 ;  /* 0x00000001000c7802 */ /* 0x002fe20000000f00 */
[----:B------:R-:W-:Y:S02]  /*1af0*/  IMAD.U32 R6, RZ, RZ, UR4 ;  /* 0x00000004ff067e24 */ /* 0x000fe4000f8e00ff */
[----:B------:R-:W-:-:S02]  /*1b00*/  IMAD.U32 R7, RZ, RZ, UR5 ;  /* 0x00000005ff077e24 */ /* 0x000fc4000f8e00ff */
[----:B------:R-:W-:Y:S02]  /*1b10*/  IMAD.U32 R11, RZ, RZ, UR7 ;  /* 0x00000007ff0b7e24 */ /* 0x000fe4000f8e00ff */
[----:B------:R-:W-:Y:S02]  /*1b20*/  IMAD.MOV.U32 R8, RZ, RZ, 0x70 ;  /* 0x00000070ff087424 */ /* 0x000fe400078e00ff */
[----:B0-----:R-:W-:-:S07]  /*1b30*/  IMAD.MOV.U32 R13, RZ, RZ, RZ ;  /* 0x000000ffff0d7224 */ /* 0x001fce00078e00ff */
[----:B------:R-:W-:-:S07]  /*1b40*/  LEPC R20, `(.L_x_2029) ;  /* 0x000000001014794e */ /* 0x000fce0000000000 */
[----:B--2--5:R-:W-:Y:S05]  /*1b50*/  CALL.ABS.NOINC R14 ;  /* 0x000000000e007343 */ /* 0x024fea0003c00000 */
.L_x_2029:
[----:B------:R-:W-:Y:S05]  /*1b60*/  BSYNC B6 ;  /* 0x0000000000067941 */ /* 0x000fea0003800000 */
.L_x_2028:
[----:B------:R-:W-:Y:S01]  /*1b70*/  ULDC.64 UR4, c[0x0][0x9f8] ;  /* 0x00027e0000047ab9 */ /* 0x000fe20000000a00 */
[----:B------:R-:W2:Y:S01]  /*1b80*/  LDL R52, [R1+0x68] ;  /* 0x0000680001347983 */ /* 0x000ea20000100800 */
[----:B------:R-:W-:Y:S01]  /*1b90*/  ISETP.NE.U32.AND P0, PT, RZ, UR4, PT ;  /* 0x00000004ff007c0c */ /* 0x000fe2000bf05070 */
[----:B------:R-:W0:Y:S08]  /*1ba0*/  LDC R0, c[0x0][0x428] ;  /* 0x00010a00ff007b82 */ /* 0x000e300000000800 */
[----:B------:R-:W3:Y:S01]  /*1bb0*/  LDC.64 R42, c[0x0][0x2f0] ;  /* 0x0000bc00ff2a7b82 */ /* 0x000ee20000000a00 */
[----:B------:R-:W-:Y:S01]  /*1bc0*/  ISETP.NE.AND.EX P0, PT, RZ, UR5, PT, P0 ;  /* 0x00000005ff007c0c */ /* 0x000fe2000bf05300 */
[----:B------:R-:W4:Y:S01]  /*1bd0*/  LDL R50, [R1+0x78] ;  /* 0x0000780001327983 */ /* 0x000f220000100800 */
[----:B------:R-:W-:Y:S01]  /*1be0*/  IMAD.IADD R101, R29, 0x1, R26 ;  /* 0x000000011d657824 */ /* 0x000fe200078e021a */
[----:B------:R-:W-:-:S02]  /*1bf0*/  ULDC.64 UR6, c[0x0][0xa08] ;  /* 0x0002820000067ab9 */ /* 0x000fc40000000a00 */
[----:B------:R-:W4:Y:S02]  /*1c00*/  LDL R48, [R1+0x74] ;  /* 0x0000740001307983 */ /* 0x000f240000100800 */
[----:B------:R-:W1:Y:S06]  /*1c10*/  LDC R21, c[0x0][0x3d4] ;  /* 0x0000f500ff157b82 */ /* 0x000e6c0000000800 */
[----:B------:R-:W-:Y:S01]  /*1c20*/  @P0 IADD3 R4, P1, R28, UR4, RZ ;  /* 0x000000041c040c10 */ /* 0x000fe2000ff3e0ff */
[----:B------:R-:W1:Y:S01]  /*1c30*/  S2R R20, SR_TID.X ;  /* 0x0000000000147919 */ /* 0x000e620000002100 */
[----:B------:R-:W-:Y:S01]  /*1c40*/  SHF.R.S32.HI R37, RZ, 0x1f, R101 ;  /* 0x0000001fff257819 */ /* 0x000fe20000011465 */
[----:B------:R-:W1:Y:S01]  /*1c50*/  LDC.64 R28, c[0x0][0x3d8] ;  /* 0x0000f600ff1c7b82 */ /* 0x000e620000000a00 */
[----:B------:R-:W-:Y:S01]  /*1c60*/  @P0 IADD3.X R5, R30, UR5, RZ, P1, !PT ;  /* 0x000000051e050c10 */ /* 0x000fe20008ffe4ff */
[----:B------:R-:W-:-:S04]  /*1c70*/  ULDC.64 UR4, c[0x0][0x2f8] ;  /* 0x0000be0000047ab9 */ /* 0x000fc80000000a00 */
[----:B------:R1:W2:Y:S01]  /*1c80*/  @P0 LDG.E R27, desc[UR60][R4.64] ;  /* 0x0000003c041b0981 */ /* 0x0002a2000c1e1900 */
[----:B0-----:R-:W-:Y:S01]  /*1c90*/  ISETP.NE.AND P0, PT, R0, 0x1, PT ;  /* 0x000000010000780c */ /* 0x001fe20003f05270 */
[-C--:B---3--:R-:W-:Y:S01]  /*1ca0*/  IMAD R6, R37, R42.reuse, RZ ;  /* 0x0000002a25067224 */ /* 0x088fe200078e02ff */
[----:B------:R-:W0:Y:S01]  /*1cb0*/  LDC.64 R98, c[0x0][0x3e8] ;  /* 0x0000fa00ff627b82 */ /* 0x000e220000000a00 */
[----:B------:R-:W3:Y:S01]  /*1cc0*/  S2R R32, SR_TID.X ;  /* 0x0000000000207919 */ /* 0x000ee20000002100 */
[----:B------:R-:W-:Y:S01]  /*1cd0*/  SHF.R.S32.HI R23, RZ, 0x1f, R22 ;  /* 0x0000001fff177819 */ /* 0x000fe20000011416 */
[----:B------:R-:W-:Y:S01]  /*1ce0*/  VIADD R13, R228, 0xc0 ;  /* 0x000000c0e40d7836 */ /* 0x000fe20000000000 */
[C---:B------:R-:W-:Y:S01]  /*1cf0*/  SHF.L.U64.HI R105, R42.reuse, 0x6, R43 ;  /* 0x000000062a697819 */ /* 0x040fe2000001022b */
[----:B------:R-:W-:Y:S01]  /*1d00*/  IMAD.SHL.U32 R104, R42, 0x40, RZ ;  /* 0x000000402a687824 */ /* 0x000fe200078e00ff */
[----:B-1----:R-:W-:Y:S01]  /*1d10*/  ISETP.GE.AND P2, PT, R18, R21, PT ;  /* 0x000000151200720c */ /* 0x002fe20003f46270 */
[----:B------:R-:W-:Y:S01]  /*1d20*/  IMAD.WIDE.U32 R4, R101, R42, RZ ;  /* 0x0000002a65047225 */ /* 0x000fe200078e00ff */
[----:B------:R-:W-:-:S03]  /*1d30*/  SHF.R.S32.HI R122, RZ, 0x1f, R13 ;  /* 0x0000001fff7a7819 */ /* 0x000fc6000001140d */
[----:B------:R-:W1:Y:S01]  /*1d40*/  @P0 LDC R3, c[0x0][0x42c] ;  /* 0x00010b00ff030b82 */ /* 0x000e620000000800 */
[----:B------:R-:W-:Y:S02]  /*1d50*/  IMAD R15, R43, 0xe0, RZ ;  /* 0x000000e02b0f7824 */ /* 0x000fe400078e02ff */
[----:B------:R-:W-:Y:S01]  /*1d60*/  VIADD R36, R228, 0x80 ;  /* 0x00000080e4247836 */ /* 0x000fe20000000000 */
[----:B------:R-:W-:Y:S01]  /*1d70*/  SHF.L.U64.HI R12, R28, 0x6, R29 ;  /* 0x000000061c0c7819 */ /* 0x000fe2000001021d */
[C---:B------:R-:W-:Y:S02]  /*1d80*/  VIADD R39, R228.reuse, 0x40 ;  /* 0x00000040e4277836 */ /* 0x040fe40000000000 */
[C---:B------:R-:W-:Y:S01]  /*1d90*/  VIADD R53, R228.reuse, 0xc0 ;  /* 0x000000c0e4357836 */ /* 0x040fe20000000000 */
[----:B------:R-:W1:Y:S01]  /*1da0*/  @P0 LDC R7, c[0x0][0x430] ;  /* 0x00010c00ff070b82 */ /* 0x000e620000000800 */
[----:B------:R-:W-:Y:S01]  /*1db0*/  IMAD.WIDE.U32 R132, R228, R42, R104 ;  /* 0x0000002ae4847225 */ /* 0x000fe200078e0068 */
[----:B------:R-:W-:-:S02]  /*1dc0*/  SHF.R.U32.HI R31, RZ, 0x7, R20 ;  /* 0x00000007ff1f7819 */ /* 0x000fc40000011614 */
[----:B------:R-:W-:Y:S01]  /*1dd0*/  SHF.R.S32.HI R20, RZ, 0x1f, R228 ;  /* 0x0000001fff147819 */ /* 0x000fe200000114e4 */
[----:B0-----:R-:W-:Y:S01]  /*1de0*/  IMAD.WIDE.U32 R10, R228, R98, R18 ;  /* 0x00000062e40a7225 */ /* 0x001fe200078e0012 */
[----:B------:R-:W-:-:S03]  /*1df0*/  ISETP.NE.AND P6, PT, R31, 0x1, PT ;  /* 0x000000011f00780c */ /* 0x000fc60003fc5270 */
[----:B------:R-:W-:Y:S02]  /*1e00*/  IMAD R13, R20, R42, RZ ;  /* 0x0000002a140d7224 */ /* 0x000fe400078e02ff */
[----:B------:R-:W-:Y:S02]  /*1e10*/  VIADD R137, R31, 0x8 ;  /* 0x000000081f897836 */ /* 0x000fe40000000000 */
[----:B------:R-:W-:Y:S02]  /*1e20*/  IMAD R31, R228, R43, R13 ;  /* 0x0000002be41f7224 */ /* 0x000fe400078e020d */
[----:B---3--:R-:W-:Y:S02]  /*1e30*/  VIADD R32, R32, 0xffffff80 ;  /* 0xffffff8020207836 */ /* 0x008fe40000000000 */
[----:B-1----:R-:W-:-:S04]  /*1e40*/  @P0 IMAD.HI.U32 R0, R234, R3, RZ ;  /* 0x00000003ea000227 */ /* 0x002fc800078e00ff */
[----:B------:R-:W-:Y:S02]  /*1e50*/  IMAD.MOV.U32 R3, RZ, RZ, R234 ;  /* 0x000000ffff037224 */ /* 0x000fe400078e00ea */
[----:B------:R-:W-:Y:S01]  /*1e60*/  IMAD.SHL.U32 R36, R36, 0x80, RZ ;  /* 0x0000008024247824 */ /* 0x000fe200078e00ff */
[----:B------:R-:W-:Y:S01]  /*1e70*/  @P0 SHF.R.U32.HI R3, RZ, R7, R0 ;  /* 0x00000007ff030219 */ /* 0x000fe20000011600 */
[----:B------:R-:W-:Y:S01]  /*1e80*/  IMAD R7, R101, R43, R6 ;  /* 0x0000002b65077224 */ /* 0x000fe200078e0206 */
[----:B------:R-:W-:Y:S01]  /*1e90*/  ISETP.NE.U32.AND P0, PT, RZ, UR6, PT ;  /* 0x00000006ff007c0c */ /* 0x000fe2000bf05070 */
[----:B------:R-:W-:Y:S01]  /*1ea0*/  IMAD.MOV.U32 R96, RZ, RZ, R10 ;  /* 0x000000ffff607224 */ /* 0x000fe200078e000a */
[----:B------:R-:W-:Y:S01]  /*1eb0*/  SHF.R.S32.HI R8, RZ, 0x1f, R3 ;  /* 0x0000001fff087819 */ /* 0x000fe20000011403 */
[----:B------:R-:W-:Y:S01]  /*1ec0*/  IMAD.IADD R5, R5, 0x1, R7 ;  /* 0x0000000105057824 */ /* 0x000fe200078e0207 */
[----:B------:R-:W-:Y:S01]  /*1ed0*/  ISETP.NE.AND.EX P0, PT, RZ, UR7, PT, P0 ;  /* 0x00000007ff007c0c */ /* 0x000fe2000bf05300 */
[----:B------:R-:W-:Y:S01]  /*1ee0*/  IMAD.SHL.U32 R39, R39, 0x80, RZ ;  /* 0x0000008027277824 */ /* 0x000fe200078e00ff */
[----:B------:R-:W-:Y:S01]  /*1ef0*/  SHF.R.S32.HI R40, RZ, 0x1f, R32 ;  /* 0x0000001fff287819 */ /* 0x000fe20000011420 */
[----:B------:R-:W-:Y:S01]  /*1f00*/  IMAD R6, R8, UR4, RZ ;  /* 0x0000000408067c24 */ /* 0x000fe2000f8e02ff */
[----:B------:R-:W-:Y:S01]  /*1f10*/  LOP3.LUT R36, R36, 0x380, RZ, 0xc0, !PT ;  /* 0x0000038024247812 */ /* 0x000fe200078ec0ff */
[----:B------:R-:W-:Y:S01]  /*1f20*/  IMAD.WIDE.U32 R4, R3, UR4, R4 ;  /* 0x0000000403047c25 */ /* 0x000fe2000f8e0004 */
[----:B------:R-:W-:-:S02]  /*1f30*/  LEA.HI R40, R40, R32, RZ, 0x5 ;  /* 0x0000002028287211 */ /* 0x000fc400078f28ff */
[----:B------:R-:W-:Y:S01]  /*1f40*/  SHF.L.U32 R10, R28, 0x6, RZ ;  /* 0x000000061c0a7819 */ /* 0x000fe200000006ff */
[----:B------:R-:W-:Y:S01]  /*1f50*/  IMAD R7, R3, UR5, R6 ;  /* 0x0000000503077c24 */ /* 0x000fe2000f8e0206 */
[----:B------:R-:W-:Y:S01]  /*1f60*/  ULDC.64 UR4, c[0x0][0x300] ;  /* 0x0000c00000047ab9 */ /* 0x000fe20000000a00 */
[----:B------:R-:W-:Y:S02]  /*1f70*/  IMAD.SHL.U32 R53, R53, 0x80, RZ ;  /* 0x0000008035357824 */ /* 0x000fe400078e00ff */
[----:B------:R-:W-:Y:S02]  /*1f80*/  VIADD R14, R228, 0x80 ;  /* 0x00000080e40e7836 */ /* 0x000fe40000000000 */
[----:B------:R-:W-:Y:S02]  /*1f90*/  IMAD.SHL.U32 R120, R21, 0x2, RZ ;  /* 0x0000000215787824 */ /* 0x000fe400078e00ff */
[----:B------:R-:W-:Y:S01]  /*1fa0*/  IMAD.WIDE.U32 R92, R28, 0xe0, RZ ;  /* 0x000000e01c5c7825 */ /* 0x000fe200078e00ff */
[----:B------:R-:W-:-:S02]  /*1fb0*/  LOP3.LUT R39, R39, 0x380, RZ, 0xc0, !PT ;  /* 0x0000038027277812 */ /* 0x000fc400078ec0ff */
[----:B------:R-:W-:Y:S01]  /*1fc0*/  LOP3.LUT R53, R53, 0x380, RZ, 0xc0, !PT ;  /* 0x0000038035357812 */ /* 0x000fe200078ec0ff */
[----:B------:R-:W-:Y:S01]  /*1fd0*/  IMAD.IADD R5, R5, 0x1, R7 ;  /* 0x0000000105057824 */ /* 0x000fe200078e0207 */
[----:B------:R-:W-:Y:S01]  /*1fe0*/  SHF.R.S32.HI R123, RZ, 0x1f, R14 ;  /* 0x0000001fff7b7819 */ /* 0x000fe2000001140e */
[----:B------:R-:W-:Y:S01]  /*1ff0*/  IMAD.WIDE.U32 R102, R228, R42, R18 ;  /* 0x0000002ae4667225 */ /* 0x000fe200078e0012 */
[----:B------:R-:W-:Y:S02]  /*2000*/  SHF.R.U32.HI R140, RZ, 0x3, R36 ;  /* 0x00000003ff8c7819 */ /* 0x000fe40000011624 */
[----:B------:R-:W-:Y:S01]  /*2010*/  SHF.R.U32.HI R139, RZ, 0x3, R53 ;  /* 0x00000003ff8b7819 */ /* 0x000fe20000011635 */
[----:B------:R-:W-:Y:S02]  /*2020*/  IMAD.SHL.U32 R40, R40, 0x20, RZ ;  /* 0x0000002028287824 */ /* 0x000fe400078e00ff */
[----:B------:R-:W-:Y:S02]  /*2030*/  IMAD R111, R99, 0xe0, RZ ;  /* 0x000000e0636f7824 */ /* 0x000fe400078e02ff */
[----:B------:R-:W-:Y:S01]  /*2040*/  IMAD.WIDE.U32 R124, R42, 0xe0, RZ ;  /* 0x000000e02a7c7825 */ /* 0x000fe200078e00ff */
[----:B------:R-:W-:-:S03]  /*2050*/  LOP3.LUT R40, R40, 0xfffffc00, RZ, 0xc0, !PT ;  /* 0xfffffc0028287812 */ /* 0x000fc600078ec0ff */
[----:B------:R-:W-:Y:S01]  /*2060*/  IMAD.IADD R15, R125, 0x1, R15 ;  /* 0x000000017d0f7824 */ /* 0x000fe200078e020f */
[----:B--2---:R-:W-:Y:S02]  /*2070*/  SHF.R.S32.HI R0, RZ, 0x1f, R27 ;  /* 0x0000001fff007819 */ /* 0x004fe4000001141b */
[----:B------:R-:W-:Y:S02]  /*2080*/  SEL R7, R27, RZ, !P0 ;  /* 0x000000ff1b077207 */ /* 0x000fe40004000000 */
[----:B------:R-:W-:Y:S02]  /*2090*/  SEL R6, R0, RZ, !P0 ;  /* 0x000000ff00067207 */ /* 0x000fe40004000000 */
[----:B------:R-:W-:Y:S01]  /*20a0*/  SHF.L.U64.HI R27, R42, 0x7, R43 ;  /* 0x000000072a1b7819 */ /* 0x000fe2000001022b */
[----:B------:R-:W-:Y:S01]  /*20b0*/  IMAD.WIDE.U32 R44, R7, UR4, R4 ;  /* 0x00000004072c7c25 */ /* 0x000fe2000f8e0004 */
[----:B------:R-:W-:-:S03]  /*20c0*/  IADD3 R100, P0, R228, R101, RZ ;  /* 0x00000065e4647210 */ /* 0x000fc60007f1e0ff */
[----:B------:R-:W-:Y:S01]  /*20d0*/  IMAD R0, R6, UR4, RZ ;  /* 0x0000000406007c24 */ /* 0x000fe2000f8e02ff */
[----:B------:R-:W-:Y:S01]  /*20e0*/  IADD3 R43, R228, 0x40, RZ ;  /* 0x00000040e42b7810 */ /* 0x000fe20007ffe0ff */
        /* <DEDUP_REMOVED lines=9> */
[----:B------:R-:W-:Y:S02]  /*2180*/  IMAD R3, R6, UR4, RZ ;  /* 0x0000000406037c24 */ /* 0x000fe4000f8e02ff */
[----:B------:R-:W-:Y:S02]  /*2190*/  IMAD.IADD R47, R5, 0x1, R47 ;  /* 0x00000001052f7824 */ /* 0x000fe400078e022f */
[----:B------:R-:W-:Y:S01]  /*21a0*/  IMAD R51, R7, UR5, R3 ;  /* 0x0000000507337c24 */ /* 0x000fe2000f8e0203 */
[----:B------:R-:W-:Y:S01]  /*21b0*/  SEL R3, R21, RZ, P2 ;  /* 0x000000ff15037207 */ /* 0x000fe20001000000 */
[----:B------:R-:W-:-:S02]  /*21c0*/  IMAD.MOV.U32 R46, RZ, RZ, R4 ;  /* 0x000000ffff2e7224 */ /* 0x000fc400078e0004 */
[----:B------:R-:W-:Y:S02]  /*21d0*/  IMAD R91, R228, R29, R0 ;  /* 0x0000001de45b7224 */ /* 0x000fe400078e0200 */
[----:B------:R-:W-:Y:S02]  /*21e0*/  IMAD R0, R20, R98, RZ ;  /* 0x0000006214007224 */ /* 0x000fe400078e02ff */
[----:B------:R-:W-:-:S04]  /*21f0*/  IMAD.WIDE.U32 R46, R7, UR4, R46 ;  /* 0x00000004072e7c25 */ /* 0x000fc8000f8e002e */
[----:B------:R-:W-:-:S04]  /*2200*/  IMAD.WIDE.U32 R8, R228, R28, R18 ;  /* 0x0000001ce4087225 */ /* 0x000fc800078e0012 */
[----:B------:R-:W-:Y:S02]  /*2210*/  IMAD.IADD R3, R18, 0x1, R3 ;  /* 0x0000000112037824 */ /* 0x000fe400078e0203 */
[C-C-:B------:R-:W-:Y:S01]  /*2220*/  IMAD.WIDE.U32 R4, R228.reuse, R28, R22.reuse ;  /* 0x0000001ce4047225 */ /* 0x140fe200078e0016 */
[----:B------:R-:W-:Y:S01]  /*2230*/  IADD3 R21, R31, R133, RZ ;  /* 0x000000851f157210 */ /* 0x000fe20007ffe0ff */
[----:B------:R-:W-:Y:S02]  /*2240*/  ULDC UR4, c[0x0][0x2e4] ;  /* 0x0000b90000047ab9 */ /* 0x000fe40000000800 */
[----:B------:R-:W-:Y:S01]  /*2250*/  IMAD.WIDE.U32 R6, R228, R98, R22 ;  /* 0x00000062e4067225 */ /* 0x000fe200078e0016 */
[----:B------:R-:W-:-:S03]  /*2260*/  IADD3 R5, R5, R91, RZ ;  /* 0x0000005b05057210 */ /* 0x000fc60007ffe0ff */
[----:B------:R-:W-:Y:S02]  /*2270*/  IMAD R97, R228, R99, R0 ;  /* 0x00000063e4617224 */ /* 0x000fe400078e0200 */
[----:B------:R-:W-:Y:S01]  /*2280*/  IMAD.SHL.U32 R43, R43, 0x80, RZ ;  /* 0x000000802b2b7824 */ /* 0x000fe200078e00ff */
[----:B------:R-:W-:Y:S01]  /*2290*/  IADD3 R20, P0, R104, R132, RZ ;  /* 0x0000008468147210 */ /* 0x000fe20007f1e0ff */
[----:B------:R-:W-:Y:S01]  /*22a0*/  IMAD.IADD R95, R7, 0x1, R97 ;  /* 0x00000001075f7824 */ /* 0x000fe200078e0261 */
[----:B-----5:R-:W-:Y:S01]  /*22b0*/  SHF.R.S32.HI R7, RZ, 0x1f, R121 ;  /* 0x0000001fff077819 */ /* 0x020fe20000011479 */
[----:B------:R-:W-:Y:S01]  /*22c0*/  IMAD.MOV.U32 R90, RZ, RZ, R8 ;  /* 0x000000ffff5a7224 */ /* 0x000fe200078e0008 */
[----:B------:R-:W-:Y:S01]  /*22d0*/  SHF.R.S32.HI R8, RZ, 0x1f, R3 ;  /* 0x0000001fff087819 */ /* 0x000fe20000011403 */
[----:B------:R-:W-:Y:S01]  /*22e0*/  IMAD.MOV.U32 R94, RZ, RZ, R6 ;  /* 0x000000ffff5e7224 */ /* 0x000fe200078e0006 */
[----:B------:R-:W-:Y:S01]  /*22f0*/  P2R R0, PR, RZ, 0x4 ;  /* 0x00000004ff007803 */ /* 0x000fe20000000000 */
[----:B------:R-:W-:Y:S01]  /*2300*/  IMAD R6, R7, R28, RZ ;  /* 0x0000001c07067224 */ /* 0x000fe200078e02ff */
[----:B------:R-:W-:Y:S01]  /*2310*/  LEA.HI R38, R8, R3, RZ, 0x4 ;  /* 0x0000000308267211 */ /* 0x000fe200078f20ff */
[----:B------:R-:W-:Y:S01]  /*2320*/  IMAD.IADD R91, R91, 0x1, R9 ;  /* 0x000000015b5b7824 */ /* 0x000fe200078e0209 */
[----:B------:R-:W-:Y:S01]  /*2330*/  SHF.L.U32 R3, R229, 0x7, RZ ;  /* 0x00000007e5037819 */ /* 0x000fe200000006ff */
[----:B------:R-:W-:-:S02]  /*2340*/  IMAD R33, R121, R29, R6 ;  /* 0x0000001d79217224 */ /* 0x000fc400078e0206 */
[----:B------:R-:W-:Y:S01]  /*2350*/  IMAD.WIDE.U32 R88, R121, R28, R4 ;  /* 0x0000001c79587225 */ /* 0x000fe200078e0004 */
[----:B------:R-:W-:Y:S02]  /*2360*/  LOP3.LUT R3, R3, 0x380, RZ, 0xc0, !PT ;  /* 0x0000038003037812 */ /* 0x000fe400078ec0ff */
[----:B------:R-:W-:Y:S01]  /*2370*/  LOP3.LUT R43, R43, 0x380, RZ, 0xc0, !PT ;  /* 0x000003802b2b7812 */ /* 0x000fe200078ec0ff */
[----:B------:R-:W-:Y:S01]  /*2380*/  IMAD.IADD R97, R97, 0x1, R11 ;  /* 0x0000000161617824 */ /* 0x000fe200078e020b */
[----:B------:R-:W-:Y:S01]  /*2390*/  SHF.L.U64.HI R11, R28, 0x7, R29 ;  /* 0x000000071c0b7819 */ /* 0x000fe2000001021d */
[----:B------:R-:W-:Y:S01]  /*23a0*/  IMAD R6, R7, R98, RZ ;  /* 0x0000006207067224 */ /* 0x000fe200078e02ff */
[----:B------:R-:W-:Y:S01]  /*23b0*/  SHF.R.U32.HI R26, RZ, 0x3, R3 ;  /* 0x00000003ff1a7819 */ /* 0x000fe20000011603 */
[----:B------:R-:W-:Y:S01]  /*23c0*/  IMAD R29, R29, 0xe0, RZ ;  /* 0x000000e01d1d7824 */ /* 0x000fe200078e02ff */
[----:B------:R-:W-:Y:S01]  /*23d0*/  LOP3.LUT R13, R3, 0x30, R18, 0xf8, !PT ;  /* 0x00000030030d7812 */ /* 0x000fe200078ef812 */
[----:B------:R-:W-:-:S04]  /*23e0*/  IMAD.WIDE.U32 R90, R121, R28, R90 ;  /* 0x0000001c795a7225 */ /* 0x000fc800078e005a */
[CC--:B------:R-:W-:Y:S01]  /*23f0*/  IMAD.WIDE.U32 R94, R121.reuse, R98.reuse, R94 ;  /* 0x00000062795e7225 */ /* 0x0c0fe200078e005e */
[----:B------:R-:W-:Y:S02]  /*2400*/  LOP3.LUT R41, R36, 0x70, R38, 0xf8, !PT ;  /* 0x0000007024297812 */ /* 0x000fe400078ef826 */
[----:B------:R-:W-:Y:S01]  /*2410*/  SHF.L.U64.HI R8, R98, 0x6, R99 ;  /* 0x0000000662087819 */ /* 0x000fe20000010263 */
[----:B------:R-:W-:Y:S02]  /*2420*/  IMAD R35, R121, R99, R6 ;  /* 0x0000006379237224 */ /* 0x000fe400078e0206 */
[----:B------:R-:W-:Y:S02]  /*2430*/  IMAD.SHL.U32 R9, R28, 0x80, RZ ;  /* 0x000000801c097824 */ /* 0x000fe400078e00ff */
[----:B------:R-:W-:Y:S01]  /*2440*/  IMAD.X R14, R21, 0x1, R105, P0 ;  /* 0x00000001150e7824 */ /* 0x000fe200000e0669 */
[----:B------:R-:W-:Y:S01]  /*2450*/  LOP3.LUT R37, R3, 0x70, R38, 0xf8, !PT ;  /* 0x0000007003257812 */ /* 0x000fe200078ef826 */
[----:B------:R-:W-:Y:S01]  /*2460*/  IMAD.WIDE.U32 R96, R121, R98, R96 ;  /* 0x0000006279607225 */ /* 0x000fe200078e0060 */
[----:B------:R-:W-:-:S02]  /*2470*/  LOP3.LUT R39, R39, 0x70, R38, 0xf8, !PT ;  /* 0x0000007027277812 */ /* 0x000fc400078ef826 */
[----:B------:R-:W-:Y:S01]  /*2480*/  SHF.R.U32.HI R43, RZ, 0x3, R43 ;  /* 0x00000003ff2b7819 */ /* 0x000fe2000001162b */
[----:B------:R-:W-:Y:S01]  /*2490*/  IMAD.IADD R112, R93, 0x1, R29 ;  /* 0x000000015d707824 */ /* 0x000fe200078e021d */
[----:B------:R-:W-:Y:S01]  /*24a0*/  LOP3.LUT R29, R13, R26, RZ, 0x3c, !PT ;  /* 0x0000001a0d1d7212 */ /* 0x000fe200078e3cff */
[----:B------:R-:W-:Y:S01]  /*24b0*/  IMAD.IADD R28, R103, 0x1, R31 ;  /* 0x00000001671c7824 */ /* 0x000fe200078e021f */
[----:B------:R-:W-:Y:S01]  /*24c0*/  IADD3 R13, P0, R20, R104, RZ ;  /* 0x00000068140d7210 */ /* 0x000fe20007f1e0ff */
[----:B------:R-:W-:Y:S01]  /*24d0*/  IMAD.IADD R31, R89, 0x1, R33 ;  /* 0x00000001591f7824 */ /* 0x000fe200078e0221 */
[----:B------:R-:W-:Y:S01]  /*24e0*/  SHF.L.U64.HI R7, R98, 0x7, R99 ;  /* 0x0000000762077819 */ /* 0x000fe20000010263 */
[----:B------:R-:W-:Y:S01]  /*24f0*/  IMAD.IADD R32, R33, 0x1, R91 ;  /* 0x0000000121207824 */ /* 0x000fe200078e025b */
[----:B------:R-:W-:Y:S01]  /*2500*/  LOP3.LUT R36, R38, 0xfffffff0, RZ, 0xc0, !PT ;  /* 0xfffffff026247812 */ /* 0x000fe200078ec0ff */
[----:B------:R-:W-:Y:S02]  /*2510*/  IMAD.IADD R33, R95, 0x1, R35 ;  /* 0x000000015f217824 */ /* 0x000fe400078e0223 */
[----:B------:R-:W-:Y:S01]  /*2520*/  IMAD.IADD R34, R35, 0x1, R97 ;  /* 0x0000000123227824 */ /* 0x000fe200078e0261 */
[--C-:B------:R-:W-:Y:S01]  /*2530*/  SHF.R.S32.HI R35, RZ, 0x4, R38.reuse ;  /* 0x00000004ff237819 */ /* 0x100fe20000011426 */
[----:B------:R-:W-:Y:S01]  /*2540*/  IMAD.SHL.U32 R6, R98, 0x40, RZ ;  /* 0x0000004062067824 */ /* 0x000fe200078e00ff */
[----:B------:R-:W-:Y:S01]  /*2550*/  LOP3.LUT R38, R53, 0x70, R38, 0xf8, !PT ;  /* 0x0000007035267812 */ /* 0x000fe200078ef826 */
[----:B------:R-:W-:Y:S01]  /*2560*/  IMAD.X R30, R14, 0x1, R105, P0 ;  /* 0x000000010e1e7824 */ /* 0x000fe200000e0669 */
[----:B------:R-:W-:Y:S01]  /*2570*/  LOP3.LUT R119, R37, R26, RZ, 0x3c, !PT ;  /* 0x0000001a25777212 */ /* 0x000fe200078e3cff */
[----:B------:R-:W-:Y:S01]  /*2580*/  IMAD.SHL.U32 R5, R98, 0x80, RZ ;  /* 0x0000008062057824 */ /* 0x000fe200078e00ff */
[----:B------:R-:W-:Y:S01]  /*2590*/  LOP3.LUT R115, R39, R43, RZ, 0x3c, !PT ;  /* 0x0000002b27737212 */ /* 0x000fe200078e3cff */
[----:B------:R-:W-:Y:S01]  /*25a0*/  VIADD R4, R18, 0x40 ;  /* 0x0000004012047836 */ /* 0x000fe20000000000 */
[----:B------:R-:W-:Y:S01]  /*25b0*/  LOP3.LUT R113, R38, R139, RZ, 0x3c, !PT ;  /* 0x0000008b26717212 */ /* 0x000fe200078e3cff */
[----:B------:R-:W-:Y:S01]  /*25c0*/  IMAD.IADD R38, R45, 0x1, R49 ;  /* 0x000000012d267824 */ /* 0x000fe200078e0231 */
[----:B------:R-:W-:Y:S01]  /*25d0*/  IADD3 R39, P0, R44, R102, RZ ;  /* 0x000000662c277210 */ /* 0x000fe20007f1e0ff */
[C---:B------:R-:W-:Y:S01]  /*25e0*/  IMAD.IADD R119, R40.reuse, 0x1, R119 ;  /* 0x0000000128777824 */ /* 0x040fe200078e0277 */
[----:B------:R-:W-:Y:S01]  /*25f0*/  IADD3 R29, R40, R29, RZ ;  /* 0x0000001d281d7210 */ /* 0x000fe20007ffe0ff */
[----:B------:R-:W-:Y:S01]  /*2600*/  IMAD.WIDE.U32 R98, R98, 0xe0, RZ ;  /* 0x000000e062627825 */ /* 0x000fe200078e00ff */
[----:B------:R-:W-:-:S02]  /*2610*/  LOP3.LUT R114, R41, R140, RZ, 0x3c, !PT ;  /* 0x0000008c29727212 */ /* 0x000fc400078e3cff */
[----:B------:R-:W-:Y:S01]  /*2620*/  IADD3 R43, P2, R39, 0x40, RZ ;  /* 0x00000040272b7810 */ /* 0x000fe20007f5e0ff */
[----:B------:R-:W-:Y:S01]  /*2630*/  IMAD.X R41, R28, 0x1, R38, P0 ;  /* 0x000000011c297824 */ /* 0x000fe200000e0626 */
[----:B------:R-:W-:Y:S01]  /*2640*/  IADD3 R40, P3, R44, 0x40, RZ ;  /* 0x000000402c287810 */ /* 0x000fe20007f7e0ff */
[----:B------:R-:W-:Y:S01]  /*2650*/  IMAD.IADD R111, R99, 0x1, R111 ;  /* 0x00000001636f7824 */ /* 0x000fe200078e026f */
[----:B------:R-:W-:Y:S01]  /*2660*/  SHF.R.S32.HI R37, RZ, 0x1f, R36 ;  /* 0x0000001fff257819 */ /* 0x000fe20000011424 */
[----:B------:R-:W-:Y:S01]  /*2670*/  IMAD.IADD R115, R52, 0x1, R115 ;  /* 0x0000000134737824 */ /* 0x000fe200078e0273 */
[----:B------:R-:W-:Y:S01]  /*2680*/  @!P6 BAR.SYNC.DEFER_BLOCKING 0x9, 0x100 ;  /* 0x024400000000eb1d */ /* 0x000fe20000010000 */
[----:B------:R-:W-:Y:S01]  /*2690*/  ISETP.GE.AND P0, PT, R18, UR4, PT ;  /* 0x0000000412007c0c */ /* 0x000fe2000bf06270 */
[----:B----4-:R-:W-:Y:S01]  /*26a0*/  IMAD.IADD R114, R50, 0x1, R114 ;  /* 0x0000000132727824 */ /* 0x010fe200078e0272 */
[----:B------:R-:W-:Y:S01]  /*26b0*/  ISETP.GE.AND P1, PT, R4, UR4, PT ;  /* 0x0000000404007c0c */ /* 0x000fe2000bf26270 */
[----:B------:R-:W-:Y:S01]  /*26c0*/  IMAD.IADD R113, R48, 0x1, R113 ;  /* 0x0000000130717824 */ /* 0x000fe200078e0271 */
[----:B------:R-:W-:Y:S01]  /*26d0*/  IADD3.X R106, RZ, R38, RZ, P3, !PT ;  /* 0x00000026ff6a7210 */ /* 0x000fe20001ffe4ff */
[----:B------:R-:W-:-:S02]  /*26e0*/  IMAD.X R107, RZ, RZ, R41, P2 ;  /* 0x000000ffff6b7224 */ /* 0x000fc400010e0629 */
[----:B------:R-:W-:-:S08]  /*26f0*/  IMAD.IADD R108, R47, 0x1, R51 ;  /* 0x000000012f6c7824 */ /* 0x000fd000078e0233 */
.L_x_2113:
        /* <DEDUP_REMOVED lines=52> */
.L_x_2034:
[----:B------:R-:W-:Y:S05]  /*2a40*/  BSYNC B1 ;  /* 0x0000000000017941 */ /* 0x000fea0003800000 */
.L_x_2033:
        /* <DEDUP_REMOVED lines=37> */
.L_x_2036:
[----:B------:R-:W-:Y:S05]  /*2ca0*/  BSYNC B1 ;  /* 0x0000000000017941 */ /* 0x000fea0003800000 */
.L_x_2035:
        /* <DEDUP_REMOVED lines=25> */
.L_x_2038:
[----:B------:R-:W-:Y:S05]  /*2e40*/  BSYNC B1 ;  /* 0x0000000000017941 */ /* 0x000fea0003800000 */
.L_x_2037:
[----:B0-----:R-:W-:Y:S01]  /*2e50*/  VIADD R84, R228, 0xc0 ;  /* 0x000000c0e4547836 */ /* 0x001fe20000000000 */
[----:B------:R-:W-:Y:S04]  /*2e60*/  BSSY B1, `(.L_x_2039) ;  /* 0x000001d000017945 */ /* 0x000fe80003800000 */
        /* <DEDUP_REMOVED lines=8> */
[----:B0-----:R-:W-:-:S04]  /*2ef0*/  IMAD.WIDE.U32 R48, R52, 0xc0, R48 ;  /* 0x000000c034307825 */ /* 0x001fc800078e0030 */
[----:B------:R-:W-:Y:S01]  /*2f00*/  IMAD R53, R53, 0xc0, RZ ;  /* 0x000000c035357824 */ /* 0x000fe200078e02ff */
[----:B------:R-:W-:-:S03]  /*2f10*/  IADD3 R48, P5, P6, R88, UR4, R48 ;  /* 0x0000000458307c10 */ /* 0x000fc6000febe030 */
[----:B------:R-:W-:-:S05]  /*2f20*/  IMAD.IADD R52, R49, 0x1, R53 ;  /* 0x0000000131347824 */ /* 0x000fca00078e0235 */
[----:B------:R-:W-:Y:S01]  /*2f30*/  IADD3.X R49, R31, UR5, R52, P5, P6 ;  /* 0x000000051f317c10 */ /* 0x000fe2000afec434 */
[----:B------:R-:W-:Y:S01]  /*2f40*/  ULDC.64 UR4, c[0x0][0x3e0] ;  /* 0x0000f80000047ab9 */ /* 0x000fe20000000a00 */
[----:B------:R-:W0:Y:S02]  /*2f50*/  LDC.64 R52, c[0x0][0x3e8] ;  /* 0x0000fa00ff347b82 */ /* 0x000e240000000a00 */
        /* <DEDUP_REMOVED lines=13> */
.L_x_2040:
[----:B------:R-:W-:Y:S05]  /*3030*/  BSYNC B1 ;  /* 0x0000000000017941 */ /* 0x000fea0003800000 */
.L_x_2039:
[----:B0-----:R-:W2:Y:S01]  /*3040*/  LDL R48, [R1+0x50] ;  /* 0x0000500001307983 */ /* 0x001ea20000100800 */
[----:B------:R-:W-:Y:S01]  /*3050*/  IMAD.MOV.U32 R150, RZ, RZ, R78 ;  /* 0x000000ffff967224 */ /* 0x000fe200078e004e */
[----:B-----5:R-:W-:Y:S01]  /*3060*/  MOV R142, R64 ;  /* 0x00000040008e7202 */ /* 0x020fe20000000f00 */
[----:B------:R-:W-:Y:S02]  /*3070*/  IMAD.MOV.U32 R163, RZ, RZ, R82 ;  /* 0x000000ffffa37224 */ /* 0x000fe400078e0052 */
[----:B------:R-:W-:Y:S02]  /*3080*/  IMAD.MOV.U32 R144, RZ, RZ, R68 ;  /* 0x000000ffff907224 */ /* 0x000fe400078e0044 */
[----:B------:R-:W-:Y:S02]  /*3090*/  IMAD.MOV.U32 R146, RZ, RZ, R72 ;  /* 0x000000ffff927224 */ /* 0x000fe400078e0048 */
[----:B------:R-:W-:Y:S02]  /*30a0*/  IMAD.MOV.U32 R145, RZ, RZ, R70 ;  /* 0x000000ffff917224 */ /* 0x000fe400078e0046 */
[----:B------:R-:W-:-:S02]  /*30b0*/  IMAD.MOV.U32 R147, RZ, RZ, R74 ;  /* 0x000000ffff937224 */ /* 0x000fc400078e004a */
[----:B------:R-:W-:Y:S02]  /*30c0*/  IMAD.MOV.U32 R135, RZ, RZ, R60 ;  /* 0x000000ffff877224 */ /* 0x000fe400078e003c */
[----:B------:R-:W-:Y:S02]  /*30d0*/  IMAD.MOV.U32 R141, RZ, RZ, R62 ;  /* 0x000000ffff8d7224 */ /* 0x000fe400078e003e */
[----:B------:R-:W-:Y:S02]  /*30e0*/  IMAD.MOV.U32 R143, RZ, RZ, R66 ;  /* 0x000000ffff8f7224 */ /* 0x000fe400078e0042 */
[----:B------:R-:W-:Y:S02]  /*30f0*/  IMAD.MOV.U32 R84, RZ, RZ, R52 ;  /* 0x000000ffff547224 */ /* 0x000fe400078e0034 */
[----:B------:R-:W-:Y:S02]  /*3100*/  IMAD.MOV.U32 R86, RZ, RZ, R56 ;  /* 0x000000ffff567224 */ /* 0x000fe400078e0038 */
[----:B------:R-:W-:-:S02]  /*3110*/  IMAD.MOV.U32 R85, RZ, RZ, R54 ;  /* 0x000000ffff557224 */ /* 0x000fc400078e0036 */
[----:B------:R-:W-:Y:S01]  /*3120*/  IMAD.MOV.U32 R87, RZ, RZ, R58 ;  /* 0x000000ffff577224 */ /* 0x000fe200078e003a */
[----:B--2---:R-:W-:-:S13]  /*3130*/  R2UR UR4, R48 ;  /* 0x00000000300472ca */ /* 0x004fda00000e0000 */
[----:B------:R-:W-:-:S06]  /*3140*/  UISETP.NE.AND UP0, UPT, UR4, 0x3, UPT ;  /* 0x000000030400788c */ /* 0x000fcc000bf05270 */
[----:B------:R-:W-:-:S13]  /*3150*/  PLOP3.LUT P5, PT, PT, PT, UP0, 0x80, 0x0 ;  /* 0x000000000000781c */ /* 0x000fda0003faf008 */
[----:B------:R-:W-:Y:S05]  /*3160*/  @!P5 BRA `(.L_x_2041) ;  /* 0x000000000004d947 */ /* 0x000fea0003800000 */
[----:B------:R-:W-:Y:S01]  /*3170*/  BPT.TRAP 0x1 ;  /* 0x000000040000795c */ /* 0x000fe20000300000 */
.L_x_2041:
[----:B------:R-:W-:Y:S01]  /*3180*/  IMAD R109, R17, 0x8, R16 ;  /* 0x00000008116d7824 */ /* 0x000fe200078e0210 */
[----:B------:R-:W-:Y:S01]  /*3190*/  SHF.L.U32 R130, R237, 0x1f, RZ ;  /* 0x0000001fed827819 */ /* 0x000fe200000006ff */
[----:B------:R-:W-:Y:S03]  /*31a0*/  BSSY B1, `(.L_x_2042) ;  /* 0x0000003000017945 */ /* 0x000fe60003800000 */
[----:B------:R-:W0:Y:S02]  /*31b0*/  SYNCS.PHASECHK.TRANS64.TRYWAIT P6, [R109+URZ+0x2e890], R130 ;  /* 0x02e890826d0075a7 */ /* 0x000e2400080c017f */
[----:B0-----:R-:W-:Y:S05]  /*31c0*/  @!P6 BRA `(.L_x_2043) ;  /* 0x000002880010e947 */ /* 0x001fea0003800000 */
.L_x_2336:
[----:B------:R-:W-:Y:S05]  /*31d0*/  BSYNC B1 ;  /* 0x0000000000017941 */ /* 0x000fea0003800000 */
.L_x_2042:
        /* <DEDUP_REMOVED lines=12> */
[----:B------:R-:W-:Y:S02]  /*32a0*/  SHF.R.U32.HI R82, RZ, 0x8, R83 ;  /* 0x00000008ff527819 */ /* 0x000fe40000011653 */
[----:B------:R-:W-:Y:S01]  /*32b0*/  SHF.R.U32.HI R157, RZ, 0x10, R81 ;  /* 0x00000010ff9d7819 */ /* 0x000fe20000011651 */
[----:B------:R-:W-:Y:S01]  /*32c0*/  IMAD.SHL.U32 R80, R80, 0x100, RZ ;  /* 0x0000010050507824 */ /* 0x000fe200078e00ff */
[----:B------:R-:W-:Y:S02]  /*32d0*/  SHF.R.U32.HI R155, RZ, 0x10, R83 ;  /* 0x00000010ff9b7819 */ /* 0x000fe40000011653 */
[----:B------:R-:W-:Y:S01]  /*32e0*/  LOP3.LUT R154, R83, 0xff0000ff, RZ, 0xc0, !PT ;  /* 0xff0000ff539a7812 */ /* 0x000fe200078ec0ff */
[----:B------:R-:W-:Y:S01]  /*32f0*/  IMAD.SHL.U32 R83, R82, 0x100, RZ ;  /* 0x0000010052537824 */ /* 0x000fe200078e00ff */
[----:B------:R-:W-:Y:S01]  /*3300*/  LOP3.LUT R81, R81, 0xff0000ff, RZ, 0xc0, !PT ;  /* 0xff0000ff51517812 */ /* 0x000fe200078ec0ff */
[----:B--2---:R-:W-:Y:S01]  /*3310*/  IMAD.MOV.U32 R82, RZ, RZ, R48 ;  /* 0x000000ffff527224 */ /* 0x004fe200078e0030 */
[----:B------:R-:W-:-:S02]  /*3320*/  F2FP.F16.E4M3.UNPACK_B R48, R49 ;  /* 0x00000031ff30723e */ /* 0x000fc400020006ff */
[----:B------:R-:W-:Y:S01]  /*3330*/  LOP3.LUT R81, R81, 0xff00, R80, 0xf8, !PT ;  /* 0x0000ff0051517812 */ /* 0x000fe200078ef850 */
[----:B------:R-:W-:Y:S01]  /*3340*/  IMAD.U32 R80, R157, 0x10000, RZ ;  /* 0x000100009d507824 */ /* 0x000fe200078e00ff */
[----:B------:R-:W-:Y:S01]  /*3350*/  LOP3.LUT R156, R154, 0xff00, R83, 0xf8, !PT ;  /* 0x0000ff009a9c7812 */ /* 0x000fe200078ef853 */
[----:B------:R-:W-:Y:S01]  /*3360*/  IMAD.U32 R83, R155, 0x10000, RZ ;  /* 0x000100009b537824 */ /* 0x000fe200078e00ff */
[----:B------:R-:W-:Y:S02]  /*3370*/  F2FP.F16.E4M3.UNPACK_B R154, R163.H1 ;  /* 0x000000a3ff9a723e */ /* 0x000fe400030006ff */
[----:B------:R-:W-:Y:S02]  /*3380*/  LOP3.LUT R80, R81, 0xff0000, R80, 0xf8, !PT ;  /* 0x00ff000051507812 */ /* 0x000fe400078ef850 */
[----:B------:R-:W-:Y:S01]  /*3390*/  LOP3.LUT R81, R156, 0xff0000, R83, 0xf8, !PT ;  /* 0x00ff00009c517812 */ /* 0x000fe200078ef853 */
[----:B------:R-:W-:Y:S01]  /*33a0*/  HADD2.F32 R158, -RZ, R154.H0_H0 ;  /* 0x2000009aff9e7230 */ /* 0x000fe20000004100 */
[----:B------:R-:W-:Y:S01]  /*33b0*/  F2FP.F16.E4M3.UNPACK_B R156, R148.H1 ;  /* 0x00000094ff9c723e */ /* 0x000fe200030006ff */
[--C-:B------:R-:W-:Y:S01]  /*33c0*/  HADD2.F32 R83, -RZ, R48.reuse.H1_H1 ;  /* 0x30000030ff537230 */ /* 0x100fe20000004100 */
[----:B------:R-:W-:Y:S01]  /*33d0*/  F2FP.F16.E4M3.UNPACK_B R49, R49.H1 ;  /* 0x00000031ff31723e */ /* 0x000fe200030006ff */
[----:B------:R-:W-:-:S02]  /*33e0*/  HADD2.F32 R48, -RZ, R48.H0_H0 ;  /* 0x20000030ff307230 */ /* 0x000fc40000004100 */
[----:B------:R-:W-:Y:S02]  /*33f0*/  HADD2.F32 R159, -RZ, R154.H1_H1 ;  /* 0x3000009aff9f7230 */ /* 0x000fe40000004100 */
[-C--:B------:R-:W-:Y:S01]  /*3400*/  FMUL.FTZ R161, R83, R158.reuse ;  /* 0x0000009e53a17220 */ /* 0x080fe20000410000 */
[--C-:B------:R-:W-:Y:S02]  /*3410*/  HADD2.F32 R157, -RZ, R156.reuse.H0_H0 ;  /* 0x2000009cff9d7230 */ /* 0x100fe40000004100 */
[C---:B------:R-:W-:Y:S01]  /*3420*/  FMUL.FTZ R160, R48.reuse, R158 ;  /* 0x0000009e30a07220 */ /* 0x040fe20000410000 */
[--C-:B------:R-:W-:Y:S01]  /*3430*/  HADD2.F32 R155, -RZ, R49.reuse.H1_H1 ;  /* 0x30000031ff9b7230 */ /* 0x100fe20000004100 */
[----:B------:R-:W-:Y:S01]  /*3440*/  F2FP.F16.E4M3.UNPACK_B R158, R163 ;  /* 0x000000a3ff9e723e */ /* 0x000fe200020006ff */
[----:B------:R-:W-:Y:S02]  /*3450*/  HADD2.F32 R154, -RZ, R49.H0_H0 ;  /* 0x20000031ff9a7230 */ /* 0x000fe40000004100 */
[----:B------:R-:W-:Y:S01]  /*3460*/  FFMA.FTZ R48, R48, R157, -R161 ;  /* 0x0000009d30307223 */ /* 0x000fe200000108a1 */
[----:B------:R-:W-:-:S02]  /*3470*/  HADD2.F32 R156, -RZ, R156.H1_H1 ;  /* 0x3000009cff9c7230 */ /* 0x000fc40000004100 */
        /* <DEDUP_REMOVED lines=8> */
[----:B------:R-:W-:Y:S02]  /*3500*/  HADD2.F32 R157, -RZ, R158.H1_H1 ;  /* 0x3000009eff9d7230 */ /* 0x000fe40000004100 */
[----:B------:R-:W-:-:S02]  /*3510*/  HADD2.F32 R154, -RZ, R83.H0_H0 ;  /* 0x20000053ff9a7230 */ /* 0x000fc40000004100 */
[----:B------:R-:W-:Y:S02]  /*3520*/  HADD2.F32 R155, -RZ, R83.H1_H1 ;  /* 0x30000053ff9b7230 */ /* 0x000fe40000004100 */
[----:B------:R-:W-:Y:S02]  /*3530*/  HADD2.F32 R158, -RZ, R158.H0_H0 ;  /* 0x2000009eff9e7230 */ /* 0x000fe40000004100 */
[-C--:B------:R-:W-:Y:S01]  /*3540*/  FMUL.FTZ R162, R154, R157.reuse ;  /* 0x0000009d9aa27220 */ /* 0x080fe20000410000 */
[--C-:B------:R-:W-:Y:S02]  /*3550*/  HADD2.F32 R148, -RZ, R82.reuse.H1_H1 ;  /* 0x30000052ff947230 */ /* 0x100fe40000004100 */
[----:B------:R-:W-:Y:S01]  /*3560*/  FMUL.FTZ R159, R155, R157 ;  /* 0x0000009d9b9f7220 */ /* 0x000fe20000410000 */
[----:B------:R-:W-:Y:S02]  /*3570*/  HADD2.F32 R83, -RZ, R82.H0_H0 ;  /* 0x20000052ff537230 */ /* 0x000fe40000004100 */
[----:B------:R-:W-:-:S02]  /*3580*/  HADD2.F32 R82, -RZ, R156.H1_H1 ;  /* 0x3000009cff527230 */ /* 0x000fc40000004100 */
[-C--:B------:R-:W-:Y:S01]  /*3590*/  FMUL.FTZ R160, R148, R158.reuse ;  /* 0x0000009e94a07220 */ /* 0x080fe20000410000 */
[----:B------:R-:W-:Y:S02]  /*35a0*/  HADD2.F32 R156, -RZ, R156.H0_H0 ;  /* 0x2000009cff9c7230 */ /* 0x000fe40000004100 */
[----:B------:R-:W-:Y:S01]  /*35b0*/  FMUL.FTZ R157, R83, R158 ;  /* 0x0000009e539d7220 */ /* 0x000fe20000410000 */
[----:B------:R-:W-:Y:S01]  /*35c0*/  F2FP.F16.E4M3.UNPACK_B R158, R80.H1 ;  /* 0x00000050ff9e723e */ /* 0x000fe200030006ff */
[-C--:B------:R-:W-:Y:S01]  /*35d0*/  FFMA.FTZ R159, R154, R82.reuse, -R159 ;  /* 0x000000529a9f7223 */ /* 0x080fe2000001089f */
[----:B------:R-:W-:Y:S01]  /*35e0*/  FFMA.FTZ R162, R155, R82, R162 ;  /* 0x000000529ba27223 */ /* 0x000fe200000100a2 */
[-C--:B------:R-:W-:Y:S01]  /*35f0*/  FFMA.FTZ R82, R83, R156.reuse, -R160 ;  /* 0x0000009c53527223 */ /* 0x080fe200000108a0 */
[----:B------:R-:W-:Y:S01]  /*3600*/  FFMA.FTZ R83, R148, R156, R157 ;  /* 0x0000009c94537223 */ /* 0x000fe2000001009d */
[----:B------:R-:W-:Y:S02]  /*3610*/  F2FP.F16.E4M3.UNPACK_B R155, R51.H1 ;  /* 0x00000033ff9b723e */ /* 0x000fe400030006ff */
[----:B------:R-:W-:-:S02]  /*3620*/  F2FP.SATFINITE.E4M3.F32.PACK_AB_MERGE_C R148, R164, R161, RZ ;  /* 0x000000a1a494723e */ /* 0x000fc400048070ff */
[-C--:B------:R-:W-:Y:S01]  /*3630*/  F2FP.F16.E4M3.UNPACK_B R161, R81.reuse.H1 ;  /* 0x00000051ffa1723e */ /* 0x080fe200030006ff */
[--C-:B------:R-:W-:Y:S01]  /*3640*/  HADD2.F32 R156, -RZ, R155.reuse.H0_H0 ;  /* 0x2000009bff9c7230 */ /* 0x100fe20000004100 */
[----:B------:R-:W-:Y:S01]  /*3650*/  F2FP.F16.E4M3.UNPACK_B R154, R50.H1 ;  /* 0x00000032ff9a723e */ /* 0x000fe200030006ff */
[----:B------:R-:W-:Y:S01]  /*3660*/  HADD2.F32 R155, -RZ, R155.H1_H1 ;  /* 0x3000009bff9b7230 */ /* 0x000fe20000004100 */
[----:B------:R-:W-:Y:S01]  /*3670*/  F2FP.F16.E4M3.UNPACK_B R160, R81 ;  /* 0x00000051ffa0723e */ /* 0x000fe200020006ff */
[----:B------:R-:W-:Y:S01]  /*3680*/  HADD2.F32 R163, -RZ, R161.H1_H1 ;  /* 0x300000a1ffa37230 */ /* 0x000fe20000004100 */
[----:B------:R-:W-:Y:S01]  /*3690*/  F2FP.SATFINITE.E4M3.F32.PACK_AB_MERGE_C R166, R162, R159, RZ ;  /* 0x0000009fa2a6723e */ /* 0x000fe200048070ff */
[----:B------:R-:W-:Y:S01]  /*36a0*/  HADD2.F32 R81, -RZ, R154.H1_H1 ;  /* 0x3000009aff517230 */ /* 0x000fe20000004100 */
[----:B------:R-:W-:Y:S01]  /*36b0*/  F2FP.F16.E4M3.UNPACK_B R157, R80 ;  /* 0x00000050ff9d723e */ /* 0x000fe200020006ff */
[----:B------:R-:W-:Y:S02]  /*36c0*/  HADD2.F32 R162, -RZ, R160.H1_H1 ;  /* 0x300000a0ffa27230 */ /* 0x000fe40000004100 */
[----:B------:R-:W-:Y:S01]  /*36d0*/  FMUL.FTZ R165, R155, R163 ;  /* 0x000000a39ba57220 */ /* 0x000fe20000410000 */
[----:B------:R-:W-:-:S02]  /*36e0*/  HADD2.F32 R154, -RZ, R154.H0_H0 ;  /* 0x2000009aff9a7230 */ /* 0x000fc40000004100 */
[----:B------:R-:W-:Y:S01]  /*36f0*/  FMUL.FTZ R164, R156, R163 ;  /* 0x000000a39ca47220 */ /* 0x000fe20000410000 */
[----:B------:R-:W-:Y:S02]  /*3700*/  HADD2.F32 R80, -RZ, R157.H1_H1 ;  /* 0x3000009dff507230 */ /* 0x000fe40000004100 */
[CC--:B------:R-:W-:Y:S01]  /*3710*/  FMUL.FTZ R163, R81.reuse, R162.reuse ;  /* 0x000000a251a37220 */ /* 0x0c0fe20000410000 */
[----:B------:R-:W-:Y:S01]  /*3720*/  F2FP.F16.E4M3.UNPACK_B R51, R51 ;  /* 0x00000033ff33723e */ /* 0x000fe200020006ff */
[C---:B------:R-:W-:Y:S01]  /*3730*/  FMUL.FTZ R162, R154.reuse, R162 ;  /* 0x000000a29aa27220 */ /* 0x040fe20000410000 */
[----:B------:R-:W-:Y:S01]  /*3740*/  F2FP.F16.E4M3.UNPACK_B R50, R50 ;  /* 0x00000032ff32723e */ /* 0x000fe200020006ff */
[-C--:B------:R-:W-:Y:S01]  /*3750*/  FFMA.FTZ R163, R154, R80.reuse, -R163 ;  /* 0x000000509aa37223 */ /* 0x080fe200000108a3 */
[----:B------:R-:W-:Y:S02]  /*3760*/  HADD2.F32 R159, -RZ, R158.H1_H1 ;  /* 0x3000009eff9f7230 */ /* 0x000fe40000004100 */
[----:B------:R-:W-:Y:S01]  /*3770*/  FFMA.FTZ R162, R81, R80, R162 ;  /* 0x0000005051a27223 */ /* 0x000fe200000100a2 */
[--C-:B------:R-:W-:Y:S01]  /*3780*/  HADD2.F32 R80, -RZ, R51.reuse.H0_H0 ;  /* 0x20000033ff507230 */ /* 0x100fe20000004100 */
[----:B------:R-:W-:Y:S01]  /*3790*/  F2FP.SATFINITE.E4M3.F32.PACK_AB_MERGE_C R49, R49, R48, R148 ;  /* 0x000000303131723e */ /* 0x000fe20004807094 */
[----:B------:R-:W-:-:S02]  /*37a0*/  HADD2.F32 R81, -RZ, R51.H1_H1 ;  /* 0x30000033ff517230 */ /* 0x000fc40000004100 */
[-C--:B------:R-:W-:Y:S01]  /*37b0*/  FFMA.FTZ R165, R156, R159.reuse, -R165 ;  /* 0x0000009f9ca57223 */ /* 0x080fe200000108a5 */
[--C-:B------:R-:W-:Y:S02]  /*37c0*/  HADD2.F32 R51, -RZ, R50.reuse.H0_H0 ;  /* 0x20000032ff337230 */ /* 0x100fe40000004100 */
[----:B------:R-:W-:Y:S01]  /*37d0*/  FFMA.FTZ R164, R155, R159, R164 ;  /* 0x0000009f9ba47223 */ /* 0x000fe200000100a4 */
[----:B------:R-:W-:Y:S01]  /*37e0*/  HADD2.F32 R161, -RZ, R161.H0_H0 ;  /* 0x200000a1ffa17230 */ /* 0x000fe20000004100 */
[----:B------:R-:W-:Y:S01]  /*37f0*/  F2FP.SATFINITE.E4M3.F32.PACK_AB_MERGE_C R162, R162, R163, RZ ;  /* 0x000000a3a2a2723e */ /* 0x000fe200048070ff */
[----:B------:R-:W-:Y:S01]  /*3800*/  HADD2.F32 R50, -RZ, R50.H1_H1 ;  /* 0x30000032ff327230 */ /* 0x000fe20000004100 */
[----:B------:R-:W-:Y:S01]  /*3810*/  F2FP.SATFINITE.E4M3.F32.PACK_AB_MERGE_C R48, R83, R82, R166 ;  /* 0x000000525330723e */ /* 0x000fe200048070a6 */
[----:B------:R-:W-:Y:S02]  /*3820*/  HADD2.F32 R160, -RZ, R160.H0_H0 ;  /* 0x200000a0ffa07230 */ /* 0x000fe40000004100 */
        /* <DEDUP_REMOVED lines=10> */
[----:B------:R-:W-:-:S04]  /*38d0*/  F2FP.SATFINITE.E4M3.F32.PACK_AB_MERGE_C R164, R164, R165, RZ ;  /* 0x000000a5a4a4723e */ /* 0x000fc800048070ff */
[----:B------:R-:W-:Y:S02]  /*38e0*/  F2FP.SATFINITE.E4M3.F32.PACK_AB_MERGE_C R50, R155, R154, R162 ;  /* 0x0000009a9b32723e */ /* 0x000fe400048070a2 */
[----:B------:R-:W-:-:S07]  /*38f0*/  F2FP.SATFINITE.E4M3.F32.PACK_AB_MERGE_C R51, R156, R159, R164 ;  /* 0x0000009f9c33723e */ /* 0x000fce00048070a4 */
.L_x_2049:
[----:B------:R-:W-:Y:S05]  /*3900*/  BSYNC B3 ;  /* 0x0000000000037941 */ /* 0x000fea0003800000 */
.L_x_2048:
[----:B------:R-:W-:Y:S02]  /*3910*/  ULDC.64 UR4, c[0x0][0x2d8] ;  /* 0x0000b60000047ab9 */ /* 0x000fe40000000a00 */
[----:B------:R-:W-:-:S04]  /*3920*/  IADD3 R80, P2, P6, R151, UR4, R44 ;  /* 0x0000000497507c10 */ /* 0x000fc8000fe5e02c */
[----:B------:R-:W-:-:S05]  /*3930*/  IADD3.X R81, R149, UR5, R38, P2, P6 ;  /* 0x0000000595517c10 */ /* 0x000fca00097ec426 */
[----:B--2---:R1:W-:Y:S04]  /*3940*/  STG.E.128 desc[UR60][R80.64], R48 ;  /* 0x0000003050007986 */ /* 0x0043e8000c101d3c */
.L_x_2047:
[----:B------:R-:W-:Y:S05]  /*3950*/  BSYNC B2 ;  /* 0x0000000000027941 */ /* 0x000fea0003800000 */
.L_x_2046:
        /* <DEDUP_REMOVED lines=10> */
[----:B------:R-:W-:Y:S02]  /*3a00*/  SHF.R.U32.HI R83, RZ, 0x8, R77 ;  /* 0x00000008ff537819 */ /* 0x000fe4000001164d */
[----:B------:R-:W-:Y:S01]  /*3a10*/  LOP3.LUT R78, R79, 0xff0000ff, RZ, 0xc0, !PT ;  /* 0xff0000ff4f4e7812 */ /* 0x000fe200078ec0ff */
[----:B------:R-:W-:Y:S01]  /*3a20*/  IMAD.SHL.U32 R81, R81, 0x100, RZ ;  /* 0x0000010051517824 */ /* 0x000fe200078e00ff */
[----:B------:R-:W-:Y:S01]  /*3a30*/  SHF.R.U32.HI R80, RZ, 0x10, R79 ;  /* 0x00000010ff507819 */ /* 0x000fe2000001164f */
[----:B------:R-:W-:Y:S01]  /*3a40*/  IMAD.SHL.U32 R79, R83, 0x100, RZ ;  /* 0x00000100534f7824 */ /* 0x000fe200078e00ff */
[----:B------:R-:W-:Y:S02]  /*3a50*/  LOP3.LUT R76, R77, 0xff0000ff, RZ, 0xc0, !PT ;  /* 0xff0000ff4d4c7812 */ /* 0x000fe400078ec0ff */
[----:B------:R-:W-:Y:S01]  /*3a60*/  SHF.R.U32.HI R82, RZ, 0x10, R77 ;  /* 0x00000010ff527819 */ /* 0x000fe2000001164d */
[----:B-1----:R-:W-:Y:S01]  /*3a70*/  IMAD.MOV.U32 R77, RZ, RZ, R48 ;  /* 0x000000ffff4d7224 */ /* 0x002fe200078e0030 */
[----:B------:R-:W-:Y:S01]  /*3a80*/  LOP3.LUT R78, R78, 0xff00, R81, 0xf8, !PT ;  /* 0x0000ff004e4e7812 */ /* 0x000fe200078ef851 */
[----:B------:R-:W-:Y:S01]  /*3a90*/  IMAD.U32 R81, R80, 0x10000, RZ ;  /* 0x0001000050517824 */ /* 0x000fe200078e00ff */
[----:B------:R-:W-:-:S02]  /*3aa0*/  F2FP.F16.E4M3.UNPACK_B R48, R49 ;  /* 0x00000031ff30723e */ /* 0x000fc400020006ff */
[----:B------:R-:W-:Y:S02]  /*3ab0*/  F2FP.F16.E4M3.UNPACK_B R80, R150.H1 ;  /* 0x00000096ff50723e */ /* 0x000fe400030006ff */
[----:B------:R-:W-:Y:S01]  /*3ac0*/  LOP3.LUT R76, R76, 0xff00, R79, 0xf8, !PT ;  /* 0x0000ff004c4c7812 */ /* 0x000fe200078ef84f */
[----:B------:R-:W-:Y:S01]  /*3ad0*/  IMAD.U32 R79, R82, 0x10000, RZ ;  /* 0x00010000524f7824 */ /* 0x000fe200078e00ff */
[----:B------:R-:W-:Y:S01]  /*3ae0*/  LOP3.LUT R148, R78, 0xff0000, R81, 0xf8, !PT ;  /* 0x00ff00004e947812 */ /* 0x000fe200078ef851 */
[----:B------:R-:W-:Y:S01]  /*3af0*/  HADD2.F32 R78, -RZ, R48.H1_H1 ;  /* 0x30000030ff4e7230 */ /* 0x000fe20000004100 */
[----:B------:R-:W-:Y:S01]  /*3b00*/  F2FP.F16.E4M3.UNPACK_B R81, R134.H1 ;  /* 0x00000086ff51723e */ /* 0x000fe200030006ff */
[----:B------:R-:W-:Y:S01]  /*3b10*/  HADD2.F32 R155, -RZ, R80.H0_H0 ;  /* 0x20000050ff9b7230 */ /* 0x000fe20000004100 */
[----:B------:R-:W-:Y:S01]  /*3b20*/  F2FP.F16.E4M3.UNPACK_B R49, R49.H1 ;  /* 0x00000031ff31723e */ /* 0x000fe200030006ff */
[----:B------:R-:W-:Y:S01]  /*3b30*/  HADD2.F32 R48, -RZ, R48.H0_H0 ;  /* 0x20000030ff307230 */ /* 0x000fe20000004100 */
[----:B------:R-:W-:Y:S01]  /*3b40*/  LOP3.LUT R76, R76, 0xff0000, R79, 0xf8, !PT ;  /* 0x00ff00004c4c7812 */ /* 0x000fe200078ef84f */
[----:B------:R-:W-:-:S02]  /*3b50*/  HADD2.F32 R82, -RZ, R80.H1_H1 ;  /* 0x30000050ff527230 */ /* 0x000fc40000004100 */
[-C--:B------:R-:W-:Y:S01]  /*3b60*/  FMUL.FTZ R157, R78, R155.reuse ;  /* 0x0000009b4e9d7220 */ /* 0x080fe20000410000 */
[----:B------:R-:W-:Y:S01]  /*3b70*/  HADD2.F32 R83, -RZ, R81.H0_H0 ;  /* 0x20000051ff537230 */ /* 0x000fe20000004100 */
[----:B------:R-:W-:Y:S01]  /*3b80*/  F2FP.F16.E4M3.UNPACK_B R150, R150 ;  /* 0x00000096ff96723e */ /* 0x000fe200020006ff */
[--C-:B------:R-:W-:Y:S01]  /*3b90*/  HADD2.F32 R80, -RZ, R49.reuse.H1_H1 ;  /* 0x30000031ff507230 */ /* 0x100fe20000004100 */
[----:B------:R-:W-:Y:S01]  /*3ba0*/  F2FP.F16.E4M3.UNPACK_B R134, R134 ;  /* 0x00000086ff86723e */ /* 0x000fe200020006ff */
[----:B------:R-:W-:Y:S02]  /*3bb0*/  HADD2.F32 R79, -RZ, R49.H0_H0 ;  /* 0x20000031ff4f7230 */ /* 0x000fe40000004100 */
[----:B------:R-:W-:Y:S01]  /*3bc0*/  FMUL.FTZ R49, R48, R155 ;  /* 0x0000009b30317220 */ /* 0x000fe20000410000 */
[----:B------:R-:W-:Y:S02]  /*3bd0*/  HADD2.F32 R81, -RZ, R81.H1_H1 ;  /* 0x30000051ff517230 */ /* 0x000fe40000004100 */
[-C--:B------:R-:W-:Y:S01]  /*3be0*/  FMUL.FTZ R154, R80, R82.reuse ;  /* 0x00000052509a7220 */ /* 0x080fe20000410000 */
[-C--:B------:R-:W-:Y:S01]  /*3bf0*/  FFMA.FTZ R48, R48, R83.reuse, -R157 ;  /* 0x0000005330307223 */ /* 0x080fe2000001089d */
[----:B------:R-:W-:Y:S01]  /*3c00*/  FFMA.FTZ R49, R78, R83, R49 ;  /* 0x000000534e317223 */ /* 0x000fe20000010031 */
[-C--:B------:R-:W-:Y:S01]  /*3c10*/  F2FP.F16.E4M3.UNPACK_B R78, R77.reuse.H1 ;  /* 0x0000004dff4e723e */ /* 0x080fe200030006ff */
[C---:B------:R-:W-:Y:S01]  /*3c20*/  FMUL.FTZ R155, R79.reuse, R82 ;  /* 0x000000524f9b7220 */ /* 0x040fe20000410000 */
[----:B------:R-:W-:Y:S01]  /*3c30*/  F2FP.F16.E4M3.UNPACK_B R77, R77 ;  /* 0x0000004dff4d723e */ /* 0x000fe200020006ff */
[----:B------:R-:W-:Y:S01]  /*3c40*/  FFMA.FTZ R154, R79, R81, -R154 ;  /* 0x000000514f9a7223 */ /* 0x000fe2000001089a */
[----:B------:R-:W-:-:S02]  /*3c50*/  HADD2.F32 R82, -RZ, R150.H1_H1 ;  /* 0x30000096ff527230 */ /* 0x000fc40000004100 */
[----:B------:R-:W-:Y:S01]  /*3c60*/  FFMA.FTZ R157, R80, R81, R155 ;  /* 0x00000051509d7223 */ /* 0x000fe2000001009b */
[----:B------:R-:W-:Y:S02]  /*3c70*/  HADD2.F32 R150, -RZ, R150.H0_H0 ;  /* 0x20000096ff967230 */ /* 0x000fe40000004100 */
[--C-:B------:R-:W-:Y:S02]  /*3c80*/  HADD2.F32 R80, -RZ, R78.reuse.H0_H0 ;  /* 0x2000004eff507230 */ /* 0x100fe40000004100 */
[----:B------:R-:W-:Y:S01]  /*3c90*/  HADD2.F32 R81, -RZ, R78.H1_H1 ;  /* 0x3000004eff517230 */ /* 0x000fe20000004100 */
[----:B------:R-:W-:Y:S01]  /*3ca0*/  F2FP.SATFINITE.E4M3.F32.PACK_AB_MERGE_C R162, R157, R154, RZ ;  /* 0x0000009a9da2723e */ /* 0x000fe200048070ff */
[--C-:B------:R-:W-:Y:S02]  /*3cb0*/  HADD2.F32 R79, -RZ, R77.reuse.H1_H1 ;  /* 0x3000004dff4f7230 */ /* 0x100fe40000004100 */
        /* <DEDUP_REMOVED lines=8> */
[----:B------:R-:W-:Y:S01]  /*3d40*/  F2FP.SATFINITE.E4M3.F32.PACK_AB_MERGE_C R49, R49, R48, R162 ;  /* 0x000000303131723e */ /* 0x000fe200048070a2 */
[----:B------:R-:W-:Y:S01]  /*3d50*/  FFMA.FTZ R82, R81, R77, R82 ;  /* 0x0000004d51527223 */ /* 0x000fe20000010052 */
[-C--:B------:R-:W-:Y:S01]  /*3d60*/  FFMA.FTZ R156, R79, R134.reuse, R150 ;  /* 0x000000864f9c7223 */ /* 0x080fe20000010096 */
[----:B------:R-:W-:Y:S01]  /*3d70*/  FFMA.FTZ R77, R78, R134, -R83 ;  /* 0x000000864e4d7223 */ /* 0x000fe20000010853 */
[----:B------:R-:W-:-:S02]  /*3d80*/  F2FP.F16.E4M3.UNPACK_B R79, R51.H1 ;  /* 0x00000033ff4f723e */ /* 0x000fc400030006ff */
[----:B------:R-:W-:Y:S02]  /*3d90*/  F2FP.F16.E4M3.UNPACK_B R150, R148.H1 ;  /* 0x00000094ff96723e */ /* 0x000fe400030006ff */
[----:B------:R-:W-:Y:S01]  /*3da0*/  F2FP.F16.E4M3.UNPACK_B R78, R50.H1 ;  /* 0x00000032ff4e723e */ /* 0x000fe200030006ff */
[--C-:B------:R-:W-:Y:S01]  /*3db0*/  HADD2.F32 R80, -RZ, R79.reuse.H0_H0 ;  /* 0x2000004fff507230 */ /* 0x100fe20000004100 */
[----:B------:R-:W-:Y:S01]  /*3dc0*/  F2FP.F16.E4M3.UNPACK_B R148, R148 ;  /* 0x00000094ff94723e */ /* 0x000fe200020006ff */
[----:B------:R-:W-:Y:S01]  /*3dd0*/  HADD2.F32 R81, -RZ, R79.H1_H1 ;  /* 0x3000004fff517230 */ /* 0x000fe20000004100 */
[----:B------:R-:W-:Y:S01]  /*3de0*/  F2FP.SATFINITE.E4M3.F32.PACK_AB_MERGE_C R161, R82, R155, RZ ;  /* 0x0000009b52a1723e */ /* 0x000fe200048070ff */
[----:B------:R-:W-:Y:S01]  /*3df0*/  HADD2.F32 R155, -RZ, R150.H1_H1 ;  /* 0x30000096ff9b7230 */ /* 0x000fe20000004100 */
[-C--:B------:R-:W-:Y:S01]  /*3e00*/  F2FP.F16.E4M3.UNPACK_B R82, R76.reuse ;  /* 0x0000004cff52723e */ /* 0x080fe200020006ff */
[----:B------:R-:W-:Y:S01]  /*3e10*/  HADD2.F32 R79, -RZ, R78.H1_H1 ;  /* 0x3000004eff4f7230 */ /* 0x000fe20000004100 */
[----:B------:R-:W-:Y:S01]  /*3e20*/  F2FP.F16.E4M3.UNPACK_B R83, R76.H1 ;  /* 0x0000004cff53723e */ /* 0x000fe200030006ff */
[----:B------:R-:W-:-:S02]  /*3e30*/  HADD2.F32 R154, -RZ, R148.H1_H1 ;  /* 0x30000094ff9a7230 */ /* 0x000fc40000004100 */
[-C--:B------:R-:W-:Y:S01]  /*3e40*/  FMUL.FTZ R157, R81, R155.reuse ;  /* 0x0000009b519d7220 */ /* 0x080fe20000410000 */
[----:B------:R-:W-:Y:S02]  /*3e50*/  HADD2.F32 R78, -RZ, R78.H0_H0 ;  /* 0x2000004eff4e7230 */ /* 0x000fe40000004100 */
[----:B------:R-:W-:Y:S01]  /*3e60*/  FMUL.FTZ R160, R80, R155 ;  /* 0x0000009b50a07220 */ /* 0x000fe20000410000 */
[----:B------:R-:W-:Y:S02]  /*3e70*/  HADD2.F32 R76, -RZ, R82.H1_H1 ;  /* 0x30000052ff4c7230 */ /* 0x000fe40000004100 */
[-C--:B------:R-:W-:Y:S01]  /*3e80*/  FMUL.FTZ R155, R79, R154.reuse ;  /* 0x0000009a4f9b7220 */ /* 0x080fe20000410000 */
[----:B------:R-:W-:Y:S01]  /*3e90*/  F2FP.F16.E4M3.UNPACK_B R51, R51 ;  /* 0x00000033ff33723e */ /* 0x000fe200020006ff */
[C---:B------:R-:W-:Y:S01]  /*3ea0*/  FMUL.FTZ R154, R78.reuse, R154 ;  /* 0x0000009a4e9a7220 */ /* 0x040fe20000410000 */
[----:B------:R-:W-:Y:S01]  /*3eb0*/  F2FP.F16.E4M3.UNPACK_B R50, R50 ;  /* 0x00000032ff32723e */ /* 0x000fe200020006ff */
[----:B------:R-:W-:Y:S01]  /*3ec0*/  FFMA.FTZ R155, R78, R76, -R155 ;  /* 0x0000004c4e9b7223 */ /* 0x000fe2000001089b */
[----:B------:R-:W-:-:S02]  /*3ed0*/  HADD2.F32 R134, -RZ, R83.H1_H1 ;  /* 0x30000053ff867230 */ /* 0x000fc40000004100 */
[----:B------:R-:W-:Y:S01]  /*3ee0*/  FFMA.FTZ R154, R79, R76, R154 ;  /* 0x0000004c4f9a7223 */ /* 0x000fe2000001009a */
[--C-:B------:R-:W-:Y:S01]  /*3ef0*/  HADD2.F32 R76, -RZ, R51.reuse.H0_H0 ;  /* 0x20000033ff4c7230 */ /* 0x100fe20000004100 */
[----:B------:R-:W-:Y:S01]  /*3f00*/  F2FP.SATFINITE.E4M3.F32.PACK_AB_MERGE_C R48, R156, R77, R161 ;  /* 0x0000004d9c30723e */ /* 0x000fe200048070a1 */
[----:B------:R-:W-:Y:S02]  /*3f10*/  HADD2.F32 R78, -RZ, R51.H1_H1 ;  /* 0x30000033ff4e7230 */ /* 0x000fe40000004100 */
[-C--:B------:R-:W-:Y:S01]  /*3f20*/  FFMA.FTZ R158, R80, R134.reuse, -R157 ;  /* 0x00000086509e7223 */ /* 0x080fe2000001089d */
[----:B------:R-:W-:Y:S02]  /*3f30*/  HADD2.F32 R79, -RZ, R150.H0_H0 ;  /* 0x20000096ff4f7230 */ /* 0x000fe40000004100 */
[----:B------:R-:W-:Y:S01]  /*3f40*/  FFMA.FTZ R159, R81, R134, R160 ;  /* 0x00000086519f7223 */ /* 0x000fe200000100a0 */
[--C-:B------:R-:W-:Y:S01]  /*3f50*/  HADD2.F32 R51, -RZ, R50.reuse.H0_H0 ;  /* 0x20000032ff337230 */ /* 0x100fe20000004100 */
[----:B------:R-:W-:Y:S01]  /*3f60*/  F2FP.SATFINITE.E4M3.F32.PACK_AB_MERGE_C R154, R154, R155, RZ ;  /* 0x0000009b9a9a723e */ /* 0x000fe200048070ff */
[----:B------:R-:W-:-:S02]  /*3f70*/  HADD2.F32 R50, -RZ, R50.H1_H1 ;  /* 0x30000032ff327230 */ /* 0x000fc40000004100 */
[-C--:B------:R-:W-:Y:S01]  /*3f80*/  FMUL.FTZ R81, R78, R79.reuse ;  /* 0x0000004f4e517220 */ /* 0x080fe20000410000 */
[----:B------:R-:W-:Y:S02]  /*3f90*/  HADD2.F32 R148, -RZ, R148.H0_H0 ;  /* 0x20000094ff947230 */ /* 0x000fe40000004100 */
[----:B------:R-:W-:Y:S01]  /*3fa0*/  FMUL.FTZ R157, R76, R79 ;  /* 0x0000004f4c9d7220 */ /* 0x000fe20000410000 */
[----:B------:R-:W-:Y:S01]  /*3fb0*/  HADD2.F32 R83, -RZ, R83.H0_H0 ;  /* 0x20000053ff537230 */ /* 0x000fe20000004100 */
[----:B------:R-:W-:Y:S01]  /*3fc0*/  F2FP.SATFINITE.E4M3.F32.PACK_AB_MERGE_C R158, R159, R158, RZ ;  /* 0x0000009e9f9e723e */ /* 0x000fe200048070ff */
[----:B------:R-:W-:Y:S02]  /*3fd0*/  HADD2.F32 R82, -RZ, R82.H0_H0 ;  /* 0x20000052ff527230 */ /* 0x000fe40000004100 */
[-C--:B------:R-:W-:Y:S01]  /*3fe0*/  FMUL.FTZ R80, R50, R148.reuse ;  /* 0x0000009432507220 */ /* 0x080fe20000410000 */
[C---:B------:R-:W-:Y:S01]  /*3ff0*/  FMUL.FTZ R79, R51.reuse, R148 ;  /* 0x00000094334f7220 */ /* 0x040fe20000410000 */
[-C--:B------:R-:W-:Y:S01]  /*4000*/  FFMA.FTZ R81, R76, R83.reuse, -R81 ;  /* 0x000000534c517223 */ /* 0x080fe20000010851 */
[----:B------:R-:W-:Y:S01]  /*4010*/  FFMA.FTZ R78, R78, R83, R157 ;  /* 0x000000534e4e7223 */ /* 0x000fe2000001009d */
[-C--:B------:R-:W-:Y:S01]  /*4020*/  FFMA.FTZ R80, R51, R82.reuse, -R80 ;  /* 0x0000005233507223 */ /* 0x080fe20000010850 */
[----:B------:R-:W-:-:S03]  /*4030*/  FFMA.FTZ R79, R50, R82, R79 ;  /* 0x00000052324f7223 */ /* 0x000fc6000001004f */
[----:B------:R-:W-:Y:S02]  /*4040*/  F2FP.SATFINITE.E4M3.F32.PACK_AB_MERGE_C R51, R78, R81, R158 ;  /* 0x000000514e33723e */ /* 0x000fe4000480709e */
[----:B------:R-:W-:-:S07]  /*4050*/  F2FP.SATFINITE.E4M3.F32.PACK_AB_MERGE_C R50, R79, R80, R154 ;  /* 0x000000504f32723e */ /* 0x000fce000480709a */
.L_x_2051:
[----:B------:R-:W-:Y:S05]  /*4060*/  BSYNC B2 ;  /* 0x0000000000027941 */ /* 0x000fea0003800000 */
.L_x_2050:
[----:B------:R-:W-:Y:S02]  /*4070*/  ULDC.64 UR4, c[0x0][0x2d8] ;  /* 0x0000b60000047ab9 */ /* 0x000fe40000000a00 */
[----:B------:R-:W-:-:S04]  /*4080*/  IADD3 R76, P2, P6, R40, UR4, R151 ;  /* 0x00000004284c7c10 */ /* 0x000fc8000fe5e097 */
[----:B------:R-:W-:-:S05]  /*4090*/  IADD3.X R77, R106, UR5, R149, P2, P6 ;  /* 0x000000056a4d7c10 */ /* 0x000fca00097ec495 */
[----:B-1----:R2:W-:Y:S04]  /*40a0*/  STG.E.128 desc[UR60][R76.64], R48 ;  /* 0x000000304c007986 */ /* 0x0025e8000c101d3c */
.L_x_2045:
[----:B------:R-:W-:Y:S05]  /*40b0*/  BSYNC B1 ;  /* 0x0000000000017941 */ /* 0x000fea0003800000 */
.L_x_2044:
[----:B------:R-:W-:Y:S04]  /*40c0*/  BSSY B1, `(.L_x_2052) ;  /* 0x00000ec000017945 */ /* 0x000fe80003800000 */
[----:B------:R-:W-:Y:S05]  /*40d0*/  @P3 BRA `(.L_x_2053) ;  /* 0x0000000c00a83947 */ /* 0x000fea0003800000 */
[----:B------:R-:W-:Y:S01]  /*40e0*/  IADD3 R79, P2, P3, R132, R126, R18 ;  /* 0x0000007e844f7210 */ /* 0x000fe20007b5e012 */
[----:B------:R-:W-:Y:S03]  /*40f0*/  BSSY B2, `(.L_x_2054) ;  /* 0x0000073000027945 */ /* 0x000fe60003800000 */
[----:B--2---:R-:W-:Y:S01]  /*4100*/  IADD3.X R77, R21, R129, R19, P2, P3 ;  /* 0x00000081154d7210 */ /* 0x004fe200017e6413 */
[----:B------:R-:W-:Y:S08]  /*4110*/  @P0 BRA `(.L_x_2055) ;  /* 0x0000000400c00947 */ /* 0x000ff00003800000 */
[----:B-1----:R1:W2:Y:S01]  /*4120*/  LDS.128 R48, [R117+0x22400] ;  /* 0x0224000075307984 */ /* 0x0022a20000000c00 */
[----:B------:R-:W-:Y:S01]  /*4130*/  ISETP.GE.AND P2, PT, R22, R128, PT ;  /* 0x000000801600720c */ /* 0x000fe20003f46270 */
[----:B------:R-:W-:-:S12]  /*4140*/  BSSY B3, `(.L_x_2056) ;  /* 0x0000069000037945 */ /* 0x000fd80003800000 */
[----:B-1----:R-:W-:Y:S05]  /*4150*/  @P2 BRA `(.L_x_2057) ;  /* 0x00000004009c2947 */ /* 0x002fea0003800000 */
[----:B------:R-:W-:Y:S02]  /*4160*/  SHF.R.U32.HI R80, RZ, 0x8, R73 ;  /* 0x00000008ff507819 */ /* 0x000fe40000011649 */
[----:B------:R-:W-:Y:S02]  /*4170*/  SHF.R.U32.HI R72, RZ, 0x8, R75 ;  /* 0x00000008ff487819 */ /* 0x000fe4000001164b */
[----:B------:R-:W-:Y:S02]  /*4180*/  LOP3.LUT R74, R73, 0xff0000ff, RZ, 0xc0, !PT ;  /* 0xff0000ff494a7812 */ /* 0x000fe400078ec0ff */
[----:B------:R-:W-:Y:S01]  /*4190*/  SHF.R.U32.HI R78, RZ, 0x10, R73 ;  /* 0x00000010ff4e7819 */ /* 0x000fe20000011649 */
[----:B------:R-:W-:Y:S01]  /*41a0*/  IMAD.SHL.U32 R73, R80, 0x100, RZ ;  /* 0x0000010050497824 */ /* 0x000fe200078e00ff */
[----:B------:R-:W-:Y:S02]  /*41b0*/  LOP3.LUT R76, R75, 0xff0000ff, RZ, 0xc0, !PT ;  /* 0xff0000ff4b4c7812 */ /* 0x000fe400078ec0ff */
[----:B------:R-:W-:Y:S01]  /*41c0*/  SHF.R.U32.HI R81, RZ, 0x10, R75 ;  /* 0x00000010ff517819 */ /* 0x000fe2000001164b */
[----:B------:R-:W-:Y:S01]  /*41d0*/  IMAD.SHL.U32 R75, R72, 0x100, RZ ;  /* 0x00000100484b7824 */ /* 0x000fe200078e00ff */
[----:B------:R-:W-:Y:S01]  /*41e0*/  LOP3.LUT R73, R74, 0xff00, R73, 0xf8, !PT ;  /* 0x0000ff004a497812 */ /* 0x000fe200078ef849 */
[----:B------:R-:W-:Y:S01]  /*41f0*/  IMAD.U32 R74, R78, 0x10000, RZ ;  /* 0x000100004e4a7824 */ /* 0x000fe200078e00ff */
[----:B--2---:R-:W-:Y:S01]  /*4200*/  MOV R72, R48 ;  /* 0x0000003000487202 */ /* 0x004fe20000000f00 */
[----:B------:R-:W-:Y:S01]  /*4210*/  IMAD.U32 R81, R81, 0x10000, RZ ;  /* 0x0001000051517824 */ /* 0x000fe200078e00ff */
[----:B------:R-:W-:-:S02]  /*4220*/  LOP3.LUT R76, R76, 0xff00, R75, 0xf8, !PT ;  /* 0x0000ff004c4c7812 */ /* 0x000fc400078ef84b */
        /* <DEDUP_REMOVED lines=16> */
[----:B------:R-:W-:Y:S01]  /*4330*/  FFMA.FTZ R49, R73, R78, R134 ;  /* 0x0000004e49317223 */ /* 0x000fe20000010086 */
[----:B------:R-:W-:Y:S02]  /*4340*/  HADD2.F32 R76, -RZ, R76.H1_H1 ;  /* 0x3000004cff4c7230 */ /* 0x000fe40000004100 */
[C---:B------:R-:W-:Y:S01]  /*4350*/  FMUL.FTZ R81, R75.reuse, R82 ;  /* 0x000000524b517220 */ /* 0x040fe20000410000 */
[----:B------:R-:W-:Y:S01]  /*4360*/  F2FP.F16.E4M3.UNPACK_B R73, R72.H1 ;  /* 0x00000048ff49723e */ /* 0x000fe200030006ff */
[C---:B------:R-:W-:Y:S01]  /*4370*/  FMUL.FTZ R82, R74.reuse, R82 ;  /* 0x000000524a527220 */ /* 0x040fe20000410000 */
[----:B------:R-:W-:Y:S01]  /*4380*/  F2FP.F16.E4M3.UNPACK_B R72, R72 ;  /* 0x00000048ff48723e */ /* 0x000fe200020006ff */
[----:B------:R-:W-:Y:S01]  /*4390*/  FFMA.FTZ R134, R74, R76, -R81 ;  /* 0x0000004c4a867223 */ /* 0x000fe20000010851 */
[----:B------:R-:W-:Y:S01]  /*43a0*/  FFMA.FTZ R48, R48, R78, -R149 ;  /* 0x0000004e30307223 */ /* 0x000fe20000010895 */
[----:B------:R-:W-:Y:S01]  /*43b0*/  FFMA.FTZ R151, R75, R76, R82 ;  /* 0x0000004c4b977223 */ /* 0x000fe20000010052 */
[----:B------:R-:W-:Y:S01]  /*43c0*/  F2FP.F16.E4M3.UNPACK_B R146, R146 ;  /* 0x00000092ff92723e */ /* 0x000fe200020006ff */
[----:B------:R-:W-:-:S02]  /*43d0*/  HADD2.F32 R74, -RZ, R73.H0_H0 ;  /* 0x20000049ff4a7230 */ /* 0x000fc40000004100 */
[----:B------:R-:W-:Y:S01]  /*43e0*/  HADD2.F32 R75, -RZ, R73.H1_H1 ;  /* 0x30000049ff4b7230 */ /* 0x000fe20000004100 */
[----:B------:R-:W-:Y:S01]  /*43f0*/  F2FP.SATFINITE.E4M3.F32.PACK_AB_MERGE_C R154, R151, R134, RZ ;  /* 0x00000086979a723e */ /* 0x000fe200048070ff */
[--C-:B------:R-:W-:Y:S02]  /*4400*/  HADD2.F32 R78, -RZ, R147.reuse.H1_H1 ;  /* 0x30000093ff4e7230 */ /* 0x100fe40000004100 */
[--C-:B------:R-:W-:Y:S01]  /*4410*/  HADD2.F32 R73, -RZ, R72.reuse.H0_H0 ;  /* 0x20000048ff497230 */ /* 0x100fe20000004100 */
[----:B------:R-:W-:Y:S01]  /*4420*/  F2FP.SATFINITE.E4M3.F32.PACK_AB_MERGE_C R49, R49, R48, R154 ;  /* 0x000000303131723e */ /* 0x000fe2000480709a */
[----:B------:R-:W-:Y:S02]  /*4430*/  HADD2.F32 R147, -RZ, R147.H0_H0 ;  /* 0x20000093ff937230 */ /* 0x000fe40000004100 */
[-C--:B------:R-:W-:Y:S01]  /*4440*/  FMUL.FTZ R149, R75, R78.reuse ;  /* 0x0000004e4b957220 */ /* 0x080fe20000410000 */
[----:B------:R-:W-:Y:S02]  /*4450*/  HADD2.F32 R72, -RZ, R72.H1_H1 ;  /* 0x30000048ff487230 */ /* 0x000fe40000004100 */
[----:B------:R-:W-:Y:S01]  /*4460*/  FMUL.FTZ R82, R74, R78 ;  /* 0x0000004e4a527220 */ /* 0x000fe20000410000 */
[----:B------:R-:W-:-:S02]  /*4470*/  HADD2.F32 R76, -RZ, R146.H1_H1 ;  /* 0x30000092ff4c7230 */ /* 0x000fc40000004100 */
[-C--:B------:R-:W-:Y:S01]  /*4480*/  FMUL.FTZ R81, R73, R147.reuse ;  /* 0x0000009349517220 */ /* 0x080fe20000410000 */
[----:B------:R-:W-:Y:S02]  /*4490*/  HADD2.F32 R146, -RZ, R146.H0_H0 ;  /* 0x20000092ff927230 */ /* 0x000fe40000004100 */
[----:B------:R-:W-:Y:S01]  /*44a0*/  FMUL.FTZ R78, R72, R147 ;  /* 0x00000093484e7220 */ /* 0x000fe20000410000 */
[-C--:B------:R-:W-:Y:S01]  /*44b0*/  FFMA.FTZ R149, R74, R76.reuse, -R149 ;  /* 0x0000004c4a957223 */ /* 0x080fe20000010895 */
[----:B------:R-:W-:Y:S02]  /*44c0*/  FFMA.FTZ R82, R75, R76, R82 ;  /* 0x0000004c4b527223 */ /* 0x000fe40000010052 */
[-C--:B------:R-:W-:Y:S01]  /*44d0*/  FFMA.FTZ R147, R73, R146.reuse, -R78 ;  /* 0x0000009249937223 */ /* 0x080fe2000001084e */
[----:B------:R-:W-:Y:S01]  /*44e0*/  FFMA.FTZ R146, R72, R146, R81 ;  /* 0x0000009248927223 */ /* 0x000fe20000010051 */
[----:B------:R-:W-:Y:S02]  /*44f0*/  F2FP.F16.E4M3.UNPACK_B R73, R51.H1 ;  /* 0x00000033ff49723e */ /* 0x000fe400030006ff */
[----:B------:R-:W-:-:S02]  /*4500*/  F2FP.F16.E4M3.UNPACK_B R81, R83.H1 ;  /* 0x00000053ff51723e */ /* 0x000fc400030006ff */
[----:B------:R-:W-:Y:S01]  /*4510*/  F2FP.F16.E4M3.UNPACK_B R76, R80.H1 ;  /* 0x00000050ff4c723e */ /* 0x000fe200030006ff */
[----:B------:R-:W-:Y:S01]  /*4520*/  HADD2.F32 R75, -RZ, R73.H1_H1 ;  /* 0x30000049ff4b7230 */ /* 0x000fe20000004100 */
[----:B------:R-:W-:Y:S01]  /*4530*/  F2FP.F16.E4M3.UNPACK_B R72, R50.H1 ;  /* 0x00000032ff48723e */ /* 0x000fe200030006ff */
[----:B------:R-:W-:Y:S01]  /*4540*/  HADD2.F32 R134, -RZ, R81.H1_H1 ;  /* 0x30000051ff867230 */ /* 0x000fe20000004100 */
[----:B------:R-:W-:Y:S01]  /*4550*/  F2FP.F16.E4M3.UNPACK_B R83, R83 ;  /* 0x00000053ff53723e */ /* 0x000fe200020006ff */
[----:B------:R-:W-:Y:S01]  /*4560*/  HADD2.F32 R74, -RZ, R73.H0_H0 ;  /* 0x20000049ff4a7230 */ /* 0x000fe20000004100 */
[----:B------:R-:W-:Y:S01]  /*4570*/  F2FP.SATFINITE.E4M3.F32.PACK_AB_MERGE_C R150, R82, R149, RZ ;  /* 0x000000955296723e */ /* 0x000fe200048070ff */
[----:B------:R-:W-:Y:S01]  /*4580*/  HADD2.F32 R78, -RZ, R76.H1_H1 ;  /* 0x3000004cff4e7230 */ /* 0x000fe20000004100 */
[----:B------:R-:W-:Y:S01]  /*4590*/  F2FP.F16.E4M3.UNPACK_B R80, R80 ;  /* 0x00000050ff50723e */ /* 0x000fe200020006ff */
[----:B------:R-:W-:Y:S02]  /*45a0*/  HADD2.F32 R73, -RZ, R72.H1_H1 ;  /* 0x30000048ff497230 */ /* 0x000fe40000004100 */
[----:B------:R-:W-:Y:S01]  /*45b0*/  FMUL.FTZ R149, R75, R134 ;  /* 0x000000864b957220 */ /* 0x000fe20000410000 */
[----:B------:R-:W-:-:S02]  /*45c0*/  HADD2.F32 R82, -RZ, R83.H1_H1 ;  /* 0x30000053ff527230 */ /* 0x000fc40000004100 */
[C---:B------:R-:W-:Y:S01]  /*45d0*/  FMUL.FTZ R148, R74.reuse, R134 ;  /* 0x000000864a947220 */ /* 0x040fe20000410000 */
[----:B------:R-:W-:Y:S02]  /*45e0*/  HADD2.F32 R72, -RZ, R72.H0_H0 ;  /* 0x20000048ff487230 */ /* 0x000fe40000004100 */
        /* <DEDUP_REMOVED lines=11> */
[----:B------:R-:W-:Y:S01]  /*46a0*/  HADD2.F32 R73, -RZ, R51.H1_H1 ;  /* 0x30000033ff497230 */ /* 0x000fe20000004100 */
[----:B------:R-:W-:Y:S01]  /*46b0*/  F2FP.SATFINITE.E4M3.F32.PACK_AB_MERGE_C R48, R146, R147, R150 ;  /* 0x000000939230723e */ /* 0x000fe20004807096 */
[--C-:B------:R-:W-:Y:S01]  /*46c0*/  HADD2.F32 R51, -RZ, R50.reuse.H0_H0 ;  /* 0x20000032ff337230 */ /* 0x100fe20000004100 */
[----:B------:R-:W-:Y:S01]  /*46d0*/  F2FP.SATFINITE.E4M3.F32.PACK_AB_MERGE_C R82, R82, R149, RZ ;  /* 0x000000955252723e */ /* 0x000fe200048070ff */
[----:B------:R-:W-:Y:S01]  /*46e0*/  HADD2.F32 R50, -RZ, R50.H1_H1 ;  /* 0x30000032ff327230 */ /* 0x000fe20000004100 */
[----:B------:R-:W-:Y:S01]  /*46f0*/  F2FP.SATFINITE.E4M3.F32.PACK_AB_MERGE_C R134, R151, R134, RZ ;  /* 0x000000869786723e */ /* 0x000fe200048070ff */
[----:B------:R-:W-:-:S02]  /*4700*/  HADD2.F32 R81, -RZ, R81.H0_H0 ;  /* 0x20000051ff517230 */ /* 0x000fc40000004100 */
[----:B------:R-:W-:Y:S02]  /*4710*/  HADD2.F32 R76, -RZ, R76.H0_H0 ;  /* 0x2000004cff4c7230 */ /* 0x000fe40000004100 */
        /* <DEDUP_REMOVED lines=11> */
.L_x_2057:
[----:B------:R-:W-:Y:S05]  /*47d0*/  BSYNC B3 ;  /* 0x0000000000037941 */ /* 0x000fea0003800000 */
.L_x_2056:
[----:B------:R-:W-:Y:S02]  /*47e0*/  ULDC.64 UR4, c[0x0][0x2d8] ;  /* 0x0000b60000047ab9 */ /* 0x000fe40000000a00 */
[----:B------:R-:W-:-:S04]  /*47f0*/  IADD3 R72, P2, P3, R79, UR4, R44 ;  /* 0x000000044f487c10 */ /* 0x000fc8000fb5e02c */
[----:B------:R-:W-:-:S05]  /*4800*/  IADD3.X R73, R77, UR5, R38, P2, P3 ;  /* 0x000000054d497c10 */ /* 0x000fca00097e6426 */
[----:B--2---:R2:W-:Y:S04]  /*4810*/  STG.E.128 desc[UR60][R72.64], R48 ;  /* 0x0000003048007986 */ /* 0x0045e8000c101d3c */
.L_x_2055:
[----:B------:R-:W-:Y:S05]  /*4820*/  BSYNC B2 ;  /* 0x0000000000027941 */ /* 0x000fea0003800000 */
.L_x_2054:
[----:B------:R-:W-:Y:S05]  /*4830*/  @P1 BRA `(.L_x_2053) ;  /* 0x0000000400d01947 */ /* 0x000fea0003800000 */
[----:B------:R-:W-:Y:S01]  /*4840*/  LOP3.LUT P2, RZ, R229, 0x4, RZ, 0xc0, !PT ;  /* 0x00000004e5ff7812 */ /* 0x000fe2000784c0ff */
[C---:B-12---:R-:W-:Y:S01]  /*4850*/  VIADD R49, R153.reuse, 0x40 ;  /* 0x0000004099317836 */ /* 0x046fe20000000000 */
[----:B------:R-:W-:Y:S11]  /*4860*/  BSSY B2, `(.L_x_2058) ;  /* 0x000006d000027945 */ /* 0x000ff60003800000 */
        /* <DEDUP_REMOVED lines=11> */
[----:B------:R-:W-:Y:S01]  /*4920*/  LOP3.LUT R72, R71, 0xff0000ff, RZ, 0xc0, !PT ;  /* 0xff0000ff47487812 */ /* 0x000fe200078ec0ff */
[----:B------:R-:W-:Y:S01]  /*4930*/  IMAD.SHL.U32 R71, R68, 0x100, RZ ;  /* 0x0000010044477824 */ /* 0x000fe200078e00ff */
[----:B------:R-:W-:Y:S01]  /*4940*/  LOP3.LUT R70, R70, 0xff00, R69, 0xf8, !PT ;  /* 0x0000ff0046467812 */ /* 0x000fe200078ef845 */
[----:B------:R-:W-:Y:S01]  /*4950*/  IMAD.U32 R69, R75, 0x10000, RZ ;  /* 0x000100004b457824 */ /* 0x000fe200078e00ff */
[----:B-1----:R-:W-:-:S02]  /*4960*/  MOV R68, R48 ;  /* 0x0000003000447202 */ /* 0x002fc40000000f00 */
        /* <DEDUP_REMOVED lines=49> */
[-C--:B------:R-:W-:Y:S01]  /*4c80*/  F2FP.F16.E4M3.UNPACK_B R69, R51.reuse.H1 ;  /* 0x00000033ff45723e */ /* 0x080fe200030006ff */
[--C-:B------:R-:W-:Y:S01]  /*4c90*/  HADD2.F32 R73, -RZ, R72.reuse.H1_H1 ;  /* 0x30000048ff497230 */ /* 0x100fe20000004100 */
[----:B------:R-:W-:Y:S01]  /*4ca0*/  F2FP.F16.E4M3.UNPACK_B R75, R78.H1 ;  /* 0x0000004eff4b723e */ /* 0x000fe200030006ff */
[----:B------:R-:W-:Y:S01]  /*4cb0*/  HADD2.F32 R72, -RZ, R72.H0_H0 ;  /* 0x20000048ff487230 */ /* 0x000fe20000004100 */
        /* <DEDUP_REMOVED lines=26> */
[----:B------:R-:W-:Y:S01]  /*4e60*/  FMUL.FTZ R73, R69, R75 ;  /* 0x0000004b45497220 */ /* 0x000fe20000410000 */
[----:B------:R-:W-:Y:S02]  /*4e70*/  HADD2.F32 R74, -RZ, R74.H0_H0 ;  /* 0x2000004aff4a7230 */ /* 0x000fe40000004100 */
[----:B------:R-:W-:Y:S01]  /*4e80*/  FMUL.FTZ R71, R51, R78 ;  /* 0x0000004e33477220 */ /* 0x000fe20000410000 */
[----:B------:R-:W-:Y:S01]  /*4e90*/  FFMA.FTZ R80, R69, R72, R80 ;  /* 0x0000004845507223 */ /* 0x000fe20000010050 */
[----:B------:R-:W-:Y:S01]  /*4ea0*/  FMUL.FTZ R70, R50, R78 ;  /* 0x0000004e32467220 */ /* 0x000fe20000410000 */
[----:B------:R-:W-:Y:S01]  /*4eb0*/  FFMA.FTZ R73, R68, R72, -R73 ;  /* 0x0000004844497223 */ /* 0x000fe20000010849 */
[-C--:B------:R-:W-:Y:S01]  /*4ec0*/  FFMA.FTZ R71, R50, R74.reuse, R71 ;  /* 0x0000004a32477223 */ /* 0x080fe20000010047 */
[----:B------:R-:W-:Y:S01]  /*4ed0*/  F2FP.SATFINITE.E4M3.F32.PACK_AB_MERGE_C R76, R76, R83, RZ ;  /* 0x000000534c4c723e */ /* 0x000fe200048070ff */
[----:B------:R-:W-:Y:S01]  /*4ee0*/  FFMA.FTZ R70, R51, R74, -R70 ;  /* 0x0000004a33467223 */ /* 0x000fe20000010846 */
[----:B------:R-:W-:-:S02]  /*4ef0*/  F2FP.SATFINITE.E4M3.F32.PACK_AB_MERGE_C R82, R145, R82, RZ ;  /* 0x000000529152723e */ /* 0x000fc400048070ff */
[----:B------:R-:W-:Y:S02]  /*4f00*/  F2FP.SATFINITE.E4M3.F32.PACK_AB_MERGE_C R48, R144, R81, R134 ;  /* 0x000000519030723e */ /* 0x000fe40004807086 */
[----:B------:R-:W-:Y:S02]  /*4f10*/  F2FP.SATFINITE.E4M3.F32.PACK_AB_MERGE_C R50, R71, R70, R76 ;  /* 0x000000464732723e */ /* 0x000fe4000480704c */
[----:B------:R-:W-:-:S07]  /*4f20*/  F2FP.SATFINITE.E4M3.F32.PACK_AB_MERGE_C R51, R80, R73, R82 ;  /* 0x000000495033723e */ /* 0x000fce0004807052 */
.L_x_2059:
[----:B------:R-:W-:Y:S05]  /*4f30*/  BSYNC B2 ;  /* 0x0000000000027941 */ /* 0x000fea0003800000 */
.L_x_2058:
[----:B------:R-:W-:Y:S02]  /*4f40*/  ULDC.64 UR4, c[0x0][0x2d8] ;  /* 0x0000b60000047ab9 */ /* 0x000fe40000000a00 */
[----:B------:R-:W-:-:S04]  /*4f50*/  IADD3 R68, P2, P3, R40, UR4, R79 ;  /* 0x0000000428447c10 */ /* 0x000fc8000fb5e04f */
[----:B------:R-:W-:-:S05]  /*4f60*/  IADD3.X R69, R106, UR5, R77, P2, P3 ;  /* 0x000000056a457c10 */ /* 0x000fca00097e644d */
[----:B-1----:R3:W-:Y:S04]  /*4f70*/  STG.E.128 desc[UR60][R68.64], R48 ;  /* 0x0000003044007986 */ /* 0x0027e8000c101d3c */
.L_x_2053:
[----:B------:R-:W-:Y:S05]  /*4f80*/  BSYNC B1 ;  /* 0x0000000000017941 */ /* 0x000fea0003800000 */
.L_x_2052:
[----:B------:R-:W-:Y:S01]  /*4f90*/  ISETP.NE.AND P2, PT, R152, RZ, PT ;  /* 0x000000ff9800720c */ /* 0x000fe20003f45270 */
[----:B------:R-:W-:-:S12]  /*4fa0*/  BSSY B1, `(.L_x_2060) ;  /* 0x00000ed000017945 */ /* 0x000fd80003800000 */
[----:B------:R-:W-:Y:S05]  /*4fb0*/  @P2 BRA `(.L_x_2061) ;  /* 0x0000000c00ac2947 */ /* 0x000fea0003800000 */
[----:B------:R-:W-:Y:S01]  /*4fc0*/  IADD3 R71, P2, P3, R20, R126, R18 ;  /* 0x0000007e14477210 */ /* 0x000fe20007b5e012 */
[----:B------:R-:W-:Y:S03]  /*4fd0*/  BSSY B2, `(.L_x_2062) ;  /* 0x0000073000027945 */ /* 0x000fe60003800000 */
[----:B---3--:R-:W-:Y:S01]  /*4fe0*/  IADD3.X R69, R14, R129, R19, P2, P3 ;  /* 0x000000810e457210 */ /* 0x008fe200017e6413 */
[----:B------:R-:W-:Y:S08]  /*4ff0*/  @P0 BRA `(.L_x_2063) ;  /* 0x0000000400c00947 */ /* 0x000ff00003800000 */
[----:B-12---:R1:W2:Y:S01]  /*5000*/  LDS.128 R48, [R117+0x24400] ;  /* 0x0244000075307984 */ /* 0x0062a20000000c00 */
[----:B------:R-:W-:Y:S01]  /*5010*/  ISETP.GE.AND P2, PT, R22, R128, PT ;  /* 0x000000801600720c */ /* 0x000fe20003f46270 */
[----:B------:R-:W-:-:S12]  /*5020*/  BSSY B3, `(.L_x_2064) ;  /* 0x0000069000037945 */ /* 0x000fd80003800000 */
[----:B-1----:R-:W-:Y:S05]  /*5030*/  @P2 BRA `(.L_x_2065) ;  /* 0x00000004009c2947 */ /* 0x002fea0003800000 */
        /* <DEDUP_REMOVED lines=9> */
[----:B--2---:R-:W-:Y:S01]  /*50d0*/  IMAD.MOV.U32 R64, RZ, RZ, R48 ;  /* 0x000000ffff407224 */ /* 0x004fe200078e0030 */
[----:B------:R-:W-:Y:S01]  /*50e0*/  F2FP.F16.E4M3.UNPACK_B R48, R49 ;  /* 0x00000031ff30723e */ /* 0x000fe200020006ff */
[----:B------:R-:W-:Y:S01]  /*50f0*/  IMAD.U32 R65, R74, 0x10000, RZ ;  /* 0x000100004a417824 */ /* 0x000fe200078e00ff */
[----:B------:R-:W-:Y:S01]  /*5100*/  LOP3.LUT R73, R68, 0xff00, R67, 0xf8, !PT ;  /* 0x0000ff0044497812 */ /* 0x000fe200078ef843 */
[----:B------:R-:W-:Y:S01]  /*5110*/  IMAD.U32 R68, R70, 0x10000, RZ ;  /* 0x0001000046447824 */ /* 0x000fe200078e00ff */
[----:B------:R-:W-:-:S02]  /*5120*/  F2FP.F16.E4M3.UNPACK_B R67, R143.H1 ;  /* 0x0000008fff43723e */ /* 0x000fc400030006ff */
[----:B------:R-:W-:Y:S01]  /*5130*/  LOP3.LUT R72, R66, 0xff0000, R65, 0xf8, !PT ;  /* 0x00ff000042487812 */ /* 0x000fe200078ef841 */
[--C-:B------:R-:W-:Y:S01]  /*5140*/  HADD2.F32 R65, -RZ, R48.reuse.H1_H1 ;  /* 0x30000030ff417230 */ /* 0x100fe20000004100 */
[----:B------:R-:W-:Y:S01]  /*5150*/  LOP3.LUT R75, R73, 0xff0000, R68, 0xf8, !PT ;  /* 0x00ff0000494b7812 */ /* 0x000fe200078ef844 */
[--C-:B------:R-:W-:Y:S01]  /*5160*/  HADD2.F32 R73, -RZ, R67.reuse.H0_H0 ;  /* 0x20000043ff497230 */ /* 0x100fe20000004100 */
[----:B------:R-:W-:Y:S01]  /*5170*/  F2FP.F16.E4M3.UNPACK_B R68, R142.H1 ;  /* 0x0000008eff44723e */ /* 0x000fe200030006ff */
[----:B------:R-:W-:Y:S01]  /*5180*/  HADD2.F32 R48, -RZ, R48.H0_H0 ;  /* 0x20000030ff307230 */ /* 0x000fe20000004100 */
[----:B------:R-:W-:Y:S01]  /*5190*/  F2FP.F16.E4M3.UNPACK_B R49, R49.H1 ;  /* 0x00000031ff31723e */ /* 0x000fe200030006ff */
[----:B------:R-:W-:Y:S02]  /*51a0*/  HADD2.F32 R74, -RZ, R67.H1_H1 ;  /* 0x30000043ff4a7230 */ /* 0x000fe40000004100 */
[----:B------:R-:W-:Y:S01]  /*51b0*/  FMUL.FTZ R77, R65, R73 ;  /* 0x00000049414d7220 */ /* 0x000fe20000410000 */
[----:B------:R-:W-:-:S02]  /*51c0*/  HADD2.F32 R70, -RZ, R68.H0_H0 ;  /* 0x20000044ff467230 */ /* 0x000fc40000004100 */
        /* <DEDUP_REMOVED lines=78> */
.L_x_2065:
[----:B------:R-:W-:Y:S05]  /*56b0*/  BSYNC B3 ;  /* 0x0000000000037941 */ /* 0x000fea0003800000 */
.L_x_2064:
[----:B------:R-:W-:Y:S02]  /*56c0*/  ULDC.64 UR4, c[0x0][0x2d8] ;  /* 0x0000b60000047ab9 */ /* 0x000fe40000000a00 */
[----:B------:R-:W-:-:S04]  /*56d0*/  IADD3 R64, P2, P3, R71, UR4, R44 ;  /* 0x0000000447407c10 */ /* 0x000fc8000fb5e02c */
[----:B------:R-:W-:-:S05]  /*56e0*/  IADD3.X R65, R69, UR5, R38, P2, P3 ;  /* 0x0000000545417c10 */ /* 0x000fca00097e6426 */
[----:B--2---:R3:W-:Y:S04]  /*56f0*/  STG.E.128 desc[UR60][R64.64], R48 ;  /* 0x0000003040007986 */ /* 0x0047e8000c101d3c */
.L_x_2063:
[----:B------:R-:W-:Y:S05]  /*5700*/  BSYNC B2 ;  /* 0x0000000000027941 */ /* 0x000fea0003800000 */
.L_x_2062:
[----:B------:R-:W-:Y:S05]  /*5710*/  @P1 BRA `(.L_x_2061) ;  /* 0x0000000400d41947 */ /* 0x000fea0003800000 */
[----:B------:R-:W-:Y:S01]  /*5720*/  LOP3.LUT P2, RZ, R229, 0x4, RZ, 0xc0, !PT ;  /* 0x00000004e5ff7812 */ /* 0x000fe2000784c0ff */
[----:B------:R-:W-:Y:S01]  /*5730*/  BSSY B2, `(.L_x_2066) ;  /* 0x000006f000027945 */ /* 0x000fe20003800000 */
[----:B-123--:R-:W-:-:S11]  /*5740*/  IADD3 R49, R153, 0x40, RZ ;  /* 0x0000004099317810 */ /* 0x00efd60007ffe0ff */
[----:B------:R-:W-:Y:S01]  /*5750*/  @P2 VIADD R49, R153, 0xffffffc0 ;  /* 0xffffffc099312836 */ /* 0x000fe20000000000 */
[----:B------:R-:W-:-:S03]  /*5760*/  ISETP.GE.AND P2, PT, R230, R128, PT ;  /* 0x00000080e600720c */ /* 0x000fc60003f46270 */
[----:B------:R-:W-:-:S06]  /*5770*/  IMAD.IADD R49, R16, 0x1, R49 ;  /* 0x0000000110317824 */ /* 0x000fcc00078e0231 */
[----:B------:R-:W1:Y:S04]  /*5780*/  LDS.128 R48, [R49+0x24400] ;  /* 0x0244000031307984 */ /* 0x000e680000000c00 */
[----:B------:R-:W-:Y:S05]  /*5790*/  @P2 BRA `(.L_x_2067) ;  /* 0x0000000400a02947 */ /* 0x000fea0003800000 */
[----:B------:R-:W-:Y:S01]  /*57a0*/  SHF.R.U32.HI R67, RZ, 0x8, R61 ;  /* 0x00000008ff437819 */ /* 0x000fe2000001163d */
[----:B-1----:R-:W-:Y:S01]  /*57b0*/  IMAD.MOV.U32 R62, RZ, RZ, R51 ;  /* 0x000000ffff3e7224 */ /* 0x002fe200078e0033 */
[----:B------:R-:W-:Y:S01]  /*57c0*/  SHF.R.U32.HI R65, RZ, 0x8, R63 ;  /* 0x00000008ff417819 */ /* 0x000fe2000001163f */
[----:B------:R-:W-:Y:S01]  /*57d0*/  IMAD.MOV.U32 R51, RZ, RZ, R48 ;  /* 0x000000ffff337224 */ /* 0x000fe200078e0030 */
        /* <DEDUP_REMOVED lines=8> */
[----:B------:R-:W-:-:S02]  /*5860*/  SHF.L.U32 R68, R68, 0x10, RZ ;  /* 0x0000001044447819 */ /* 0x000fc400000006ff */
[----:B------:R-:W-:Y:S02]  /*5870*/  LOP3.LUT R63, R64, 0xff00, R63, 0xf8, !PT ;  /* 0x0000ff00403f7812 */ /* 0x000fe400078ef83f */
        /* <DEDUP_REMOVED lines=8> */
[----:B------:R-:W-:Y:S01]  /*5900*/  HADD2.F32 R67, -RZ, R64.H0_H0 ;  /* 0x20000040ff437230 */ /* 0x000fe20000004100 */
[----:B------:R-:W-:Y:S01]  /*5910*/  F2FP.F16.E4M3.UNPACK_B R141, R141 ;  /* 0x0000008dff8d723e */ /* 0x000fe200020006ff */
[----:B------:R-:W-:-:S02]  /*5920*/  HADD2.F32 R60, -RZ, R48.H1_H1 ;  /* 0x30000030ff3c7230 */ /* 0x000fc40000004100 */
[-C--:B------:R-:W-:Y:S01]  /*5930*/  FMUL.FTZ R72, R61, R68.reuse ;  /* 0x000000443d487220 */ /* 0x080fe20000410000 */
[----:B------:R-:W-:Y:S01]  /*5940*/  HADD2.F32 R49, -RZ, R49.H0_H0 ;  /* 0x20000031ff317230 */ /* 0x000fe20000004100 */
[----:B------:R-:W-:Y:S01]  /*5950*/  F2FP.F16.E4M3.UNPACK_B R135, R135 ;  /* 0x00000087ff87723e */ /* 0x000fe200020006ff */
[--C-:B------:R-:W-:Y:S02]  /*5960*/  HADD2.F32 R64, -RZ, R63.reuse.H1_H1 ;  /* 0x3000003fff407230 */ /* 0x100fe40000004100 */
[----:B------:R-:W-:Y:S01]  /*5970*/  FMUL.FTZ R73, R60, R67 ;  /* 0x000000433c497220 */ /* 0x000fe20000410000 */
[----:B------:R-:W-:Y:S02]  /*5980*/  HADD2.F32 R48, -RZ, R48.H0_H0 ;  /* 0x20000030ff307230 */ /* 0x000fe40000004100 */
[C---:B------:R-:W-:Y:S01]  /*5990*/  FMUL.FTZ R68, R49.reuse, R68 ;  /* 0x0000004431447220 */ /* 0x040fe20000410000 */
[----:B------:R-:W-:Y:S02]  /*59a0*/  HADD2.F32 R65, -RZ, R63.H0_H0 ;  /* 0x2000003fff417230 */ /* 0x000fe40000004100 */
[-C--:B------:R-:W-:Y:S01]  /*59b0*/  FFMA.FTZ R76, R49, R64.reuse, -R72 ;  /* 0x00000040314c7223 */ /* 0x080fe20000010848 */
[----:B------:R-:W-:Y:S01]  /*59c0*/  F2FP.F16.E4M3.UNPACK_B R49, R51.H1 ;  /* 0x00000033ff31723e */ /* 0x000fe200030006ff */
[C---:B------:R-:W-:Y:S01]  /*59d0*/  FMUL.FTZ R67, R48.reuse, R67 ;  /* 0x0000004330437220 */ /* 0x040fe20000410000 */
[----:B------:R-:W-:Y:S01]  /*59e0*/  F2FP.F16.E4M3.UNPACK_B R51, R51 ;  /* 0x00000033ff33723e */ /* 0x000fe200020006ff */
[----:B------:R-:W-:Y:S01]  /*59f0*/  FFMA.FTZ R77, R61, R64, R68 ;  /* 0x000000403d4d7223 */ /* 0x000fe20000010044 */
[-C--:B------:R-:W-:Y:S01]  /*5a00*/  FFMA.FTZ R48, R48, R65.reuse, -R73 ;  /* 0x0000004130307223 */ /* 0x080fe20000010849 */
[----:B------:R-:W-:Y:S01]  /*5a10*/  FFMA.FTZ R75, R60, R65, R67 ;  /* 0x000000413c4b7223 */ /* 0x000fe20000010043 */
[----:B------:R-:W-:-:S02]  /*5a20*/  HADD2.F32 R60, -RZ, R49.H0_H0 ;  /* 0x20000031ff3c7230 */ /* 0x000fc40000004100 */
[----:B------:R-:W-:Y:S01]  /*5a30*/  HADD2.F32 R61, -RZ, R49.H1_H1 ;  /* 0x30000031ff3d7230 */ /* 0x000fe20000004100 */
[----:B------:R-:W-:Y:S01]  /*5a40*/  F2FP.SATFINITE.E4M3.F32.PACK_AB_MERGE_C R79, R77, R76, RZ ;  /* 0x0000004c4d4f723e */ /* 0x000fe200048070ff */
[----:B------:R-:W-:Y:S02]  /*5a50*/  HADD2.F32 R49, -RZ, R51.H0_H0 ;  /* 0x20000033ff317230 */ /* 0x000fe40000004100 */
[----:B------:R-:W-:Y:S02]  /*5a60*/  HADD2.F32 R68, -RZ, R141.H0_H0 ;  /* 0x2000008dff447230 */ /* 0x000fe40000004100 */
[----:B------:R-:W-:Y:S02]  /*5a70*/  HADD2.F32 R51, -RZ, R51.H1_H1 ;  /* 0x30000033ff337230 */ /* 0x000fe40000004100 */
[----:B------:R-:W-:Y:S02]  /*5a80*/  HADD2.F32 R65, -RZ, R141.H1_H1 ;  /* 0x3000008dff417230 */ /* 0x000fe40000004100 */
[----:B------:R-:W-:-:S02]  /*5a90*/  HADD2.F32 R63, -RZ, R135.H1_H1 ;  /* 0x30000087ff3f7230 */ /* 0x000fc40000004100 */
[-C--:B------:R-:W-:Y:S01]  /*5aa0*/  FMUL.FTZ R72, R51, R68.reuse ;  /* 0x0000004433487220 */ /* 0x080fe20000410000 */
[----:B------:R-:W-:Y:S02]  /*5ab0*/  HADD2.F32 R64, -RZ, R135.H0_H0 ;  /* 0x20000087ff407230 */ /* 0x000fe40000004100 */
[-C--:B------:R-:W-:Y:S01]  /*5ac0*/  FMUL.FTZ R67, R61, R65.reuse ;  /* 0x000000413d437220 */ /* 0x080fe20000410000 */
[C---:B------:R-:W-:Y:S01]  /*5ad0*/  FMUL.FTZ R74, R60.reuse, R65 ;  /* 0x000000413c4a7220 */ /* 0x040fe20000410000 */
[----:B------:R-:W-:Y:S01]  /*5ae0*/  FMUL.FTZ R68, R49, R68 ;  /* 0x0000004431447220 */ /* 0x000fe20000410000 */
[----:B------:R-:W-:Y:S01]  /*5af0*/  F2FP.F16.E4M3.UNPACK_B R65, R70.H1 ;  /* 0x00000046ff41723e */ /* 0x000fe200030006ff */
[-C--:B------:R-:W-:Y:S01]  /*5b00*/  FFMA.FTZ R67, R60, R63.reuse, -R67 ;  /* 0x0000003f3c437223 */ /* 0x080fe20000010843 */
[----:B------:R-:W-:Y:S01]  /*5b10*/  FFMA.FTZ R74, R61, R63, R74 ;  /* 0x0000003f3d4a7223 */ /* 0x000fe2000001004a */
[----:B------:R-:W-:Y:S01]  /*5b20*/  FFMA.FTZ R73, R51, R64, R68 ;  /* 0x0000004033497223 */ /* 0x000fe20000010044 */
[----:B------:R-:W-:Y:S01]  /*5b30*/  F2FP.F16.E4M3.UNPACK_B R51, R62.H1 ;  /* 0x0000003eff33723e */ /* 0x000fe200030006ff */
[----:B------:R-:W-:Y:S01]  /*5b40*/  FFMA.FTZ R72, R49, R64, -R72 ;  /* 0x0000004031487223 */ /* 0x000fe20000010848 */
[----:B------:R-:W-:-:S02]  /*5b50*/  F2FP.F16.E4M3.UNPACK_B R63, R66.H1 ;  /* 0x00000042ff3f723e */ /* 0x000fc400030006ff */
[----:B------:R-:W-:Y:S01]  /*5b60*/  F2FP.SATFINITE.E4M3.F32.PACK_AB_MERGE_C R78, R74, R67, RZ ;  /* 0x000000434a4e723e */ /* 0x000fe200048070ff */
[----:B------:R-:W-:Y:S01]  /*5b70*/  HADD2.F32 R61, -RZ, R51.H1_H1 ;  /* 0x30000033ff3d7230 */ /* 0x000fe20000004100 */
[----:B------:R-:W-:Y:S01]  /*5b80*/  F2FP.F16.E4M3.UNPACK_B R49, R50.H1 ;  /* 0x00000032ff31723e */ /* 0x000fe200030006ff */
[----:B------:R-:W-:Y:S01]  /*5b90*/  HADD2.F32 R67, -RZ, R65.H1_H1 ;  /* 0x30000041ff437230 */ /* 0x000fe20000004100 */
[----:B------:R-:W-:Y:S01]  /*5ba0*/  F2FP.F16.E4M3.UNPACK_B R70, R70 ;  /* 0x00000046ff46723e */ /* 0x000fe200020006ff */
[----:B------:R-:W-:Y:S01]  /*5bb0*/  HADD2.F32 R60, -RZ, R51.H0_H0 ;  /* 0x20000033ff3c7230 */ /* 0x000fe20000004100 */
[----:B------:R-:W-:Y:S01]  /*5bc0*/  F2FP.F16.E4M3.UNPACK_B R66, R66 ;  /* 0x00000042ff42723e */ /* 0x000fe200020006ff */
[----:B------:R-:W-:Y:S02]  /*5bd0*/  HADD2.F32 R64, -RZ, R63.H1_H1 ;  /* 0x3000003fff407230 */ /* 0x000fe40000004100 */
        /* <DEDUP_REMOVED lines=13> */
[----:B------:R-:W-:Y:S02]  /*5cb0*/  HADD2.F32 R70, -RZ, R70.H0_H0 ;  /* 0x20000046ff467230 */ /* 0x000fe40000004100 */
[----:B------:R-:W-:Y:S01]  /*5cc0*/  FFMA.FTZ R67, R51, R60, R68 ;  /* 0x0000003c33437223 */ /* 0x000fe20000010044 */
[--C-:B------:R-:W-:Y:S02]  /*5cd0*/  HADD2.F32 R51, -RZ, R62.reuse.H0_H0 ;  /* 0x2000003eff337230 */ /* 0x100fe40000004100 */
[----:B------:R-:W-:Y:S01]  /*5ce0*/  FFMA.FTZ R76, R61, R64, R76 ;  /* 0x000000403d4c7223 */ /* 0x000fe2000001004c */
[----:B------:R-:W-:Y:S02]  /*5cf0*/  HADD2.F32 R62, -RZ, R62.H1_H1 ;  /* 0x3000003eff3e7230 */ /* 0x000fe40000004100 */
[--C-:B------:R-:W-:Y:S01]  /*5d00*/  HADD2.F32 R49, -RZ, R50.reuse.H0_H0 ;  /* 0x20000032ff317230 */ /* 0x100fe20000004100 */
[----:B------:R-:W-:Y:S01]  /*5d10*/  F2FP.SATFINITE.E4M3.F32.PACK_AB_MERGE_C R67, R67, R74, RZ ;  /* 0x0000004a4343723e */ /* 0x000fe200048070ff */
[----:B------:R-:W-:-:S02]  /*5d20*/  HADD2.F32 R50, -RZ, R50.H1_H1 ;  /* 0x30000032ff327230 */ /* 0x000fc40000004100 */
[-C--:B------:R-:W-:Y:S01]  /*5d30*/  FMUL.FTZ R64, R62, R65.reuse ;  /* 0x000000413e407220 */ /* 0x080fe20000410000 */
[----:B------:R-:W-:Y:S02]  /*5d40*/  HADD2.F32 R63, -RZ, R63.H0_H0 ;  /* 0x2000003fff3f7230 */ /* 0x000fe40000004100 */
        /* <DEDUP_REMOVED lines=11> */
[----:B------:R-:W-:Y:S02]  /*5e00*/  F2FP.SATFINITE.E4M3.F32.PACK_AB_MERGE_C R50, R61, R60, R67 ;  /* 0x0000003c3d32723e */ /* 0x000fe40004807043 */
[----:B------:R-:W-:-:S07]  /*5e10*/  F2FP.SATFINITE.E4M3.F32.PACK_AB_MERGE_C R51, R65, R64, R76 ;  /* 0x000000404133723e */ /* 0x000fce000480704c */
.L_x_2067:
[----:B------:R-:W-:Y:S05]  /*5e20*/  BSYNC B2 ;  /* 0x0000000000027941 */ /* 0x000fea0003800000 */
.L_x_2066:
[----:B------:R-:W-:Y:S02]  /*5e30*/  ULDC.64 UR4, c[0x0][0x2d8] ;  /* 0x0000b60000047ab9 */ /* 0x000fe40000000a00 */
[----:B------:R-:W-:-:S04]  /*5e40*/  IADD3 R60, P2, P3, R40, UR4, R71 ;  /* 0x00000004283c7c10 */ /* 0x000fc8000fb5e047 */
[----:B------:R-:W-:-:S05]  /*5e50*/  IADD3.X R61, R106, UR5, R69, P2, P3 ;  /* 0x000000056a3d7c10 */ /* 0x000fca00097e6445 */
[----:B-1----:R4:W-:Y:S04]  /*5e60*/  STG.E.128 desc[UR60][R60.64], R48 ;  /* 0x000000303c007986 */ /* 0x0029e8000c101d3c */
.L_x_2061:
[----:B------:R-:W-:Y:S05]  /*5e70*/  BSYNC B1 ;  /* 0x0000000000017941 */ /* 0x000fea0003800000 */
.L_x_2060:
        /* <DEDUP_REMOVED lines=114> */
.L_x_2072:
[----:B------:R-:W-:Y:S05]  /*65a0*/  BSYNC B2 ;  /* 0x0000000000027941 */ /* 0x000fea0003800000 */
.L_x_2071:
[----:B------:R-:W-:Y:S02]  /*65b0*/  ULDC.64 UR4, c[0x0][0x2d8] ;  /* 0x0000b60000047ab9 */ /* 0x000fe40000000a00 */
[----:B------:R-:W-:-:S04]  /*65c0*/  IADD3 R56, P2, P3, R127, UR4, R44 ;  /* 0x000000047f387c10 */ /* 0x000fc8000fb5e02c */
[----:B------:R-:W-:-:S05]  /*65d0*/  IADD3.X R57, R129, UR5, R38, P2, P3 ;  /* 0x0000000581397c10 */ /* 0x000fca00097e6426 */
[----:B--2---:R1:W-:Y:S04]  /*65e0*/  STG.E.128 desc[UR60][R56.64], R48 ;  /* 0x0000003038007986 */ /* 0x0043e8000c101d3c */
.L_x_2070:
[----:B------:R-:W-:Y:S05]  /*65f0*/  BSYNC B1 ;  /* 0x0000000000017941 */ /* 0x000fea0003800000 */
.L_x_2069:
        /* <DEDUP_REMOVED lines=16> */
[----:B------:R-:W-:Y:S01]  /*6700*/  LOP3.LUT R56, R55, 0xff0000ff, RZ, 0xc0, !PT ;  /* 0xff0000ff37387812 */ /* 0x000fe200078ec0ff */
[----:B------:R-:W-:Y:S01]  /*6710*/  IMAD.SHL.U32 R50, R58, 0x100, RZ ;  /* 0x000001003a327824 */ /* 0x000fe200078e00ff */
[----:B------:R-:W-:-:S02]  /*6720*/  SHF.R.U32.HI R59, RZ, 0x10, R55 ;  /* 0x00000010ff3b7819 */ /* 0x000fc40000011637 */
        /* <DEDUP_REMOVED lines=95> */
.L_x_2074:
[----:B------:R-:W-:Y:S05]  /*6d20*/  BSYNC B1 ;  /* 0x0000000000017941 */ /* 0x000fea0003800000 */
.L_x_2073:
[----:B------:R-:W-:Y:S02]  /*6d30*/  ULDC.64 UR4, c[0x0][0x2d8] ;  /* 0x0000b60000047ab9 */ /* 0x000fe40000000a00 */
[----:B------:R-:W-:-:S04]  /*6d40*/  IADD3 R52, P2, P3, R40, UR4, R127 ;  /* 0x0000000428347c10 */ /* 0x000fc8000fb5e07f */
[----:B------:R-:W-:-:S05]  /*6d50*/  IADD3.X R53, R106, UR5, R129, P2, P3 ;  /* 0x000000056a357c10 */ /* 0x000fca00097e6481 */
[----:B-1----:R1:W-:Y:S01]  /*6d60*/  STG.E.128 desc[UR60][R52.64], R48 ;  /* 0x0000003034007986 */ /* 0x0023e2000c101d3c */
[----:B------:R-:W-:Y:S05]  /*6d70*/  BRA `(.L_x_2068) ;  /* 0x0000004c00707947 */ /* 0x000fea0003800000 */
.L_x_2032:
        /* <DEDUP_REMOVED lines=25> */
[----:B------:R-:W-:-:S04]  /*6f10*/  @!P2 IMAD R53, R53, 0xc0, RZ ;  /* 0x000000c03535a824 */ /* 0x000fc800078e02ff */
[----:B------:R-:W-:Y:S01]  /*6f20*/  @!P2 IMAD.IADD R53, R55, 0x1, R53 ;  /* 0x000000013735a824 */ /* 0x000fe200078e0235 */
[----:B--2---:R-:W-:-:S04]  /*6f30*/  @!P2 IADD3 R80, P3, P4, R90, R80, R54 ;  /* 0x000000505a50a210 */ /* 0x004fc80007c7e036 */
        /* <DEDUP_REMOVED lines=38> */
[----:B------:R-:W-:Y:S01]  /*71a0*/  CS2R R52, SRZ ;  /* 0x0000000000347805 */ /* 0x000fe2000001ff00 */
[----:B------:R-:W-:Y:S01]  /*71b0*/  @!P3 IMAD.X R85, R48, 0x1, R85, P6 ;  /* 0x000000013055b824 */ /* 0x000fe200030e0655 */
[----:B------:R-:W-:Y:S02]  /*71c0*/  CS2R R48, SRZ ;  /* 0x0000000000307805 */ /* 0x000fe4000001ff00 */
[----:B------:R-:W-:Y:S02]  /*71d0*/  CS2R R60, SRZ ;  /* 0x00000000003c7805 */ /* 0x000fe4000001ff00 */
        /* <DEDUP_REMOVED lines=16> */
[----:B---3--:R-:W-:Y:S02]  /*72e0*/  IMAD.MOV.U32 R143, RZ, RZ, R76 ;  /* 0x000000ffff8f7224 */ /* 0x008fe400078e004c */
[----:B------:R-:W-:Y:S02]  /*72f0*/  IMAD.MOV.U32 R144, RZ, RZ, R78 ;  /* 0x000000ffff907224 */ /* 0x000fe400078e004e */
[----:B----4-:R-:W-:Y:S01]  /*7300*/  IMAD.MOV.U32 R161, RZ, RZ, R52 ;  /* 0x000000ffffa17224 */ /* 0x010fe200078e0034 */
[----:B------:R-:W-:Y:S01]  /*7310*/  MOV R158, R54 ;  /* 0x00000036009e7202 */ /* 0x000fe20000000f00 */
[----:B-----5:R-:W-:-:S02]  /*7320*/  IMAD.MOV.U32 R160, RZ, RZ, R48 ;  /* 0x000000ffffa07224 */ /* 0x020fc400078e0030 */
[----:B------:R-:W-:Y:S02]  /*7330*/  IMAD.MOV.U32 R159, RZ, RZ, R50 ;  /* 0x000000ffff9f7224 */ /* 0x000fe400078e0032 */
[----:B------:R-:W-:Y:S02]  /*7340*/  IMAD.MOV.U32 R153, RZ, RZ, R60 ;  /* 0x000000ffff997224 */ /* 0x000fe400078e003c */
[----:B------:R-:W-:Y:S02]  /*7350*/  IMAD.MOV.U32 R154, RZ, RZ, R62 ;  /* 0x000000ffff9a7224 */ /* 0x000fe400078e003e */
[----:B------:R-:W-:Y:S02]  /*7360*/  IMAD.MOV.U32 R151, RZ, RZ, R56 ;  /* 0x000000ffff977224 */ /* 0x000fe400078e0038 */
[----:B------:R-:W-:Y:S02]  /*7370*/  IMAD.MOV.U32 R152, RZ, RZ, R58 ;  /* 0x000000ffff987224 */ /* 0x000fe400078e003a */
[----:B------:R-:W-:-:S02]  /*7380*/  IMAD.MOV.U32 R146, RZ, RZ, R64 ;  /* 0x000000ffff927224 */ /* 0x000fc400078e0040 */
[----:B------:R-:W-:Y:S02]  /*7390*/  IMAD.MOV.U32 R148, RZ, RZ, R66 ;  /* 0x000000ffff947224 */ /* 0x000fe400078e0042 */
[----:B------:R-:W-:Y:S01]  /*73a0*/  IMAD.MOV.U32 R149, RZ, RZ, R68 ;  /* 0x000000ffff957224 */ /* 0x000fe200078e0044 */
[----:B------:R-:W-:Y:S01]  /*73b0*/  MOV R150, R70 ;  /* 0x0000004600967202 */ /* 0x000fe20000000f00 */
[----:B------:R-:W-:Y:S06]  /*73c0*/  @!P5 BRA `(.L_x_2075) ;  /* 0x000000000004d947 */ /* 0x000fec0003800000 */
[----:B------:R-:W-:Y:S01]  /*73d0*/  BPT.TRAP 0x1 ;  /* 0x000000040000795c */ /* 0x000fe20000300000 */
.L_x_2075:
        /* <DEDUP_REMOVED lines=9> */
.L_x_2337:
[----:B------:R-:W-:Y:S05]  /*7470*/  BSYNC B1 ;  /* 0x0000000000017941 */ /* 0x000fea0003800000 */
.L_x_2076:
        /* <DEDUP_REMOVED lines=12> */
[----:B------:R-:W-:-:S04]  /*7540*/  IADD3 R155, R155, R135, RZ ;  /* 0x000000879b9b7210 */ /* 0x000fc80007ffe0ff */
[----:B------:R-:W-:Y:S01]  /*7550*/  IADD3.X R162, R38, R155, R37, P3, P4 ;  /* 0x0000009b26a27210 */ /* 0x000fe20001fe8425 */
[----:B-1----:R-:W-:Y:S01]  /*7560*/  VIADD R83, R81, 0xffffff80 ;  /* 0xffffff8051537836 */ /* 0x002fe20000000000 */
[----:B------:R-:W-:-:S04]  /*7570*/  SHF.R.S32.HI R81, RZ, 0x1f, R80 ;  /* 0x0000001fff517819 */ /* 0x000fc80000011450 */
[----:B------:R-:W-:Y:S02]  /*7580*/  LEA.HI R80, R81, R80, RZ, 0x5 ;  /* 0x0000005051507211 */ /* 0x000fe400078f28ff */
[----:B------:R-:W-:Y:S02]  /*7590*/  SHF.R.S32.HI R82, RZ, 0x1f, R83 ;  /* 0x0000001fff527819 */ /* 0x000fe40000011453 */
[----:B------:R-:W-:Y:S02]  /*75a0*/  LEA.HI.SX32 R80, R80, R35, 0x1b ;  /* 0x0000002350507211 */ /* 0x000fe400078fdaff */
[----:B------:R-:W-:-:S03]  /*75b0*/  LEA.HI R82, R82, R83, RZ, 0x5 ;  /* 0x0000005352527211 */ /* 0x000fc600078f28ff */
[----:B------:R-:W-:Y:S02]  /*75c0*/  IMAD.SHL.U32 R157, R80, 0x10, RZ ;  /* 0x00000010509d7824 */ /* 0x000fe400078e00ff */
[----:B------:R-:W-:-:S03]  /*75d0*/  IMAD.SHL.U32 R82, R82, 0x20, RZ ;  /* 0x0000002052527824 */ /* 0x000fc600078e00ff */
[----:B------:R-:W-:Y:S02]  /*75e0*/  LOP3.LUT R81, R3, 0x70, R157, 0xf8, !PT ;  /* 0x0000007003517812 */ /* 0x000fe400078ef89d */
[----:B------:R-:W-:Y:S02]  /*75f0*/  LOP3.LUT R82, R82, 0xfffffc00, RZ, 0xc0, !PT ;  /* 0xfffffc0052527812 */ /* 0x000fe400078ec0ff */
        /* <DEDUP_REMOVED lines=16> */
[----:B------:R-:W-:Y:S02]  /*7700*/  SHF.R.U32.HI R166, RZ, 0x10, R51 ;  /* 0x00000010ffa67819 */ /* 0x000fe40000011633 */
[----:B------:R-:W-:Y:S01]  /*7710*/  LOP3.LUT R48, R48, 0xff00, R49, 0xf8, !PT ;  /* 0x0000ff0030307812 */ /* 0x000fe200078ef831 */
[----:B------:R-:W-:Y:S01]  /*7720*/  IMAD.U32 R49, R167, 0x10000, RZ ;  /* 0x00010000a7317824 */ /* 0x000fe200078e00ff */
[----:B------:R-:W-:Y:S02]  /*7730*/  LOP3.LUT R54, R55, 0xff0000ff, RZ, 0xc0, !PT ;  /* 0xff0000ff37367812 */ /* 0x000fe400078ec0ff */
[----:B------:R-:W-:Y:S01]  /*7740*/  SHF.R.U32.HI R170, RZ, 0x10, R55 ;  /* 0x00000010ffaa7819 */ /* 0x000fe20000011637 */
[----:B------:R-:W-:Y:S01]  /*7750*/  IMAD.SHL.U32 R55, R163, 0x100, RZ ;  /* 0x00000100a3377824 */ /* 0x000fe200078e00ff */
[----:B------:R-:W-:Y:S02]  /*7760*/  SHF.L.U32 R51, R165, 0x8, RZ ;  /* 0x00000008a5337819 */ /* 0x000fe400000006ff */
[----:B------:R-:W-:Y:S01]  /*7770*/  SHF.R.U32.HI R164, RZ, 0x8, R53 ;  /* 0x00000008ffa47819 */ /* 0x000fe20000011635 */
[----:B------:R-:W-:Y:S01]  /*7780*/  IMAD.U32 R170, R170, 0x10000, RZ ;  /* 0x00010000aaaa7824 */ /* 0x000fe200078e00ff */
[----:B------:R-:W-:-:S02]  /*7790*/  LOP3.LUT R51, R50, 0xff00, R51, 0xf8, !PT ;  /* 0x0000ff0032337812 */ /* 0x000fc400078ef833 */
[----:B------:R-:W-:Y:S02]  /*77a0*/  LOP3.LUT R52, R53, 0xff0000ff, RZ, 0xc0, !PT ;  /* 0xff0000ff35347812 */ /* 0x000fe400078ec0ff */
[----:B------:R-:W-:Y:S01]  /*77b0*/  SHF.R.U32.HI R168, RZ, 0x10, R53 ;  /* 0x00000010ffa87819 */ /* 0x000fe20000011635 */
[----:B------:R-:W-:Y:S01]  /*77c0*/  IMAD.SHL.U32 R53, R164, 0x100, RZ ;  /* 0x00000100a4357824 */ /* 0x000fe200078e00ff */
[----:B------:R-:W-:Y:S01]  /*77d0*/  LOP3.LUT R50, R48, 0xff0000, R49, 0xf8, !PT ;  /* 0x00ff000030327812 */ /* 0x000fe200078ef831 */
[----:B------:R-:W-:Y:S01]  /*77e0*/  IMAD.U32 R48, R166, 0x10000, RZ ;  /* 0x00010000a6307824 */ /* 0x000fe200078e00ff */
[----:B------:R-:W-:Y:S01]  /*77f0*/  LOP3.LUT R167, R54, 0xff00, R55, 0xf8, !PT ;  /* 0x0000ff0036a77812 */ /* 0x000fe200078ef837 */
[----:B------:R-:W-:Y:S01]  /*7800*/  IMAD.U32 R168, R168, 0x10000, RZ ;  /* 0x00010000a8a87824 */ /* 0x000fe200078e00ff */
[----:B------:R-:W-:Y:S02]  /*7810*/  F2FP.F16.E4M3.UNPACK_B R166, R161.H1 ;  /* 0x000000a1ffa6723e */ /* 0x000fe400030006ff */
[----:B--2---:R-:W-:-:S02]  /*7820*/  F2FP.F16.E4M3.UNPACK_B R55, R84.H1 ;  /* 0x00000054ff37723e */ /* 0x004fc400030006ff */
[----:B-1----:R-:W-:Y:S01]  /*7830*/  F2FP.F16.E4M3.UNPACK_B R54, R80.H1 ;  /* 0x00000050ff36723e */ /* 0x002fe200030006ff */
        /* <DEDUP_REMOVED lines=10> */
[----:B------:R-:W-:Y:S01]  /*78e0*/  LOP3.LUT R51, R165, 0xff0000, R168, 0xf8, !PT ;  /* 0x00ff0000a5337812 */ /* 0x000fe200078ef8a8 */
[----:B------:R-:W-:Y:S01]  /*78f0*/  HADD2.F32 R165, -RZ, R163.H1_H1 ;  /* 0x300000a3ffa57230 */ /* 0x000fe20000004100 */
[----:B------:R-:W-:Y:S01]  /*7900*/  F2FP.F16.E4M3.UNPACK_B R84, R84 ;  /* 0x00000054ff54723e */ /* 0x000fe200020006ff */
[-C--:B------:R-:W-:Y:S01]  /*7910*/  FFMA.FTZ R52, R52, R164.reuse, -R169 ;  /* 0x000000a434347223 */ /* 0x080fe200000108a9 */
[----:B------:R-:W-:Y:S01]  /*7920*/  FFMA.FTZ R53, R53, R164, R172 ;  /* 0x000000a435357223 */ /* 0x000fe200000100ac */
[----:B------:R-:W-:Y:S01]  /*7930*/  HADD2.F32 R168, -RZ, R166.H1_H1 ;  /* 0x300000a6ffa87230 */ /* 0x000fe20000004100 */
[----:B------:R-:W-:Y:S01]  /*7940*/  F2FP.F16.E4M3.UNPACK_B R164, R160 ;  /* 0x000000a0ffa4723e */ /* 0x000fe200020006ff */
[----:B------:R-:W-:Y:S01]  /*7950*/  HADD2.F32 R163, -RZ, R55.H1_H1 ;  /* 0x30000037ffa37230 */ /* 0x000fe20000004100 */
[----:B------:R-:W-:Y:S01]  /*7960*/  F2FP.F16.E4M3.UNPACK_B R166, R161 ;  /* 0x000000a1ffa6723e */ /* 0x000fe200020006ff */
[----:B------:R-:W-:Y:S01]  /*7970*/  HADD2.F32 R161, -RZ, R84.H0_H0 ;  /* 0x20000054ffa17230 */ /* 0x000fe20000004100 */
[----:B------:R-:W-:-:S02]  /*7980*/  F2FP.F16.E4M3.UNPACK_B R160, R80 ;  /* 0x00000050ffa0723e */ /* 0x000fc400020006ff */
[-C--:B------:R-:W-:Y:S01]  /*7990*/  FMUL.FTZ R55, R163, R168.reuse ;  /* 0x000000a8a3377220 */ /* 0x080fe20000410000 */
[----:B------:R-:W-:Y:S01]  /*79a0*/  LOP3.LUT R49, R167, 0xff0000, R170, 0xf8, !PT ;  /* 0x00ff0000a7317812 */ /* 0x000fe200078ef8aa */
[C---:B------:R-:W-:Y:S01]  /*79b0*/  FMUL.FTZ R168, R54.reuse, R168 ;  /* 0x000000a836a87220 */ /* 0x040fe20000410000 */
[----:B------:R-:W-:Y:S02]  /*79c0*/  HADD2.F32 R167, -RZ, R166.H0_H0 ;  /* 0x200000a6ffa77230 */ /* 0x000fe40000004100 */
[-C--:B------:R-:W-:Y:S01]  /*79d0*/  FFMA.FTZ R55, R54, R165.reuse, -R55 ;  /* 0x000000a536377223 */ /* 0x080fe20000010837 */
[----:B------:R-:W-:Y:S02]  /*79e0*/  HADD2.F32 R80, -RZ, R160.H0_H0 ;  /* 0x200000a0ff507230 */ /* 0x000fe40000004100 */
[----:B------:R-:W-:Y:S01]  /*79f0*/  FFMA.FTZ R54, R163, R165, R168 ;  /* 0x000000a5a3367223 */ /* 0x000fe200000100a8 */
        /* <DEDUP_REMOVED lines=19> */
[----:B------:R-:W-:Y:S01]  /*7b30*/  HADD2.F32 R169, -RZ, R168.H0_H0 ;  /* 0x200000a8ffa97230 */ /* 0x000fe20000004100 */
[----:B------:R-:W-:Y:S01]  /*7b40*/  F2FP.F16.E4M3.UNPACK_B R82, R82 ;  /* 0x00000052ff52723e */ /* 0x000fe200020006ff */
[--C-:B------:R-:W-:Y:S02]  /*7b50*/  HADD2.F32 R164, -RZ, R160.reuse.H0_H0 ;  /* 0x200000a0ffa47230 */ /* 0x100fe40000004100 */
[----:B------:R-:W-:Y:S01]  /*7b60*/  FMUL.FTZ R173, R166, R171 ;  /* 0x000000aba6ad7220 */ /* 0x000fe20000410000 */
[----:B------:R-:W-:Y:S01]  /*7b70*/  HADD2.F32 R170, -RZ, R167.H1_H1 ;  /* 0x300000a7ffaa7230 */ /* 0x000fe20000004100 */
[----:B------:R-:W-:Y:S01]  /*7b80*/  F2FP.SATFINITE.E4M3.F32.PACK_AB_MERGE_C R53, R54, R53, RZ ;  /* 0x000000353635723e */ /* 0x000fe200048070ff */
[----:B------:R-:W-:Y:S02]  /*7b90*/  HADD2.F32 R167, -RZ, R165.H1_H1 ;  /* 0x300000a5ffa77230 */ /* 0x000fe40000004100 */
[----:B------:R-:W-:Y:S01]  /*7ba0*/  FMUL.FTZ R171, R164, R171 ;  /* 0x000000aba4ab7220 */ /* 0x000fe20000410000 */
[----:B------:R-:W-:-:S02]  /*7bb0*/  HADD2.F32 R165, -RZ, R160.H1_H1 ;  /* 0x300000a0ffa57230 */ /* 0x000fc40000004100 */
[-C--:B------:R-:W-:Y:S01]  /*7bc0*/  FFMA.FTZ R160, R164, R169.reuse, -R173 ;  /* 0x000000a9a4a07223 */ /* 0x080fe200000108ad */
[----:B------:R-:W-:Y:S01]  /*7bd0*/  F2FP.F16.E4M3.UNPACK_B R164, R158 ;  /* 0x0000009effa4723e */ /* 0x000fe200020006ff */
[----:B------:R-:W-:Y:S01]  /*7be0*/  FMUL.FTZ R172, R167, R170 ;  /* 0x000000aaa7ac7220 */ /* 0x000fe20000410000 */
[----:B------:R-:W-:Y:S01]  /*7bf0*/  F2FP.F16.E4M3.UNPACK_B R158, R86 ;  /* 0x00000056ff9e723e */ /* 0x000fe200020006ff */
[----:B------:R-:W-:Y:S01]  /*7c00*/  FMUL.FTZ R174, R165, R170 ;  /* 0x000000aaa5ae7220 */ /* 0x000fe20000410000 */
[----:B------:R-:W-:Y:S01]  /*7c10*/  FFMA.FTZ R170, R166, R169, R171 ;  /* 0x000000a9a6aa7223 */ /* 0x000fe200000100ab */
[--C-:B------:R-:W-:Y:S01]  /*7c20*/  HADD2.F32 R166, -RZ, R164.reuse.H0_H0 ;  /* 0x200000a4ffa67230 */ /* 0x100fe20000004100 */
[----:B------:R-:W-:Y:S01]  /*7c30*/  F2FP.SATFINITE.E4M3.F32.PACK_AB_MERGE_C R52, R55, R52, RZ ;  /* 0x000000343734723e */ /* 0x000fe200048070ff */
[----:B------:R-:W-:Y:S01]  /*7c40*/  HADD2.F32 R169, -RZ, R164.H1_H1 ;  /* 0x300000a4ffa97230 */ /* 0x000fe20000004100 */
[----:B------:R-:W-:Y:S01]  /*7c50*/  F2FP.F16.E4M3.UNPACK_B R164, R159 ;  /* 0x0000009fffa4723e */ /* 0x000fe200020006ff */
[----:B------:R-:W-:Y:S01]  /*7c60*/  HADD2.F32 R168, -RZ, R168.H1_H1 ;  /* 0x300000a8ffa87230 */ /* 0x000fe20000004100 */
[----:B------:R-:W-:Y:S01]  /*7c70*/  F2FP.F16.E4M3.UNPACK_B R54, R85 ;  /* 0x00000055ff36723e */ /* 0x000fe200020006ff */
[----:B------:R-:W-:Y:S01]  /*7c80*/  HADD2.F32 R159, -RZ, R158.H0_H0 ;  /* 0x2000009eff9f7230 */ /* 0x000fe20000004100 */
[----:B------:R-:W-:Y:S01]  /*7c90*/  F2FP.F16.E4M3.UNPACK_B R55, R51 ;  /* 0x00000033ff37723e */ /* 0x000fe200020006ff */
[----:B------:R-:W-:-:S02]  /*7ca0*/  HADD2.F32 R86, -RZ, R82.H0_H0 ;  /* 0x20000052ff567230 */ /* 0x000fc40000004100 */
[-C--:B------:R-:W-:Y:S01]  /*7cb0*/  FFMA.FTZ R175, R165, R168.reuse, -R172 ;  /* 0x000000a8a5af7223 */ /* 0x080fe200000108ac */
[----:B------:R-:W-:Y:S02]  /*7cc0*/  HADD2.F32 R158, -RZ, R158.H1_H1 ;  /* 0x3000009eff9e7230 */ /* 0x000fe40000004100 */
[----:B------:R-:W-:Y:S01]  /*7cd0*/  FFMA.FTZ R177, R167, R168, R174 ;  /* 0x000000a8a7b17223 */ /* 0x000fe200000100ae */
[----:B------:R-:W-:Y:S02]  /*7ce0*/  HADD2.F32 R82, -RZ, R82.H1_H1 ;  /* 0x30000052ff527230 */ /* 0x000fe40000004100 */
[----:B------:R-:W-:Y:S01]  /*7cf0*/  FMUL.FTZ R171, R159, R166 ;  /* 0x000000a69fab7220 */ /* 0x000fe20000410000 */
[--C-:B------:R-:W-:Y:S02]  /*7d00*/  HADD2.F32 R165, -RZ, R164.reuse.H0_H0 ;  /* 0x200000a4ffa57230 */ /* 0x100fe40000004100 */
[----:B------:R-:W-:Y:S01]  /*7d10*/  FMUL.FTZ R173, R158, R169 ;  /* 0x000000a99ead7220 */ /* 0x000fe20000410000 */
[----:B------:R-:W-:-:S02]  /*7d20*/  HADD2.F32 R167, -RZ, R164.H1_H1 ;  /* 0x300000a4ffa77230 */ /* 0x000fc40000004100 */
[----:B------:R-:W-:Y:S01]  /*7d30*/  FMUL.FTZ R166, R86, R166 ;  /* 0x000000a656a67220 */ /* 0x000fe20000410000 */
[----:B------:R-:W-:Y:S01]  /*7d40*/  FMUL.FTZ R169, R82, R169 ;  /* 0x000000a952a97220 */ /* 0x000fe20000410000 */
[----:B------:R-:W-:Y:S01]  /*7d50*/  F2FP.SATFINITE.E4M3.F32.PACK_AB_MERGE_C R84, R163, R84, R53 ;  /* 0x00000054a354723e */ /* 0x000fe20004807035 */
[----:B------:R-:W-:Y:S01]  /*7d60*/  FFMA.FTZ R171, R86, R165, -R171 ;  /* 0x000000a556ab7223 */ /* 0x000fe200000108ab */
[----:B------:R-:W-:Y:S01]  /*7d70*/  F2FP.F16.E4M3.UNPACK_B R53, R81 ;  /* 0x00000051ff35723e */ /* 0x000fe200020006ff */
[----:B------:R-:W-:Y:S01]  /*7d80*/  FFMA.FTZ R86, R159, R165, R166 ;  /* 0x000000a59f567223 */ /* 0x000fe200000100a6 */
[-C--:B------:R-:W-:Y:S01]  /*7d90*/  FFMA.FTZ R82, R82, R167.reuse, -R173 ;  /* 0x000000a752527223 */ /* 0x080fe200000108ad */
[----:B------:R-:W-:Y:S01]  /*7da0*/  FFMA.FTZ R169, R158, R167, R169 ;  /* 0x000000a79ea97223 */ /* 0x000fe200000100a9 */
[----:B------:R-:W-:Y:S01]  /*7db0*/  F2FP.SATFINITE.E4M3.F32.PACK_AB_MERGE_C R160, R175, R160, RZ ;  /* 0x000000a0afa0723e */ /* 0x000fe200048070ff */
[----:B------:R-:W-:Y:S01]  /*7dc0*/  HADD2.F32 R158, -RZ, R54.H0_H0 ;  /* 0x20000036ff9e7230 */ /* 0x000fe20000004100 */
[----:B------:R-:W-:Y:S01]  /*7dd0*/  F2FP.SATFINITE.E4M3.F32.PACK_AB_MERGE_C R80, R161, R80, R52 ;  /* 0x00000050a150723e */ /* 0x000fe20004807034 */
[----:B------:R-:W-:Y:S01]  /*7de0*/  HADD2.F32 R163, -RZ, R55.H0_H0 ;  /* 0x20000037ffa37230 */ /* 0x000fe20000004100 */
[----:B------:R-:W-:Y:S01]  /*7df0*/  F2FP.F16.E4M3.UNPACK_B R159, R50 ;  /* 0x00000032ff9f723e */ /* 0x000fe200020006ff */
[----:B------:R-:W-:Y:S01]  /*7e00*/  HADD2.F32 R52, -RZ, R53.H0_H0 ;  /* 0x20000035ff347230 */ /* 0x000fe20000004100 */
[----:B------:R-:W-:Y:S01]  /*7e10*/  F2FP.SATFINITE.E4M3.F32.PACK_AB_MERGE_C R82, R82, R171, R160 ;  /* 0x000000ab5252723e */ /* 0x000fe200048070a0 */
[----:B------:R-:W-:-:S02]  /*7e20*/  HADD2.F32 R160, -RZ, R55.H1_H1 ;  /* 0x30000037ffa07230 */ /* 0x000fc40000004100 */
[-C--:B------:R-:W-:Y:S01]  /*7e30*/  FMUL.FTZ R165, R158, R163.reuse ;  /* 0x000000a39ea57220 */ /* 0x080fe20000410000 */
[----:B------:R-:W-:Y:S02]  /*7e40*/  HADD2.F32 R161, -RZ, R159.H0_H0 ;  /* 0x2000009fffa17230 */ /* 0x000fe40000004100 */
[C---:B------:R-:W-:Y:S01]  /*7e50*/  FMUL.FTZ R163, R52.reuse, R163 ;  /* 0x000000a334a37220 */ /* 0x040fe20000410000 */
[----:B------:R-:W-:Y:S01]  /*7e60*/  HADD2.F32 R54, -RZ, R54.H1_H1 ;  /* 0x30000036ff367230 */ /* 0x000fe20000004100 */
[----:B------:R-:W-:Y:S01]  /*7e70*/  F2FP.F16.E4M3.UNPACK_B R85, R85.H1 ;  /* 0x00000055ff55723e */ /* 0x000fe200030006ff */
[----:B------:R-:W-:Y:S02]  /*7e80*/  HADD2.F32 R55, -RZ, R53.H1_H1 ;  /* 0x30000035ff377230 */ /* 0x000fe40000004100 */
[-C--:B------:R-:W-:Y:S01]  /*7e90*/  FFMA.FTZ R52, R52, R161.reuse, -R165 ;  /* 0x000000a134347223 */ /* 0x080fe200000108a5 */
[----:B------:R-:W-:Y:S01]  /*7ea0*/  FFMA.FTZ R53, R158, R161, R163 ;  /* 0x000000a19e357223 */ /* 0x000fe200000100a3 */
[----:B------:R-:W-:-:S02]  /*7eb0*/  HADD2.F32 R159, -RZ, R159.H1_H1 ;  /* 0x3000009fff9f7230 */ /* 0x000fc40000004100 */
[CC--:B------:R-:W-:Y:S01]  /*7ec0*/  FMUL.FTZ R158, R54.reuse, R160.reuse ;  /* 0x000000a0369e7220 */ /* 0x0c0fe20000410000 */
[C---:B------:R-:W-:Y:S01]  /*7ed0*/  FMUL.FTZ R161, R55.reuse, R160 ;  /* 0x000000a037a17220 */ /* 0x040fe20000410000 */
[----:B------:R-:W-:Y:S02]  /*7ee0*/  F2FP.F16.E4M3.UNPACK_B R160, R51.H1 ;  /* 0x00000033ffa0723e */ /* 0x000fe400030006ff */
[----:B------:R-:W-:Y:S01]  /*7ef0*/  F2FP.F16.E4M3.UNPACK_B R81, R81.H1 ;  /* 0x00000051ff51723e */ /* 0x000fe200030006ff */
[-C--:B------:R-:W-:Y:S01]  /*7f00*/  FFMA.FTZ R55, R55, R159.reuse, -R158 ;  /* 0x0000009f37377223 */ /* 0x080fe2000001089e */
[----:B------:R-:W-:Y:S01]  /*7f10*/  FFMA.FTZ R54, R54, R159, R161 ;  /* 0x0000009f36367223 */ /* 0x000fe200000100a1 */
[----:B------:R-:W-:Y:S01]  /*7f20*/  F2FP.F16.E4M3.UNPACK_B R50, R50.H1 ;  /* 0x00000032ff32723e */ /* 0x000fe200030006ff */
[----:B------:R-:W-:Y:S01]  /*7f30*/  HADD2.F32 R158, -RZ, R85.H0_H0 ;  /* 0x20000055ff9e7230 */ /* 0x000fe20000004100 */
[----:B------:R-:W-:Y:S01]  /*7f40*/  F2FP.SATFINITE.E4M3.F32.PACK_AB_MERGE_C R170, R177, R170, RZ ;  /* 0x000000aab1aa723e */ /* 0x000fe200048070ff */
[----:B------:R-:W-:Y:S01]  /*7f50*/  HADD2.F32 R161, -RZ, R160.H0_H0 ;  /* 0x200000a0ffa17230 */ /* 0x000fe20000004100 */
[----:B------:R-:W-:Y:S01]  /*7f60*/  F2FP.F16.E4M3.UNPACK_B R167, R49 ;  /* 0x00000031ffa7723e */ /* 0x000fe200020006ff */
[----:B------:R-:W-:Y:S01]  /*7f70*/  HADD2.F32 R51, -RZ, R81.H0_H0 ;  /* 0x20000051ff337230 */ /* 0x000fe20000004100 */
[----:B------:R-:W-:Y:S01]  /*7f80*/  F2FP.SATFINITE.E4M3.F32.PACK_AB_MERGE_C R86, R169, R86, R170 ;  /* 0x00000056a956723e */ /* 0x000fe200048070aa */
        /* <DEDUP_REMOVED lines=16> */
[----:B------:R-:W-:Y:S01]  /*8090*/  HADD2.F32 R163, -RZ, R160.H0_H0 ;  /* 0x200000a0ffa37230 */ /* 0x000fe20000004100 */
[----:B------:R-:W-:Y:S01]  /*80a0*/  F2FP.F16.E4M3.UNPACK_B R168, R49.H1 ;  /* 0x00000031ffa8723e */ /* 0x000fe200030006ff */
[----:B------:R-:W-:Y:S01]  /*80b0*/  HADD2.F32 R87, -RZ, R85.H0_H0 ;  /* 0x20000055ff577230 */ /* 0x000fe20000004100 */
[----:B------:R-:W-:Y:S01]  /*80c0*/  F2FP.F16.E4M3.UNPACK_B R83, R83.H1 ;  /* 0x00000053ff53723e */ /* 0x000fe200030006ff */
[----:B------:R-:W-:Y:S01]  /*80d0*/  FFMA.FTZ R158, R159, R164, R158 ;  /* 0x000000a49f9e7223 */ /* 0x000fe2000001009e */
        /* <DEDUP_REMOVED lines=15> */
[----:B------:R-:W-:Y:S02]  /*81d0*/  HADD2.F32 R165, -RZ, R164.H0_H0 ;  /* 0x200000a4ffa57230 */ /* 0x000fe40000004100 */
        /* <DEDUP_REMOVED lines=8> */
[CC--:B------:R-:W-:Y:S01]  /*8260*/  FMUL.FTZ R48, R160.reuse, R167.reuse ;  /* 0x000000a7a0307220 */ /* 0x0c0fe20000410000 */
[----:B------:R-:W-:Y:S02]  /*8270*/  HADD2.F32 R49, -RZ, R49.H1_H1 ;  /* 0x30000031ff317230 */ /* 0x000fe40000004100 */
[-C--:B------:R-:W-:Y:S01]  /*8280*/  FFMA.FTZ R83, R83, R164.reuse, -R166 ;  /* 0x000000a453537223 */ /* 0x080fe200000108a6 */
[----:B------:R-:W-:Y:S01]  /*8290*/  FFMA.FTZ R168, R161, R164, R168 ;  /* 0x000000a4a1a87223 */ /* 0x000fe200000100a8 */
[----:B------:R-:W-:Y:S01]  /*82a0*/  FMUL.FTZ R167, R85, R167 ;  /* 0x000000a755a77220 */ /* 0x000fe20000410000 */
[----:B------:R-:W-:Y:S01]  /*82b0*/  F2FP.SATFINITE.E4M3.F32.PACK_AB_MERGE_C R50, R81, R50, RZ ;  /* 0x000000325132723e */ /* 0x000fe200048070ff */
[-C--:B------:R-:W-:Y:S01]  /*82c0*/  FFMA.FTZ R85, R85, R49.reuse, -R48 ;  /* 0x0000003155557223 */ /* 0x080fe20000010830 */
[----:B------:R-:W-:Y:S01]  /*82d0*/  F2FP.SATFINITE.E4M3.F32.PACK_AB_MERGE_C R83, R83, R174, RZ ;  /* 0x000000ae5353723e */ /* 0x000fe200048070ff */
[----:B------:R-:W-:Y:S01]  /*82e0*/  FFMA.FTZ R167, R160, R49, R167 ;  /* 0x00000031a0a77223 */ /* 0x000fe200000100a7 */
[----:B------:R-:W-:-:S02]  /*82f0*/  F2FP.SATFINITE.E4M3.F32.PACK_AB_MERGE_C R51, R158, R51, RZ ;  /* 0x000000339e33723e */ /* 0x000fc400048070ff */
[----:B------:R-:W-:Y:S02]  /*8300*/  F2FP.SATFINITE.E4M3.F32.PACK_AB_MERGE_C R168, R168, R169, RZ ;  /* 0x000000a9a8a8723e */ /* 0x000fe400048070ff */
[----:B------:R-:W-:Y:S02]  /*8310*/  F2FP.SATFINITE.E4M3.F32.PACK_AB_MERGE_C R83, R85, R172, R83 ;  /* 0x000000ac5553723e */ /* 0x000fe40004807053 */
[----:B------:R-:W-:Y:S02]  /*8320*/  F2FP.SATFINITE.E4M3.F32.PACK_AB_MERGE_C R81, R55, R52, R50 ;  /* 0x000000343751723e */ /* 0x000fe40004807032 */
[----:B------:R-:W-:Y:S02]  /*8330*/  F2FP.SATFINITE.E4M3.F32.PACK_AB_MERGE_C R85, R54, R53, R51 ;  /* 0x000000353655723e */ /* 0x000fe40004807033 */
[----:B------:R-:W-:-:S07]  /*8340*/  F2FP.SATFINITE.E4M3.F32.PACK_AB_MERGE_C R87, R167, R170, R168 ;  /* 0x000000aaa757723e */ /* 0x000fce00048070a8 */
.L_x_2081:
[----:B------:R-:W-:Y:S05]  /*8350*/  BSYNC B2 ;  /* 0x0000000000027941 */ /* 0x000fea0003800000 */
.L_x_2080:
        /* <DEDUP_REMOVED lines=11> */
.L_x_2079:
[----:B------:R-:W-:Y:S05]  /*8410*/  BSYNC B1 ;  /* 0x0000000000017941 */ /* 0x000fea0003800000 */
.L_x_2078:
[----:B-1----:R-:W-:Y:S01]  /*8420*/  VIADD R49, R228, 0x40 ;  /* 0x00000040e4317836 */ /* 0x002fe20000000000 */
[----:B------:R-:W-:Y:S04]  /*8430*/  BSSY B1, `(.L_x_2082) ;  /* 0x0000103000017945 */ /* 0x000fe80003800000 */
[----:B------:R-:W-:-:S13]  /*8440*/  ISETP.GE.OR P3, PT, R49, R118, P0 ;  /* 0x000000763100720c */ /* 0x000fda0000766670 */
[----:B------:R-:W-:Y:S05]  /*8450*/  @P3 BRA `(.L_x_2083) ;  /* 0x0000001000003947 */ /* 0x000fea0003800000 */
[----:B------:R-:W3:Y:S01]  /*8460*/  LDL R50, [R1+0x68] ;  /* 0x0000680001327983 */ /* 0x000ee20000100800 */
[----:B------:R-:W-:-:S04]  /*8470*/  IADD3 R48, R228, 0x40, RZ ;  /* 0x00000040e4307810 */ /* 0x000fc80007ffe0ff */
[----:B------:R-:W-:Y:S02]  /*8480*/  SHF.R.S32.HI R48, RZ, 0x1f, R48 ;  /* 0x0000001fff307819 */ /* 0x000fe40000011430 */
[----:B------:R-:W-:-:S03]  /*8490*/  ISETP.NE.AND P6, PT, R0, RZ, PT ;  /* 0x000000ff0000720c */ /* 0x000fc60003fc5270 */
[----:B--2---:R-:W-:-:S04]  /*84a0*/  IMAD R48, R48, R128, RZ ;  /* 0x0000008030307224 */ /* 0x004fc800078e02ff */
[C---:B------:R-:W-:Y:S01]  /*84b0*/  IMAD R83, R49.reuse, R129, R48 ;  /* 0x0000008131537224 */ /* 0x040fe200078e0230 */
[----:B------:R-:W-:Y:S01]  /*84c0*/  SEL R48, R120, R147, !P6 ;  /* 0x0000009378307207 */ /* 0x000fe20007000000 */
[----:B------:R-:W-:-:S03]  /*84d0*/  IMAD.WIDE.U32 R80, R49, R128, R126 ;  /* 0x0000008031507225 */ /* 0x000fc600078e007e */
[----:B------:R-:W-:Y:S01]  /*84e0*/  SHF.R.S32.HI R49, RZ, 0x1f, R48 ;  /* 0x0000001fff317819 */ /* 0x000fe20000011430 */
[C---:B------:R-:W-:Y:S02]  /*84f0*/  VIADD R51, R228.reuse, 0x40 ;  /* 0x00000040e4337836 */ /* 0x040fe40000000000 */
[----:B------:R-:W-:Y:S01]  /*8500*/  VIADD R52, R228, 0x40 ;  /* 0x00000040e4347836 */ /* 0x000fe20000000000 */
[----:B------:R-:W-:Y:S01]  /*8510*/  LEA.HI R48, R49, R48, RZ, 0x5 ;  /* 0x0000003031307211 */ /* 0x000fe200078f28ff */
[----:B------:R-:W-:Y:S02]  /*8520*/  IMAD.SHL.U32 R51, R51, 0x80, RZ ;  /* 0x0000008033337824 */ /* 0x000fe400078e00ff */
[----:B------:R-:W-:Y:S01]  /*8530*/  IMAD.SHL.U32 R52, R52, 0x80, RZ ;  /* 0x0000008034347824 */ /* 0x000fe200078e00ff */
[----:B------:R-:W-:Y:S02]  /*8540*/  LEA.HI.SX32 R48, R48, R35, 0x1b ;  /* 0x0000002330307211 */ /* 0x000fe400078fdaff */
[----:B------:R-:W-:-:S02]  /*8550*/  LOP3.LUT R51, R51, 0x380, RZ, 0xc0, !PT ;  /* 0x0000038033337812 */ /* 0x000fc400078ec0ff */
[----:B------:R-:W-:Y:S01]  /*8560*/  LOP3.LUT R52, R52, 0x380, RZ, 0xc0, !PT ;  /* 0x0000038034347812 */ /* 0x000fe200078ec0ff */
[----:B------:R-:W-:Y:S01]  /*8570*/  IMAD.SHL.U32 R85, R48, 0x10, RZ ;  /* 0x0000001030557824 */ /* 0x000fe200078e00ff */
[----:B------:R-:W-:-:S04]  /*8580*/  SHF.R.U32.HI R51, RZ, 0x3, R51 ;  /* 0x00000003ff337819 */ /* 0x000fc80000011633 */
[----:B------:R-:W-:-:S04]  /*8590*/  LOP3.LUT R48, R52, 0x70, R85, 0xf8, !PT ;  /* 0x0000007034307812 */ /* 0x000fc800078ef855 */
[----:B------:R-:W-:Y:S01]  /*85a0*/  LOP3.LUT R48, R48, R51, RZ, 0x3c, !PT ;  /* 0x0000003330307212 */ /* 0x000fe200078e3cff */
[----:B------:R-:W-:-:S05]  /*85b0*/  IMAD R49, R17, 0x7000, R115 ;  /* 0x0000700011317824 */ /* 0x000fca00078e0273 */
[----:B------:R-:W-:Y:S01]  /*85c0*/  IADD3 R49, R16, R49, RZ ;  /* 0x0000003110317210 */ /* 0x000fe20007ffe0ff */
[----:B------:R-:W-:Y:S01]  /*85d0*/  IMAD.IADD R83, R81, 0x1, R83 ;  /* 0x0000000151537824 */ /* 0x000fe200078e0253 */
[----:B------:R-:W-:Y:S01]  /*85e0*/  IADD3 R82, P3, P4, R44, R80, R36 ;  /* 0x000000502c527210 */ /* 0x000fe20007c7e024 */
[----:B------:R-:W-:Y:S03]  /*85f0*/  BSSY B2, `(.L_x_2084) ;  /* 0x00000db000027945 */ /* 0x000fe60003800000 */
[----:B------:R-:W-:Y:S01]  /*8600*/  IADD3.X R86, R38, R83, R37, P3, P4 ;  /* 0x0000005326567210 */ /* 0x000fe20001fe8425 */
[----:B---3--:R-:W-:-:S04]  /*8610*/  IMAD.IADD R48, R50, 0x1, R48 ;  /* 0x0000000132307824 */ /* 0x008fc800078e0230 */
[----:B------:R-:W-:-:S04]  /*8620*/  IMAD R51, R17, 0x7000, R48 ;  /* 0x0000700011337824 */ /* 0x000fc800078e0230 */
[----:B------:R-:W-:Y:S02]  /*8630*/  IMAD.IADD R52, R16, 0x1, R51 ;  /* 0x0000000110347824 */ /* 0x000fe400078e0233 */
        /* <DEDUP_REMOVED lines=12> */
[----:B------:R-:W-:Y:S01]  /*8700*/  LOP3.LUT R87, R87, 0xff00, R48, 0xf8, !PT ;  /* 0x0000ff0057577812 */ /* 0x000fe200078ef830 */
[----:B------:R-:W-:Y:S01]  /*8710*/  IMAD.SHL.U32 R48, R135, 0x100, RZ ;  /* 0x0000010087307824 */ /* 0x000fe200078e00ff */
[----:B------:R-:W-:Y:S01]  /*8720*/  LOP3.LUT R59, R59, 0xff0000ff, RZ, 0xc0, !PT ;  /* 0xff0000ff3b3b7812 */ /* 0x000fe200078ec0ff */
[----:B------:R-:W-:Y:S01]  /*8730*/  IMAD.SHL.U32 R52, R84, 0x100, RZ ;  /* 0x0000010054347824 */ /* 0x000fe200078e00ff */
[----:B------:R-:W-:-:S02]  /*8740*/  SHF.R.U32.HI R157, RZ, 0x10, R61 ;  /* 0x00000010ff9d7819 */ /* 0x000fc4000001163d */
[----:B------:R-:W-:Y:S02]  /*8750*/  SHF.R.U32.HI R134, RZ, 0x8, R61 ;  /* 0x00000008ff867819 */ /* 0x000fe4000001163d */
[----:B------:R-:W-:Y:S02]  /*8760*/  LOP3.LUT R58, R61, 0xff0000ff, RZ, 0xc0, !PT ;  /* 0xff0000ff3d3a7812 */ /* 0x000fe400078ec0ff */
[----:B------:R-:W-:Y:S02]  /*8770*/  LOP3.LUT R61, R63, 0xff0000ff, RZ, 0xc0, !PT ;  /* 0xff0000ff3f3d7812 */ /* 0x000fe400078ec0ff */
[----:B------:R-:W-:Y:S01]  /*8780*/  SHF.R.U32.HI R159, RZ, 0x10, R57 ;  /* 0x00000010ff9f7819 */ /* 0x000fe20000011639 */
[----:B------:R-:W-:Y:S01]  /*8790*/  IMAD.MOV.U32 R57, RZ, RZ, R50 ;  /* 0x000000ffff397224 */ /* 0x000fe200078e0032 */
[----:B------:R-:W-:Y:S01]  /*87a0*/  LOP3.LUT R59, R59, 0xff00, R48, 0xf8, !PT ;  /* 0x0000ff003b3b7812 */ /* 0x000fe200078ef830 */
[----:B------:R-:W-:Y:S01]  /*87b0*/  IMAD.U32 R48, R158, 0x10000, RZ ;  /* 0x000100009e307824 */ /* 0x000fe200078e00ff */
[----:B------:R-:W-:Y:S01]  /*87c0*/  SHF.R.U32.HI R155, RZ, 0x10, R63 ;  /* 0x00000010ff9b7819 */ /* 0x000fe2000001163f */
[----:B------:R-:W-:Y:S01]  /*87d0*/  IMAD.U32 R50, R159, 0x10000, RZ ;  /* 0x000100009f327824 */ /* 0x000fe200078e00ff */
[----:B------:R-:W-:-:S02]  /*87e0*/  SHF.L.U32 R49, R134, 0x8, RZ ;  /* 0x0000000886317819 */ /* 0x000fc400000006ff */
[----:B------:R-:W-:Y:S01]  /*87f0*/  LOP3.LUT R156, R61, 0xff00, R52, 0xf8, !PT ;  /* 0x0000ff003d9c7812 */ /* 0x000fe200078ef834 */
[----:B------:R-:W-:Y:S01]  /*8800*/  IMAD.U32 R52, R157, 0x10000, RZ ;  /* 0x000100009d347824 */ /* 0x000fe200078e00ff */
[----:B------:R-:W-:Y:S01]  /*8810*/  F2FP.F16.E4M3.UNPACK_B R134, R153.H1 ;  /* 0x00000099ff86723e */ /* 0x000fe200030006ff */
[----:B------:R-:W-:Y:S01]  /*8820*/  IMAD.U32 R155, R155, 0x10000, RZ ;  /* 0x000100009b9b7824 */ /* 0x000fe200078e00ff */
[----:B------:R-:W-:Y:S02]  /*8830*/  F2FP.F16.E4M3.UNPACK_B R63, R62.H1 ;  /* 0x0000003eff3f723e */ /* 0x000fe400030006ff */
        /* <DEDUP_REMOVED lines=8> */
[----:B------:R-:W-:-:S02]  /*88c0*/  HADD2.F32 R61, -RZ, R61.H1_H1 ;  /* 0x3000003dff3d7230 */ /* 0x000fc40000004100 */
[-C--:B------:R-:W-:Y:S01]  /*88d0*/  FMUL.FTZ R157, R59, R49.reuse ;  /* 0x000000313b9d7220 */ /* 0x080fe20000410000 */
[--C-:B------:R-:W-:Y:S02]  /*88e0*/  HADD2.F32 R87, -RZ, R84.reuse.H0_H0 ;  /* 0x20000054ff577230 */ /* 0x100fe40000004100 */
        /* <DEDUP_REMOVED lines=9> */
[----:B------:R-:W-:-:S02]  /*8980*/  F2FP.F16.E4M3.UNPACK_B R63, R62 ;  /* 0x0000003eff3f723e */ /* 0x000fc400020006ff */
[----:B------:R-:W-:Y:S01]  /*8990*/  LOP3.LUT R49, R156, 0xff0000, R155, 0xf8, !PT ;  /* 0x00ff00009c317812 */ /* 0x000fe200078ef89b */
[CC--:B------:R-:W-:Y:S01]  /*89a0*/  FMUL.FTZ R157, R61.reuse, R87.reuse ;  /* 0x000000573d9d7220 */ /* 0x0c0fe20000410000 */
[C---:B------:R-:W-:Y:S01]  /*89b0*/  FMUL.FTZ R60, R134.reuse, R87 ;  /* 0x00000057863c7220 */ /* 0x040fe20000410000 */
[----:B------:R-:W-:Y:S01]  /*89c0*/  F2FP.F16.E4M3.UNPACK_B R151, R151 ;  /* 0x00000097ff97723e */ /* 0x000fe200020006ff */
[----:B------:R-:W-:Y:S02]  /*89d0*/  HADD2.F32 R155, -RZ, R153.H0_H0 ;  /* 0x20000099ff9b7230 */ /* 0x000fe40000004100 */
[----:B------:R-:W-:Y:S02]  /*89e0*/  HADD2.F32 R87, -RZ, R63.H0_H0 ;  /* 0x2000003fff577230 */ /* 0x000fe40000004100 */
[-C--:B------:R-:W-:Y:S01]  /*89f0*/  FFMA.FTZ R61, R61, R135.reuse, -R60 ;  /* 0x000000873d3d7223 */ /* 0x080fe2000001083c */
[----:B------:R-:W-:Y:S02]  /*8a00*/  HADD2.F32 R62, -RZ, R84.H0_H0 ;  /* 0x20000054ff3e7230 */ /* 0x000fe40000004100 */
[----:B------:R-:W-:Y:S01]  /*8a10*/  FFMA.FTZ R60, R134, R135, R157 ;  /* 0x00000087863c7223 */ /* 0x000fe2000001009d */
[----:B------:R-:W-:-:S02]  /*8a20*/  HADD2.F32 R135, -RZ, R151.H0_H0 ;  /* 0x20000097ff877230 */ /* 0x000fc40000004100 */
[CC--:B------:R-:W-:Y:S01]  /*8a30*/  FMUL.FTZ R157, R87.reuse, R155.reuse ;  /* 0x0000009b579d7220 */ /* 0x0c0fe20000410000 */
        /* <DEDUP_REMOVED lines=11> */
[----:B------:R-:W-:Y:S01]  /*8af0*/  FFMA.FTZ R87, R84, R153, -R87 ;  /* 0x0000009954577223 */ /* 0x000fe20000010857 */
[----:B------:R-:W-:Y:S01]  /*8b00*/  F2FP.F16.E4M3.UNPACK_B R84, R57.H1 ;  /* 0x00000039ff54723e */ /* 0x000fe200030006ff */
[----:B------:R-:W-:Y:S01]  /*8b10*/  FFMA.FTZ R158, R134, R153, R159 ;  /* 0x00000099869e7223 */ /* 0x000fe2000001009f */
[----:B------:R-:W-:Y:S01]  /*8b20*/  F2FP.F16.E4M3.UNPACK_B R155, R152.H1 ;  /* 0x00000098ff9b723e */ /* 0x000fe200030006ff */
[----:B------:R-:W-:Y:S01]  /*8b30*/  HADD2.F32 R157, -RZ, R156.H0_H0 ;  /* 0x2000009cff9d7230 */ /* 0x000fe20000004100 */
[----:B------:R-:W-:Y:S01]  /*8b40*/  F2FP.F16.E4M3.UNPACK_B R154, R154 ;  /* 0x0000009aff9a723e */ /* 0x000fe200020006ff */
[----:B------:R-:W-:Y:S01]  /*8b50*/  HADD2.F32 R151, -RZ, R135.H0_H0 ;  /* 0x20000087ff977230 */ /* 0x000fe20000004100 */
[----:B------:R-:W-:Y:S01]  /*8b60*/  F2FP.F16.E4M3.UNPACK_B R57, R57 ;  /* 0x00000039ff39723e */ /* 0x000fe200020006ff */
[----:B------:R-:W-:Y:S01]  /*8b70*/  HADD2.F32 R134, -RZ, R84.H0_H0 ;  /* 0x20000054ff867230 */ /* 0x000fe20000004100 */
[----:B------:R-:W-:Y:S01]  /*8b80*/  F2FP.F16.E4M3.UNPACK_B R152, R152 ;  /* 0x00000098ff98723e */ /* 0x000fe200020006ff */
[----:B------:R-:W-:-:S02]  /*8b90*/  HADD2.F32 R156, -RZ, R156.H1_H1 ;  /* 0x3000009cff9c7230 */ /* 0x000fc40000004100 */
[-C--:B------:R-:W-:Y:S01]  /*8ba0*/  FMUL.FTZ R159, R151, R157.reuse ;  /* 0x0000009d979f7220 */ /* 0x080fe20000410000 */
[----:B------:R-:W-:Y:S02]  /*8bb0*/  HADD2.F32 R135, -RZ, R135.H1_H1 ;  /* 0x30000087ff877230 */ /* 0x000fe40000004100 */
[----:B------:R-:W-:Y:S01]  /*8bc0*/  FMUL.FTZ R160, R134, R157 ;  /* 0x0000009d86a07220 */ /* 0x000fe20000410000 */
[--C-:B------:R-:W-:Y:S01]  /*8bd0*/  HADD2.F32 R153, -RZ, R155.reuse.H0_H0 ;  /* 0x2000009bff997230 */ /* 0x100fe20000004100 */
[----:B------:R-:W-:Y:S01]  /*8be0*/  F2FP.SATFINITE.E4M3.F32.PACK_AB_MERGE_C R58, R61, R58, RZ ;  /* 0x0000003a3d3a723e */ /* 0x000fe200048070ff */
[----:B------:R-:W-:Y:S02]  /*8bf0*/  HADD2.F32 R84, -RZ, R84.H1_H1 ;  /* 0x30000054ff547230 */ /* 0x000fe40000004100 */
[----:B------:R-:W-:Y:S01]  /*8c00*/  FMUL.FTZ R157, R135, R156 ;  /* 0x0000009c879d7220 */ /* 0x000fe20000410000 */
[----:B------:R-:W-:Y:S02]  /*8c10*/  HADD2.F32 R155, -RZ, R155.H1_H1 ;  /* 0x3000009bff9b7230 */ /* 0x000fe40000004100 */
[----:B------:R-:W-:Y:S01]  /*8c20*/  FFMA.FTZ R160, R151, R153, R160 ;  /* 0x0000009997a07223 */ /* 0x000fe200000100a0 */
[----:B------:R-:W-:-:S02]  /*8c30*/  HADD2.F32 R151, -RZ, R154.H0_H0 ;  /* 0x2000009aff977230 */ /* 0x000fc40000004100 */
[C---:B------:R-:W-:Y:S01]  /*8c40*/  FMUL.FTZ R156, R84.reuse, R156 ;  /* 0x0000009c549c7220 */ /* 0x040fe20000410000 */
[----:B------:R-:W-:Y:S02]  /*8c50*/  HADD2.F32 R154, -RZ, R154.H1_H1 ;  /* 0x3000009aff9a7230 */ /* 0x000fe40000004100 */
[----:B------:R-:W-:Y:S01]  /*8c60*/  FFMA.FTZ R162, R84, R155, -R157 ;  /* 0x0000009b54a27223 */ /* 0x000fe2000001089d */
[----:B------:R-:W-:Y:S01]  /*8c70*/  F2FP.F16.E4M3.UNPACK_B R84, R54 ;  /* 0x00000036ff54723e */ /* 0x000fe200020006ff */
[--C-:B------:R-:W-:Y:S02]  /*8c80*/  HADD2.F32 R54, -RZ, R57.reuse.H0_H0 ;  /* 0x20000039ff367230 */ /* 0x100fe40000004100 */
[----:B------:R-:W-:Y:S01]  /*8c90*/  FFMA.FTZ R159, R134, R153, -R159 ;  /* 0x00000099869f7223 */ /* 0x000fe2000001089f */
[----:B------:R-:W-:Y:S02]  /*8ca0*/  HADD2.F32 R57, -RZ, R57.H1_H1 ;  /* 0x30000039ff397230 */ /* 0x000fe40000004100 */
[----:B------:R-:W-:Y:S01]  /*8cb0*/  FFMA.FTZ R157, R135, R155, R156 ;  /* 0x0000009b879d7223 */ /* 0x000fe2000001009c */
[----:B------:R-:W-:Y:S01]  /*8cc0*/  HADD2.F32 R134, -RZ, R84.H0_H0 ;  /* 0x20000054ff867230 */ /* 0x000fe20000004100 */
[----:B------:R-:W-:Y:S01]  /*8cd0*/  F2FP.SATFINITE.E4M3.F32.PACK_AB_MERGE_C R60, R60, R59, RZ ;  /* 0x0000003b3c3c723e */ /* 0x000fe200048070ff */
[----:B------:R-:W-:-:S02]  /*8ce0*/  HADD2.F32 R135, -RZ, R152.H0_H0 ;  /* 0x20000098ff877230 */ /* 0x000fc40000004100 */
[----:B------:R-:W-:Y:S01]  /*8cf0*/  FMUL.FTZ R155, R57, R154 ;  /* 0x0000009a399b7220 */ /* 0x000fe20000410000 */
[----:B------:R-:W-:Y:S02]  /*8d00*/  HADD2.F32 R84, -RZ, R84.H1_H1 ;  /* 0x30000054ff547230 */ /* 0x000fe40000004100 */
[-C--:B------:R-:W-:Y:S01]  /*8d10*/  FMUL.FTZ R153, R134, R151.reuse ;  /* 0x0000009786997220 */ /* 0x080fe20000410000 */
[----:B------:R-:W-:Y:S01]  /*8d20*/  HADD2.F32 R152, -RZ, R152.H1_H1 ;  /* 0x30000098ff987230 */ /* 0x000fe20000004100 */
[----:B------:R-:W-:Y:S01]  /*8d30*/  F2FP.SATFINITE.E4M3.F32.PACK_AB_MERGE_C R59, R87, R62, R58 ;  /* 0x0000003e573b723e */ /* 0x000fe2000480703a */
[----:B------:R-:W-:Y:S01]  /*8d40*/  FMUL.FTZ R151, R54, R151 ;  /* 0x0000009736977220 */ /* 0x000fe20000410000 */
[C---:B------:R-:W-:Y:S01]  /*8d50*/  FMUL.FTZ R156, R84.reuse, R154 ;  /* 0x0000009a549c7220 */ /* 0x040fe20000410000 */
[----:B------:R-:W-:Y:S01]  /*8d60*/  F2FP.F16.E4M3.UNPACK_B R62, R52 ;  /* 0x00000034ff3e723e */ /* 0x000fe200020006ff */
[----:B------:R-:W-:Y:S01]  /*8d70*/  FFMA.FTZ R155, R84, R152, R155 ;  /* 0x00000098549b7223 */ /* 0x000fe2000001009b */
[----:B------:R-:W-:Y:S01]  /*8d80*/  F2FP.F16.E4M3.UNPACK_B R84, R53 ;  /* 0x00000035ff54723e */ /* 0x000fe200020006ff */
[-C--:B------:R-:W-:Y:S01]  /*8d90*/  FFMA.FTZ R153, R54, R135.reuse, -R153 ;  /* 0x0000008736997223 */ /* 0x080fe20000010899 */
[----:B------:R-:W-:Y:S01]  /*8da0*/  F2FP.F16.E4M3.UNPACK_B R61, R56 ;  /* 0x00000038ff3d723e */ /* 0x000fe200020006ff */
[----:B------:R-:W-:Y:S01]  /*8db0*/  FFMA.FTZ R54, R134, R135, R151 ;  /* 0x0000008786367223 */ /* 0x000fe20000010097 */
[----:B------:R-:W-:Y:S01]  /*8dc0*/  F2FP.SATFINITE.E4M3.F32.PACK_AB_MERGE_C R58, R158, R63, R60 ;  /* 0x0000003f9e3a723e */ /* 0x000fe2000480703c */
[----:B------:R-:W-:Y:S01]  /*8dd0*/  HADD2.F32 R63, -RZ, R84.H0_H0 ;  /* 0x20000054ff3f7230 */ /* 0x000fe20000004100 */
[----:B------:R-:W-:Y:S01]  /*8de0*/  F2FP.F16.E4M3.UNPACK_B R87, R50 ;  /* 0x00000032ff57723e */ /* 0x000fe200020006ff */
[----:B------:R-:W-:-:S02]  /*8df0*/  HADD2.F32 R135, -RZ, R62.H0_H0 ;  /* 0x2000003eff877230 */ /* 0x000fc40000004100 */
[----:B------:R-:W-:Y:S01]  /*8e00*/  FFMA.FTZ R156, R57, R152, -R156 ;  /* 0x00000098399c7223 */ /* 0x000fe2000001089c */
[----:B------:R-:W-:Y:S01]  /*8e10*/  HADD2.F32 R60, -RZ, R61.H0_H0 ;  /* 0x2000003dff3c7230 */ /* 0x000fe20000004100 */
        /* <DEDUP_REMOVED lines=14> */
[----:B------:R-:W-:Y:S01]  /*8f00*/  FFMA.FTZ R53, R62, R87, -R151 ;  /* 0x000000573e357223 */ /* 0x000fe20000010897 */
[----:B------:R-:W-:Y:S01]  /*8f10*/  F2FP.SATFINITE.E4M3.F32.PACK_AB_MERGE_C R57, R162, R159, RZ ;  /* 0x0000009fa239723e */ /* 0x000fe200048070ff */
[----:B------:R-:W-:Y:S01]  /*8f20*/  FFMA.FTZ R52, R84, R87, R135 ;  /* 0x0000005754347223 */ /* 0x000fe20000010087 */
[----:B------:R-:W-:Y:S01]  /*8f30*/  HADD2.F32 R84, -RZ, R63.H0_H0 ;  /* 0x2000003fff547230 */ /* 0x000fe20000004100 */
[----:B------:R-:W-:Y:S01]  /*8f40*/  F2FP.F16.E4M3.UNPACK_B R50, R50.H1 ;  /* 0x00000032ff32723e */ /* 0x000fe200030006ff */
[----:B------:R-:W-:Y:S01]  /*8f50*/  HADD2.F32 R135, -RZ, R134.H0_H0 ;  /* 0x20000086ff877230 */ /* 0x000fe20000004100 */
[----:B------:R-:W-:Y:S01]  /*8f60*/  F2FP.SATFINITE.E4M3.F32.PACK_AB_MERGE_C R57, R156, R153, R57 ;  /* 0x000000999c39723e */ /* 0x000fe20004807039 */
[----:B------:R-:W-:Y:S01]  /*8f70*/  HADD2.F32 R62, -RZ, R56.H0_H0 ;  /* 0x20000038ff3e7230 */ /* 0x000fe20000004100 */
[----:B------:R-:W-:Y:S01]  /*8f80*/  F2FP.SATFINITE.E4M3.F32.PACK_AB_MERGE_C R157, R157, R160, RZ ;  /* 0x000000a09d9d723e */ /* 0x000fe200048070ff */
[----:B------:R-:W-:-:S02]  /*8f90*/  HADD2.F32 R87, -RZ, R50.H0_H0 ;  /* 0x20000032ff577230 */ /* 0x000fc40000004100 */
[-C--:B------:R-:W-:Y:S01]  /*8fa0*/  FMUL.FTZ R153, R84, R135.reuse ;  /* 0x0000008754997220 */ /* 0x080fe20000410000 */
[----:B------:R-:W-:Y:S02]  /*8fb0*/  HADD2.F32 R56, -RZ, R56.H1_H1 ;  /* 0x30000038ff387230 */ /* 0x000fe40000004100 */
[----:B------:R-:W-:Y:S01]  /*8fc0*/  FMUL.FTZ R135, R62, R135 ;  /* 0x000000873e877220 */ /* 0x000fe20000410000 */
[----:B------:R-:W-:Y:S01]  /*8fd0*/  HADD2.F32 R151, -RZ, R134.H1_H1 ;  /* 0x30000086ff977230 */ /* 0x000fe20000004100 */
[----:B------:R-:W-:Y:S01]  /*8fe0*/  F2FP.SATFINITE.E4M3.F32.PACK_AB_MERGE_C R54, R155, R54, R157 ;  /* 0x000000369b36723e */ /* 0x000fe2000480709d */
[----:B------:R-:W-:Y:S02]  /*8ff0*/  HADD2.F32 R63, -RZ, R63.H1_H1 ;  /* 0x3000003fff3f7230 */ /* 0x000fe40000004100 */
[----:B------:R-:W-:Y:S01]  /*9000*/  FFMA.FTZ R156, R84, R87, R135 ;  /* 0x00000057549c7223 */ /* 0x000fe20000010087 */
[----:B------:R-:W-:Y:S02]  /*9010*/  HADD2.F32 R134, -RZ, R50.H1_H1 ;  /* 0x30000032ff867230 */ /* 0x000fe40000004100 */
[----:B------:R-:W-:Y:S01]  /*9020*/  FMUL.FTZ R84, R56, R151 ;  /* 0x0000009738547220 */ /* 0x000fe20000410000 */
[----:B------:R-:W-:Y:S01]  /*9030*/  F2FP.F16.E4M3.UNPACK_B R50, R51 ;  /* 0x00000033ff32723e */ /* 0x000fe200020006ff */
[C---:B------:R-:W-:Y:S01]  /*9040*/  FMUL.FTZ R155, R63.reuse, R151 ;  /* 0x000000973f9b7220 */ /* 0x040fe20000410000 */
[----:B------:R-:W-:Y:S01]  /*9050*/  F2FP.F16.E4M3.UNPACK_B R152, R49.H1 ;  /* 0x00000031ff98723e */ /* 0x000fe200030006ff */
[-C--:B------:R-:W-:Y:S01]  /*9060*/  FFMA.FTZ R159, R63, R134.reuse, R84 ;  /* 0x000000863f9f7223 */ /* 0x080fe20000010054 */
[----:B------:R-:W-:Y:S01]  /*9070*/  F2FP.F16.E4M3.UNPACK_B R63, R55.H1 ;  /* 0x00000037ff3f723e */ /* 0x000fe200030006ff */
[----:B------:R-:W-:Y:S01]  /*9080*/  FFMA.FTZ R154, R62, R87, -R153 ;  /* 0x000000573e9a7223 */ /* 0x000fe20000010899 */
[----:B------:R-:W-:Y:S01]  /*9090*/  F2FP.F16.E4M3.UNPACK_B R51, R51.H1 ;  /* 0x00000033ff33723e */ /* 0x000fe200030006ff */
[----:B------:R-:W-:Y:S01]  /*90a0*/  FFMA.FTZ R157, R56, R134, -R155 ;  /* 0x00000086389d7223 */ /* 0x000fe2000001089b */
[----:B------:R-:W-:Y:S01]  /*90b0*/  F2FP.F16.E4M3.UNPACK_B R151, R49 ;  /* 0x00000031ff97723e */ /* 0x000fe200020006ff */
[----:B------:R-:W-:Y:S01]  /*90c0*/  HADD2.F32 R155, -RZ, R152.H0_H0 ;  /* 0x20000098ff9b7230 */ /* 0x000fe20000004100 */
[-C--:B------:R-:W-:Y:S01]  /*90d0*/  F2FP.F16.E4M3.UNPACK_B R49, R48.reuse ;  /* 0x00000030ff31723e */ /* 0x080fe200020006ff */
[----:B------:R-:W-:Y:S01]  /*90e0*/  HADD2.F32 R56, -RZ, R51.H0_H0 ;  /* 0x20000033ff387230 */ /* 0x000fe20000004100 */
[----:B------:R-:W-:Y:S01]  /*90f0*/  F2FP.F16.E4M3.UNPACK_B R87, R48.H1 ;  /* 0x00000030ff57723e */ /* 0x000fe200030006ff */
[----:B------:R-:W-:Y:S01]  /*9100*/  HADD2.F32 R48, -RZ, R63.H0_H0 ;  /* 0x2000003fff307230 */ /* 0x000fe20000004100 */
[----:B------:R-:W-:Y:S01]  /*9110*/  F2FP.F16.E4M3.UNPACK_B R62, R55 ;  /* 0x00000037ff3e723e */ /* 0x000fe200020006ff */
[----:B------:R-:W-:Y:S01]  /*9120*/  HADD2.F32 R153, -RZ, R151.H0_H0 ;  /* 0x20000097ff997230 */ /* 0x000fe20000004100 */
[----:B------:R-:W-:Y:S01]  /*9130*/  F2FP.SATFINITE.E4M3.F32.PACK_AB_MERGE_C R154, R157, R154, RZ ;  /* 0x0000009a9d9a723e */ /* 0x000fe200048070ff */
[----:B------:R-:W-:-:S02]  /*9140*/  HADD2.F32 R135, -RZ, R87.H0_H0 ;  /* 0x20000057ff877230 */ /* 0x000fc40000004100 */
[-C--:B------:R-:W-:Y:S01]  /*9150*/  FMUL.FTZ R161, R48, R155.reuse ;  /* 0x0000009b30a17220 */ /* 0x080fe20000410000 */
[----:B------:R-:W-:Y:S02]  /*9160*/  HADD2.F32 R84, -RZ, R62.H0_H0 ;  /* 0x2000003eff547230 */ /* 0x000fe40000004100 */
[C---:B------:R-:W-:Y:S01]  /*9170*/  FMUL.FTZ R155, R56.reuse, R155 ;  /* 0x0000009b389b7220 */ /* 0x040fe20000410000 */
[----:B------:R-:W-:Y:S02]  /*9180*/  HADD2.F32 R63, -RZ, R63.H1_H1 ;  /* 0x3000003fff3f7230 */ /* 0x000fe40000004100 */
[-C--:B------:R-:W-:Y:S01]  /*9190*/  FFMA.FTZ R161, R56, R135.reuse, -R161 ;  /* 0x0000008738a17223 */ /* 0x080fe200000108a1 */
[----:B------:R-:W-:Y:S02]  /*91a0*/  HADD2.F32 R152, -RZ, R152.H1_H1 ;  /* 0x30000098ff987230 */ /* 0x000fe40000004100 */
[----:B------:R-:W-:Y:S01]  /*91b0*/  FFMA.FTZ R155, R48, R135, R155 ;  /* 0x00000087309b7223 */ /* 0x000fe2000001009b */
[----:B------:R-:W-:-:S02]  /*91c0*/  HADD2.F32 R51, -RZ, R51.H1_H1 ;  /* 0x30000033ff337230 */ /* 0x000fc40000004100 */
[-C--:B------:R-:W-:Y:S01]  /*91d0*/  FMUL.FTZ R158, R84, R153.reuse ;  /* 0x00000099549e7220 */ /* 0x080fe20000410000 */
[----:B------:R-:W-:Y:S02]  /*91e0*/  HADD2.F32 R55, -RZ, R50.H0_H0 ;  /* 0x20000032ff377230 */ /* 0x000fe40000004100 */
[-C--:B------:R-:W-:Y:S01]  /*91f0*/  FMUL.FTZ R56, R63, R152.reuse ;  /* 0x000000983f387220 */ /* 0x080fe20000410000 */
[----:B------:R-:W-:Y:S02]  /*9200*/  HADD2.F32 R134, -RZ, R49.H0_H0 ;  /* 0x20000031ff867230 */ /* 0x000fe40000004100 */
[----:B------:R-:W-:Y:S01]  /*9210*/  FMUL.FTZ R152, R51, R152 ;  /* 0x0000009833987220 */ /* 0x000fe20000410000 */
        /* <DEDUP_REMOVED lines=8> */
[----:B------:R-:W-:Y:S02]  /*92a0*/  HADD2.F32 R49, -RZ, R49.H1_H1 ;  /* 0x30000031ff317230 */ /* 0x000fe40000004100 */
[-C--:B------:R-:W-:Y:S01]  /*92b0*/  FFMA.FTZ R56, R51, R48.reuse, -R56 ;  /* 0x0000003033387223 */ /* 0x080fe20000010838 */
[----:B------:R-:W-:Y:S01]  /*92c0*/  FFMA.FTZ R152, R63, R48, R152 ;  /* 0x000000303f987223 */ /* 0x000fe20000010098 */
[C---:B------:R-:W-:Y:S01]  /*92d0*/  FMUL.FTZ R151, R50.reuse, R151 ;  /* 0x0000009732977220 */ /* 0x040fe20000410000 */
[----:B------:R-:W-:Y:S01]  /*92e0*/  F2FP.SATFINITE.E4M3.F32.PACK_AB_MERGE_C R156, R159, R156, RZ ;  /* 0x0000009c9f9c723e */ /* 0x000fe200048070ff */
[----:B------:R-:W-:Y:S01]  /*92f0*/  FFMA.FTZ R55, R50, R49, -R55 ;  /* 0x0000003132377223 */ /* 0x000fe20000010837 */
[----:B------:R-:W-:Y:S01]  /*9300*/  F2FP.SATFINITE.E4M3.F32.PACK_AB_MERGE_C R56, R56, R161, RZ ;  /* 0x000000a13838723e */ /* 0x000fe200048070ff */
[----:B------:R-:W-:Y:S01]  /*9310*/  FFMA.FTZ R62, R62, R49, R151 ;  /* 0x000000313e3e7223 */ /* 0x000fe20000010097 */
[----:B------:R-:W-:Y:S01]  /*9320*/  F2FP.SATFINITE.E4M3.F32.PACK_AB_MERGE_C R152, R152, R155, RZ ;  /* 0x0000009b9898723e */ /* 0x000fe200048070ff */
[----:B------:R-:W-:Y:S01]  /*9330*/  IMAD.MOV.U32 R48, RZ, RZ, R59 ;  /* 0x000000ffff307224 */ /* 0x000fe200078e003b */
[----:B------:R-:W-:-:S02]  /*9340*/  F2FP.SATFINITE.E4M3.F32.PACK_AB_MERGE_C R49, R53, R60, R154 ;  /* 0x0000003c3531723e */ /* 0x000fc4000480709a */
[----:B------:R-:W-:Y:S02]  /*9350*/  F2FP.SATFINITE.E4M3.F32.PACK_AB_MERGE_C R51, R55, R158, R56 ;  /* 0x0000009e3733723e */ /* 0x000fe40004807038 */
[----:B------:R-:W-:Y:S01]  /*9360*/  F2FP.SATFINITE.E4M3.F32.PACK_AB_MERGE_C R53, R52, R61, R156 ;  /* 0x0000003d3435723e */ /* 0x000fe2000480709c */
[----:B------:R-:W-:Y:S01]  /*9370*/  IMAD.MOV.U32 R52, RZ, RZ, R58 ;  /* 0x000000ffff347224 */ /* 0x000fe200078e003a */
[----:B------:R-:W-:Y:S02]  /*9380*/  F2FP.SATFINITE.E4M3.F32.PACK_AB_MERGE_C R55, R62, R153, R152 ;  /* 0x000000993e37723e */ /* 0x000fe40004807098 */
[----:B------:R-:W-:-:S07]  /*9390*/  MOV R50, R57 ;  /* 0x0000003900327202 */ /* 0x000fce0000000f00 */
.L_x_2085:
[----:B------:R-:W-:Y:S05]  /*93a0*/  BSYNC B2 ;  /* 0x0000000000027941 */ /* 0x000fea0003800000 */
.L_x_2084:
        /* <DEDUP_REMOVED lines=11> */
.L_x_2083:
[----:B------:R-:W-:Y:S05]  /*9460*/  BSYNC B1 ;  /* 0x0000000000017941 */ /* 0x000fea0003800000 */
.L_x_2082:
        /* <DEDUP_REMOVED lines=19> */
[----:B------:R-:W-:-:S03]  /*95a0*/  IADD3.X R80, R38, R59, R37, P3, P4 ;  /* 0x0000003b26507210 */ /* 0x000fc60001fe8425 */
[----:B------:R-:W-:-:S05]  /*95b0*/  IMAD.SHL.U32 R61, R48, 0x10, RZ ;  /* 0x00000010303d7824 */ /* 0x000fca00078e00ff */
[----:B------:R-:W-:-:S04]  /*95c0*/  LOP3.LUT R49, R51, 0x70, R61, 0xf8, !PT ;  /* 0x0000007033317812 */ /* 0x000fc800078ef83d */
[----:B------:R-:W-:-:S05]  /*95d0*/  LOP3.LUT R49, R49, R140, RZ, 0x3c, !PT ;  /* 0x0000008c31317212 */ /* 0x000fca00078e3cff */
[----:B---3--:R-:W-:Y:S02]  /*95e0*/  IMAD.IADD R48, R50, 0x1, R49 ;  /* 0x0000000132307824 */ /* 0x008fe400078e0231 */
[C---:B------:R-:W-:Y:S02]  /*95f0*/  IMAD R49, R17.reuse, 0x7000, R114 ;  /* 0x0000700011317824 */ /* 0x040fe400078e0272 */
[----:B------:R-:W-:Y:S02]  /*9600*/  IMAD R51, R17, 0x7000, R48 ;  /* 0x0000700011337824 */ /* 0x000fe400078e0230 */
[----:B------:R-:W-:-:S03]  /*9610*/  IMAD.IADD R49, R16, 0x1, R49 ;  /* 0x0000000110317824 */ /* 0x000fc600078e0231 */
[----:B------:R-:W-:-:S03]  /*9620*/  IADD3 R52, R16, R51, RZ ;  /* 0x0000003310347210 */ /* 0x000fc60007ffe0ff */
        /* <DEDUP_REMOVED lines=9> */
[--C-:B------:R-:W-:Y:S01]  /*96c0*/  SHF.R.U32.HI R82, RZ, 0x8, R67.reuse ;  /* 0x00000008ff527819 */ /* 0x100fe20000011643 */
[----:B------:R-:W-:Y:S01]  /*96d0*/  IMAD.SHL.U32 R48, R62, 0x100, RZ ;  /* 0x000001003e307824 */ /* 0x000fe200078e00ff */
[----:B------:R-:W-:Y:S01]  /*96e0*/  LOP3.LUT R64, R67, 0xff0000ff, RZ, 0xc0, !PT ;  /* 0xff0000ff43407812 */ /* 0x000fe200078ec0ff */
[----:B------:R-:W-:Y:S01]  /*96f0*/  IMAD.MOV.U32 R62, RZ, RZ, R50 ;  /* 0x000000ffff3e7224 */ /* 0x000fe200078e0032 */
[----:B------:R-:W-:Y:S01]  /*9700*/  SHF.R.U32.HI R81, RZ, 0x10, R67 ;  /* 0x00000010ff517819 */ /* 0x000fe20000011643 */
[----:B------:R-:W-:Y:S01]  /*9710*/  IMAD.U32 R49, R85, 0x10000, RZ ;  /* 0x0001000055317824 */ /* 0x000fe200078e00ff */
[----:B------:R-:W-:-:S02]  /*9720*/  SHF.R.U32.HI R67, RZ, 0x8, R69 ;  /* 0x00000008ff437819 */ /* 0x000fc40000011645 */
[----:B------:R-:W-:Y:S02]  /*9730*/  SHF.R.U32.HI R70, RZ, 0x8, R71 ;  /* 0x00000008ff467819 */ /* 0x000fe40000011647 */
[----:B------:R-:W-:Y:S01]  /*9740*/  LOP3.LUT R66, R69, 0xff0000ff, RZ, 0xc0, !PT ;  /* 0xff0000ff45427812 */ /* 0x000fe200078ec0ff */
[----:B------:R-:W-:Y:S01]  /*9750*/  IMAD.SHL.U32 R67, R67, 0x100, RZ ;  /* 0x0000010043437824 */ /* 0x000fe200078e00ff */
[----:B------:R-:W-:Y:S02]  /*9760*/  SHF.R.U32.HI R84, RZ, 0x10, R69 ;  /* 0x00000010ff547819 */ /* 0x000fe40000011645 */
[----:B------:R-:W-:Y:S02]  /*9770*/  LOP3.LUT R69, R71, 0xff0000ff, RZ, 0xc0, !PT ;  /* 0xff0000ff47457812 */ /* 0x000fe400078ec0ff */
[----:B------:R-:W-:Y:S02]  /*9780*/  SHF.L.U32 R50, R70, 0x8, RZ ;  /* 0x0000000846327819 */ /* 0x000fe400000006ff */
[----:B------:R-:W-:Y:S01]  /*9790*/  LOP3.LUT R48, R63, 0xff00, R48, 0xf8, !PT ;  /* 0x0000ff003f307812 */ /* 0x000fe200078ef830 */
[----:B------:R-:W-:Y:S01]  /*97a0*/  IMAD.SHL.U32 R63, R82, 0x100, RZ ;  /* 0x00000100523f7824 */ /* 0x000fe200078e00ff */
[----:B------:R-:W-:-:S02]  /*97b0*/  LOP3.LUT R82, R69, 0xff00, R50, 0xf8, !PT ;  /* 0x0000ff0045527812 */ /* 0x000fc400078ef832 */
[----:B------:R-:W-:Y:S01]  /*97c0*/  LOP3.LUT R50, R48, 0xff0000, R49, 0xf8, !PT ;  /* 0x00ff000030327812 */ /* 0x000fe200078ef831 */
[----:B------:R-:W-:Y:S01]  /*97d0*/  IMAD.U32 R48, R81, 0x10000, RZ ;  /* 0x0001000051307824 */ /* 0x000fe200078e00ff */
[----:B------:R-:W-:Y:S02]  /*97e0*/  LOP3.LUT R52, R66, 0xff00, R67, 0xf8, !PT ;  /* 0x0000ff0042347812 */ /* 0x000fe400078ef843 */
[----:B------:R-:W-:Y:S02]  /*97f0*/  LOP3.LUT R63, R64, 0xff00, R63, 0xf8, !PT ;  /* 0x0000ff00403f7812 */ /* 0x000fe400078ef83f */
[----:B------:R-:W-:Y:S02]  /*9800*/  F2FP.F16.E4M3.UNPACK_B R81, R149.H1 ;  /* 0x00000095ff51723e */ /* 0x000fe400030006ff */
[----:B------:R-:W-:Y:S02]  /*9810*/  F2FP.F16.E4M3.UNPACK_B R69, R68.H1 ;  /* 0x00000044ff45723e */ /* 0x000fe400030006ff */
[----:B------:R-:W-:Y:S01]  /*9820*/  F2FP.F16.E4M3.UNPACK_B R66, R65.H1 ;  /* 0x00000041ff42723e */ /* 0x000fe200030006ff */
[----:B------:R-:W-:Y:S01]  /*9830*/  HADD2.F32 R49, -RZ, R81.H0_H0 ;  /* 0x20000051ff317230 */ /* 0x000fe20000004100 */
[----:B------:R-:W-:Y:S01]  /*9840*/  SHF.R.U32.HI R83, RZ, 0x10, R71 ;  /* 0x00000010ff537819 */ /* 0x000fe20000011647 */
[----:B------:R-:W-:Y:S01]  /*9850*/  HADD2.F32 R64, -RZ, R69.H0_H0 ;  /* 0x20000045ff407230 */ /* 0x000fe20000004100 */
[----:B------:R-:W-:Y:S01]  /*9860*/  LOP3.LUT R48, R63, 0xff0000, R48, 0xf8, !PT ;  /* 0x00ff00003f307812 */ /* 0x000fe200078ef830 */
[----:B------:R-:W-:Y:S01]  /*9870*/  HADD2.F32 R63, -RZ, R66.H0_H0 ;  /* 0x20000042ff3f7230 */ /* 0x000fe20000004100 */
[----:B------:R-:W-:Y:S01]  /*9880*/  F2FP.F16.E4M3.UNPACK_B R67, R146.H1 ;  /* 0x00000092ff43723e */ /* 0x000fe200030006ff */
[----:B------:R-:W-:-:S02]  /*9890*/  IMAD.U32 R71, R84, 0x10000, RZ ;  /* 0x0001000054477824 */ /* 0x000fc400078e00ff */
[-C--:B------:R-:W-:Y:S01]  /*98a0*/  FMUL.FTZ R84, R64, R49.reuse ;  /* 0x0000003140547220 */ /* 0x080fe20000410000 */
[----:B------:R-:W-:Y:S02]  /*98b0*/  IMAD.U32 R83, R83, 0x10000, RZ ;  /* 0x0001000053537824 */ /* 0x000fe400078e00ff */
[C---:B------:R-:W-:Y:S01]  /*98c0*/  FMUL.FTZ R85, R63.reuse, R49 ;  /* 0x000000313f557220 */ /* 0x040fe20000410000 */
[--C-:B------:R-:W-:Y:S01]  /*98d0*/  HADD2.F32 R70, -RZ, R67.reuse.H0_H0 ;  /* 0x20000043ff467230 */ /* 0x100fe20000004100 */
[----:B------:R-:W-:Y:S01]  /*98e0*/  LOP3.LUT R52, R52, 0xff0000, R71, 0xf8, !PT ;  /* 0x00ff000034347812 */ /* 0x000fe200078ef847 */
[----:B------:R-:W-:Y:S01]  /*98f0*/  HADD2.F32 R71, -RZ, R67.H1_H1 ;  /* 0x30000043ff477230 */ /* 0x000fe20000004100 */
[----:B------:R-:W-:Y:S01]  /*9900*/  LOP3.LUT R49, R82, 0xff0000, R83, 0xf8, !PT ;  /* 0x00ff000052317812 */ /* 0x000fe200078ef853 */
[----:B------:R-:W-:Y:S02]  /*9910*/  HADD2.F32 R82, -RZ, R81.H1_H1 ;  /* 0x30000051ff527230 */ /* 0x000fe40000004100 */
[-C--:B------:R-:W-:Y:S01]  /*9920*/  FFMA.FTZ R63, R63, R70.reuse, -R84 ;  /* 0x000000463f3f7223 */ /* 0x080fe20000010854 */
[----:B------:R-:W-:Y:S01]  /*9930*/  FFMA.FTZ R64, R64, R70, R85 ;  /* 0x0000004640407223 */ /* 0x000fe20000010055 */
[----:B------:R-:W-:Y:S01]  /*9940*/  HADD2.F32 R70, -RZ, R69.H1_H1 ;  /* 0x30000045ff467230 */ /* 0x000fe20000004100 */
[----:B------:R-:W-:Y:S01]  /*9950*/  F2FP.F16.E4M3.UNPACK_B R149, R149 ;  /* 0x00000095ff95723e */ /* 0x000fe200020006ff */
[----:B------:R-:W-:Y:S01]  /*9960*/  HADD2.F32 R67, -RZ, R66.H1_H1 ;  /* 0x30000042ff437230 */ /* 0x000fe20000004100 */
[----:B------:R-:W-:-:S02]  /*9970*/  F2FP.F16.E4M3.UNPACK_B R65, R65 ;  /* 0x00000041ff41723e */ /* 0x000fc400020006ff */
[----:B------:R-:W-:Y:S01]  /*9980*/  F2FP.F16.E4M3.UNPACK_B R68, R68 ;  /* 0x00000044ff44723e */ /* 0x000fe200020006ff */
[C---:B------:R-:W-:Y:S01]  /*9990*/  FMUL.FTZ R84, R70.reuse, R82 ;  /* 0x0000005246547220 */ /* 0x040fe20000410000 */
[----:B------:R-:W-:Y:S01]  /*99a0*/  F2FP.F16.E4M3.UNPACK_B R146, R146 ;  /* 0x00000092ff92723e */ /* 0x000fe200020006ff */
[----:B------:R-:W-:Y:S02]  /*99b0*/  HADD2.F32 R81, -RZ, R149.H0_H0 ;  /* 0x20000095ff517230 */ /* 0x000fe40000004100 */
[C---:B------:R-:W-:Y:S01]  /*99c0*/  FMUL.FTZ R83, R67.reuse, R82 ;  /* 0x0000005243537220 */ /* 0x040fe20000410000 */
        /* <DEDUP_REMOVED lines=19> */
[--C-:B------:R-:W-:Y:S01]  /*9b00*/  HADD2.F32 R71, -RZ, R66.reuse.H0_H0 ;  /* 0x20000042ff477230 */ /* 0x100fe20000004100 */
[----:B------:R-:W-:Y:S01]  /*9b10*/  F2FP.F16.E4M3.UNPACK_B R65, R62.H1 ;  /* 0x0000003eff41723e */ /* 0x000fe200030006ff */
[----:B------:R-:W-:Y:S02]  /*9b20*/  HADD2.F32 R69, -RZ, R67.H0_H0 ;  /* 0x20000043ff457230 */ /* 0x000fe40000004100 */
[----:B------:R-:W-:Y:S01]  /*9b30*/  FFMA.FTZ R146, R68, R146, R149 ;  /* 0x0000009244927223 */ /* 0x000fe20000010095 */
[----:B------:R-:W-:Y:S01]  /*9b40*/  HADD2.F32 R82, -RZ, R66.H1_H1 ;  /* 0x30000042ff527230 */ /* 0x000fe20000004100 */
[----:B------:R-:W-:Y:S01]  /*9b50*/  F2FP.F16.E4M3.UNPACK_B R150, R150 ;  /* 0x00000096ff96723e */ /* 0x000fe200020006ff */
[----:B------:R-:W-:-:S02]  /*9b60*/  HADD2.F32 R66, -RZ, R65.H0_H0 ;  /* 0x20000041ff427230 */ /* 0x000fc40000004100 */
[-C--:B------:R-:W-:Y:S01]  /*9b70*/  FMUL.FTZ R87, R69, R71.reuse ;  /* 0x0000004745577220 */ /* 0x080fe20000410000 */
[--C-:B------:R-:W-:Y:S01]  /*9b80*/  HADD2.F32 R68, -RZ, R70.reuse.H0_H0 ;  /* 0x20000046ff447230 */ /* 0x100fe20000004100 */
[----:B------:R-:W-:Y:S01]  /*9b90*/  F2FP.F16.E4M3.UNPACK_B R62, R62 ;  /* 0x0000003eff3e723e */ /* 0x000fe200020006ff */
[----:B------:R-:W-:Y:S02]  /*9ba0*/  HADD2.F32 R67, -RZ, R67.H1_H1 ;  /* 0x30000043ff437230 */ /* 0x000fe40000004100 */
[C---:B------:R-:W-:Y:S01]  /*9bb0*/  FMUL.FTZ R152, R66.reuse, R71 ;  /* 0x0000004742987220 */ /* 0x040fe20000410000 */
[----:B------:R-:W-:Y:S02]  /*9bc0*/  HADD2.F32 R65, -RZ, R65.H1_H1 ;  /* 0x30000041ff417230 */ /* 0x000fe40000004100 */
[----:B------:R-:W-:Y:S01]  /*9bd0*/  FFMA.FTZ R134, R66, R68, -R87 ;  /* 0x0000004442867223 */ /* 0x000fe20000010857 */
[----:B------:R-:W-:Y:S02]  /*9be0*/  HADD2.F32 R70, -RZ, R70.H1_H1 ;  /* 0x30000046ff467230 */ /* 0x000fe40000004100 */
[----:B------:R-:W-:Y:S01]  /*9bf0*/  FMUL.FTZ R66, R67, R82 ;  /* 0x0000005243427220 */ /* 0x000fe20000410000 */
[----:B------:R-:W-:Y:S01]  /*9c00*/  FFMA.FTZ R152, R69, R68, R152 ;  /* 0x0000004445987223 */ /* 0x000fe20000010098 */
[----:B------:R-:W-:Y:S01]  /*9c10*/  FMUL.FTZ R82, R65, R82 ;  /* 0x0000005241527220 */ /* 0x000fe20000410000 */
[----:B------:R-:W-:-:S02]  /*9c20*/  HADD2.F32 R69, -RZ, R150.H0_H0 ;  /* 0x20000096ff457230 */ /* 0x000fc40000004100 */
[----:B------:R-:W-:Y:S01]  /*9c30*/  FFMA.FTZ R149, R65, R70, -R66 ;  /* 0x0000004641957223 */ /* 0x000fe20000010842 */
[----:B------:R-:W-:Y:S01]  /*9c40*/  F2FP.F16.E4M3.UNPACK_B R65, R54 ;  /* 0x00000036ff41723e */ /* 0x000fe200020006ff */
[----:B------:R-:W-:Y:S01]  /*9c50*/  HADD2.F32 R54, -RZ, R62.H0_H0 ;  /* 0x2000003eff367230 */ /* 0x000fe20000004100 */
[----:B------:R-:W-:Y:S01]  /*9c60*/  F2FP.F16.E4M3.UNPACK_B R148, R148 ;  /* 0x00000094ff94723e */ /* 0x000fe200020006ff */
[----:B------:R-:W-:Y:S01]  /*9c70*/  FFMA.FTZ R151, R67, R70, R82 ;  /* 0x0000004643977223 */ /* 0x000fe20000010052 */
[----:B------:R-:W-:Y:S01]  /*9c80*/  HADD2.F32 R150, -RZ, R150.H1_H1 ;  /* 0x30000096ff967230 */ /* 0x000fe20000004100 */
[----:B------:R-:W-:Y:S01]  /*9c90*/  F2FP.SATFINITE.E4M3.F32.PACK_AB_MERGE_C R63, R86, R63, RZ ;  /* 0x0000003f563f723e */ /* 0x000fe200048070ff */
[--C-:B------:R-:W-:Y:S01]  /*9ca0*/  HADD2.F32 R66, -RZ, R65.reuse.H0_H0 ;  /* 0x20000041ff427230 */ /* 0x100fe20000004100 */
[----:B------:R-:W-:Y:S01]  /*9cb0*/  F2FP.F16.E4M3.UNPACK_B R68, R52 ;  /* 0x00000034ff44723e */ /* 0x000fe200020006ff */
[----:B------:R-:W-:Y:S01]  /*9cc0*/  HADD2.F32 R67, -RZ, R148.H0_H0 ;  /* 0x20000094ff437230 */ /* 0x000fe20000004100 */
[----:B------:R-:W-:Y:S01]  /*9cd0*/  F2FP.SATFINITE.E4M3.F32.PACK_AB_MERGE_C R63, R84, R81, R63 ;  /* 0x00000051543f723e */ /* 0x000fe2000480703f */
[----:B------:R-:W-:-:S02]  /*9ce0*/  HADD2.F32 R65, -RZ, R65.H1_H1 ;  /* 0x30000041ff417230 */ /* 0x000fc40000004100 */
[-C--:B------:R-:W-:Y:S01]  /*9cf0*/  FMUL.FTZ R71, R66, R69.reuse ;  /* 0x0000004542477220 */ /* 0x080fe20000410000 */
[C---:B------:R-:W-:Y:S01]  /*9d00*/  FMUL.FTZ R69, R54.reuse, R69 ;  /* 0x0000004536457220 */ /* 0x040fe20000410000 */
[----:B------:R-:W-:Y:S01]  /*9d10*/  HADD2.F32 R62, -RZ, R62.H1_H1 ;  /* 0x3000003eff3e7230 */ /* 0x000fe20000004100 */
[----:B------:R-:W-:Y:S01]  /*9d20*/  F2FP.SATFINITE.E4M3.F32.PACK_AB_MERGE_C R151, R151, R152, RZ ;  /* 0x000000989797723e */ /* 0x000fe200048070ff */
[----:B------:R-:W-:Y:S02]  /*9d30*/  HADD2.F32 R148, -RZ, R148.H1_H1 ;  /* 0x30000094ff947230 */ /* 0x000fe40000004100 */
[-C--:B------:R-:W-:Y:S01]  /*9d40*/  FFMA.FTZ R54, R54, R67.reuse, -R71 ;  /* 0x0000004336367223 */ /* 0x080fe20000010847 */
[----:B------:R-:W-:Y:S01]  /*9d50*/  FFMA.FTZ R70, R66, R67, R69 ;  /* 0x0000004342467223 */ /* 0x000fe20000010045 */
[-C--:B------:R-:W-:Y:S01]  /*9d60*/  FMUL.FTZ R87, R65, R150.reuse ;  /* 0x0000009641577220 */ /* 0x080fe20000410000 */
[----:B------:R-:W-:Y:S01]  /*9d70*/  F2FP.F16.E4M3.UNPACK_B R67, R53 ;  /* 0x00000035ff43723e */ /* 0x000fe200020006ff */
[C---:B------:R-:W-:Y:S01]  /*9d80*/  FMUL.FTZ R150, R62.reuse, R150 ;  /* 0x000000963e967220 */ /* 0x040fe20000410000 */
[----:B------:R-:W-:Y:S01]  /*9d90*/  F2FP.F16.E4M3.UNPACK_B R66, R60 ;  /* 0x0000003cff42723e */ /* 0x000fe200020006ff */
[----:B------:R-:W-:Y:S01]  /*9da0*/  FFMA.FTZ R87, R62, R148, -R87 ;  /* 0x000000943e577223 */ /* 0x000fe20000010857 */
[----:B------:R-:W-:Y:S01]  /*9db0*/  F2FP.SATFINITE.E4M3.F32.PACK_AB_MERGE_C R62, R149, R134, RZ ;  /* 0x00000086953e723e */ /* 0x000fe200048070ff */
[----:B------:R-:W-:Y:S01]  /*9dc0*/  FFMA.FTZ R135, R65, R148, R150 ;  /* 0x0000009441877223 */ /* 0x000fe20000010096 */
[----:B------:R-:W-:Y:S01]  /*9dd0*/  HADD2.F32 R69, -RZ, R67.H0_H0 ;  /* 0x20000043ff457230 */ /* 0x000fe20000004100 */
[----:B------:R-:W-:Y:S01]  /*9de0*/  F2FP.F16.E4M3.UNPACK_B R71, R50 ;  /* 0x00000032ff47723e */ /* 0x000fe200020006ff */
[----:B------:R-:W-:Y:S01]  /*9df0*/  HADD2.F32 R84, -RZ, R68.H0_H0 ;  /* 0x20000044ff547230 */ /* 0x000fe20000004100 */
[----:B------:R-:W-:Y:S01]  /*9e00*/  F2FP.SATFINITE.E4M3.F32.PACK_AB_MERGE_C R62, R87, R54, R62 ;  /* 0x00000036573e723e */ /* 0x000fe2000480703e */
[----:B------:R-:W-:Y:S01]  /*9e10*/  HADD2.F32 R65, -RZ, R66.H0_H0 ;  /* 0x20000042ff417230 */ /* 0x000fe20000004100 */
[----:B------:R-:W-:Y:S01]  /*9e20*/  F2FP.SATFINITE.E4M3.F32.PACK_AB_MERGE_C R54, R135, R70, R151 ;  /* 0x000000468736723e */ /* 0x000fe20004807097 */
[----:B------:R-:W-:-:S02]  /*9e30*/  HADD2.F32 R82, -RZ, R71.H0_H0 ;  /* 0x20000047ff527230 */ /* 0x000fc40000004100 */
[-C--:B------:R-:W-:Y:S01]  /*9e40*/  FMUL.FTZ R86, R69, R84.reuse ;  /* 0x0000005445567220 */ /* 0x080fe20000410000 */
[----:B------:R-:W-:Y:S02]  /*9e50*/  HADD2.F32 R70, -RZ, R67.H1_H1 ;  /* 0x30000043ff467230 */ /* 0x000fe40000004100 */
[----:B------:R-:W-:Y:S01]  /*9e60*/  FMUL.FTZ R84, R65, R84 ;  /* 0x0000005441547220 */ /* 0x000fe20000410000 */
[----:B------:R-:W-:Y:S01]  /*9e70*/  HADD2.F32 R81, -RZ, R68.H1_H1 ;  /* 0x30000044ff517230 */ /* 0x000fe20000004100 */
[----:B------:R-:W-:Y:S01]  /*9e80*/  F2FP.F16.E4M3.UNPACK_B R67, R60.H1 ;  /* 0x0000003cff43723e */ /* 0x000fe200030006ff */
[----:B------:R-:W-:Y:S02]  /*9e90*/  HADD2.F32 R68, -RZ, R66.H1_H1 ;  /* 0x30000042ff447230 */ /* 0x000fe40000004100 */
[----:B------:R-:W-:Y:S01]  /*9ea0*/  FFMA.FTZ R66, R69, R82, R84 ;  /* 0x0000005245427223 */ /* 0x000fe20000010054 */
[----:B------:R-:W-:Y:S02]  /*9eb0*/  HADD2.F32 R71, -RZ, R71.H1_H1 ;  /* 0x30000047ff477230 */ /* 0x000fe40000004100 */
[----:B------:R-:W-:Y:S01]  /*9ec0*/  FMUL.FTZ R69, R70, R81 ;  /* 0x0000005146457220 */ /* 0x000fe20000410000 */
[----:B------:R-:W-:Y:S01]  /*9ed0*/  F2FP.F16.E4M3.UNPACK_B R53, R53.H1 ;  /* 0x00000035ff35723e */ /* 0x000fe200030006ff */
[C---:B------:R-:W-:Y:S01]  /*9ee0*/  FMUL.FTZ R81, R68.reuse, R81 ;  /* 0x0000005144517220 */ /* 0x040fe20000410000 */
[----:B------:R-:W-:Y:S01]  /*9ef0*/  F2FP.SATFINITE.E4M3.F32.PACK_AB_MERGE_C R64, R85, R64, RZ ;  /* 0x000000405540723e */ /* 0x000fe200048070ff */
[-C--:B------:R-:W-:Y:S01]  /*9f00*/  FFMA.FTZ R60, R68, R71.reuse, -R69 ;  /* 0x00000047443c7223 */ /* 0x080fe20000010845 */
[----:B------:R-:W-:Y:S01]  /*9f10*/  F2FP.F16.E4M3.UNPACK_B R69, R52.H1 ;  /* 0x00000034ff45723e */ /* 0x000fe200030006ff */
[----:B------:R-:W-:Y:S01]  /*9f20*/  FFMA.FTZ R65, R65, R82, -R86 ;  /* 0x0000005241417223 */ /* 0x000fe20000010856 */
[----:B------:R-:W-:Y:S01]  /*9f30*/  FFMA.FTZ R85, R70, R71, R81 ;  /* 0x0000004746557223 */ /* 0x000fe20000010051 */
[----:B------:R-:W-:Y:S01]  /*9f40*/  HADD2.F32 R68, -RZ, R53.H0_H0 ;  /* 0x20000035ff447230 */ /* 0x000fe20000004100 */
[----:B------:R-:W-:Y:S01]  /*9f50*/  F2FP.F16.E4M3.UNPACK_B R50, R50.H1 ;  /* 0x00000032ff32723e */ /* 0x000fe200030006ff */
[----:B------:R-:W-:Y:S01]  /*9f60*/  HADD2.F32 R52, -RZ, R67.H0_H0 ;  /* 0x20000043ff347230 */ /* 0x000fe20000004100 */
[----:B------:R-:W-:Y:S01]  /*9f70*/  F2FP.SATFINITE.E4M3.F32.PACK_AB_MERGE_C R64, R146, R83, R64 ;  /* 0x000000539240723e */ /* 0x000fe20004807040 */
[----:B------:R-:W-:-:S02]  /*9f80*/  HADD2.F32 R71, -RZ, R69.H0_H0 ;  /* 0x20000045ff477230 */ /* 0x000fc40000004100 */
[----:B------:R-:W-:Y:S02]  /*9f90*/  HADD2.F32 R53, -RZ, R53.H1_H1 ;  /* 0x30000035ff357230 */ /* 0x000fe40000004100 */
[----:B------:R-:W-:Y:S02]  /*9fa0*/  HADD2.F32 R82, -RZ, R69.H1_H1 ;  /* 0x30000045ff527230 */ /* 0x000fe40000004100 */
[-C--:B------:R-:W-:Y:S01]  /*9fb0*/  FMUL.FTZ R81, R68, R71.reuse ;  /* 0x0000004744517220 */ /* 0x080fe20000410000 */
[----:B------:R-:W-:Y:S02]  /*9fc0*/  HADD2.F32 R67, -RZ, R67.H1_H1 ;  /* 0x30000043ff437230 */ /* 0x000fe40000004100 */
[----:B------:R-:W-:Y:S01]  /*9fd0*/  FMUL.FTZ R71, R52, R71 ;  /* 0x0000004734477220 */ /* 0x000fe20000410000 */
[--C-:B------:R-:W-:Y:S02]  /*9fe0*/  HADD2.F32 R69, -RZ, R50.reuse.H0_H0 ;  /* 0x20000032ff457230 */ /* 0x100fe40000004100 */
[----:B------:R-:W-:-:S02]  /*9ff0*/  HADD2.F32 R70, -RZ, R50.H1_H1 ;  /* 0x30000032ff467230 */ /* 0x000fc40000004100 */
[-C--:B------:R-:W-:Y:S01]  /*a000*/  FMUL.FTZ R50, R53, R82.reuse ;  /* 0x0000005235327220 */ /* 0x080fe20000410000 */
[C---:B------:R-:W-:Y:S01]  /*a010*/  FMUL.FTZ R82, R67.reuse, R82 ;  /* 0x0000005243527220 */ /* 0x040fe20000410000 */
[----:B------:R-:W-:Y:S01]  /*a020*/  FFMA.FTZ R86, R52, R69, -R81 ;  /* 0x0000004534567223 */ /* 0x000fe20000010851 */
[----:B------:R-:W-:Y:S01]  /*a030*/  F2FP.F16.E4M3.UNPACK_B R81, R49 ;  /* 0x00000031ff51723e */ /* 0x000fe200020006ff */
[-C--:B------:R-:W-:Y:S01]  /*a040*/  FFMA.FTZ R135, R67, R70.reuse, -R50 ;  /* 0x0000004643877223 */ /* 0x080fe20000010832 */
[----:B------:R-:W-:Y:S01]  /*a050*/  F2FP.F16.E4M3.UNPACK_B R50, R51 ;  /* 0x00000033ff32723e */ /* 0x000fe200020006ff */
[----:B------:R-:W-:Y:S01]  /*a060*/  FFMA.FTZ R134, R53, R70, R82 ;  /* 0x0000004635867223 */ /* 0x000fe20000010052 */
[----:B------:R-:W-:Y:S01]  /*a070*/  F2FP.F16.E4M3.UNPACK_B R67, R55 ;  /* 0x00000037ff43723e */ /* 0x000fe200020006ff */
[----:B------:R-:W-:Y:S01]  /*a080*/  FFMA.FTZ R87, R68, R69, R71 ;  /* 0x0000004544577223 */ /* 0x000fe20000010047 */
[----:B------:R-:W-:Y:S01]  /*a090*/  F2FP.F16.E4M3.UNPACK_B R51, R51.H1 ;  /* 0x00000033ff33723e */ /* 0x000fe200030006ff */
[----:B------:R-:W-:Y:S01]  /*a0a0*/  HADD2.F32 R83, -RZ, R81.H0_H0 ;  /* 0x20000051ff537230 */ /* 0x000fe20000004100 */
[----:B------:R-:W-:Y:S01]  /*a0b0*/  F2FP.F16.E4M3.UNPACK_B R82, R49.H1 ;  /* 0x00000031ff52723e */ /* 0x000fe200030006ff */
[----:B------:R-:W-:Y:S01]  /*a0c0*/  HADD2.F32 R68, -RZ, R67.H0_H0 ;  /* 0x20000043ff447230 */ /* 0x000fe20000004100 */
        /* <DEDUP_REMOVED lines=14> */
[-C--:B------:R-:W-:Y:S01]  /*a1b0*/  FFMA.FTZ R83, R68, R71.reuse, R83 ;  /* 0x0000004744537223 */ /* 0x080fe20000010053 */
        /* <DEDUP_REMOVED lines=10> */
[----:B------:R-:W-:Y:S01]  /*a260*/  HADD2.F32 R48, -RZ, R69.H1_H1 ;  /* 0x30000045ff307230 */ /* 0x000fe20000004100 */
[----:B------:R-:W-:Y:S01]  /*a270*/  F2FP.SATFINITE.E4M3.F32.PACK_AB_MERGE_C R86, R135, R86, RZ ;  /* 0x000000568756723e */ /* 0x000fe200048070ff */
[----:B------:R-:W-:Y:S02]  /*a280*/  HADD2.F32 R49, -RZ, R49.H1_H1 ;  /* 0x30000031ff317230 */ /* 0x000fe40000004100 */
[-C--:B------:R-:W-:Y:S01]  /*a290*/  FMUL.FTZ R53, R67, R81.reuse ;  /* 0x0000005143357220 */ /* 0x080fe20000410000 */
[C---:B------:R-:W-:Y:S01]  /*a2a0*/  FMUL.FTZ R52, R50.reuse, R81 ;  /* 0x0000005132347220 */ /* 0x040fe20000410000 */
[-C--:B------:R-:W-:Y:S01]  /*a2b0*/  FFMA.FTZ R51, R51, R48.reuse, -R68 ;  /* 0x0000003033337223 */ /* 0x080fe20000010844 */
[----:B------:R-:W-:Y:S01]  /*a2c0*/  FFMA.FTZ R82, R55, R48, R82 ;  /* 0x0000003037527223 */ /* 0x000fe20000010052 */
[-C--:B------:R-:W-:Y:S01]  /*a2d0*/  FFMA.FTZ R50, R50, R49.reuse, -R53 ;  /* 0x0000003132327223 */ /* 0x080fe20000010835 */
[----:B------:R-:W-:Y:S01]  /*a2e0*/  FFMA.FTZ R52, R67, R49, R52 ;  /* 0x0000003143347223 */ /* 0x000fe20000010034 */
[----:B------:R-:W-:Y:S01]  /*a2f0*/  F2FP.SATFINITE.E4M3.F32.PACK_AB_MERGE_C R87, R134, R87, RZ ;  /* 0x000000578657723e */ /* 0x000fe200048070ff */
[----:B------:R-:W-:Y:S01]  /*a300*/  IMAD.MOV.U32 R48, RZ, RZ, R63 ;  /* 0x000000ffff307224 */ /* 0x000fe200078e003f */
[----:B------:R-:W-:-:S02]  /*a310*/  F2FP.SATFINITE.E4M3.F32.PACK_AB_MERGE_C R51, R51, R146, RZ ;  /* 0x000000923333723e */ /* 0x000fc400048070ff */
[----:B------:R-:W-:Y:S02]  /*a320*/  F2FP.SATFINITE.E4M3.F32.PACK_AB_MERGE_C R82, R82, R151, RZ ;  /* 0x000000975252723e */ /* 0x000fe400048070ff */
[----:B------:R-:W-:Y:S01]  /*a330*/  F2FP.SATFINITE.E4M3.F32.PACK_AB_MERGE_C R51, R50, R149, R51 ;  /* 0x000000953233723e */ /* 0x000fe20004807033 */
[----:B------:R-:W-:Y:S01]  /*a340*/  IMAD.MOV.U32 R50, RZ, RZ, R62 ;  /* 0x000000ffff327224 */ /* 0x000fe200078e003e */
[----:B------:R-:W-:Y:S01]  /*a350*/  F2FP.SATFINITE.E4M3.F32.PACK_AB_MERGE_C R55, R52, R83, R82 ;  /* 0x000000533437723e */ /* 0x000fe20004807052 */
[----:B------:R-:W-:Y:S01]  /*a360*/  IMAD.MOV.U32 R52, RZ, RZ, R64 ;  /* 0x000000ffff347224 */ /* 0x000fe200078e0040 */
[----:B------:R-:W-:Y:S02]  /*a370*/  F2FP.SATFINITE.E4M3.F32.PACK_AB_MERGE_C R49, R60, R65, R86 ;  /* 0x000000413c31723e */ /* 0x000fe40004807056 */
[----:B------:R-:W-:-:S07]  /*a380*/  F2FP.SATFINITE.E4M3.F32.PACK_AB_MERGE_C R53, R85, R66, R87 ;  /* 0x000000425535723e */ /* 0x000fce0004807057 */
.L_x_2089:
[----:B------:R-:W-:Y:S05]  /*a390*/  BSYNC B2 ;  /* 0x0000000000027941 */ /* 0x000fea0003800000 */
.L_x_2088:
        /* <DEDUP_REMOVED lines=11> */
.L_x_2087:
[----:B------:R-:W-:Y:S05]  /*a450*/  BSYNC B1 ;  /* 0x0000000000017941 */ /* 0x000fea0003800000 */
.L_x_2086:
        /* <DEDUP_REMOVED lines=8> */
[----:B------:R-:W-:Y:S01]  /*a4e0*/  IMAD.IADD R61, R127, 0x1, R61 ;  /* 0x000000017f3d7824 */ /* 0x000fe200078e023d */
[----:B------:R-:W-:Y:S01]  /*a4f0*/  IADD3 R59, P3, P4, R44, R126, R36 ;  /* 0x0000007e2c3b7210 */ /* 0x000fe20007c7e024 */
[----:B------:R-:W-:Y:S01]  /*a500*/  VIADD R50, R228, 0xc0 ;  /* 0x000000c0e4327836 */ /* 0x000fe20000000000 */
[----:B------:R-:W-:Y:S01]  /*a510*/  ISETP.NE.AND P6, PT, R0, RZ, PT ;  /* 0x000000ff0000720c */ /* 0x000fe20003fc5270 */
[----:B------:R-:W-:Y:S01]  /*a520*/  BSSY B1, `(.L_x_2090) ;  /* 0x00000e9000017945 */ /* 0x000fe20003800000 */
[----:B------:R-:W-:Y:S01]  /*a530*/  IADD3.X R48, R38, R61, R37, P3, P4 ;  /* 0x0000003d26307210 */ /* 0x000fe20001fe8425 */
[----:B------:R-:W-:Y:S01]  /*a540*/  IMAD.SHL.U32 R50, R50, 0x80, RZ ;  /* 0x0000008032327824 */ /* 0x000fe200078e00ff */
[----:B------:R-:W-:-:S04]  /*a550*/  SEL R147, R120, R147, !P6 ;  /* 0x0000009378937207 */ /* 0x000fc80007000000 */
[----:B------:R-:W-:Y:S02]  /*a560*/  LOP3.LUT R50, R50, 0x380, RZ, 0xc0, !PT ;  /* 0x0000038032327812 */ /* 0x000fe400078ec0ff */
        /* <DEDUP_REMOVED lines=8> */
[----:B--2---:R-:W-:Y:S02]  /*a5f0*/  IMAD.IADD R48, R49, 0x1, R48 ;  /* 0x0000000131307824 */ /* 0x004fe400078e0230 */
        /* <DEDUP_REMOVED lines=15> */
[----:B------:R-:W-:Y:S01]  /*a6f0*/  SHF.R.U32.HI R72, RZ, 0x10, R75 ;  /* 0x00000010ff487819 */ /* 0x000fe2000001164b */
[----:B------:R-:W-:Y:S01]  /*a700*/  IMAD.MOV.U32 R62, RZ, RZ, R54 ;  /* 0x000000ffff3e7224 */ /* 0x000fe200078e0036 */
[----:B------:R-:W-:Y:S01]  /*a710*/  LOP3.LUT R65, R65, 0xff00, R48, 0xf8, !PT ;  /* 0x0000ff0041417812 */ /* 0x000fe200078ef830 */
[----:B------:R-:W-:Y:S01]  /*a720*/  IMAD.SHL.U32 R48, R70, 0x100, RZ ;  /* 0x0000010046307824 */ /* 0x000fe200078e00ff */
[----:B------:R-:W-:Y:S01]  /*a730*/  LOP3.LUT R69, R75, 0xff0000ff, RZ, 0xc0, !PT ;  /* 0xff0000ff4b457812 */ /* 0x000fe200078ec0ff */
[----:B------:R-:W-:Y:S01]  /*a740*/  IMAD.U32 R52, R78, 0x10000, RZ ;  /* 0x000100004e347824 */ /* 0x000fe200078e00ff */
[----:B------:R-:W-:-:S02]  /*a750*/  SHF.R.U32.HI R68, RZ, 0x8, R77 ;  /* 0x00000008ff447819 */ /* 0x000fc4000001164d */
[----:B------:R-:W-:Y:S01]  /*a760*/  LOP3.LUT R69, R69, 0xff00, R48, 0xf8, !PT ;  /* 0x0000ff0045457812 */ /* 0x000fe200078ef830 */
[----:B------:R-:W-:Y:S01]  /*a770*/  IMAD.U32 R48, R72, 0x10000, RZ ;  /* 0x0001000048307824 */ /* 0x000fe200078e00ff */
[----:B------:R-:W-:Y:S01]  /*a780*/  LOP3.LUT R52, R65, 0xff0000, R52, 0xf8, !PT ;  /* 0x00ff000041347812 */ /* 0x000fe200078ef834 */
[----:B------:R-:W-:Y:S01]  /*a790*/  IMAD.SHL.U32 R50, R68, 0x100, RZ ;  /* 0x0000010044327824 */ /* 0x000fe200078e00ff */
[----:B------:R-:W-:Y:S02]  /*a7a0*/  LOP3.LUT R71, R77, 0xff0000ff, RZ, 0xc0, !PT ;  /* 0xff0000ff4d477812 */ /* 0x000fe400078ec0ff */
[----:B------:R-:W-:Y:S02]  /*a7b0*/  SHF.R.U32.HI R66, RZ, 0x8, R79 ;  /* 0x00000008ff427819 */ /* 0x000fe4000001164f */
[----:B------:R-:W-:Y:S02]  /*a7c0*/  F2FP.F16.E4M3.UNPACK_B R72, R143.H1 ;  /* 0x0000008fff48723e */ /* 0x000fe400030006ff */
[----:B------:R-:W-:-:S02]  /*a7d0*/  F2FP.F16.E4M3.UNPACK_B R65, R64.H1 ;  /* 0x00000040ff41723e */ /* 0x000fc400030006ff */
[----:B------:R-:W-:Y:S02]  /*a7e0*/  F2FP.F16.E4M3.UNPACK_B R68, R67.H1 ;  /* 0x00000043ff44723e */ /* 0x000fe400030006ff */
[----:B------:R-:W-:Y:S02]  /*a7f0*/  SHF.R.U32.HI R76, RZ, 0x10, R77 ;  /* 0x00000010ff4c7819 */ /* 0x000fe4000001164d */
[----:B------:R-:W-:Y:S02]  /*a800*/  LOP3.LUT R75, R79, 0xff0000ff, RZ, 0xc0, !PT ;  /* 0xff0000ff4f4b7812 */ /* 0x000fe400078ec0ff */
[----:B------:R-:W-:Y:S01]  /*a810*/  SHF.L.U32 R54, R66, 0x8, RZ ;  /* 0x0000000842367819 */ /* 0x000fe200000006ff */
[----:B------:R-:W-:Y:S01]  /*a820*/  HADD2.F32 R66, -RZ, R65.H0_H0 ;  /* 0x20000041ff427230 */ /* 0x000fe20000004100 */
[----:B------:R-:W-:Y:S01]  /*a830*/  LOP3.LUT R73, R71, 0xff00, R50, 0xf8, !PT ;  /* 0x0000ff0047497812 */ /* 0x000fe200078ef832 */
[--C-:B------:R-:W-:Y:S01]  /*a840*/  HADD2.F32 R50, -RZ, R72.reuse.H0_H0 ;  /* 0x20000048ff327230 */ /* 0x100fe20000004100 */
[----:B------:R-:W-:Y:S01]  /*a850*/  F2FP.F16.E4M3.UNPACK_B R70, R141.H1 ;  /* 0x0000008dff46723e */ /* 0x000fe200030006ff */
[----:B------:R-:W-:Y:S01]  /*a860*/  HADD2.F32 R72, -RZ, R72.H1_H1 ;  /* 0x30000048ff487230 */ /* 0x000fe20000004100 */
[----:B------:R-:W-:Y:S01]  /*a870*/  LOP3.LUT R48, R69, 0xff0000, R48, 0xf8, !PT ;  /* 0x00ff000045307812 */ /* 0x000fe200078ef830 */
[----:B------:R-:W-:Y:S01]  /*a880*/  HADD2.F32 R69, -RZ, R68.H0_H0 ;  /* 0x20000044ff457230 */ /* 0x000fe20000004100 */
[----:B------:R-:W-:Y:S01]  /*a890*/  LOP3.LUT R75, R75, 0xff00, R54, 0xf8, !PT ;  /* 0x0000ff004b4b7812 */ /* 0x000fe200078ef836 */
[----:B------:R-:W-:-:S02]  /*a8a0*/  IMAD.U32 R54, R76, 0x10000, RZ ;  /* 0x000100004c367824 */ /* 0x000fc400078e00ff */
[CC--:B------:R-:W-:Y:S01]  /*a8b0*/  FMUL.FTZ R76, R66.reuse, R50.reuse ;  /* 0x00000032424c7220 */ /* 0x0c0fe20000410000 */
[--C-:B------:R-:W-:Y:S02]  /*a8c0*/  HADD2.F32 R71, -RZ, R70.reuse.H0_H0 ;  /* 0x20000046ff477230 */ /* 0x100fe40000004100 */
[C---:B------:R-:W-:Y:S01]  /*a8d0*/  FMUL.FTZ R77, R69.reuse, R50 ;  /* 0x00000032454d7220 */ /* 0x040fe20000410000 */
[----:B------:R-:W-:Y:S01]  /*a8e0*/  F2FP.F16.E4M3.UNPACK_B R143, R143 ;  /* 0x0000008fff8f723e */ /* 0x000fe200020006ff */
[----:B------:R-:W-:Y:S01]  /*a8f0*/  HADD2.F32 R70, -RZ, R70.H1_H1 ;  /* 0x30000046ff467230 */ /* 0x000fe20000004100 */
[----:B------:R-:W-:Y:S01]  /*a900*/  F2FP.F16.E4M3.UNPACK_B R67, R67 ;  /* 0x00000043ff43723e */ /* 0x000fe200020006ff */
[-C--:B------:R-:W-:Y:S01]  /*a910*/  FFMA.FTZ R76, R69, R71.reuse, R76 ;  /* 0x00000047454c7223 */ /* 0x080fe2000001004c */
[----:B------:R-:W-:Y:S01]  /*a920*/  FFMA.FTZ R77, R66, R71, -R77 ;  /* 0x00000047424d7223 */ /* 0x000fe2000001084d */
[----:B------:R-:W-:Y:S01]  /*a930*/  HADD2.F32 R69, -RZ, R68.H1_H1 ;  /* 0x30000044ff457230 */ /* 0x000fe20000004100 */
[----:B------:R-:W-:Y:S01]  /*a940*/  F2FP.F16.E4M3.UNPACK_B R64, R64 ;  /* 0x00000040ff40723e */ /* 0x000fe200020006ff */
[----:B------:R-:W-:Y:S01]  /*a950*/  HADD2.F32 R66, -RZ, R65.H1_H1 ;  /* 0x30000041ff427230 */ /* 0x000fe20000004100 */
[----:B------:R-:W-:Y:S01]  /*a960*/  LOP3.LUT R54, R73, 0xff0000, R54, 0xf8, !PT ;  /* 0x00ff000049367812 */ /* 0x000fe200078ef836 */
[----:B------:R-:W-:-:S02]  /*a970*/  HADD2.F32 R71, -RZ, R143.H0_H0 ;  /* 0x2000008fff477230 */ /* 0x000fc40000004100 */
[CC--:B------:R-:W-:Y:S01]  /*a980*/  FMUL.FTZ R73, R69.reuse, R72.reuse ;  /* 0x0000004845497220 */ /* 0x0c0fe20000410000 */
[----:B------:R-:W-:Y:S01]  /*a990*/  F2FP.F16.E4M3.UNPACK_B R141, R141 ;  /* 0x0000008dff8d723e */ /* 0x000fe200020006ff */
[C---:B------:R-:W-:Y:S01]  /*a9a0*/  FMUL.FTZ R72, R66.reuse, R72 ;  /* 0x0000004842487220 */ /* 0x040fe20000410000 */
[----:B------:R-:W-:Y:S01]  /*a9b0*/  HADD2.F32 R68, -RZ, R67.H0_H0 ;  /* 0x20000043ff447230 */ /* 0x000fe20000004100 */
[----:B------:R-:W-:Y:S01]  /*a9c0*/  SHF.R.U32.HI R74, RZ, 0x10, R79 ;  /* 0x00000010ff4a7819 */ /* 0x000fe2000001164f */
[----:B------:R-:W-:Y:S02]  /*a9d0*/  HADD2.F32 R65, -RZ, R64.H0_H0 ;  /* 0x20000040ff417230 */ /* 0x000fe40000004100 */
[-C--:B------:R-:W-:Y:S01]  /*a9e0*/  FFMA.FTZ R78, R66, R70.reuse, -R73 ;  /* 0x00000046424e7223 */ /* 0x080fe20000010849 */
[----:B------:R-:W-:Y:S01]  /*a9f0*/  FFMA.FTZ R79, R69, R70, R72 ;  /* 0x00000046454f7223 */ /* 0x000fe20000010048 */
[----:B------:R-:W-:Y:S02]  /*aa00*/  HADD2.F32 R143, -RZ, R143.H1_H1 ;  /* 0x3000008fff8f7230 */ /* 0x000fe40000004100 */
[----:B------:R-:W-:Y:S01]  /*aa10*/  FMUL.FTZ R70, R68, R71 ;  /* 0x0000004744467220 */ /* 0x000fe20000410000 */
[----:B------:R-:W-:-:S02]  /*aa20*/  HADD2.F32 R67, -RZ, R67.H1_H1 ;  /* 0x30000043ff437230 */ /* 0x000fc40000004100 */
[----:B------:R-:W-:Y:S01]  /*aa30*/  FMUL.FTZ R71, R65, R71 ;  /* 0x0000004741477220 */ /* 0x000fe20000410000 */
[--C-:B------:R-:W-:Y:S02]  /*aa40*/  HADD2.F32 R66, -RZ, R141.reuse.H0_H0 ;  /* 0x2000008dff427230 */ /* 0x100fe40000004100 */
[----:B------:R-:W-:Y:S02]  /*aa50*/  IMAD.U32 R74, R74, 0x10000, RZ ;  /* 0x000100004a4a7824 */ /* 0x000fe400078e00ff */
[----:B------:R-:W-:Y:S01]  /*aa60*/  FMUL.FTZ R69, R67, R143 ;  /* 0x0000008f43457220 */ /* 0x000fe20000410000 */
[----:B------:R-:W-:Y:S02]  /*aa70*/  HADD2.F32 R64, -RZ, R64.H1_H1 ;  /* 0x30000040ff407230 */ /* 0x000fe40000004100 */
[-C--:B------:R-:W-:Y:S01]  /*aa80*/  FFMA.FTZ R72, R65, R66.reuse, -R70 ;  /* 0x0000004241487223 */ /* 0x080fe20000010846 */
[----:B------:R-:W-:Y:S02]  /*aa90*/  HADD2.F32 R141, -RZ, R141.H1_H1 ;  /* 0x3000008dff8d7230 */ /* 0x000fe40000004100 */
[----:B------:R-:W-:Y:S01]  /*aaa0*/  FFMA.FTZ R73, R68, R66, R71 ;  /* 0x0000004244497223 */ /* 0x000fe20000010047 */
[----:B------:R-:W-:-:S02]  /*aab0*/  F2FP.F16.E4M3.UNPACK_B R65, R144.H1 ;  /* 0x00000090ff41723e */ /* 0x000fc400030006ff */
[----:B------:R-:W-:Y:S02]  /*aac0*/  F2FP.F16.E4M3.UNPACK_B R66, R62.H1 ;  /* 0x0000003eff42723e */ /* 0x000fe400030006ff */
[----:B------:R-:W-:Y:S01]  /*aad0*/  LOP3.LUT R50, R75, 0xff0000, R74, 0xf8, !PT ;  /* 0x00ff00004b327812 */ /* 0x000fe200078ef84a */
[C---:B------:R-:W-:Y:S01]  /*aae0*/  FMUL.FTZ R74, R64.reuse, R143 ;  /* 0x0000008f404a7220 */ /* 0x040fe20000410000 */
[-C--:B------:R-:W-:Y:S01]  /*aaf0*/  FFMA.FTZ R75, R64, R141.reuse, -R69 ;  /* 0x0000008d404b7223 */ /* 0x080fe20000010845 */
        /* <DEDUP_REMOVED lines=8> */
[----:B------:R-:W-:Y:S01]  /*ab80*/  FMUL.FTZ R80, R68, R70 ;  /* 0x0000004644507220 */ /* 0x000fe20000410000 */
        /* <DEDUP_REMOVED lines=11> */
[-C--:B------:R-:W-:Y:S01]  /*ac40*/  FFMA.FTZ R85, R64, R69.reuse, -R65 ;  /* 0x0000004540557223 */ /* 0x080fe20000010841 */
[----:B------:R-:W-:Y:S01]  /*ac50*/  F2FP.F16.E4M3.UNPACK_B R64, R62 ;  /* 0x0000003eff40723e */ /* 0x000fe200020006ff */
[----:B------:R-:W-:Y:S01]  /*ac60*/  FFMA.FTZ R87, R66, R69, R71 ;  /* 0x0000004542577223 */ /* 0x000fe20000010047 */
[----:B------:R-:W-:Y:S01]  /*ac70*/  HADD2.F32 R69, -RZ, R144.H1_H1 ;  /* 0x30000090ff457230 */ /* 0x000fe20000004100 */
[----:B------:R-:W-:Y:S01]  /*ac80*/  F2FP.F16.E4M3.UNPACK_B R142, R142 ;  /* 0x0000008eff8e723e */ /* 0x000fe200020006ff */
[----:B------:R-:W-:Y:S01]  /*ac90*/  HADD2.F32 R62, -RZ, R60.H0_H0 ;  /* 0x2000003cff3e7230 */ /* 0x000fe20000004100 */
[----:B------:R-:W-:Y:S01]  /*aca0*/  F2FP.SATFINITE.E4M3.F32.PACK_AB_MERGE_C R85, R85, R70, RZ ;  /* 0x000000465555723e */ /* 0x000fe200048070ff */
[--C-:B------:R-:W-:Y:S01]  /*acb0*/  HADD2.F32 R65, -RZ, R64.reuse.H0_H0 ;  /* 0x20000040ff417230 */ /* 0x100fe20000004100 */
[-C--:B------:R-:W-:Y:S01]  /*acc0*/  F2FP.F16.E4M3.UNPACK_B R70, R52.reuse ;  /* 0x00000034ff46723e */ /* 0x080fe200020006ff */
[----:B------:R-:W-:Y:S01]  /*acd0*/  HADD2.F32 R64, -RZ, R64.H1_H1 ;  /* 0x30000040ff407230 */ /* 0x000fe20000004100 */
[----:B------:R-:W-:Y:S01]  /*ace0*/  F2FP.F16.E4M3.UNPACK_B R52, R52.H1 ;  /* 0x00000034ff34723e */ /* 0x000fe200030006ff */
[----:B------:R-:W-:-:S02]  /*acf0*/  HADD2.F32 R60, -RZ, R60.H1_H1 ;  /* 0x3000003cff3c7230 */ /* 0x000fc40000004100 */
[CC--:B------:R-:W-:Y:S01]  /*ad00*/  FMUL.FTZ R71, R65.reuse, R68.reuse ;  /* 0x0000004441477220 */ /* 0x0c0fe20000410000 */
[--C-:B------:R-:W-:Y:S02]  /*ad10*/  HADD2.F32 R66, -RZ, R142.reuse.H0_H0 ;  /* 0x2000008eff427230 */ /* 0x100fe40000004100 */
[-C--:B------:R-:W-:Y:S01]  /*ad20*/  FMUL.FTZ R81, R64, R69.reuse ;  /* 0x0000004540517220 */ /* 0x080fe20000410000 */
[----:B------:R-:W-:Y:S02]  /*ad30*/  HADD2.F32 R67, -RZ, R142.H1_H1 ;  /* 0x3000008eff437230 */ /* 0x000fe40000004100 */
[----:B------:R-:W-:Y:S01]  /*ad40*/  FMUL.FTZ R68, R62, R68 ;  /* 0x000000443e447220 */ /* 0x000fe20000410000 */
[----:B------:R-:W-:Y:S01]  /*ad50*/  FMUL.FTZ R69, R60, R69 ;  /* 0x000000453c457220 */ /* 0x000fe20000410000 */
[----:B------:R-:W-:Y:S01]  /*ad60*/  FFMA.FTZ R62, R62, R66, -R71 ;  /* 0x000000423e3e7223 */ /* 0x000fe20000010847 */
[----:B------:R-:W-:Y:S01]  /*ad70*/  F2FP.F16.E4M3.UNPACK_B R71, R54 ;  /* 0x00000036ff47723e */ /* 0x000fe200020006ff */
[----:B------:R-:W-:Y:S01]  /*ad80*/  FFMA.FTZ R80, R65, R66, R68 ;  /* 0x0000004241507223 */ /* 0x000fe20000010044 */
[-C--:B------:R-:W-:Y:S01]  /*ad90*/  FFMA.FTZ R83, R64, R67.reuse, R69 ;  /* 0x0000004340537223 */ /* 0x080fe20000010045 */
[----:B------:R-:W-:Y:S01]  /*ada0*/  F2FP.SATFINITE.E4M3.F32.PACK_AB_MERGE_C R64, R79, R76, RZ ;  /* 0x0000004c4f40723e */ /* 0x000fe200048070ff */
[----:B------:R-:W-:Y:S01]  /*adb0*/  FFMA.FTZ R81, R60, R67, -R81 ;  /* 0x000000433c517223 */ /* 0x000fe20000010851 */
[----:B------:R-:W-:-:S02]  /*adc0*/  F2FP.F16.E4M3.UNPACK_B R68, R53 ;  /* 0x00000035ff44723e */ /* 0x000fc400020006ff */
[----:B------:R-:W-:Y:S02]  /*add0*/  F2FP.F16.E4M3.UNPACK_B R66, R49 ;  /* 0x00000031ff42723e */ /* 0x000fe400020006ff */
[----:B------:R-:W-:Y:S01]  /*ade0*/  F2FP.SATFINITE.E4M3.F32.PACK_AB_MERGE_C R64, R74, R73, R64 ;  /* 0x000000494a40723e */ /* 0x000fe20004807040 */
[----:B------:R-:W-:Y:S01]  /*adf0*/  HADD2.F32 R69, -RZ, R68.H0_H0 ;  /* 0x20000044ff457230 */ /* 0x000fe20000004100 */
[----:B------:R-:W-:Y:S01]  /*ae00*/  F2FP.SATFINITE.E4M3.F32.PACK_AB_MERGE_C R65, R78, R77, RZ ;  /* 0x0000004d4e41723e */ /* 0x000fe200048070ff */
[----:B------:R-:W-:Y:S01]  /*ae10*/  HADD2.F32 R74, -RZ, R71.H0_H0 ;  /* 0x20000047ff4a7230 */ /* 0x000fe20000004100 */
[----:B------:R-:W-:Y:S01]  /*ae20*/  F2FP.F16.E4M3.UNPACK_B R49, R49.H1 ;  /* 0x00000031ff31723e */ /* 0x000fe200030006ff */
[----:B------:R-:W-:Y:S01]  /*ae30*/  HADD2.F32 R67, -RZ, R66.H0_H0 ;  /* 0x20000042ff437230 */ /* 0x000fe20000004100 */
[----:B------:R-:W-:Y:S01]  /*ae40*/  F2FP.SATFINITE.E4M3.F32.PACK_AB_MERGE_C R65, R75, R72, R65 ;  /* 0x000000484b41723e */ /* 0x000fe20004807041 */
        /* <DEDUP_REMOVED lines=11> */
[----:B------:R-:W-:Y:S01]  /*af00*/  FMUL.FTZ R71, R66, R71 ;  /* 0x0000004742477220 */ /* 0x000fe20000410000 */
[----:B------:R-:W-:-:S02]  /*af10*/  HADD2.F32 R53, -RZ, R49.H0_H0 ;  /* 0x20000031ff357230 */ /* 0x000fc40000004100 */
[-C--:B------:R-:W-:Y:S01]  /*af20*/  FFMA.FTZ R75, R66, R69.reuse, -R73 ;  /* 0x00000045424b7223 */ /* 0x080fe20000010849 */
[----:B------:R-:W-:Y:S01]  /*af30*/  F2FP.F16.E4M3.UNPACK_B R66, R54.H1 ;  /* 0x00000036ff42723e */ /* 0x000fe200030006ff */
[----:B------:R-:W-:Y:S01]  /*af40*/  FFMA.FTZ R77, R68, R69, R71 ;  /* 0x00000045444d7223 */ /* 0x000fe20000010047 */
[--C-:B------:R-:W-:Y:S01]  /*af50*/  HADD2.F32 R54, -RZ, R67.reuse.H0_H0 ;  /* 0x20000043ff367230 */ /* 0x100fe20000004100 */
[----:B------:R-:W-:Y:S01]  /*af60*/  F2FP.SATFINITE.E4M3.F32.PACK_AB_MERGE_C R60, R87, R82, RZ ;  /* 0x00000052573c723e */ /* 0x000fe200048070ff */
[----:B------:R-:W-:Y:S01]  /*af70*/  HADD2.F32 R67, -RZ, R67.H1_H1 ;  /* 0x30000043ff437230 */ /* 0x000fe20000004100 */
[----:B------:R-:W-:Y:S01]  /*af80*/  F2FP.SATFINITE.E4M3.F32.PACK_AB_MERGE_C R62, R81, R62, R85 ;  /* 0x0000003e513e723e */ /* 0x000fe20004807055 */
[--C-:B------:R-:W-:Y:S01]  /*af90*/  HADD2.F32 R68, -RZ, R66.reuse.H0_H0 ;  /* 0x20000042ff447230 */ /* 0x100fe20000004100 */
[----:B------:R-:W-:Y:S01]  /*afa0*/  F2FP.SATFINITE.E4M3.F32.PACK_AB_MERGE_C R60, R83, R80, R60 ;  /* 0x00000050533c723e */ /* 0x000fe2000480703c */
[----:B------:R-:W-:Y:S01]  /*afb0*/  HADD2.F32 R70, -RZ, R66.H1_H1 ;  /* 0x30000042ff467230 */ /* 0x000fe20000004100 */
[----:B------:R-:W-:Y:S01]  /*afc0*/  F2FP.F16.E4M3.UNPACK_B R71, R50.H1 ;  /* 0x00000032ff47723e */ /* 0x000fe200030006ff */
[----:B------:R-:W-:-:S02]  /*afd0*/  HADD2.F32 R49, -RZ, R49.H1_H1 ;  /* 0x30000031ff317230 */ /* 0x000fc40000004100 */
[CC--:B------:R-:W-:Y:S01]  /*afe0*/  FMUL.FTZ R72, R54.reuse, R68.reuse ;  /* 0x0000004436487220 */ /* 0x0c0fe20000410000 */
[--C-:B------:R-:W-:Y:S02]  /*aff0*/  HADD2.F32 R66, -RZ, R52.reuse.H0_H0 ;  /* 0x20000034ff427230 */ /* 0x100fe40000004100 */
[----:B------:R-:W-:Y:S01]  /*b000*/  FMUL.FTZ R69, R53, R68 ;  /* 0x0000004435457220 */ /* 0x000fe20000410000 */
[----:B------:R-:W-:Y:S02]  /*b010*/  HADD2.F32 R52, -RZ, R52.H1_H1 ;  /* 0x30000034ff347230 */ /* 0x000fe40000004100 */
[-C--:B------:R-:W-:Y:S01]  /*b020*/  FMUL.FTZ R68, R67, R70.reuse ;  /* 0x0000004643447220 */ /* 0x080fe20000410000 */
[C---:B------:R-:W-:Y:S01]  /*b030*/  FMUL.FTZ R70, R49.reuse, R70 ;  /* 0x0000004631467220 */ /* 0x040fe20000410000 */
[----:B------:R-:W-:Y:S01]  /*b040*/  FFMA.FTZ R79, R54, R66, R69 ;  /* 0x00000042364f7223 */ /* 0x000fe20000010045 */
[----:B------:R-:W-:Y:S01]  /*b050*/  F2FP.F16.E4M3.UNPACK_B R54, R55 ;  /* 0x00000037ff36723e */ /* 0x000fe200020006ff */
[-C--:B------:R-:W-:Y:S01]  /*b060*/  FFMA.FTZ R81, R49, R52.reuse, -R68 ;  /* 0x0000003431517223 */ /* 0x080fe20000010844 */
[----:B------:R-:W-:Y:S01]  /*b070*/  FFMA.FTZ R80, R67, R52, R70 ;  /* 0x0000003443507223 */ /* 0x000fe20000010046 */
[----:B------:R-:W-:Y:S01]  /*b080*/  F2FP.F16.E4M3.UNPACK_B R70, R50 ;  /* 0x00000032ff46723e */ /* 0x000fe200020006ff */
[----:B------:R-:W-:Y:S01]  /*b090*/  FFMA.FTZ R78, R53, R66, -R72 ;  /* 0x00000042354e7223 */ /* 0x000fe20000010848 */
[-C--:B------:R-:W-:Y:S01]  /*b0a0*/  F2FP.F16.E4M3.UNPACK_B R49, R51.reuse ;  /* 0x00000033ff31723e */ /* 0x080fe200020006ff */
        /* <DEDUP_REMOVED lines=11> */
[C---:B------:R-:W-:Y:S01]  /*b160*/  FMUL.FTZ R73, R52.reuse, R73 ;  /* 0x0000004934497220 */ /* 0x040fe20000410000 */
[----:B------:R-:W-:Y:S02]  /*b170*/  HADD2.F32 R48, -RZ, R55.H0_H0 ;  /* 0x20000037ff307230 */ /* 0x000fe40000004100 */
[----:B------:R-:W-:Y:S01]  /*b180*/  FMUL.FTZ R85, R53, R72 ;  /* 0x0000004835557220 */ /* 0x000fe20000410000 */
[----:B------:R-:W-:Y:S02]  /*b190*/  HADD2.F32 R68, -RZ, R67.H0_H0 ;  /* 0x20000043ff447230 */ /* 0x000fe40000004100 */
[----:B------:R-:W-:Y:S01]  /*b1a0*/  FFMA.FTZ R83, R52, R69, -R83 ;  /* 0x0000004534537223 */ /* 0x000fe20000010853 */
[----:B------:R-:W-:-:S02]  /*b1b0*/  HADD2.F32 R55, -RZ, R55.H1_H1 ;  /* 0x30000037ff377230 */ /* 0x000fc40000004100 */
[C---:B------:R-:W-:Y:S01]  /*b1c0*/  FMUL.FTZ R82, R48.reuse, R72 ;  /* 0x0000004830527220 */ /* 0x040fe20000410000 */
[----:B------:R-:W-:Y:S02]  /*b1d0*/  HADD2.F32 R52, -RZ, R71.H1_H1 ;  /* 0x30000047ff347230 */ /* 0x000fe40000004100 */
[-C--:B------:R-:W-:Y:S01]  /*b1e0*/  FFMA.FTZ R85, R48, R68.reuse, R85 ;  /* 0x0000004430557223 */ /* 0x080fe20000010055 */
[----:B------:R-:W-:Y:S02]  /*b1f0*/  HADD2.F32 R51, -RZ, R51.H1_H1 ;  /* 0x30000033ff337230 */ /* 0x000fe40000004100 */
[----:B------:R-:W-:Y:S01]  /*b200*/  FFMA.FTZ R73, R66, R69, R73 ;  /* 0x0000004542497223 */ /* 0x000fe20000010049 */
[----:B------:R-:W-:Y:S02]  /*b210*/  HADD2.F32 R54, -RZ, R54.H1_H1 ;  /* 0x30000036ff367230 */ /* 0x000fe40000004100 */
[----:B------:R-:W-:Y:S01]  /*b220*/  FFMA.FTZ R82, R53, R68, -R82 ;  /* 0x0000004435527223 */ /* 0x000fe20000010852 */
[----:B------:R-:W-:-:S02]  /*b230*/  HADD2.F32 R70, -RZ, R70.H1_H1 ;  /* 0x30000046ff467230 */ /* 0x000fc40000004100 */
[-C--:B------:R-:W-:Y:S01]  /*b240*/  FMUL.FTZ R66, R55, R52.reuse ;  /* 0x0000003437427220 */ /* 0x080fe20000410000 */
[----:B------:R-:W-:Y:S02]  /*b250*/  HADD2.F32 R49, -RZ, R49.H1_H1 ;  /* 0x30000031ff317230 */ /* 0x000fe40000004100 */
[----:B------:R-:W-:Y:S01]  /*b260*/  FMUL.FTZ R68, R51, R52 ;  /* 0x0000003433447220 */ /* 0x000fe20000410000 */
[----:B------:R-:W-:Y:S02]  /*b270*/  HADD2.F32 R48, -RZ, R67.H1_H1 ;  /* 0x30000043ff307230 */ /* 0x000fe40000004100 */
[CC--:B------:R-:W-:Y:S01]  /*b280*/  FMUL.FTZ R52, R54.reuse, R70.reuse ;  /* 0x0000004636347220 */ /* 0x0c0fe20000410000 */
[----:B------:R-:W-:Y:S02]  /*b290*/  HADD2.F32 R50, -RZ, R50.H1_H1 ;  /* 0x30000032ff327230 */ /* 0x000fe40000004100 */
[----:B------:R-:W-:Y:S01]  /*b2a0*/  FMUL.FTZ R53, R49, R70 ;  /* 0x0000004631357220 */ /* 0x000fe20000410000 */
[----:B------:R-:W-:Y:S01]  /*b2b0*/  F2FP.SATFINITE.E4M3.F32.PACK_AB_MERGE_C R78, R81, R78, RZ ;  /* 0x0000004e514e723e */ /* 0x000fe200048070ff */
        /* <DEDUP_REMOVED lines=13> */
[----:B------:R-:W-:Y:S02]  /*b390*/  F2FP.SATFINITE.E4M3.F32.PACK_AB_MERGE_C R53, R77, R74, R79 ;  /* 0x0000004a4d35723e */ /* 0x000fe4000480704f */
[----:B------:R-:W-:-:S07]  /*b3a0*/  MOV R54, R60 ;  /* 0x0000003c00367202 */ /* 0x000fce0000000f00 */
.L_x_2091:
[----:B------:R-:W-:Y:S05]  /*b3b0*/  BSYNC B1 ;  /* 0x0000000000017941 */ /* 0x000fea0003800000 */
.L_x_2090:
        /* <DEDUP_REMOVED lines=10> */
.L_x_2031:
[----:B------:R-:W2:Y:S02]  /*b460*/  LDL R48, [R1+0x50] ;  /* 0x0000500001307983 */ /* 0x000ea40000100800 */
[----:B--2---:R-:W-:-:S13]  /*b470*/  R2UR UR4, R48 ;  /* 0x00000000300472ca */ /* 0x004fda00000e0000 */
[----:B------:R-:W-:-:S06]  /*b480*/  UISETP.NE.AND UP0, UPT, UR4, 0x3, UPT ;  /* 0x000000030400788c */ /* 0x000fcc000bf05270 */
[----:B------:R-:W-:-:S13]  /*b490*/  PLOP3.LUT P5, PT, PT, PT, UP0, 0x80, 0x0 ;  /* 0x000000000000781c */ /* 0x000fda0003faf008 */
[----:B------:R-:W-:Y:S05]  /*b4a0*/  @!P5 BRA `(.L_x_2092) ;  /* 0x000000000004d947 */ /* 0x000fea0003800000 */
[----:B------:R-:W-:Y:S01]  /*b4b0*/  BPT.TRAP 0x1 ;  /* 0x000000040000795c */ /* 0x000fe20000300000 */
.L_x_2092:
        /* <DEDUP_REMOVED lines=9> */
.L_x_2338:
[----:B------:R-:W-:Y:S05]  /*b550*/  BSYNC B1 ;  /* 0x0000000000017941 */ /* 0x000fea0003800000 */
.L_x_2093:
        /* <DEDUP_REMOVED lines=22> */
.L_x_2096:
[----:B------:R-:W-:Y:S05]  /*b6c0*/  BSYNC B1 ;  /* 0x0000000000017941 */ /* 0x000fea0003800000 */
.L_x_2095:
        /* <DEDUP_REMOVED lines=22> */
.L_x_2098:
[----:B------:R-:W-:Y:S05]  /*b830*/  BSYNC B1 ;  /* 0x0000000000017941 */ /* 0x000fea0003800000 */
.L_x_2097:
[----:B-12---:R-:W-:Y:S01]  /*b840*/  VIADD R48, R228, 0x80 ;  /* 0x00000080e4307836 */ /* 0x006fe20000000000 */
[----:B------:R-:W-:Y:S04]  /*b850*/  BSSY B1, `(.L_x_2099) ;  /* 0x0000015000017945 */ /* 0x000fe80003800000 */
        /* <DEDUP_REMOVED lines=20> */
.L_x_2100:
[----:B------:R-:W-:Y:S05]  /*b9a0*/  BSYNC B1 ;  /* 0x0000000000017941 */ /* 0x000fea0003800000 */
.L_x_2099:
        /* <DEDUP_REMOVED lines=8> */
[----:B------:R-:W-:-:S04]  /*ba30*/  IMAD R51, R51, 0xc0, RZ ;  /* 0x000000c033337824 */ /* 0x000fc800078e02ff */
[----:B------:R-:W-:Y:S01]  /*ba40*/  IMAD.IADD R56, R55, 0x1, R51 ;  /* 0x0000000137387824 */ /* 0x000fe200078e0233 */
[----:B--2---:R-:W-:-:S04]  /*ba50*/  @!P0 IADD3 R52, P2, P3, R54, R48, R39 ;  /* 0x0000003036348210 */ /* 0x004fc80007b5e027 */
        /* <DEDUP_REMOVED lines=14> */
.L_x_2068:
[----:B------:R-:W-:Y:S05]  /*bb40*/  BSYNC B0 ;  /* 0x0000000000007941 */ /* 0x000fea0003800000 */
.L_x_2030:
        /* <DEDUP_REMOVED lines=17> */
.L_x_2102:
[----:B------:R-:W-:Y:S05]  /*bc60*/  BSYNC B0 ;  /* 0x0000000000007941 */ /* 0x000fea0003800000 */
.L_x_2101:
[----:B------:R-:W2:Y:S01]  /*bc70*/  SYNCS.PHASECHK.TRANS64.TRYWAIT P3, [R109+URZ+0x2e8b0], R130 ;  /* 0x02e8b0826d0075a7 */ /* 0x000ea2000806017f */
[----:B------:R-:W-:Y:S01]  /*bc80*/  ULDC.64 UR38, c[0x0][0x318] ;  /* 0x0000c60000267ab9 */ /* 0x000fe20000000a00 */
[----:B------:R-:W-:Y:S01]  /*bc90*/  ULDC.64 UR36, c[0x0][0x308] ;  /* 0x0000c20000247ab9 */ /* 0x000fe20000000a00 */
[----:B------:R-:W-:Y:S04]  /*bca0*/  BSSY B0, `(.L_x_2103) ;  /* 0x0000002000007945 */ /* 0x000fe80003800000 */
[----:B--2---:R-:W-:Y:S05]  /*bcb0*/  @!P3 BRA `(.L_x_2104) ;  /* 0x000001fc0090b947 */ /* 0x004fea0003800000 */
.L_x_2339:
[----:B------:R-:W-:Y:S05]  /*bcc0*/  BSYNC B0 ;  /* 0x0000000000007941 */ /* 0x000fea0003800000 */
.L_x_2103:
        /* <DEDUP_REMOVED lines=17> */
[----:B------:R-:W-:Y:S01]  /*bde0*/  @P4 VIADD R56, R116, 0xffffffc0 ;  /* 0xffffffc074384836 */ /* 0x000fe20000000000 */
[----:B------:R-:W-:-:S03]  /*bdf0*/  ISETP.GE.AND P4, PT, R18, UR4, PT ;  /* 0x0000000412007c0c */ /* 0x000fc6000bf86270 */
[----:B------:R-:W-:-:S10]  /*be00*/  @!P3 IMAD.IADD R56, R16, 0x1, R56 ;  /* 0x000000011038b824 */ /* 0x000fd400078e0238 */
[----:B------:R-:W1:Y:S04]  /*be10*/  @!P4 LDS.128 R48, [R117+0xe400] ;  /* 0x00e400007530c984 */ /* 0x000e680000000c00 */
[----:B-1----:R-:W-:Y:S04]  /*be20*/  @!P4 STG.E.128 desc[UR60][R54.64], R48 ;  /* 0x000000303600c986 */ /* 0x002fe8000c101d3c */
[----:B------:R-:W1:Y:S04]  /*be30*/  @!P3 LDS.128 R48, [R56+0xe400] ;  /* 0x00e400003830b984 */ /* 0x000e680000000c00 */
[----:B-1----:R3:W-:Y:S02]  /*be40*/  @!P3 STG.E.128 desc[UR60][R54.64+0x40], R48 ;  /* 0x000040303600b986 */ /* 0x0027e4000c101d3c */
.L_x_2106:
[----:B------:R-:W-:Y:S05]  /*be50*/  BSYNC B0 ;  /* 0x0000000000007941 */ /* 0x000fea0003800000 */
.L_x_2105:
        /* <DEDUP_REMOVED lines=26> */
.L_x_2108:
[----:B------:R-:W-:Y:S05]  /*c000*/  BSYNC B0 ;  /* 0x0000000000007941 */ /* 0x000fea0003800000 */
.L_x_2107:
        /* <DEDUP_REMOVED lines=26> */
.L_x_2110:
[----:B------:R-:W-:Y:S05]  /*c1b0*/  BSYNC B0 ;  /* 0x0000000000007941 */ /* 0x000fea0003800000 */
.L_x_2109:
[----:B-1----:R-:W-:Y:S01]  /*c1c0*/  VIADD R48, R228, 0xc0 ;  /* 0x000000c0e4307836 */ /* 0x002fe20000000000 */
[----:B------:R-:W-:Y:S04]  /*c1d0*/  BSSY B0, `(.L_x_2111) ;  /* 0x0000019000007945 */ /* 0x000fe80003800000 */
        /* <DEDUP_REMOVED lines=24> */
.L_x_2112:
[----:B------:R-:W-:Y:S05]  /*c360*/  BSYNC B0 ;  /* 0x0000000000007941 */ /* 0x000fea0003800000 */
.L_x_2111:
        /* <DEDUP_REMOVED lines=22> */
.L_x_2025:
[----:B------:R-:W2:Y:S01]  /*c4d0*/  LDL R3, [R1+0x54] ;  /* 0x0000540001037983 */ /* 0x000ea20000100800 */
[----:B------:R-:W0:Y:S03]  /*c4e0*/  LDC R0, c[0x0][0x428] ;  /* 0x00010a00ff007b82 */ /* 0x000e260000000800 */
[----:B------:R-:W2:Y:S01]  /*c4f0*/  LDL R2, [R1+0x60] ;  /* 0x0000600001027983 */ /* 0x000ea20000100800 */
[----:B------:R-:W-:Y:S01]  /*c500*/  IMAD.MOV.U32 R50, RZ, RZ, R234 ;  /* 0x000000ffff327224 */ /* 0x000fe200078e00ea */
[----:B------:R-:W-:Y:S02]  /*c510*/  PLOP3.LUT P1, PT, PT, PT, PT, 0x80, 0x0 ;  /* 0x000000000000781c */ /* 0x000fe40003f2f070 */
[----:B------:R-:W-:Y:S02]  /*c520*/  CS2R R90, SRZ ;  /* 0x00000000005a7805 */ /* 0x000fe4000001ff00 */
[----:B------:R-:W-:-:S02]  /*c530*/  MOV R87, RZ ;  /* 0x000000ff00577202 */ /* 0x000fc40000000f00 */
[----:B------:R-:W-:Y:S02]  /*c540*/  CS2R R6, SRZ ;  /* 0x0000000000067805 */ /* 0x000fe4000001ff00 */
[----:B------:R-:W-:Y:S02]  /*c550*/  CS2R R8, SRZ ;  /* 0x0000000000087805 */ /* 0x000fe4000001ff00 */
[----:B------:R-:W-:Y:S02]  /*c560*/  CS2R R10, SRZ ;  /* 0x00000000000a7805 */ /* 0x000fe4000001ff00 */
[----:B-1----:R-:W-:Y:S02]  /*c570*/  CS2R R12, SRZ ;  /* 0x00000000000c7805 */ /* 0x002fe4000001ff00 */
        /* <DEDUP_REMOVED lines=23> */
[----:B------:R-:W-:Y:S01]  /*c6f0*/  IMAD.MOV.U32 R72, RZ, RZ, RZ ;  /* 0x000000ffff487224 */ /* 0x000fe200078e00ff */
[----:B------:R-:W-:Y:S01]  /*c700*/  CS2R R98, SRZ ;  /* 0x0000000000627805 */ /* 0x000fe2000001ff00 */
[----:B------:R-:W0:Y:S01]  /*c710*/  @P2 LDC R5, c[0x0][0x42c] ;  /* 0x00010b00ff052b82 */ /* 0x000e220000000800 */
[----:B------:R-:W-:Y:S02]  /*c720*/  IMAD.MOV.U32 R76, RZ, RZ, RZ ;  /* 0x000000ffff4c7224 */ /* 0x000fe400078e00ff */
[----:B------:R-:W-:-:S02]  /*c730*/  IMAD.MOV.U32 R101, RZ, RZ, RZ ;  /* 0x000000ffff657224 */ /* 0x000fc400078e00ff */
[----:B------:R-:W-:Y:S02]  /*c740*/  IMAD.MOV.U32 R69, RZ, RZ, RZ ;  /* 0x000000ffff457224 */ /* 0x000fe400078e00ff */
[----:B------:R-:W-:Y:S01]  /*c750*/  IMAD.MOV.U32 R80, RZ, RZ, RZ ;  /* 0x000000ffff507224 */ /* 0x000fe200078e00ff */
[----:B------:R-:W1:Y:S01]  /*c760*/  @P2 LDC R0, c[0x0][0x430] ;  /* 0x00010c00ff002b82 */ /* 0x000e620000000800 */
[----:B0-----:R-:W-:-:S05]  /*c770*/  @P2 IMAD.HI.U32 R5, R234, R5, RZ ;  /* 0x00000005ea052227 */ /* 0x001fca00078e00ff */
[----:B-1----:R-:W-:Y:S02]  /*c780*/  @P2 SHF.R.U32.HI R50, RZ, R0, R5 ;  /* 0x00000000ff322219 */ /* 0x002fe40000011605 */
[----:B------:R-:W-:-:S03]  /*c790*/  CS2R R4, SRZ ;  /* 0x0000000000047805 */ /* 0x000fc6000001ff00 */
[----:B------:R0:W-:Y:S01]  /*c7a0*/  STL [R1+0x7c], R50 ;  /* 0x00007c3201007387 */ /* 0x0001e20000100800 */
[----:B--2---:R-:W-:-:S05]  /*c7b0*/  IADD3 R2, R2, 0x15f, -R3 ;  /* 0x0000015f02027810 */ /* 0x004fca0007ffe803 */
[----:B------:R-:W-:Y:S02]  /*c7c0*/  IMAD R3, R233, 0x80, R2 ;  /* 0x00000080e9037824 */ /* 0x000fe400078e0202 */
[----:B------:R-:W-:-:S04]  /*c7d0*/  IMAD.MOV.U32 R2, RZ, RZ, RZ ;  /* 0x000000ffff027224 */ /* 0x000fc800078e00ff */
[----:B------:R-:W-:-:S05]  /*c7e0*/  IMAD.HI R2, R3, -0x6db6db6d, R2 ;  /* 0x9249249303027827 */ /* 0x000fca00078e0202 */
[----:B------:R-:W-:-:S04]  /*c7f0*/  SHF.R.U32.HI R3, RZ, 0x1f, R2 ;  /* 0x0000001fff037819 */ /* 0x000fc80000011602 */
[----:B------:R-:W-:-:S04]  /*c800*/  LEA.HI.SX32 R3, R2, R3, 0x19 ;  /* 0x0000000302037211 */ /* 0x000fc800078fcaff */
[----:B------:R-:W-:-:S04]  /*c810*/  VIMNMX R138, R138, R3, PT ;  /* 0x000000038a8a7248 */ /* 0x000fc80003fe0100 */
[----:B------:R-:W-:Y:S01]  /*c820*/  ISETP.GE.AND P2, PT, R138, 0x1, PT ;  /* 0x000000018a00780c */ /* 0x000fe20003f46270 */
[----:B0-----:R-:W-:-:S12]  /*c830*/  @P0 BRA `(.L_x_2114) ;  /* 0x00000000000c0947 */ /* 0x001fd80003800000 */
[----:B------:R-:W0:Y:S01]  /*c840*/  FENCE.VIEW.ASYNC.G ;  /* 0x00000000000073c6 */ /* 0x000e220000000100 */
[----:B------:R-:W-:Y:S05]  /*c850*/  WARPSYNC.ALL ;  /* 0x0000000000007948 */ /* 0x000fea0003800000 */
[----:B0-----:R-:W-:Y:S06]  /*c860*/  BAR.ARV 0xc, 0x180 ;  /* 0x0306000000007b1d */ /* 0x001fec0000002000 */
.L_x_2114:
[----:B------:R-:W-:Y:S02]  /*c870*/  IMAD.MOV.U32 R100, RZ, RZ, RZ ;  /* 0x000000ffff647224 */ /* 0x000fe400078e00ff */
[----:B------:R-:W-:Y:S01]  /*c880*/  IMAD.MOV.U32 R103, RZ, RZ, RZ ;  /* 0x000000ffff677224 */ /* 0x000fe200078e00ff */
[----:B------:R-:W-:Y:S06]  /*c890*/  @!P2 BRA `(.L_x_2115) ;  /* 0x00000168001ca947 */ /* 0x000fec0003800000 */
[----:B------:R-:W0:Y:S01]  /*c8a0*/  S2R R2, SR_TID.X ;  /* 0x0000000000027919 */ /* 0x000e220000002100 */
[----:B------:R-:W-:Y:S01]  /*c8b0*/  UMOV UR4, 0xffffffff ;  /* 0xffffffff00047882 */ /* 0x000fe20000000000 */
[----:B0-----:R-:W-:-:S04]  /*c8c0*/  IADD3 R3, R2, -0x80, RZ ;  /* 0xffffff8002037810 */ /* 0x001fc80007ffe0ff */
[----:B------:R-:W-:-:S04]  /*c8d0*/  SHF.R.S32.HI R2, RZ, 0x1f, R3 ;  /* 0x0000001fff027819 */ /* 0x000fc80000011403 */
[----:B------:R-:W-:-:S04]  /*c8e0*/  LEA.HI R2, R2, R3, RZ, 0x7 ;  /* 0x0000000302027211 */ /* 0x000fc800078f38ff */
[----:B------:R-:W-:Y:S01]  /*c8f0*/  SHF.R.S32.HI R13, RZ, 0x7, R2 ;  /* 0x00000007ff0d7819 */ /* 0x000fe20000011402 */
[----:B------:R-:W-:Y:S06]  /*c900*/  BRA.DIV UR4, `(.L_x_2116) ;  /* 0x000001f204907947 */ /* 0x000fec000b800000 */
[----:B------:R-:W0:Y:S04]  /*c910*/  SHFL.IDX PT, R0, R13, RZ, 0x1f ;  /* 0x00001fff0d007589 */ /* 0x000e2800000e0000 */
[----:B0-----:R0:W-:Y:S02]  /*c920*/  STL [R1+0x48], R0 ;  /* 0x0000480001007387 */ /* 0x0011e40000100800 */
.L_x_2342:
[----:B------:R-:W0:Y:S01]  /*c930*/  LDL R2, [R1+0x48] ;  /* 0x0000480001027983 */ /* 0x000e220000100800 */
[----:B------:R-:W-:Y:S01]  /*c940*/  VIADD R25, R16, 0x1c400 ;  /* 0x0001c40010197836 */ /* 0x000fe20000000000 */
[----:B------:R-:W-:Y:S04]  /*c950*/  BSSY B6, `(.L_x_2117) ;  /* 0x0000019000067945 */ /* 0x000fe80003800000 */
[----:B------:R-:W-:Y:S02]  /*c960*/  LOP3.LUT P0, RZ, R25, 0x9f, RZ, 0xc0, !PT ;  /* 0x0000009f19ff7812 */ /* 0x000fe4000780c0ff */
[----:B0-----:R-:W-:-:S04]  /*c970*/  LEA.HI R0, R2, R2, RZ, 0x1 ;  /* 0x0000000202007211 */ /* 0x001fc800078f08ff */
        /* <DEDUP_REMOVED lines=14> */
[----:B------:R-:W-:Y:S01]  /*ca60*/  MOV R10, UR4 ;  /* 0x00000004000a7c02 */ /* 0x000fe20008000f00 */
[----:B------:R-:W-:Y:S02]  /*ca70*/  IMAD.U32 R7, RZ, RZ, UR7 ;  /* 0x00000007ff077e24 */ /* 0x000fe4000f8e00ff */
[----:B------:R-:W-:-:S02]  /*ca80*/  IMAD.U32 R11, RZ, RZ, UR5 ;  /* 0x00000005ff0b7e24 */ /* 0x000fc4000f8e00ff */
[----:B------:R-:W-:Y:S02]  /*ca90*/  IMAD.MOV.U32 R8, RZ, RZ, 0x70 ;  /* 0x00000070ff087424 */ /* 0x000fe400078e00ff */
[----:B------:R-:W-:Y:S02]  /*caa0*/  IMAD.MOV.U32 R12, RZ, RZ, 0x1 ;  /* 0x00000001ff0c7424 */ /* 0x000fe400078e00ff */
[----:B0-----:R-:W-:-:S07]  /*cab0*/  IMAD.MOV.U32 R13, RZ, RZ, RZ ;  /* 0x000000ffff0d7224 */ /* 0x001fce00078e00ff */
[----:B------:R-:W-:-:S07]  /*cac0*/  LEPC R20, `(.L_x_2118) ;  /* 0x000000001014794e */ /* 0x000fce0000000000 */
[----:B-12--5:R-:W-:Y:S05]  /*cad0*/  CALL.ABS.NOINC R2 ;  /* 0x0000000002007343 */ /* 0x026fea0003c00000 */
.L_x_2118:
[----:B------:R-:W-:Y:S05]  /*cae0*/  BSYNC B6 ;  /* 0x0000000000067941 */ /* 0x000fea0003800000 */
.L_x_2117:
[----:B------:R-:W2:Y:S01]  /*caf0*/  LDL R20, [R1+0x64] ;  /* 0x0000640001147983 */ /* 0x000ea20000100800 */
[----:B------:R-:W-:Y:S01]  /*cb00*/  ULDC.64 UR4, c[0x0][0x990] ;  /* 0x0002640000047ab9 */ /* 0x000fe20000000a00 */
[----:B------:R-:W-:Y:S01]  /*cb10*/  ULDC.64 UR6, c[0x0][0x998] ;  /* 0x0002660000067ab9 */ /* 0x000fe20000000a00 */
[----:B------:R-:W-:Y:S02]  /*cb20*/  ISETP.NE.U32.AND P0, PT, RZ, UR4, PT ;  /* 0x00000004ff007c0c */ /* 0x000fe4000bf05070 */
[----:B------:R-:W-:Y:S02]  /*cb30*/  ISETP.NE.U32.AND P1, PT, RZ, UR6, PT ;  /* 0x00000006ff007c0c */ /* 0x000fe4000bf25070 */
[----:B------:R-:W-:Y:S02]  /*cb40*/  ISETP.NE.AND.EX P0, PT, RZ, UR5, PT, P0 ;  /* 0x00000005ff007c0c */ /* 0x000fe4000bf05300 */
[----:B------:R-:W-:-:S11]  /*cb50*/  ISETP.NE.AND.EX P1, PT, RZ, UR7, PT, P1 ;  /* 0x00000007ff007c0c */ /* 0x000fd6000bf25310 */
[----:B------:R-:W0:Y:S01]  /*cb60*/  @P0 LDC.64 R8, c[0x0][0x9a8] ;  /* 0x00026a00ff080b82 */ /* 0x000e220000000a00 */
[----:B------:R-:W-:-:S07]  /*cb70*/  @P0 SHF.R.S32.HI R7, RZ, 0x1f, R50 ;  /* 0x0000001fff070819 */ /* 0x000fce0000011432 */
[----:B------:R-:W3:Y:S08]  /*cb80*/  @P1 LDC.64 R10, c[0x0][0x9b8] ;  /* 0x00026e00ff0a1b82 */ /* 0x000ef00000000a00 */
[----:B-1----:R-:W1:Y:S08]  /*cb90*/  @P1 LDC.64 R14, c[0x0][0x9c0] ;  /* 0x00027000ff0e1b82 */ /* 0x002e700000000a00 */
[----:B------:R-:W4:Y:S01]  /*cba0*/  @P0 LDC.64 R12, c[0x0][0x9b0] ;  /* 0x00026c00ff0c0b82 */ /* 0x000f220000000a00 */
[----:B0-----:R-:W-:-:S02]  /*cbb0*/  @P0 IMAD R0, R131, R8, RZ ;  /* 0x0000000883000224 */ /* 0x001fc400078e02ff */
[----:B---3--:R-:W-:Y:S02]  /*cbc0*/  @P1 IMAD R4, R131, R10, RZ ;  /* 0x0000000a83041224 */ /* 0x008fe400078e02ff */
[C---:B--2---:R-:W-:Y:S02]  /*cbd0*/  @P0 IMAD R9, R20.reuse, R9, R0 ;  /* 0x0000000914090224 */ /* 0x044fe400078e0200 */
[----:B------:R-:W-:-:S04]  /*cbe0*/  @P0 IMAD.WIDE.U32 R2, R20, R8, RZ ;  /* 0x0000000814020225 */ /* 0x000fc800078e00ff */
[----:B------:R-:W-:Y:S01]  /*cbf0*/  @P0 IMAD.IADD R3, R3, 0x1, R9 ;  /* 0x0000000103030824 */ /* 0x000fe200078e0209 */
[----:B------:R-:W-:Y:S01]  /*cc00*/  @P1 SHF.R.S32.HI R9, RZ, 0x1f, R50 ;  /* 0x0000001fff091819 */ /* 0x000fe20000011432 */
[C---:B------:R-:W-:Y:S02]  /*cc10*/  @P1 IMAD R11, R20.reuse, R11, R4 ;  /* 0x0000000b140b1224 */ /* 0x040fe400078e0204 */
[----:B------:R-:W-:-:S04]  /*cc20*/  @P1 IMAD.WIDE.U32 R4, R20, R10, RZ ;  /* 0x0000000a14041225 */ /* 0x000fc800078e00ff */
[----:B-1----:R-:W-:Y:S02]  /*cc30*/  @P1 IMAD R6, R9, R14, RZ ;  /* 0x0000000e09061224 */ /* 0x002fe400078e02ff */
[-C--:B----4-:R-:W-:Y:S02]  /*cc40*/  @P0 IMAD R0, R7, R12.reuse, RZ ;  /* 0x0000000c07000224 */ /* 0x090fe400078e02ff */
        /* <DEDUP_REMOVED lines=33> */
.L_x_2122:
[----:B-1----:R1:W2:Y:S02]  /*ce60*/  SYNCS.PHASECHK.TRANS64.TRYWAIT P0, [R16+URZ+0x2e800], R3 ;  /* 0x02e80003100075a7 */ /* 0x0022a4000800017f */
[----:B--2---:R-:W-:Y:S05]  /*ce70*/  @!P0 NANOSLEEP.SYNCS 0x989680 ;  /* 0x009896800000895d */ /* 0x004fea0003900000 */
[----:B------:R-:W2:Y:S02]  /*ce80*/  @!P0 SYNCS.PHASECHK.TRANS64 P0, [R16+URZ+0x2e800], R3 ;  /* 0x02e80003100085a7 */ /* 0x000ea4000800007f */
[----:B--2---:R-:W-:Y:S05]  /*ce90*/  @!P0 BRA `(.L_x_2122) ;  /* 0xfffffffc00f08947 */ /* 0x004fea000383ffff */
.L_x_2121:
[----:B------:R-:W-:Y:S05]  /*cea0*/  BSYNC B0 ;  /* 0x0000000000007941 */ /* 0x000fea0003800000 */
.L_x_2120:
[----:B------:R-:W-:Y:S05]  /*ceb0*/  BRA `(.L_x_2123) ;  /* 0x0000005000a47947 */ /* 0x000fea0003800000 */
.L_x_2119:
[----:B------:R-:W0:Y:S01]  /*cec0*/  LDC.64 R12, c[0x0][0x3d8] ;  /* 0x0000f600ff0c7b82 */ /* 0x000e220000000a00 */
[----:B-----5:R-:W-:Y:S01]  /*ced0*/  SHF.R.S32.HI R3, RZ, 0x1f, R121 ;  /* 0x0000001fff037819 */ /* 0x020fe20000011479 */
[----:B------:R-:W-:Y:S01]  /*cee0*/  IMAD.MOV.U32 R6, RZ, RZ, R18 ;  /* 0x000000ffff067224 */ /* 0x000fe200078e0012 */
[--C-:B------:R-:W-:Y:S01]  /*cef0*/  SHF.R.S32.HI R5, RZ, 0x1f, R22.reuse ;  /* 0x0000001fff057819 */ /* 0x100fe20000011416 */
[----:B------:R-:W-:Y:S01]  /*cf00*/  IMAD.MOV.U32 R7, RZ, RZ, R19 ;  /* 0x000000ffff077224 */ /* 0x000fe200078e0013 */
[----:B------:R-:W-:Y:S01]  /*cf10*/  LOP3.LUT P0, RZ, R25, 0x3ff, RZ, 0xc0, !PT ;  /* 0x000003ff19ff7812 */ /* 0x000fe2000780c0ff */
[----:B------:R-:W-:Y:S01]  /*cf20*/  IMAD.MOV.U32 R4, RZ, RZ, R22 ;  /* 0x000000ffff047224 */ /* 0x000fe200078e0016 */
[----:B------:R-:W-:Y:S01]  /*cf30*/  SHF.R.S32.HI R24, RZ, 0x1f, R228 ;  /* 0x0000001fff187819 */ /* 0x000fe200000114e4 */
[----:B------:R-:W1:Y:S01]  /*cf40*/  LDC.64 R14, c[0x0][0x3e8] ;  /* 0x0000fa00ff0e7b82 */ /* 0x000e620000000a00 */
[----:B------:R-:W-:Y:S01]  /*cf50*/  BSSY B6, `(.L_x_2124) ;  /* 0x000002e000067945 */ /* 0x000fe20003800000 */
[-C--:B0-----:R-:W-:Y:S01]  /*cf60*/  IMAD R0, R3, R12.reuse, RZ ;  /* 0x0000000c03007224 */ /* 0x081fe200078e02ff */
[----:B------:R-:W-:Y:S01]  /*cf70*/  SHF.L.U64.HI R54, R12, 0x6, R13 ;  /* 0x000000060c367819 */ /* 0x000fe2000001020d */
[----:B------:R-:W-:-:S04]  /*cf80*/  IMAD.WIDE.U32 R8, R228, R12, R6 ;  /* 0x0000000ce4087225 */ /* 0x000fc800078e0006 */
[----:B------:R-:W-:Y:S02]  /*cf90*/  IMAD R21, R24, R12, RZ ;  /* 0x0000000c18157224 */ /* 0x000fe400078e02ff */
[-C--:B-1----:R-:W-:Y:S01]  /*cfa0*/  IMAD R20, R3, R14.reuse, RZ ;  /* 0x0000000e03147224 */ /* 0x082fe200078e02ff */
[----:B------:R-:W-:Y:S01]  /*cfb0*/  SHF.L.U64.HI R57, R14, 0x6, R15 ;  /* 0x000000060e397819 */ /* 0x000fe2000001020f */
[----:B------:R-:W-:-:S04]  /*cfc0*/  IMAD.WIDE.U32 R10, R228, R14, R6 ;  /* 0x0000000ee40a7225 */ /* 0x000fc800078e0006 */
[----:B------:R-:W-:-:S04]  /*cfd0*/  IMAD.WIDE.U32 R6, R228, R12, R4 ;  /* 0x0000000ce4067225 */ /* 0x000fc800078e0004 */
[----:B------:R-:W-:-:S04]  /*cfe0*/  IMAD.WIDE.U32 R44, R121, R12, RZ ;  /* 0x0000000c792c7225 */ /* 0x000fc800078e00ff */
[----:B------:R-:W-:Y:S01]  /*cff0*/  IMAD R3, R24, R14, RZ ;  /* 0x0000000e18037224 */ /* 0x000fe200078e02ff */
[-C--:B------:R-:W-:Y:S01]  /*d000*/  IADD3 R24, P3, R8, R44.reuse, RZ ;  /* 0x0000002c08187210 */ /* 0x080fe20007f7e0ff */
[C---:B------:R-:W-:Y:S01]  /*d010*/  IMAD R47, R121.reuse, R13, R0 ;  /* 0x0000000d792f7224 */ /* 0x040fe200078e0200 */
[----:B------:R-:W-:Y:S01]  /*d020*/  IADD3 R38, P1, R6, R44, RZ ;  /* 0x0000002c06267210 */ /* 0x000fe20007f3e0ff */
[C---:B------:R-:W-:Y:S02]  /*d030*/  IMAD R49, R121.reuse, R15, R20 ;  /* 0x0000000f79317224 */ /* 0x040fe400078e0214 */
[----:B------:R-:W-:-:S04]  /*d040*/  IMAD.WIDE.U32 R42, R121, R14, RZ ;  /* 0x0000000e792a7225 */ /* 0x000fc800078e00ff */
[----:B------:R-:W-:Y:S01]  /*d050*/  IMAD.WIDE.U32 R4, R228, R14, R4 ;  /* 0x0000000ee4047225 */ /* 0x000fe200078e0004 */
[----:B------:R-:W-:Y:S02]  /*d060*/  IADD3 R49, R49, R43, RZ ;  /* 0x0000002b31317210 */ /* 0x000fe40007ffe0ff */
[-C--:B------:R-:W-:Y:S01]  /*d070*/  IADD3 R26, P4, R10, R42.reuse, RZ ;  /* 0x0000002a0a1a7210 */ /* 0x080fe20007f9e0ff */
[----:B------:R-:W-:Y:S01]  /*d080*/  IMAD R21, R228, R13, R21 ;  /* 0x0000000de4157224 */ /* 0x000fe200078e0215 */
[----:B------:R-:W-:Y:S01]  /*d090*/  IADD3 R46, P2, R4, R42, RZ ;  /* 0x0000002a042e7210 */ /* 0x000fe20007f5e0ff */
[----:B------:R-:W-:Y:S02]  /*d0a0*/  IMAD R3, R228, R15, R3 ;  /* 0x0000000fe4037224 */ /* 0x000fe400078e0203 */
[----:B------:R-:W-:Y:S02]  /*d0b0*/  IMAD.IADD R47, R47, 0x1, R45 ;  /* 0x000000012f2f7824 */ /* 0x000fe400078e022d */
[----:B------:R-:W-:Y:S01]  /*d0c0*/  IMAD.SHL.U32 R56, R12, 0x40, RZ ;  /* 0x000000400c387824 */ /* 0x000fe200078e00ff */
[----:B------:R-:W-:Y:S01]  /*d0d0*/  IADD3.X R48, R49, R5, R3, P2, !PT ;  /* 0x0000000531307210 */ /* 0x000fe200017fe403 */
[----:B------:R-:W-:Y:S01]  /*d0e0*/  IMAD.SHL.U32 R58, R14, 0x40, RZ ;  /* 0x000000400e3a7824 */ /* 0x000fe200078e00ff */
[----:B------:R-:W-:-:S02]  /*d0f0*/  IADD3.X R41, R47, R7, R21, P1, !PT ;  /* 0x000000072f297210 */ /* 0x000fc40000ffe415 */
[----:B------:R-:W-:Y:S02]  /*d100*/  IADD3.X R25, R47, R21, R9, P3, !PT ;  /* 0x000000152f197210 */ /* 0x000fe40001ffe409 */
[----:B------:R-:W-:Y:S01]  /*d110*/  IADD3.X R27, R49, R3, R11, P4, !PT ;  /* 0x00000003311b7210 */ /* 0x000fe200027fe40b */
        /* <DEDUP_REMOVED lines=16> */
[----:B-1----:R-:W-:Y:S05]  /*d220*/  CALL.ABS.NOINC R14 ;  /* 0x000000000e007343 */ /* 0x002fea0003c00000 */
.L_x_2125:
[----:B------:R-:W-:Y:S05]  /*d230*/  BSYNC B6 ;  /* 0x0000000000067941 */ /* 0x000fea0003800000 */
.L_x_2124:
[----:B------:R-:W2:Y:S01]  /*d240*/  LDL R20, [R1+0x54] ;  /* 0x0000540001147983 */ /* 0x000ea20000100800 */
[----:B------:R-:W0:Y:S01]  /*d250*/  LDC.64 R6, c[0x0][0x3d8] ;  /* 0x0000f600ff067b82 */ /* 0x000e220000000a00 */
[----:B------:R-:W-:Y:S01]  /*d260*/  SHF.R.S32.HI R3, RZ, 0x1f, R233 ;  /* 0x0000001fff037819 */ /* 0x000fe200000114e9 */
[----:B------:R-:W-:Y:S01]  /*d270*/  ULDC.U8 UR4, c[0x0][0x3f0] ;  /* 0x0000fc0000047ab9 */ /* 0x000fe20000000000 */
[----:B------:R-:W-:Y:S01]  /*d280*/  BSSY B0, `(.L_x_2126) ;  /* 0x00004e4000007945 */ /* 0x000fe20003800000 */
[----:B------:R-:W-:-:S04]  /*d290*/  ISETP.NE.AND P0, PT, RZ, UR4, PT ;  /* 0x00000004ff007c0c */ /* 0x000fc8000bf05270 */
[----:B------:R-:W1:Y:S01]  /*d2a0*/  LDC.64 R4, c[0x0][0x3e8] ;  /* 0x0000fa00ff047b82 */ /* 0x000e620000000a00 */
[-C--:B0-----:R-:W-:Y:S02]  /*d2b0*/  IMAD R0, R3, R6.reuse, RZ ;  /* 0x0000000603007224 */ /* 0x081fe400078e02ff */
[----:B------:R-:W-:-:S04]  /*d2c0*/  IMAD.WIDE.U32 R8, R233, R6, RZ ;  /* 0x00000006e9087225 */ /* 0x000fc800078e00ff */
[----:B------:R-:W-:Y:S02]  /*d2d0*/  IMAD.SHL.U32 R51, R8, 0x80, RZ ;  /* 0x0000008008337824 */ /* 0x000fe400078e00ff */
[-C--:B-1----:R-:W-:Y:S02]  /*d2e0*/  IMAD R12, R3, R4.reuse, RZ ;  /* 0x00000004030c7224 */ /* 0x082fe400078e02ff */
[C---:B------:R-:W-:Y:S02]  /*d2f0*/  IMAD R3, R233.reuse, R7, R0 ;  /* 0x00000007e9037224 */ /* 0x040fe400078e0200 */
[----:B------:R-:W-:-:S04]  /*d300*/  IMAD.WIDE.U32 R10, R233, R4, RZ ;  /* 0x00000004e90a7225 */ /* 0x000fc800078e00ff */
[----:B------:R-:W-:Y:S02]  /*d310*/  IMAD R13, R233, R5, R12 ;  /* 0x00000005e90d7224 */ /* 0x000fe400078e020c */
[----:B------:R-:W-:Y:S02]  /*d320*/  IMAD.IADD R9, R9, 0x1, R3 ;  /* 0x0000000109097824 */ /* 0x000fe400078e0203 */
[----:B------:R-:W-:Y:S02]  /*d330*/  IMAD.IADD R3, R11, 0x1, R13 ;  /* 0x000000010b037824 */ /* 0x000fe400078e020d */
[----:B------:R-:W-:Y:S01]  /*d340*/  IMAD.SHL.U32 R53, R10, 0x80, RZ ;  /* 0x000000800a357824 */ /* 0x000fe200078e00ff */
[----:B------:R-:W-:Y:S02]  /*d350*/  SHF.L.U64.HI R50, R8, 0x7, R9 ;  /* 0x0000000708327819 */ /* 0x000fe40000010209 */
[----:B------:R-:W-:Y:S01]  /*d360*/  SHF.L.U64.HI R52, R10, 0x7, R3 ;  /* 0x000000070a347819 */ /* 0x000fe20000010203 */
[----:B--2---:R-:W-:-:S05]  /*d370*/  IMAD R0, R233, -0x80, R20 ;  /* 0xffffff80e9007824 */ /* 0x004fca00078e0214 */
[----:B------:R-:W-:Y:S01]  /*d380*/  VIMNMX R55, R0, 0x80, PT ;  /* 0x0000008000377848 */ /* 0x000fe20003fe0100 */
[----:B------:R-:W-:Y:S06]  /*d390*/  @!P0 BRA `(.L_x_2127) ;  /* 0x0000002400d08947 */ /* 0x000fec0003800000 */
[----:B------:R-:W0:Y:S01]  /*d3a0*/  LDC R0, c[0x0][0x428] ;  /* 0x00010a00ff007b82 */ /* 0x000e220000000800 */
[----:B------:R-:W1:Y:S01]  /*d3b0*/  S2R R20, SR_TID.X ;  /* 0x0000000000147919 */ /* 0x000e620000002100 */
[----:B------:R-:W-:Y:S01]  /*d3c0*/  ISETP.GE.AND P0, PT, R228, R55, PT ;  /* 0x00000037e400720c */ /* 0x000fe20003f06270 */
[----:B------:R-:W-:Y:S01]  /*d3d0*/  BSSY B1, `(.L_x_2128) ;  /* 0x000002e000017945 */ /* 0x000fe20003800000 */
[----:B------:R-:W-:Y:S01]  /*d3e0*/  IMAD.MOV.U32 R10, RZ, RZ, R44 ;  /* 0x000000ffff0a7224 */ /* 0x000fe200078e002c */
[----:B------:R-:W-:Y:S01]  /*d3f0*/  MOV R13, R49 ;  /* 0x00000031000d7202 */ /* 0x000fe20000000f00 */
[----:B------:R-:W-:Y:S01]  /*d400*/  IMAD.MOV.U32 R11, RZ, RZ, R47 ;  /* 0x000000ffff0b7224 */ /* 0x000fe200078e002f */
[----:B------:R-:W-:Y:S01]  /*d410*/  CS2R R24, SRZ ;  /* 0x0000000000187805 */ /* 0x000fe2000001ff00 */
[----:B------:R-:W-:Y:S01]  /*d420*/  IMAD.MOV.U32 R12, RZ, RZ, R42 ;  /* 0x000000ffff0c7224 */ /* 0x000fe200078e002a */
[----:B------:R-:W-:Y:S02]  /*d430*/  CS2R R32, SRZ ;  /* 0x0000000000207805 */ /* 0x000fe4000001ff00 */
[----:B------:R-:W-:-:S02]  /*d440*/  CS2R R28, SRZ ;  /* 0x00000000001c7805 */ /* 0x000fc4000001ff00 */
[----:B------:R-:W-:Y:S02]  /*d450*/  CS2R R34, SRZ ;  /* 0x0000000000227805 */ /* 0x000fe4000001ff00 */
[----:B------:R-:W-:Y:S02]  /*d460*/  CS2R R26, SRZ ;  /* 0x00000000001a7805 */ /* 0x000fe4000001ff00 */
[----:B------:R-:W-:Y:S02]  /*d470*/  CS2R R30, SRZ ;  /* 0x00000000001e7805 */ /* 0x000fe4000001ff00 */
[----:B0-----:R-:W-:Y:S01]  /*d480*/  ISETP.NE.AND P2, PT, R0, 0x1, PT ;  /* 0x000000010000780c */ /* 0x001fe20003f45270 */
[----:B------:R-:W-:Y:S01]  /*d490*/  IMAD R0, R233, 0x80, R228 ;  /* 0x00000080e9007824 */ /* 0x000fe200078e02e4 */
[----:B-1----:R-:W-:-:S11]  /*d4a0*/  IADD3 R20, R20, -0x80, RZ ;  /* 0xffffff8014147810 */ /* 0x002fd60007ffe0ff */
[----:B------:R-:W0:Y:S01]  /*d4b0*/  @P2 LDC R8, c[0x0][0x42c] ;  /* 0x00010b00ff082b82 */ /* 0x000e220000000800 */
[----:B------:R-:W-:-:S04]  /*d4c0*/  SHF.R.S32.HI R21, RZ, 0x1f, R20 ;  /* 0x0000001fff157819 */ /* 0x000fc80000011414 */
[----:B------:R-:W-:-:S03]  /*d4d0*/  LEA.HI R21, R21, R20, RZ, 0x2 ;  /* 0x0000001415157211 */ /* 0x000fc600078f10ff */
[----:B------:R-:W1:Y:S01]  /*d4e0*/  @P2 LDC R9, c[0x0][0x430] ;  /* 0x00010c00ff092b82 */ /* 0x000e620000000800 */
[----:B------:R-:W-:-:S05]  /*d4f0*/  LOP3.LUT R21, R21, 0xfffffffc, RZ, 0xc0, !PT ;  /* 0xfffffffc15157812 */ /* 0x000fca00078ec0ff */
[----:B------:R-:W-:Y:S02]  /*d500*/  IMAD.IADD R21, R20, 0x1, -R21 ;  /* 0x0000000114157824 */ /* 0x000fe400078e0a15 */
[----:B------:R-:W-:Y:S02]  /*d510*/  VIADD R20, R228, 0x40 ;  /* 0x00000040e4147836 */ /* 0x000fe40000000000 */
[----:B------:R-:W-:-:S03]  /*d520*/  IMAD R3, R21, 0x40, R0 ;  /* 0x0000004015037824 */ /* 0x000fc600078e0200 */
[----:B------:R-:W-:Y:S02]  /*d530*/  ISETP.GE.AND P1, PT, R20, R55, PT ;  /* 0x000000371400720c */ /* 0x000fe40003f26270 */
[----:B------:R-:W-:Y:S01]  /*d540*/  CS2R R20, SRZ ;  /* 0x0000000000147805 */ /* 0x000fe2000001ff00 */
[----:B0-----:R-:W-:-:S05]  /*d550*/  @P2 IMAD.HI.U32 R0, R3, R8, RZ ;  /* 0x0000000803002227 */ /* 0x001fca00078e00ff */
[----:B-1----:R-:W-:Y:S02]  /*d560*/  @P2 SHF.R.U32.HI R3, RZ, R9, R0 ;  /* 0x00000009ff032219 */ /* 0x002fe40000011600 */
[----:B------:R-:W-:Y:S02]  /*d570*/  CS2R R8, SRZ ;  /* 0x0000000000087805 */ /* 0x000fe4000001ff00 */
[----:B------:R-:W-:Y:S01]  /*d580*/  SHF.R.S32.HI R39, RZ, 0x1f, R3 ;  /* 0x0000001fff277819 */ /* 0x000fe20000011403 */
[----:B------:R-:W-:Y:S06]  /*d590*/  @P0 BRA `(.L_x_2129) ;  /* 0x0000000000440947 */ /* 0x000fec0003800000 */
[----:B------:R-:W-:Y:S01]  /*d5a0*/  ULDC.64 UR6, c[0x0][0x3c8] ;  /* 0x0000f20000067ab9 */ /* 0x000fe20000000a00 */
[----:B------:R-:W-:Y:S01]  /*d5b0*/  ULDC UR4, c[0x0][0x3d4] ;  /* 0x0000f50000047ab9 */ /* 0x000fe20000000800 */
[----:B------:R-:W-:Y:S01]  /*d5c0*/  IADD3 R14, P4, P5, R38, UR6, R51 ;  /* 0x00000006260e7c10 */ /* 0x000fe2000fd9e033 */
[----:B------:R-:W-:Y:S01]  /*d5d0*/  ULDC.64 UR8, c[0x0][0x3e0] ;  /* 0x0000f80000087ab9 */ /* 0x000fe20000000a00 */
[----:B------:R-:W-:Y:S02]  /*d5e0*/  ISETP.GE.AND P3, PT, R22, UR4, PT ;  /* 0x0000000416007c0c */ /* 0x000fe4000bf66270 */
[----:B------:R-:W-:Y:S02]  /*d5f0*/  CS2R R34, SRZ ;  /* 0x0000000000227805 */ /* 0x000fe4000001ff00 */
[----:B------:R-:W-:Y:S02]  /*d600*/  ISETP.GE.AND P2, PT, R230, UR4, PT ;  /* 0x00000004e6007c0c */ /* 0x000fe4000bf46270 */
[----:B------:R-:W-:-:S02]  /*d610*/  CS2R R30, SRZ ;  /* 0x00000000001e7805 */ /* 0x000fc4000001ff00 */
[----:B------:R-:W-:Y:S02]  /*d620*/  IADD3.X R15, R41, UR7, R50, P4, P5 ;  /* 0x00000007290f7c10 */ /* 0x000fe4000a7ea432 */
        /* <DEDUP_REMOVED lines=8> */
.L_x_2129:
[----:B------:R-:W-:Y:S05]  /*d6b0*/  BSYNC B1 ;  /* 0x0000000000017941 */ /* 0x000fea0003800000 */
.L_x_2128:
[----:B------:R-:W-:Y:S04]  /*d6c0*/  BSSY B1, `(.L_x_2130) ;  /* 0x0000017000017945 */ /* 0x000fe80003800000 */
[----:B------:R-:W-:Y:S05]  /*d6d0*/  @P1 BRA `(.L_x_2131) ;  /* 0x0000000000541947 */ /* 0x000fea0003800000 */
[----:B0-----:R-:W-:Y:S01]  /*d6e0*/  IADD3 R36, P4, P5, R46, R58, R53 ;  /* 0x0000003a2e247210 */ /* 0x001fe20007d9e035 */
[----:B------:R-:W-:Y:S01]  /*d6f0*/  ULDC UR4, c[0x0][0x3d4] ;  /* 0x0000f50000047ab9 */ /* 0x000fe20000000800 */
[----:B------:R-:W-:Y:S01]  /*d700*/  IADD3 R14, P2, P3, R38, R56, R51 ;  /* 0x00000038260e7210 */ /* 0x000fe20007b5e033 */
[----:B------:R-:W-:Y:S01]  /*d710*/  ULDC.64 UR6, c[0x0][0x3c8] ;  /* 0x0000f20000067ab9 */ /* 0x000fe20000000a00 */
[----:B------:R-:W-:Y:S01]  /*d720*/  IADD3.X R0, R48, R57, R52, P4, P5 ;  /* 0x0000003930007210 */ /* 0x000fe200027ea434 */
[----:B------:R-:W-:Y:S01]  /*d730*/  ULDC.64 UR8, c[0x0][0x3e0] ;  /* 0x0000f80000087ab9 */ /* 0x000fe20000000a00 */
[----:B------:R-:W-:Y:S02]  /*d740*/  ISETP.GE.AND P4, PT, R22, UR4, PT ;  /* 0x0000000416007c0c */ /* 0x000fe4000bf86270 */
[----:B------:R-:W-:Y:S02]  /*d750*/  CS2R R26, SRZ ;  /* 0x00000000001a7805 */ /* 0x000fe4000001ff00 */
[----:B------:R-:W-:-:S02]  /*d760*/  ISETP.GE.AND P5, PT, R230, UR4, PT ;  /* 0x00000004e6007c0c */ /* 0x000fc4000bfa6270 */
[----:B------:R-:W-:Y:S02]  /*d770*/  CS2R R20, SRZ ;  /* 0x0000000000147805 */ /* 0x000fe4000001ff00 */
[----:B------:R-:W-:Y:S02]  /*d780*/  IADD3.X R8, R41, R54, R50, P2, P3 ;  /* 0x0000003629087210 */ /* 0x000fe400017e6432 */
[----:B------:R-:W-:Y:S02]  /*d790*/  CS2R R24, SRZ ;  /* 0x0000000000187805 */ /* 0x000fe4000001ff00 */
[----:B------:R-:W-:Y:S02]  /*d7a0*/  IADD3 R14, P2, R14, UR6, RZ ;  /* 0x000000060e0e7c10 */ /* 0x000fe4000ff5e0ff */
[----:B------:R-:W-:Y:S02]  /*d7b0*/  IADD3 R36, P3, R36, UR8, RZ ;  /* 0x0000000824247c10 */ /* 0x000fe4000ff7e0ff */
[----:B------:R-:W-:-:S02]  /*d7c0*/  IADD3.X R15, R8, UR7, RZ, P2, !PT ;  /* 0x00000007080f7c10 */ /* 0x000fc400097fe4ff */
[----:B------:R-:W-:Y:S02]  /*d7d0*/  CS2R R8, SRZ ;  /* 0x0000000000087805 */ /* 0x000fe4000001ff00 */
[----:B------:R-:W-:Y:S01]  /*d7e0*/  IADD3.X R37, R0, UR9, RZ, P3, !PT ;  /* 0x0000000900257c10 */ /* 0x000fe20009ffe4ff */
[----:B------:R1:W5:Y:S04]  /*d7f0*/  @!P4 LDG.E.64 R26, desc[UR60][R14.64] ;  /* 0x0000003c0e1ac981 */ /* 0x000368000c1e1b00 */
[----:B------:R1:W5:Y:S04]  /*d800*/  @!P5 LDG.E.64 R20, desc[UR60][R14.64+0x20] ;  /* 0x0000203c0e14d981 */ /* 0x000368000c1e1b00 */
[----:B------:R1:W5:Y:S04]  /*d810*/  @!P4 LDG.E.64 R24, desc[UR60][R36.64] ;  /* 0x0000003c2418c981 */ /* 0x000368000c1e1b00 */
[----:B------:R1:W5:Y:S02]  /*d820*/  @!P5 LDG.E.64 R8, desc[UR60][R36.64+0x20] ;  /* 0x0000203c2408d981 */ /* 0x000364000c1e1b00 */
.L_x_2131:
[----:B------:R-:W-:Y:S05]  /*d830*/  BSYNC B1 ;  /* 0x0000000000017941 */ /* 0x000fea0003800000 */
.L_x_2130:
        /* <DEDUP_REMOVED lines=14> */
.L_x_2345:
[----:B------:R-:W-:-:S03]  /*d920*/  UMOV UR4, 0xffffffff ;  /* 0xffffffff00047882 */ /* 0x000fc60000000000 */
[----:B------:R-:W-:Y:S05]  /*d930*/  BRA.DIV UR4, `(.L_x_2133) ;  /* 0x000001e204d47947 */ /* 0x000fea000b800000 */
.L_x_2348:
[----:B------:R-:W-:-:S03]  /*d940*/  UMOV UR4, 0xffffffff ;  /* 0xffffffff00047882 */ /* 0x000fc60000000000 */
[----:B------:R-:W-:Y:S05]  /*d950*/  BRA.DIV UR4, `(.L_x_2134) ;  /* 0x000001e204f47947 */ /* 0x000fea000b800000 */
.L_x_2351:
[----:B------:R-:W-:-:S03]  /*d960*/  UMOV UR4, 0xffffffff ;  /* 0xffffffff00047882 */ /* 0x000fc60000000000 */
[----:B------:R-:W-:Y:S05]  /*d970*/  BRA.DIV UR4, `(.L_x_2135) ;  /* 0x000001e604147947 */ /* 0x000fea000b800000 */
.L_x_2354:
[----:B------:R-:W-:-:S03]  /*d980*/  UMOV UR4, 0xffffffff ;  /* 0xffffffff00047882 */ /* 0x000fc60000000000 */
[----:B------:R-:W-:Y:S05]  /*d990*/  BRA.DIV UR4, `(.L_x_2136) ;  /* 0x000001e604347947 */ /* 0x000fea000b800000 */
.L_x_2357:
[----:B------:R-:W-:-:S03]  /*d9a0*/  UMOV UR4, 0xffffffff ;  /* 0xffffffff00047882 */ /* 0x000fc60000000000 */
[----:B------:R-:W-:Y:S05]  /*d9b0*/  BRA.DIV UR4, `(.L_x_2137) ;  /* 0x000001e604547947 */ /* 0x000fea000b800000 */
.L_x_2360:
[----:B------:R-:W-:-:S03]  /*d9c0*/  UMOV UR4, 0xffffffff ;  /* 0xffffffff00047882 */ /* 0x000fc60000000000 */
[----:B------:R-:W-:Y:S05]  /*d9d0*/  BRA.DIV UR4, `(.L_x_2138) ;  /* 0x000001e604747947 */ /* 0x000fea000b800000 */
.L_x_2363:
[----:B------:R-:W-:-:S03]  /*d9e0*/  UMOV UR4, 0xffffffff ;  /* 0xffffffff00047882 */ /* 0x000fc60000000000 */
[----:B------:R-:W-:Y:S05]  /*d9f0*/  BRA.DIV UR4, `(.L_x_2139) ;  /* 0x000001e604947947 */ /* 0x000fea000b800000 */
.L_x_2366:
[----:B------:R-:W2:Y:S01]  /*da00*/  LDL R0, [R1+0x88] ;  /* 0x0000880001007983 */ /* 0x000ea20000100800 */
[----:B------:R-:W-:Y:S01]  /*da10*/  BSSY B1, `(.L_x_2140) ;  /* 0x0000018000017945 */ /* 0x000fe20003800000 */
[----:B------:R-:W-:Y:S02]  /*da20*/  LOP3.LUT P3, RZ, R229, 0x4, RZ, 0xc0, !PT ;  /* 0x00000004e5ff7812 */ /* 0x000fe4000786c0ff */
[----:B--2---:R-:W-:Y:S02]  /*da30*/  R2UR UR5, R0 ;  /* 0x00000000000572ca */ /* 0x004fe400000e0000 */
[----:B------:R-:W2:Y:S11]  /*da40*/  S2R R0, SR_TID.X ;  /* 0x0000000000007919 */ /* 0x000eb60000002100 */
[----:B------:R-:W-:-:S04]  /*da50*/  ULEA.HI UR4, UR5, UR5, URZ, 0x1 ;  /* 0x0000000505047291 */ /* 0x000fc8000f8f083f */
[----:B------:R-:W-:-:S04]  /*da60*/  ULOP3.LUT UR4, UR4, 0xfffffffe, URZ, 0xc0, !UPT ;  /* 0xfffffffe04047892 */ /* 0x000fc8000f8ec03f */
[----:B------:R-:W-:-:S06]  /*da70*/  UIADD3 UR4, UR5, -UR4, URZ ;  /* 0x8000000405047290 */ /* 0x000fcc000fffe03f */
[----:B------:R-:W-:-:S05]  /*da80*/  IMAD.U32 R5, RZ, RZ, UR4 ;  /* 0x00000004ff057e24 */ /* 0x000fca000f8e00ff */
[----:B------:R-:W-:Y:S01]  /*da90*/  SHF.L.U32 R5, R5, 0x1f, RZ ;  /* 0x0000001f05057819 */ /* 0x000fe200000006ff */
[----:B--2---:R-:W-:-:S03]  /*daa0*/  VIADD R6, R0, 0xffffff80 ;  /* 0xffffff8000067836 */ /* 0x004fc60000000000 */
[----:B------:R-:W2:Y:S01]  /*dab0*/  SYNCS.PHASECHK.TRANS64.TRYWAIT P2, [R16+URZ+0x2e800], R5 ;  /* 0x02e80005100075a7 */ /* 0x000ea2000804017f */
[----:B------:R-:W-:Y:S01]  /*dac0*/  IMAD.SHL.U32 R0, R229, 0x80, RZ ;  /* 0x00000080e5007824 */ /* 0x000fe200078e00ff */
[----:B------:R-:W-:-:S04]  /*dad0*/  SHF.R.S32.HI R4, RZ, 0x1f, R6 ;  /* 0x0000001fff047819 */ /* 0x000fc80000011406 */
[----:B------:R-:W-:Y:S02]  /*dae0*/  LOP3.LUT R3, R0, 0x380, RZ, 0xc0, !PT ;  /* 0x0000038000037812 */ /* 0x000fe400078ec0ff */
[----:B------:R-:W-:Y:S02]  /*daf0*/  LEA.HI R4, R4, R6, RZ, 0x5 ;  /* 0x0000000604047211 */ /* 0x000fe400078f28ff */
[----:B------:R-:W-:Y:S02]  /*db00*/  LOP3.LUT R0, R3, 0x30, R18, 0xf8, !PT ;  /* 0x0000003003007812 */ /* 0x000fe400078ef812 */
[----:B------:R-:W-:Y:S01]  /*db10*/  SHF.R.U32.HI R3, RZ, 0x3, R3 ;  /* 0x00000003ff037819 */ /* 0x000fe20000011603 */
[----:B------:R-:W-:-:S03]  /*db20*/  IMAD.SHL.U32 R4, R4, 0x20, RZ ;  /* 0x0000002004047824 */ /* 0x000fc600078e00ff */
[----:B------:R-:W-:Y:S02]  /*db30*/  LOP3.LUT R3, R0, R3, RZ, 0x3c, !PT ;  /* 0x0000000300037212 */ /* 0x000fe400078e3cff */
[----:B------:R-:W-:-:S04]  /*db40*/  LOP3.LUT R4, R4, 0xfffffc00, RZ, 0xc0, !PT ;  /* 0xfffffc0004047812 */ /* 0x000fc800078ec0ff */
[----:B------:R-:W-:-:S05]  /*db50*/  IADD3 R3, R16, R3, R4 ;  /* 0x0000000310037210 */ /* 0x000fca0007ffe004 */
[C---:B------:R-:W-:Y:S02]  /*db60*/  VIADD R4, R3.reuse, 0x1c400 ;  /* 0x0001c40003047836 */ /* 0x040fe40000000000 */
[----:B------:R-:W-:Y:S01]  /*db70*/  VIADD R0, R3, 0x1c440 ;  /* 0x0001c44003007836 */ /* 0x000fe20000000000 */
[----:B--2---:R-:W-:Y:S06]  /*db80*/  @!P2 BRA `(.L_x_2141) ;  /* 0x000001e40058a947 */ /* 0x004fec0003800000 */
.L_x_2367:
[----:B------:R-:W-:Y:S05]  /*db90*/  BSYNC B1 ;  /* 0x0000000000017941 */ /* 0x000fea0003800000 */
.L_x_2140:
[----:B------:R-:W-:Y:S01]  /*dba0*/  BSSY B1, `(.L_x_2142) ;  /* 0x00000fa000017945 */ /* 0x000fe20003800000 */
[----:B------:R-:W-:-:S03]  /*dbb0*/  @P3 VIADD R0, R4, 0xffffffc0 ;  /* 0xffffffc004003836 */ /* 0x000fc60000000000 */
[----:B------:R-:W-:Y:S05]  /*dbc0*/  @P0 BRA `(.L_x_2143) ;  /* 0x0000000c00dc0947 */ /* 0x000fea0003800000 */
[----:B--2---:R-:W2:Y:S01]  /*dbd0*/  LDC R5, c[0x0][0x3d4] ;  /* 0x0000f500ff057b82 */ /* 0x004ea20000000800 */
[----:B------:R-:W-:Y:S01]  /*dbe0*/  BSSY B2, `(.L_x_2144) ;  /* 0x000007a000027945 */ /* 0x000fe20003800000 */
[-C--:B--2---:R-:W-:Y:S02]  /*dbf0*/  ISETP.GE.AND P0, PT, R22, R5.reuse, PT ;  /* 0x000000051600720c */ /* 0x084fe40003f06270 */
[----:B------:R-:W-:-:S11]  /*dc00*/  ISETP.GE.AND P2, PT, R230, R5, PT ;  /* 0x00000005e600720c */ /* 0x000fd60003f46270 */
[----:B------:R-:W-:Y:S05]  /*dc10*/  @P0 BRA `(.L_x_2145) ;  /* 0x0000000400d80947 */ /* 0x000fea0003800000 */
[----:B------:R-:W2:Y:S01]  /*dc20*/  LDS.128 R4, [R3+0x1c400] ;  /* 0x01c4000003047984 */ /* 0x000ea20000000c00 */
[----:B-----5:R-:W-:Y:S02]  /*dc30*/  SHF.R.U32.HI R10, RZ, 0x8, R34 ;  /* 0x00000008ff0a7819 */ /* 0x020fe40000011622 */
[----:B------:R-:W-:Y:S02]  /*dc40*/  SHF.R.U32.HI R12, RZ, 0x8, R35 ;  /* 0x00000008ff0c7819 */ /* 0x000fe40000011623 */
[----:B------:R-:W-:Y:S02]  /*dc50*/  LOP3.LUT R11, R34, 0xff, RZ, 0xc0, !PT ;  /* 0x000000ff220b7812 */ /* 0x000fe400078ec0ff */
[----:B------:R-:W-:Y:S02]  /*dc60*/  LOP3.LUT R10, R10, 0xff, RZ, 0xc0, !PT ;  /* 0x000000ff0a0a7812 */ /* 0x000fe400078ec0ff */
[----:B01----:R-:W-:Y:S02]  /*dc70*/  SHF.R.U32.HI R14, RZ, 0x8, R33 ;  /* 0x00000008ff0e7819 */ /* 0x003fe40000011621 */
[----:B------:R-:W-:-:S02]  /*dc80*/  LOP3.LUT R13, R35, 0xff, RZ, 0xc0, !PT ;  /* 0x000000ff230d7812 */ /* 0x000fc400078ec0ff */
[----:B------:R-:W-:Y:S02]  /*dc90*/  LOP3.LUT R12, R12, 0xff, RZ, 0xc0, !PT ;  /* 0x000000ff0c0c7812 */ /* 0x000fe400078ec0ff */
[----:B------:R-:W-:Y:S02]  /*dca0*/  PRMT R11, R10, 0x7604, R11 ;  /* 0x000076040a0b7816 */ /* 0x000fe4000000000b */
[----:B------:R-:W-:Y:S02]  /*dcb0*/  SHF.R.U32.HI R10, RZ, 0x8, R32 ;  /* 0x00000008ff0a7819 */ /* 0x000fe40000011620 */
[----:B------:R-:W-:Y:S02]  /*dcc0*/  LOP3.LUT R37, R33, 0xff, RZ, 0xc0, !PT ;  /* 0x000000ff21257812 */ /* 0x000fe400078ec0ff */
[----:B------:R-:W-:Y:S02]  /*dcd0*/  LOP3.LUT R14, R14, 0xff, RZ, 0xc0, !PT ;  /* 0x000000ff0e0e7812 */ /* 0x000fe400078ec0ff */
[----:B------:R-:W-:-:S02]  /*dce0*/  SHF.R.U32.HI R36, RZ, 0x10, R33 ;  /* 0x00000010ff247819 */ /* 0x000fc40000011621 */
[----:B------:R-:W-:Y:S02]  /*dcf0*/  PRMT R12, R12, 0x7604, R13 ;  /* 0x000076040c0c7816 */ /* 0x000fe4000000000d */
[----:B------:R-:W-:Y:S02]  /*dd00*/  SHF.R.U32.HI R13, RZ, 0x10, R35 ;  /* 0x00000010ff0d7819 */ /* 0x000fe40000011623 */
[----:B------:R-:W-:Y:S02]  /*dd10*/  LOP3.LUT R15, R32, 0xff, RZ, 0xc0, !PT ;  /* 0x000000ff200f7812 */ /* 0x000fe400078ec0ff */
[----:B------:R-:W-:Y:S02]  /*dd20*/  LOP3.LUT R10, R10, 0xff, RZ, 0xc0, !PT ;  /* 0x000000ff0a0a7812 */ /* 0x000fe400078ec0ff */
[----:B------:R-:W-:Y:S01]  /*dd30*/  PRMT R14, R14, 0x7604, R37 ;  /* 0x000076040e0e7816 */ /* 0x000fe20000000025 */
[----:B------:R-:W-:Y:S01]  /*dd40*/  IMAD.U32 R37, R36, 0x10000, RZ ;  /* 0x0001000024257824 */ /* 0x000fe200078e00ff */
[----:B------:R-:W-:-:S02]  /*dd50*/  SHF.L.U32 R13, R13, 0x10, RZ ;  /* 0x000000100d0d7819 */ /* 0x000fc400000006ff */
[----:B------:R-:W-:Y:S02]  /*dd60*/  PRMT R15, R10, 0x7604, R15 ;  /* 0x000076040a0f7816 */ /* 0x000fe4000000000f */
[----:B------:R-:W-:Y:S02]  /*dd70*/  LOP3.LUT R11, R11, 0xff0000, R34, 0xf8, !PT ;  /* 0x00ff00000b0b7812 */ /* 0x000fe400078ef822 */
[----:B------:R-:W-:Y:S02]  /*dd80*/  LOP3.LUT R13, R12, 0xff0000, R13, 0xf8, !PT ;  /* 0x00ff00000c0d7812 */ /* 0x000fe400078ef80d */
[----:B------:R-:W-:Y:S02]  /*dd90*/  LOP3.LUT R39, R14, 0xff0000, R37, 0xf8, !PT ;  /* 0x00ff00000e277812 */ /* 0x000fe400078ef825 */
[----:B------:R-:W-:Y:S02]  /*dda0*/  LOP3.LUT R37, R15, 0xff0000, R32, 0xf8, !PT ;  /* 0x00ff00000f257812 */ /* 0x000fe400078ef820 */
[----:B------:R-:W-:-:S02]  /*ddb0*/  LOP3.LUT R15, R11, 0xff000000, R34, 0xf8, !PT ;  /* 0xff0000000b0f7812 */ /* 0x000fc400078ef822 */
[----:B------:R-:W-:Y:S02]  /*ddc0*/  LOP3.LUT R39, R39, 0xff000000, R33, 0xf8, !PT ;  /* 0xff00000027277812 */ /* 0x000fe400078ef821 */
[----:B------:R-:W-:Y:S02]  /*ddd0*/  LOP3.LUT R34, R13, 0xff000000, R35, 0xf8, !PT ;  /* 0xff0000000d227812 */ /* 0x000fe400078ef823 */
[----:B--2---:R-:W-:Y:S02]  /*dde0*/  F2FP.F16.E4M3.UNPACK_B R10, R6.H1 ;  /* 0x00000006ff0a723e */ /* 0x004fe400030006ff */
        /* <DEDUP_REMOVED lines=61> */
[-C--:B------:R-:W-:Y:S01]  /*e1c0*/  FMUL.FTZ R4, R4, R13.reuse ;  /* 0x0000000d04047220 */ /* 0x080fe20000410000 */
[----:B------:R-:W-:Y:S02]  /*e1d0*/  FFMA.FTZ R35, R5, R32, R12 ;  /* 0x0000002005237223 */ /* 0x000fe4000001000c */
[----:B------:R-:W-:Y:S01]  /*e1e0*/  FFMA.FTZ R13, R6, R13, -R7 ;  /* 0x0000000d060d7223 */ /* 0x000fe20000010807 */
[----:B------:R-:W-:-:S02]  /*e1f0*/  HADD2.F32 R5, -RZ, R11.H1_H1 ;  /* 0x3000000bff057230 */ /* 0x000fc40000004100 */
[----:B------:R-:W-:Y:S01]  /*e200*/  FFMA.FTZ R14, R6, R33, R4 ;  /* 0x00000021060e7223 */ /* 0x000fe20000010004 */
[----:B------:R-:W-:Y:S02]  /*e210*/  HADD2.F32 R6, -RZ, R15.H1_H1 ;  /* 0x3000000fff067230 */ /* 0x000fe40000004100 */
[--C-:B------:R-:W-:Y:S02]  /*e220*/  HADD2.F32 R12, -RZ, R37.reuse.H1_H1 ;  /* 0x30000025ff0c7230 */ /* 0x100fe40000004100 */
[----:B------:R-:W-:Y:S02]  /*e230*/  HADD2.F32 R37, -RZ, R37.H0_H0 ;  /* 0x20000025ff257230 */ /* 0x000fe40000004100 */
[C---:B------:R-:W-:Y:S01]  /*e240*/  FMUL.FTZ R7, R5.reuse, R6 ;  /* 0x0000000605077220 */ /* 0x040fe20000410000 */
[----:B------:R-:W-:Y:S02]  /*e250*/  HADD2.F32 R4, -RZ, R10.H1_H1 ;  /* 0x3000000aff047230 */ /* 0x000fe40000004100 */
[----:B------:R-:W-:Y:S01]  /*e260*/  FMUL.FTZ R32, R5, R12 ;  /* 0x0000000c05207220 */ /* 0x000fe20000410000 */
[----:B------:R-:W-:-:S02]  /*e270*/  HADD2.F32 R15, -RZ, R15.H0_H0 ;  /* 0x2000000fff0f7230 */ /* 0x000fc40000004100 */
[----:B------:R-:W-:Y:S02]  /*e280*/  HADD2.F32 R11, -RZ, R11.H0_H0 ;  /* 0x2000000bff0b7230 */ /* 0x000fe40000004100 */
[C---:B------:R-:W-:Y:S01]  /*e290*/  FMUL.FTZ R5, R4.reuse, R37 ;  /* 0x0000002504057220 */ /* 0x040fe20000410000 */
[----:B------:R-:W-:Y:S02]  /*e2a0*/  HADD2.F32 R10, -RZ, R10.H0_H0 ;  /* 0x2000000aff0a7230 */ /* 0x000fe40000004100 */
[-C--:B------:R-:W-:Y:S01]  /*e2b0*/  FMUL.FTZ R4, R4, R15.reuse ;  /* 0x0000000f04047220 */ /* 0x080fe20000410000 */
[C---:B------:R-:W-:Y:S01]  /*e2c0*/  FFMA.FTZ R32, R11.reuse, R6, -R32 ;  /* 0x000000060b207223 */ /* 0x040fe20000010820 */
[----:B------:R-:W-:Y:S01]  /*e2d0*/  FFMA.FTZ R7, R11, R12, R7 ;  /* 0x0000000c0b077223 */ /* 0x000fe20000010007 */
[C---:B------:R-:W-:Y:S01]  /*e2e0*/  FFMA.FTZ R5, R10.reuse, R15, -R5 ;  /* 0x0000000f0a057223 */ /* 0x040fe20000010805 */
[----:B------:R-:W-:Y:S01]  /*e2f0*/  FFMA.FTZ R10, R10, R37, R4 ;  /* 0x000000250a0a7223 */ /* 0x000fe20000010004 */
[----:B------:R-:W-:-:S02]  /*e300*/  F2FP.SATFINITE.E4M3.F32.PACK_AB_MERGE_C R6, R43, R42, RZ ;  /* 0x0000002a2b06723e */ /* 0x000fc400048070ff */
[----:B------:R-:W-:Y:S02]  /*e310*/  F2FP.SATFINITE.E4M3.F32.PACK_AB_MERGE_C R4, R35, R34, RZ ;  /* 0x000000222304723e */ /* 0x000fe400048070ff */
[----:B------:R-:W-:Y:S02]  /*e320*/  F2FP.SATFINITE.E4M3.F32.PACK_AB_MERGE_C R32, R7, R32, RZ ;  /* 0x000000200720723e */ /* 0x000fe400048070ff */
[----:B------:R-:W-:Y:S02]  /*e330*/  F2FP.SATFINITE.E4M3.F32.PACK_AB_MERGE_C R6, R41, R36, R6 ;  /* 0x000000242906723e */ /* 0x000fe40004807006 */
[----:B------:R-:W-:Y:S02]  /*e340*/  F2FP.SATFINITE.E4M3.F32.PACK_AB_MERGE_C R7, R45, R38, R39 ;  /* 0x000000262d07723e */ /* 0x000fe40004807027 */
[----:B------:R-:W-:Y:S02]  /*e350*/  F2FP.SATFINITE.E4M3.F32.PACK_AB_MERGE_C R4, R14, R13, R4 ;  /* 0x0000000d0e04723e */ /* 0x000fe40004807004 */
[----:B------:R-:W-:-:S05]  /*e360*/  F2FP.SATFINITE.E4M3.F32.PACK_AB_MERGE_C R5, R10, R5, R32 ;  /* 0x000000050a05723e */ /* 0x000fca0004807020 */
[----:B------:R2:W-:Y:S02]  /*e370*/  STS.128 [R3+0x1c400], R4 ;  /* 0x01c4000403007388 */ /* 0x0005e40000000c00 */
.L_x_2145:
[----:B------:R-:W-:Y:S05]  /*e380*/  BSYNC B2 ;  /* 0x0000000000027941 */ /* 0x000fea0003800000 */
.L_x_2144:
[----:B------:R-:W-:Y:S05]  /*e390*/  @P2 BRA `(.L_x_2143) ;  /* 0x0000000400e82947 */ /* 0x000fea0003800000 */
[----:B--2---:R-:W2:Y:S01]  /*e3a0*/  LDS.128 R4, [R0] ;  /* 0x0000000000047984 */ /* 0x004ea20000000c00 */
[----:B-----5:R-:W-:Y:S02]  /*e3b0*/  SHF.R.U32.HI R11, RZ, 0x8, R30 ;  /* 0x00000008ff0b7819 */ /* 0x020fe4000001161e */
[----:B------:R-:W-:Y:S02]  /*e3c0*/  SHF.R.U32.HI R13, RZ, 0x8, R31 ;  /* 0x00000008ff0d7819 */ /* 0x000fe4000001161f */
[----:B------:R-:W-:Y:S02]  /*e3d0*/  SHF.R.U32.HI R33, RZ, 0x8, R29 ;  /* 0x00000008ff217819 */ /* 0x000fe4000001161d */
[----:B01----:R-:W-:Y:S02]  /*e3e0*/  SHF.R.U32.HI R15, RZ, 0x8, R28 ;  /* 0x00000008ff0f7819 */ /* 0x003fe4000001161c */
        /* <DEDUP_REMOVED lines=116> */
[----:B------:R3:W-:Y:S02]  /*eb30*/  STS.128 [R0], R4 ;  /* 0x0000000400007388 */ /* 0x0007e40000000c00 */
.L_x_2143:
[----:B------:R-:W-:Y:S05]  /*eb40*/  BSYNC B1 ;  /* 0x0000000000017941 */ /* 0x000fea0003800000 */
.L_x_2142:
[----:B------:R-:W-:Y:S05]  /*eb50*/  @P1 BRA `(.L_x_2146) ;  /* 0x0000003400581947 */ /* 0x000fea0003800000 */
[----:B--23--:R-:W2:Y:S01]  /*eb60*/  LDC R5, c[0x0][0x3d4] ;  /* 0x0000f500ff057b82 */ /* 0x00cea20000000800 */
[----:B------:R-:W-:Y:S01]  /*eb70*/  BSSY B1, `(.L_x_2147) ;  /* 0x000007e000017945 */ /* 0x000fe20003800000 */
[-C--:B--2---:R-:W-:Y:S02]  /*eb80*/  ISETP.GE.AND P0, PT, R22, R5.reuse, PT ;  /* 0x000000051600720c */ /* 0x084fe40003f06270 */
[----:B------:R-:W-:-:S11]  /*eb90*/  ISETP.GE.AND P1, PT, R230, R5, PT ;  /* 0x00000005e600720c */ /* 0x000fd60003f26270 */
[----:B------:R-:W-:Y:S05]  /*eba0*/  @P0 BRA `(.L_x_2148) ;  /* 0x0000000400e80947 */ /* 0x000fea0003800000 */
[----:B------:R-:W2:Y:S01]  /*ebb0*/  LDS.128 R4, [R3+0x1e400] ;  /* 0x01e4000003047984 */ /* 0x000ea20000000c00 */
        /* <DEDUP_REMOVED lines=121> */
.L_x_2148:
[----:B------:R-:W-:Y:S05]  /*f350*/  BSYNC B1 ;  /* 0x0000000000017941 */ /* 0x000fea0003800000 */
.L_x_2147:
[----:B------:R-:W-:Y:S05]  /*f360*/  @P1 BRA `(.L_x_2146) ;  /* 0x0000002c00541947 */ /* 0x000fea0003800000 */
[----:B--2---:R-:W2:Y:S01]  /*f370*/  LDS.128 R4, [R0+0x2000] ;  /* 0x0020000000047984 */ /* 0x004ea20000000c00 */
        /* <DEDUP_REMOVED lines=25> */
[----:B--2---:R-:W-:-:S02]  /*f510*/  F2FP.F16.E4M3.UNPACK_B R3, R6.H1 ;  /* 0x00000006ff03723e */ /* 0x004fc400030006ff */
        /* <DEDUP_REMOVED lines=47> */
[----:B------:R-:W-:Y:S01]  /*f810*/  FFMA.FTZ R32, R11, R25, R10 ;  /* 0x000000190b207223 */ /* 0x000fe2000001000a */
[--C-:B------:R-:W-:Y:S01]  /*f820*/  HADD2.F32 R13, -RZ, R5.reuse.H1_H1 ;  /* 0x30000005ff0d7230 */ /* 0x100fe20000004100 */
[----:B------:R-:W-:Y:S01]  /*f830*/  F2FP.F16.E4M3.UNPACK_B R12, R12.H1 ;  /* 0x0000000cff0c723e */ /* 0x000fe200030006ff */
[----:B------:R-:W-:Y:S01]  /*f840*/  HADD2.F32 R11, -RZ, R5.H0_H0 ;  /* 0x20000005ff0b7230 */ /* 0x000fe20000004100 */
[----:B------:R-:W-:Y:S01]  /*f850*/  F2FP.F16.E4M3.UNPACK_B R20, R20.H1 ;  /* 0x00000014ff14723e */ /* 0x000fe200030006ff */
[----:B------:R-:W-:Y:S01]  /*f860*/  HADD2.F32 R6, -RZ, R4.H1_H1 ;  /* 0x30000004ff067230 */ /* 0x000fe20000004100 */
[----:B------:R-:W-:Y:S01]  /*f870*/  F2FP.SATFINITE.E4M3.F32.PACK_AB_MERGE_C R27, R28, R27, RZ ;  /* 0x0000001b1c1b723e */ /* 0x000fe200048070ff */
[----:B------:R-:W-:-:S02]  /*f880*/  HADD2.F32 R10, -RZ, R9.H1_H1 ;  /* 0x30000009ff0a7230 */ /* 0x000fc40000004100 */
[----:B------:R-:W-:Y:S02]  /*f890*/  HADD2.F32 R5, -RZ, R4.H0_H0 ;  /* 0x20000004ff057230 */ /* 0x000fe40000004100 */
        /* <DEDUP_REMOVED lines=13> */
[----:B------:R-:W-:Y:S02]  /*f970*/  HADD2.F32 R4, -RZ, R8.H1_H1 ;  /* 0x30000008ff047230 */ /* 0x000fe40000004100 */
[----:B------:R-:W-:Y:S02]  /*f980*/  HADD2.F32 R20, -RZ, R20.H0_H0 ;  /* 0x20000014ff147230 */ /* 0x000fe40000004100 */
[----:B------:R-:W-:Y:S02]  /*f990*/  HADD2.F32 R3, -RZ, R7.H1_H1 ;  /* 0x30000007ff037230 */ /* 0x000fe40000004100 */
[----:B------:R-:W-:Y:S01]  /*f9a0*/  FMUL.FTZ R15, R4, R9 ;  /* 0x00000009040f7220 */ /* 0x000fe20000410000 */
[----:B------:R-:W-:-:S02]  /*f9b0*/  HADD2.F32 R12, -RZ, R12.H0_H0 ;  /* 0x2000000cff0c7230 */ /* 0x000fc40000004100 */
[-C--:B------:R-:W-:Y:S01]  /*f9c0*/  FMUL.FTZ R6, R4, R5.reuse ;  /* 0x0000000504067220 */ /* 0x080fe20000410000 */
        /* <DEDUP_REMOVED lines=15> */
[----:B------:R4:W-:Y:S01]  /*fac0*/  STS.128 [R0+0x2000], R4 ;  /* 0x0020000400007388 */ /* 0x0009e20000000c00 */
[----:B------:R-:W-:Y:S05]  /*fad0*/  BRA `(.L_x_2146) ;  /* 0x0000002400787947 */ /* 0x000fea0003800000 */
.L_x_2127:
[----:B------:R-:W0:Y:S01]  /*fae0*/  LDC R21, c[0x0][0x3d4] ;  /* 0x0000f500ff157b82 */ /* 0x000e220000000800 */
[C---:B------:R-:W-:Y:S01]  /*faf0*/  VIADD R46, R228.reuse, 0x40 ;  /* 0x00000040e42e7836 */ /* 0x040fe20000000000 */
[-C--:B------:R-:W-:Y:S01]  /*fb00*/  ISETP.GE.AND P1, PT, R228, R55.reuse, PT ;  /* 0x00000037e400720c */ /* 0x080fe20003f26270 */
[----:B------:R-:W-:Y:S01]  /*fb10*/  ULDC.64 UR4, c[0x0][0x3c8] ;  /* 0x0000f20000047ab9 */ /* 0x000fe20000000a00 */
[----:B------:R-:W-:Y:S02]  /*fb20*/  ULDC.64 UR6, c[0x0][0x3e0] ;  /* 0x0000f80000067ab9 */ /* 0x000fe40000000a00 */
[----:B------:R-:W-:-:S04]  /*fb30*/  ISETP.GE.AND P0, PT, R46, R55, PT ;  /* 0x000000372e00720c */ /* 0x000fc80003f06270 */
[CC--:B0-----:R-:W-:Y:S02]  /*fb40*/  ISETP.GE.OR P0, PT, R18.reuse, R21.reuse, P0 ;  /* 0x000000151200720c */ /* 0x0c1fe40000706670 */
[----:B------:R-:W-:-:S11]  /*fb50*/  ISETP.GE.OR P1, PT, R18, R21, P1 ;  /* 0x000000151200720c */ /* 0x000fd60000f26670 */
[----:B------:R-:W0:Y:S01]  /*fb60*/  @!P0 LDC.64 R30, c[0x0][0x3e0] ;  /* 0x0000f800ff1e8b82 */ /* 0x000e220000000a00 */
[C-C-:B------:R-:W-:Y:S02]  /*fb70*/  @!P0 IADD3 R13, P4, P5, R24.reuse, R56, R51.reuse ;  /* 0x00000038180d8210 */ /* 0x140fe40007d9e033 */
[----:B------:R-:W-:Y:S02]  /*fb80*/  @!P1 IADD3 R8, P2, P3, R24, UR4, R51 ;  /* 0x0000000418089c10 */ /* 0x000fe4000fb5e033 */
[C-C-:B------:R-:W-:Y:S02]  /*fb90*/  @!P0 IADD3.X R20, R25.reuse, R54, R50.reuse, P4, P5 ;  /* 0x0000003619148210 */ /* 0x140fe400027ea432 */
[----:B------:R-:W-:Y:S01]  /*fba0*/  @!P1 IADD3.X R9, R25, UR5, R50, P2, P3 ;  /* 0x0000000519099c10 */ /* 0x000fe200097e6432 */
[----:B------:R-:W1:Y:S01]  /*fbb0*/  @!P0 LDC.64 R28, c[0x0][0x3c8] ;  /* 0x0000f200ff1c8b82 */ /* 0x000e620000000a00 */
[C-C-:B------:R-:W-:Y:S01]  /*fbc0*/  @!P1 IADD3 R10, P2, P3, R26.reuse, UR6, R53.reuse ;  /* 0x000000061a0a9c10 */ /* 0x140fe2000fb5e035 */
[----:B------:R-:W2:Y:S01]  /*fbd0*/  S2R R3, SR_TID.X ;  /* 0x0000000000037919 */ /* 0x000ea20000002100 */
[----:B------:R-:W-:-:S02]  /*fbe0*/  @!P0 IADD3 R15, P4, P5, R26, R58, R53 ;  /* 0x0000003a1a0f8210 */ /* 0x000fc40007d9e035 */
[----:B------:R-:W-:Y:S02]  /*fbf0*/  CS2R R32, SRZ ;  /* 0x0000000000207805 */ /* 0x000fe4000001ff00 */
[C-C-:B------:R-:W-:Y:S02]  /*fc00*/  @!P1 IADD3.X R11, R27.reuse, UR7, R52.reuse, P2, P3 ;  /* 0x000000071b0b9c10 */ /* 0x140fe400097e6434 */
[----:B------:R-:W-:Y:S02]  /*fc10*/  CS2R R34, SRZ ;  /* 0x0000000000227805 */ /* 0x000fe4000001ff00 */
[----:B------:R-:W-:Y:S02]  /*fc20*/  @!P0 IADD3.X R0, R27, R57, R52, P4, P5 ;  /* 0x000000391b008210 */ /* 0x000fe400027ea434 */
[----:B------:R-:W-:Y:S02]  /*fc30*/  CS2R R36, SRZ ;  /* 0x0000000000247805 */ /* 0x000fe4000001ff00 */
[----:B------:R-:W-:-:S02]  /*fc40*/  CS2R R38, SRZ ;  /* 0x0000000000267805 */ /* 0x000fc4000001ff00 */
[----:B------:R-:W-:Y:S02]  /*fc50*/  CS2R R24, SRZ ;  /* 0x0000000000187805 */ /* 0x000fe4000001ff00 */
[----:B------:R-:W-:Y:S02]  /*fc60*/  CS2R R26, SRZ ;  /* 0x00000000001a7805 */ /* 0x000fe4000001ff00 */
[----:B0-----:R-:W-:-:S04]  /*fc70*/  @!P0 IADD3 R14, P3, R15, R30, RZ ;  /* 0x0000001e0f0e8210 */ /* 0x001fc80007f7e0ff */
[----:B------:R0:W5:Y:S01]  /*fc80*/  @!P1 LDG.E.128 R24, desc[UR60][R8.64] ;  /* 0x0000003c08189981 */ /* 0x000162000c1e1d00 */
[----:B------:R-:W-:Y:S02]  /*fc90*/  @!P0 IMAD.X R15, R0, 0x1, R31, P3 ;  /* 0x00000001000f8824 */ /* 0x000fe400018e061f */
[----:B------:R-:W3:Y:S01]  /*fca0*/  LDC R0, c[0x0][0x428] ;  /* 0x00010a00ff007b82 */ /* 0x000ee20000000800 */
[----:B-1----:R-:W-:Y:S02]  /*fcb0*/  @!P0 IADD3 R12, P2, R13, R28, RZ ;  /* 0x0000001c0d0c8210 */ /* 0x002fe40007f5e0ff */
[----:B------:R-:W5:Y:S03]  /*fcc0*/  @!P0 LDG.E.128 R36, desc[UR60][R14.64] ;  /* 0x0000003c0e248981 */ /* 0x000f66000c1e1d00 */
[----:B------:R-:W-:-:S05]  /*fcd0*/  @!P0 IMAD.X R13, R20, 0x1, R29, P2 ;  /* 0x00000001140d8824 */ /* 0x000fca00010e061d */
[----:B------:R-:W5:Y:S01]  /*fce0*/  @!P0 LDG.E.128 R32, desc[UR60][R12.64] ;  /* 0x0000003c0c208981 */ /* 0x000f62000c1e1d00 */
[----:B--2---:R-:W-:Y:S01]  /*fcf0*/  VIADD R3, R3, 0xffffff80 ;  /* 0xffffff8003037836 */ /* 0x004fe20000000000 */
[----:B---3--:R-:W-:-:S04]  /*fd00*/  ISETP.NE.AND P0, PT, R0, 0x1, PT ;  /* 0x000000010000780c */ /* 0x008fc80003f05270 */
[----:B------:R-:W-:-:S04]  /*fd10*/  SHF.R.S32.HI R41, RZ, 0x1f, R3 ;  /* 0x0000001fff297819 */ /* 0x000fc80000011403 */
[----:B------:R-:W-:-:S05]  /*fd20*/  LEA.HI R41, R41, R3, RZ, 0x2 ;  /* 0x0000000329297211 */ /* 0x000fca00078f10ff */
[----:B------:R-:W1:Y:S01]  /*fd30*/  @P0 LDC R0, c[0x0][0x42c] ;  /* 0x00010b00ff000b82 */ /* 0x000e620000000800 */
[----:B------:R-:W-:-:S07]  /*fd40*/  LOP3.LUT R41, R41, 0xfffffffc, RZ, 0xc0, !PT ;  /* 0xfffffffc29297812 */ /* 0x000fce00078ec0ff */
[----:B0-----:R-:W0:Y:S01]  /*fd50*/  @P0 LDC R9, c[0x0][0x430] ;  /* 0x00010c00ff090b82 */ /* 0x001e220000000800 */
[----:B------:R-:W-:Y:S01]  /*fd60*/  IADD3 R41, R3, -R41, RZ ;  /* 0x8000002903297210 */ /* 0x000fe20007ffe0ff */
[----:B------:R-:W-:-:S04]  /*fd70*/  IMAD R3, R233, 0x80, R228 ;  /* 0x00000080e9037824 */ /* 0x000fc800078e02e4 */
[----:B------:R-:W-:Y:S01]  /*fd80*/  IMAD R3, R41, 0x40, R3 ;  /* 0x0000004029037824 */ /* 0x000fe200078e0203 */
[----:B------:R-:W-:Y:S02]  /*fd90*/  CS2R R28, SRZ ;  /* 0x00000000001c7805 */ /* 0x000fe4000001ff00 */
[----:B------:R-:W-:Y:S01]  /*fda0*/  CS2R R30, SRZ ;  /* 0x00000000001e7805 */ /* 0x000fe2000001ff00 */
[----:B------:R-:W-:-:S05]  /*fdb0*/  IMAD.MOV.U32 R8, RZ, RZ, R44 ;  /* 0x000000ffff087224 */ /* 0x000fca00078e002c */
[----:B------:R2:W5:Y:S01]  /*fdc0*/  @!P1 LDG.E.128 R28, desc[UR60][R10.64] ;  /* 0x0000003c0a1c9981 */ /* 0x000562000c1e1d00 */
[----:B-1----:R-:W-:-:S05]  /*fdd0*/  @P0 IMAD.HI.U32 R0, R3, R0, RZ ;  /* 0x0000000003000227 */ /* 0x002fca00078e00ff */
[----:B0-----:R-:W-:Y:S01]  /*fde0*/  @P0 SHF.R.U32.HI R3, RZ, R9, R0 ;  /* 0x00000009ff030219 */ /* 0x001fe20000011600 */
[----:B------:R-:W-:-:S03]  /*fdf0*/  IMAD.MOV.U32 R9, RZ, RZ, R47 ;  /* 0x000000ffff097224 */ /* 0x000fc600078e002f */
[----:B------:R-:W-:Y:S01]  /*fe00*/  SHF.R.S32.HI R41, RZ, 0x1f, R3 ;  /* 0x0000001fff297819 */ /* 0x000fe20000011403 */
[----:B--2---:R-:W-:Y:S02]  /*fe10*/  IMAD.MOV.U32 R10, RZ, RZ, R42 ;  /* 0x000000ffff0a7224 */ /* 0x004fe400078e002a */
        /* <DEDUP_REMOVED lines=13> */
.L_x_2370:
[----:B------:R-:W-:-:S03]  /*fef0*/  UMOV UR4, 0xffffffff ;  /* 0xffffffff00047882 */ /* 0x000fc60000000000 */
[----:B------:R-:W-:Y:S05]  /*ff00*/  BRA.DIV UR4, `(.L_x_2150) ;  /* 0x000001c204b47947 */ /* 0x000fea000b800000 */
.L_x_2373:
[----:B------:R-:W-:-:S03]  /*ff10*/  UMOV UR4, 0xffffffff ;  /* 0xffffffff00047882 */ /* 0x000fc60000000000 */
[----:B------:R-:W-:Y:S05]  /*ff20*/  BRA.DIV UR4, `(.L_x_2151) ;  /* 0x000001c204d47947 */ /* 0x000fea000b800000 */
.L_x_2376:
[----:B------:R-:W-:-:S03]  /*ff30*/  UMOV UR4, 0xffffffff ;  /* 0xffffffff00047882 */ /* 0x000fc60000000000 */
[----:B------:R-:W-:Y:S05]  /*ff40*/  BRA.DIV UR4, `(.L_x_2152) ;  /* 0x000001c204f47947 */ /* 0x000fea000b800000 */
.L_x_2379:
[----:B------:R-:W-:-:S03]  /*ff50*/  UMOV UR4, 0xffffffff ;  /* 0xffffffff00047882 */ /* 0x000fc60000000000 */
[----:B------:R-:W-:Y:S05]  /*ff60*/  BRA.DIV UR4, `(.L_x_2153) ;  /* 0x000001c604147947 */ /* 0x000fea000b800000 */
.L_x_2382:
[----:B------:R-:W-:-:S03]  /*ff70*/  UMOV UR4, 0xffffffff ;  /* 0xffffffff00047882 */ /* 0x000fc60000000000 */
[----:B------:R-:W-:Y:S05]  /*ff80*/  BRA.DIV UR4, `(.L_x_2154) ;  /* 0x000001c604347947 */ /* 0x000fea000b800000 */
.L_x_2385:
[----:B------:R-:W-:-:S03]  /*ff90*/  UMOV UR4, 0xffffffff ;  /* 0xffffffff00047882 */ /* 0x000fc60000000000 */
[----:B------:R-:W-:Y:S05]  /*ffa0*/  BRA.DIV UR4, `(.L_x_2155) ;  /* 0x000001c604547947 */ /* 0x000fea000b800000 */
.L_x_2388:
[----:B------:R-:W-:-:S03]  /*ffb0*/  UMOV UR4, 0xffffffff ;  /* 0xffffffff00047882 */ /* 0x000fc60000000000 */
[----:B------:R-:W-:Y:S05]  /*ffc0*/  BRA.DIV UR4, `(.L_x_2156) ;  /* 0x000001c604747947 */ /* 0x000fea000b800000 */
.L_x_2391:
[----:B------:R-:W2:Y:S01]  /*ffd0*/  LDL R0, [R1+0x88] ;  /* 0x0000880001007983 */ /* 0x000ea20000100800 */
[----:B------:R-:W-:Y:S01]  /*ffe0*/  ISETP.GE.AND P0, PT, R18, R21, PT ;  /* 0x000000151200720c */ /* 0x000fe20003f06270 */
[----:B------:R-:W-:Y:S03]  /*fff0*/  BSSY B1, `(.L_x_2157) ;  /* 0x000000b000017945 */ /* 0x000fe60003800000 */
[-C--:B------:R-:W-:Y:S02]  /*10000*/  ISETP.GE.OR P2, PT, R228, R55.reuse, P0 ;  /* 0x00000037e400720c */ /* 0x080fe40000746670 */
[----:B------:R-:W-:Y:S02]  /*10010*/  ISETP.GE.OR P0, PT, R46, R55, P0 ;  /* 0x000000372e00720c */ /* 0x000fe40000706670 */
[----:B--2---:R-:W-:-:S13]  /*10020*/  R2UR UR5, R0 ;  /* 0x00000000000572ca */ /* 0x004fda00000e0000 */
[----:B------:R-:W-:-:S04]  /*10030*/  ULEA.HI UR4, UR5, UR5, URZ, 0x1 ;  /* 0x0000000505047291 */ /* 0x000fc8000f8f083f */
[----:B------:R-:W-:-:S04]  /*10040*/  ULOP3.LUT UR4, UR4, 0xfffffffe, URZ, 0xc0, !UPT ;  /* 0xfffffffe04047892 */ /* 0x000fc8000f8ec03f */
[----:B------:R-:W-:-:S06]  /*10050*/  UIADD3 UR4, UR5, -UR4, URZ ;  /* 0x8000000405047290 */ /* 0x000fcc000fffe03f */
[----:B------:R-:W-:-:S05]  /*10060*/  IMAD.U32 R3, RZ, RZ, UR4 ;  /* 0x00000004ff037e24 */ /* 0x000fca000f8e00ff */
[----:B------:R-:W-:-:S04]  /*10070*/  SHF.L.U32 R3, R3, 0x1f, RZ ;  /* 0x0000001f03037819 */ /* 0x000fc800000006ff */
[----:B------:R-:W0:Y:S02]  /*10080*/  SYNCS.PHASECHK.TRANS64.TRYWAIT P1, [R16+URZ+0x2e800], R3 ;  /* 0x02e80003100075a7 */ /* 0x000e24000802017f */
[----:B0-----:R-:W-:Y:S05]  /*10090*/  @!P1 BRA `(.L_x_2158) ;  /* 0x000001c400689947 */ /* 0x001fea0003800000 */
.L_x_2392:
[----:B------:R-:W-:Y:S05]  /*100a0*/  BSYNC B1 ;  /* 0x0000000000017941 */ /* 0x000fea0003800000 */
.L_x_2157:
[----:B------:R-:W-:Y:S04]  /*100b0*/  BSSY B1, `(.L_x_2159) ;  /* 0x0000106000017945 */ /* 0x000fe80003800000 */
[----:B------:R-:W-:Y:S05]  /*100c0*/  @P2 BRA `(.L_x_2160) ;  /* 0x0000001000102947 */ /* 0x000fea0003800000 */
[----:B------:R-:W1:Y:S01]  /*100d0*/  S2R R10, SR_TID.X ;  /* 0x00000000000a7919 */ /* 0x000e620000002100 */
[----:B0----5:R-:W-:Y:S02]  /*100e0*/  SHF.R.U32.HI R3, RZ, 0x8, R24 ;  /* 0x00000008ff037819 */ /* 0x021fe40000011618 */
[----:B------:R-:W-:Y:S02]  /*100f0*/  LOP3.LUT R0, R24, 0xff, RZ, 0xc0, !PT ;  /* 0x000000ff18007812 */ /* 0x000fe400078ec0ff */
[----:B------:R-:W-:Y:S02]  /*10100*/  SHF.R.U32.HI R5, RZ, 0x8, R25 ;  /* 0x00000008ff057819 */ /* 0x000fe40000011619 */
[----:B------:R-:W-:Y:S02]  /*10110*/  SHF.R.U32.HI R7, RZ, 0x8, R26 ;  /* 0x00000008ff077819 */ /* 0x000fe4000001161a */
[----:B------:R-:W-:Y:S02]  /*10120*/  LOP3.LUT R3, R3, 0xff, RZ, 0xc0, !PT ;  /* 0x000000ff03037812 */ /* 0x000fe400078ec0ff */
[----:B------:R-:W-:-:S02]  /*10130*/  LOP3.LUT R4, R25, 0xff, RZ, 0xc0, !PT ;  /* 0x000000ff19047812 */ /* 0x000fc400078ec0ff */
[----:B------:R-:W-:Y:S02]  /*10140*/  LOP3.LUT R6, R26, 0xff, RZ, 0xc0, !PT ;  /* 0x000000ff1a067812 */ /* 0x000fe400078ec0ff */
[----:B------:R-:W-:Y:S02]  /*10150*/  LOP3.LUT R5, R5, 0xff, RZ, 0xc0, !PT ;  /* 0x000000ff05057812 */ /* 0x000fe400078ec0ff */
[----:B------:R-:W-:Y:S02]  /*10160*/  LOP3.LUT R7, R7, 0xff, RZ, 0xc0, !PT ;  /* 0x000000ff07077812 */ /* 0x000fe400078ec0ff */
[----:B------:R-:W-:Y:S02]  /*10170*/  PRMT R13, R3, 0x7604, R0 ;  /* 0x00007604030d7816 */ /* 0x000fe40000000000 */
[----:B------:R-:W-:Y:S02]  /*10180*/  SHF.L.U32 R3, R229, 0x7, RZ ;  /* 0x00000007e5037819 */ /* 0x000fe400000006ff */
[----:B------:R-:W-:-:S02]  /*10190*/  PRMT R15, R5, 0x7604, R4 ;  /* 0x00007604050f7816 */ /* 0x000fc40000000004 */
[----:B------:R-:W-:Y:S02]  /*101a0*/  PRMT R41, R7, 0x7604, R6 ;  /* 0x0000760407297816 */ /* 0x000fe40000000006 */
[----:B------:R-:W-:Y:S02]  /*101b0*/  SHF.R.U32.HI R0, RZ, 0x8, R28 ;  /* 0x00000008ff007819 */ /* 0x000fe4000001161c */
[----:B------:R-:W-:Y:S02]  /*101c0*/  SHF.R.U32.HI R6, RZ, 0x8, R27 ;  /* 0x00000008ff067819 */ /* 0x000fe4000001161b */
[----:B------:R-:W-:Y:S01]  /*101d0*/  LOP3.LUT R4, R3, 0x380, RZ, 0xc0, !PT ;  /* 0x0000038003047812 */ /* 0x000fe200078ec0ff */
[----:B-1----:R-:W-:Y:S01]  /*101e0*/  VIADD R10, R10, 0xffffff80 ;  /* 0xffffff800a0a7836 */ /* 0x002fe20000000000 */
[----:B------:R-:W-:Y:S01]  /*101f0*/  LOP3.LUT R8, R0, 0xff, RZ, 0xc0, !PT ;  /* 0x000000ff00087812 */ /* 0x000fe200078ec0ff */
[----:B------:R-:W-:Y:S01]  /*10200*/  IMAD.IADD R3, R18, 0x1, R21 ;  /* 0x0000000112037824 */ /* 0x000fe200078e0215 */
[----:B------:R-:W-:-:S02]  /*10210*/  LOP3.LUT R5, R27, 0xff, RZ, 0xc0, !PT ;  /* 0x000000ff1b057812 */ /* 0x000fc400078ec0ff */
[----:B------:R-:W-:Y:S02]  /*10220*/  SHF.R.S32.HI R14, RZ, 0x1f, R10 ;  /* 0x0000001fff0e7819 */ /* 0x000fe4000001140a */
[----:B------:R-:W-:Y:S02]  /*10230*/  LOP3.LUT R6, R6, 0xff, RZ, 0xc0, !PT ;  /* 0x000000ff06067812 */ /* 0x000fe400078ec0ff */
[----:B------:R-:W-:Y:S02]  /*10240*/  LEA.HI R14, R14, R10, RZ, 0x5 ;  /* 0x0000000a0e0e7211 */ /* 0x000fe400078f28ff */
[----:B------:R-:W-:Y:S02]  /*10250*/  LOP3.LUT R0, R4, 0x70, R18, 0xf8, !PT ;  /* 0x0000007004007812 */ /* 0x000fe400078ef812 */
[----:B------:R-:W-:Y:S01]  /*10260*/  SHF.R.U32.HI R9, RZ, 0x3, R4 ;  /* 0x00000003ff097819 */ /* 0x000fe20000011604 */
[----:B------:R-:W-:Y:S01]  /*10270*/  IMAD.SHL.U32 R14, R14, 0x20, RZ ;  /* 0x000000200e0e7824 */ /* 0x000fe200078e00ff */
[----:B------:R-:W-:-:S02]  /*10280*/  LOP3.LUT R4, R4, 0x70, R3, 0xf8, !PT ;  /* 0x0000007004047812 */ /* 0x000fc400078ef803 */
[----:B------:R-:W-:Y:S02]  /*10290*/  LOP3.LUT R7, R28, 0xff, RZ, 0xc0, !PT ;  /* 0x000000ff1c077812 */ /* 0x000fe400078ec0ff */
[----:B------:R-:W-:Y:S02]  /*102a0*/  PRMT R45, R6, 0x7604, R5 ;  /* 0x00007604062d7816 */ /* 0x000fe40000000005 */
[----:B------:R-:W-:Y:S02]  /*102b0*/  LOP3.LUT R3, R0, R9, RZ, 0x3c, !PT ;  /* 0x0000000900037212 */ /* 0x000fe400078e3cff */
[----:B------:R-:W-:Y:S02]  /*102c0*/  LOP3.LUT R14, R14, 0xfffffc00, RZ, 0xc0, !PT ;  /* 0xfffffc000e0e7812 */ /* 0x000fe400078ec0ff */
[----:B------:R-:W-:Y:S02]  /*102d0*/  SHF.R.U32.HI R5, RZ, 0x8, R29 ;  /* 0x00000008ff057819 */ /* 0x000fe4000001161d */
[----:B------:R-:W-:-:S02]  /*102e0*/  PRMT R47, R8, 0x7604, R7 ;  /* 0x00007604082f7816 */ /* 0x000fc40000000007 */
[----:B------:R-:W-:Y:S02]  /*102f0*/  LOP3.LUT R9, R4, R9, RZ, 0x3c, !PT ;  /* 0x0000000904097212 */ /* 0x000fe400078e3cff */
[----:B------:R-:W-:Y:S02]  /*10300*/  IADD3 R0, R16, R3, R14 ;  /* 0x0000000310007210 */ /* 0x000fe40007ffe00e */
[----:B------:R-:W-:Y:S02]  /*10310*/  LOP3.LUT R8, R29, 0xff, RZ, 0xc0, !PT ;  /* 0x000000ff1d087812 */ /* 0x000fe400078ec0ff */
[----:B------:R-:W-:Y:S02]  /*10320*/  SHF.R.U32.HI R4, RZ, 0x8, R30 ;  /* 0x00000008ff047819 */ /* 0x000fe4000001161e */
[----:B------:R-:W-:Y:S02]  /*10330*/  LOP3.LUT R3, R5, 0xff, RZ, 0xc0, !PT ;  /* 0x000000ff05037812 */ /* 0x000fe400078ec0ff */
[----:B------:R-:W-:-:S02]  /*10340*/  LOP3.LUT R10, R30, 0xff, RZ, 0xc0, !PT ;  /* 0x000000ff1e0a7812 */ /* 0x000fc400078ec0ff */
[----:B------:R-:W-:Y:S02]  /*10350*/  LOP3.LUT R11, R4, 0xff, RZ, 0xc0, !PT ;  /* 0x000000ff040b7812 */ /* 0x000fe400078ec0ff */
[----:B------:R-:W-:Y:S01]  /*10360*/  PRMT R49, R3, 0x7604, R8 ;  /* 0x0000760403317816 */ /* 0x000fe20000000008 */
[----:B------:R-:W-:Y:S01]  /*10370*/  LDS.128 R4, [R0+0x1c400] ;  /* 0x01c4000000047984 */ /* 0x000fe20000000c00 */
[----:B------:R-:W-:Y:S02]  /*10380*/  IADD3 R3, R16, R9, R14 ;  /* 0x0000000910037210 */ /* 0x000fe40007ffe00e */
[----:B------:R-:W-:Y:S02]  /*10390*/  PRMT R51, R11, 0x7604, R10 ;  /* 0x000076040b337816 */ /* 0x000fe4000000000a */
[----:B------:R-:W-:Y:S01]  /*103a0*/  SHF.R.U32.HI R14, RZ, 0x10, R25 ;  /* 0x00000010ff0e7819 */ /* 0x000fe20000011619 */
[----:B------:R-:W0:Y:S01]  /*103b0*/  LDS.128 R8, [R3+0x1c400] ;  /* 0x01c4000003087984 */ /* 0x000e220000000c00 */
[----:B------:R-:W-:-:S02]  /*103c0*/  SHF.R.U32.HI R43, RZ, 0x8, R31 ;  /* 0x00000008ff2b7819 */ /* 0x000fc4000001161f */
[----:B------:R-:W-:Y:S02]  /*103d0*/  LOP3.LUT R14, R14, 0xff, RZ, 0xc0, !PT ;  /* 0x000000ff0e0e7812 */ /* 0x000fe400078ec0ff */
[----:B------:R-:W-:Y:S02]  /*103e0*/  SHF.R.U32.HI R20, RZ, 0x10, R26 ;  /* 0x00000010ff147819 */ /* 0x000fe4000001161a */
[----:B------:R-:W-:Y:S02]  /*103f0*/  PRMT R15, R14, 0x7054, R15 ;  /* 0x000070540e0f7816 */ /* 0x000fe4000000000f */
[----:B------:R-:W-:Y:S02]  /*10400*/  SHF.R.U32.HI R14, RZ, 0x10, R29 ;  /* 0x00000010ff0e7819 */ /* 0x000fe4000001161d */
[----:B------:R-:W-:Y:S02]  /*10410*/  LOP3.LUT R12, R31, 0xff, RZ, 0xc0, !PT ;  /* 0x000000ff1f0c7812 */ /* 0x000fe400078ec0ff */
[----:B------:R-:W-:-:S02]  /*10420*/  LOP3.LUT R43, R43, 0xff, RZ, 0xc0, !PT ;  /* 0x000000ff2b2b7812 */ /* 0x000fc400078ec0ff */
[----:B------:R-:W-:Y:S02]  /*10430*/  SHF.R.U32.HI R42, RZ, 0x10, R27 ;  /* 0x00000010ff2a7819 */ /* 0x000fe4000001161b */
[----:B------:R-:W-:Y:S02]  /*10440*/  LOP3.LUT R20, R20, 0xff, RZ, 0xc0, !PT ;  /* 0x000000ff14147812 */ /* 0x000fe400078ec0ff */
[----:B------:R-:W-:Y:S02]  /*10450*/  LOP3.LUT R14, R14, 0xff, RZ, 0xc0, !PT ;  /* 0x000000ff0e0e7812 */ /* 0x000fe400078ec0ff */
[----:B------:R-:W-:Y:S02]  /*10460*/  PRMT R44, R43, 0x7604, R12 ;  /* 0x000076042b2c7816 */ /* 0x000fe4000000000c */
[----:B------:R-:W-:Y:S02]  /*10470*/  SHF.R.U32.HI R12, RZ, 0x10, R24 ;  /* 0x00000010ff0c7819 */ /* 0x000fe40000011618 */
[----:B------:R-:W-:-:S02]  /*10480*/  LOP3.LUT R42, R42, 0xff, RZ, 0xc0, !PT ;  /* 0x000000ff2a2a7812 */ /* 0x000fc400078ec0ff */
[----:B------:R-:W-:Y:S02]  /*10490*/  PRMT R43, R20, 0x7054, R41 ;  /* 0x00007054142b7816 */ /* 0x000fe40000000029 */
[----:B------:R-:W-:Y:S02]  /*104a0*/  SHF.R.U32.HI R41, RZ, 0x10, R31 ;  /* 0x00000010ff297819 */ /* 0x000fe4000001161f */
[----:B------:R-:W-:Y:S02]  /*104b0*/  SHF.R.U32.HI R20, RZ, 0x10, R30 ;  /* 0x00000010ff147819 */ /* 0x000fe4000001161e */
[----:B------:R-:W-:Y:S02]  /*104c0*/  PRMT R49, R14, 0x7054, R49 ;  /* 0x000070540e317816 */ /* 0x000fe40000000031 */
[----:B------:R-:W-:Y:S02]  /*104d0*/  LOP3.LUT R12, R12, 0xff, RZ, 0xc0, !PT ;  /* 0x000000ff0c0c7812 */ /* 0x000fe400078ec0ff */
[----:B------:R-:W-:-:S02]  /*104e0*/  PRMT R45, R42, 0x7054, R45 ;  /* 0x000070542a2d7816 */ /* 0x000fc4000000002d */
[----:B------:R-:W-:Y:S02]  /*104f0*/  LOP3.LUT R41, R41, 0xff, RZ, 0xc0, !PT ;  /* 0x000000ff29297812 */ /* 0x000fe400078ec0ff */
[----:B------:R-:W-:Y:S02]  /*10500*/  LOP3.LUT R42, R15, 0xff000000, R25, 0xf8, !PT ;  /* 0xff0000000f2a7812 */ /* 0x000fe400078ef819 */
[----:B------:R-:W-:Y:S02]  /*10510*/  LOP3.LUT R20, R20, 0xff, RZ, 0xc0, !PT ;  /* 0x000000ff14147812 */ /* 0x000fe400078ec0ff */
[----:B------:R-:W-:Y:S02]  /*10520*/  LOP3.LUT R49, R49, 0xff000000, R29, 0xf8, !PT ;  /* 0xff00000031317812 */ /* 0x000fe400078ef81d */
[----:B------:R-:W-:Y:S02]  /*10530*/  PRMT R13, R12, 0x7054, R13 ;  /* 0x000070540c0d7816 */ /* 0x000fe4000000000d */
[----:B------:R-:W-:-:S02]  /*10540*/  PRMT R53, R41, 0x7054, R44 ;  /* 0x0000705429357816 */ /* 0x000fc4000000002c */
[----:B------:R-:W-:Y:S02]  /*10550*/  F2FP.F16.E4M3.UNPACK_B R29, R42.H1 ;  /* 0x0000002aff1d723e */ /* 0x000fe400030006ff */
[----:B0-----:R-:W-:Y:S02]  /*10560*/  F2FP.F16.E4M3.UNPACK_B R25, R9.H1 ;  /* 0x00000009ff19723e */ /* 0x001fe400030006ff */
[----:B------:R-:W-:Y:S02]  /*10570*/  SHF.R.U32.HI R12, RZ, 0x10, R28 ;  /* 0x00000010ff0c7819 */ /* 0x000fe4000001161c */
[----:B------:R-:W-:Y:S02]  /*10580*/  PRMT R51, R20, 0x7054, R51 ;  /* 0x0000705414337816 */ /* 0x000fe40000000033 */
[----:B------:R-:W-:Y:S02]  /*10590*/  F2FP.F16.E4M3.UNPACK_B R44, R49.H1 ;  /* 0x00000031ff2c723e */ /* 0x000fe400030006ff */
[----:B------:R-:W-:-:S02]  /*105a0*/  LOP3.LUT R41, R13, 0xff000000, R24, 0xf8, !PT ;  /* 0xff0000000d297812 */ /* 0x000fc400078ef818 */
[----:B------:R-:W-:Y:S01]  /*105b0*/  LOP3.LUT R43, R43, 0xff000000, R26, 0xf8, !PT ;  /* 0xff0000002b2b7812 */ /* 0x000fe200078ef81a */
[----:B------:R-:W-:Y:S01]  /*105c0*/  HADD2.F32 R26, -RZ, R25.H0_H0 ;  /* 0x20000019ff1a7230 */ /* 0x000fe20000004100 */
[----:B------:R-:W-:Y:S01]  /*105d0*/  LOP3.LUT R53, R53, 0xff000000, R31, 0xf8, !PT ;  /* 0xff00000035357812 */ /* 0x000fe200078ef81f */
[----:B------:R-:W-:Y:S01]  /*105e0*/  HADD2.F32 R31, -RZ, R29.H0_H0 ;  /* 0x2000001dff1f7230 */ /* 0x000fe20000004100 */
[----:B------:R-:W-:Y:S01]  /*105f0*/  F2FP.F16.E4M3.UNPACK_B R13, R5.H1 ;  /* 0x00000005ff0d723e */ /* 0x000fe200030006ff */
[----:B------:R-:W-:Y:S01]  /*10600*/  HADD2.F32 R25, -RZ, R25.H1_H1 ;  /* 0x30000019ff197230 */ /* 0x000fe20000004100 */
[----:B------:R-:W-:Y:S02]  /*10610*/  LOP3.LUT R12, R12, 0xff, RZ, 0xc0, !PT ;  /* 0x000000ff0c0c7812 */ /* 0x000fe400078ec0ff */
[----:B------:R-:W-:Y:S01]  /*10620*/  LOP3.LUT R46, R51, 0xff000000, R30, 0xf8, !PT ;  /* 0xff000000332e7812 */ /* 0x000fe200078ef81e */
[--C-:B------:R-:W-:Y:S01]  /*10630*/  HADD2.F32 R51, -RZ, R44.reuse.H0_H0 ;  /* 0x2000002cff337230 */ /* 0x100fe20000004100 */
[----:B------:R-:W-:Y:S01]  /*10640*/  F2FP.F16.E4M3.UNPACK_B R15, R7 ;  /* 0x00000007ff0f723e */ /* 0x000fe200020006ff */
[C---:B------:R-:W-:Y:S01]  /*10650*/  FMUL.FTZ R30, R26.reuse, R31 ;  /* 0x0000001f1a1e7220 */ /* 0x040fe20000410000 */
[----:B------:R-:W-:Y:S01]  /*10660*/  F2FP.F16.E4M3.UNPACK_B R20, R7.H1 ;  /* 0x00000007ff14723e */ /* 0x000fe200030006ff */
[----:B------:R-:W-:Y:S01]  /*10670*/  HADD2.F32 R44, -RZ, R44.H1_H1 ;  /* 0x3000002cff2c7230 */ /* 0x000fe20000004100 */
[-C--:B------:R-:W-:Y:S01]  /*10680*/  F2FP.F16.E4M3.UNPACK_B R7, R6.reuse ;  /* 0x00000006ff07723e */ /* 0x080fe200020006ff */
[----:B------:R-:W-:Y:S01]  /*10690*/  FMUL.FTZ R55, R26, R51 ;  /* 0x000000331a377220 */ /* 0x000fe20000410000 */
[----:B------:R-:W-:Y:S01]  /*106a0*/  F2FP.F16.E4M3.UNPACK_B R14, R6.H1 ;  /* 0x00000006ff0e723e */ /* 0x000fe200030006ff */
[--C-:B------:R-:W-:Y:S01]  /*106b0*/  HADD2.F32 R6, -RZ, R13.reuse.H0_H0 ;  /* 0x2000000dff067230 */ /* 0x100fe20000004100 */
[----:B------:R-:W-:Y:S01]  /*106c0*/  PRMT R47, R12, 0x7054, R47 ;  /* 0x000070540c2f7816 */ /* 0x000fe2000000002f */
[----:B------:R-:W-:Y:S01]  /*106d0*/  HADD2.F32 R13, -RZ, R13.H1_H1 ;  /* 0x3000000dff0d7230 */ /* 0x000fe20000004100 */
[----:B------:R-:W-:Y:S01]  /*106e0*/  F2FP.F16.E4M3.UNPACK_B R24, R9 ;  /* 0x00000009ff18723e */ /* 0x000fe200020006ff */
[----:B------:R-:W-:Y:S01]  /*106f0*/  FMUL.FTZ R48, R25, R44 ;  /* 0x0000002c19307220 */ /* 0x000fe20000410000 */
[----:B------:R-:W-:Y:S01]  /*10700*/  F2FP.F16.E4M3.UNPACK_B R49, R49 ;  /* 0x00000031ff31723e */ /* 0x000fe200020006ff */
[C---:B------:R-:W-:Y:S01]  /*10710*/  FFMA.FTZ R50, R6.reuse, R51, R30 ;  /* 0x0000003306327223 */ /* 0x040fe2000001001e */
[----:B------:R-:W-:Y:S01]  /*10720*/  LOP3.LUT R45, R45, 0xff000000, R27, 0xf8, !PT ;  /* 0xff0000002d2d7812 */ /* 0x000fe200078ef81b */
[----:B------:R-:W-:Y:S01]  /*10730*/  FFMA.FTZ R55, R6, R31, -R55 ;  /* 0x0000001f06377223 */ /* 0x000fe20000010837 */
[----:B------:R-:W-:Y:S01]  /*10740*/  LOP3.LUT R47, R47, 0xff000000, R28, 0xf8, !PT ;  /* 0xff0000002f2f7812 */ /* 0x000fe200078ef81c */
[----:B------:R-:W-:Y:S01]  /*10750*/  HADD2.F32 R30, -RZ, R29.H1_H1 ;  /* 0x3000001dff1e7230 */ /* 0x000fe20000004100 */
[-C--:B------:R-:W-:Y:S01]  /*10760*/  F2FP.F16.E4M3.UNPACK_B R27, R11.reuse ;  /* 0x0000000bff1b723e */ /* 0x080fe200020006ff */
[--C-:B------:R-:W-:Y:S01]  /*10770*/  HADD2.F32 R31, -RZ, R49.reuse.H0_H0 ;  /* 0x20000031ff1f7230 */ /* 0x100fe20000004100 */
[----:B------:R-:W-:Y:S01]  /*10780*/  F2FP.F16.E4M3.UNPACK_B R28, R11.H1 ;  /* 0x0000000bff1c723e */ /* 0x000fe200030006ff */
[----:B------:R-:W-:Y:S01]  /*10790*/  HADD2.F32 R49, -RZ, R49.H1_H1 ;  /* 0x30000031ff317230 */ /* 0x000fe20000004100 */
[----:B------:R-:W-:Y:S01]  /*107a0*/  F2FP.F16.E4M3.UNPACK_B R12, R5 ;  /* 0x00000005ff0c723e */ /* 0x000fe200020006ff */
[----:B------:R-:W-:Y:S01]  /*107b0*/  FMUL.FTZ R51, R25, R30 ;  /* 0x0000001e19337220 */ /* 0x000fe20000410000 */
[----:B------:R-:W-:Y:S01]  /*107c0*/  F2FP.F16.E4M3.UNPACK_B R11, R10 ;  /* 0x0000000aff0b723e */ /* 0x000fe200020006ff */
[----:B------:R-:W-:Y:S01]  /*107d0*/  FFMA.FTZ R52, R13, R30, -R48 ;  /* 0x0000001e0d347223 */ /* 0x000fe20000010830 */
[----:B------:R-:W-:Y:S01]  /*107e0*/  F2FP.F16.E4M3.UNPACK_B R26, R10.H1 ;  /* 0x0000000aff1a723e */ /* 0x000fe200030006ff */
[----:B------:R-:W-:Y:S01]  /*107f0*/  HADD2.F32 R10, -RZ, R24.H0_H0 ;  /* 0x20000018ff0a7230 */ /* 0x000fe20000004100 */
[----:B------:R-:W-:Y:S01]  /*10800*/  F2FP.F16.E4M3.UNPACK_B R42, R42 ;  /* 0x0000002aff2a723e */ /* 0x000fe200020006ff */
[----:B------:R-:W-:-:S02]  /*10810*/  HADD2.F32 R6, -RZ, R12.H0_H0 ;  /* 0x2000000cff067230 */ /* 0x000fc40000004100 */
[----:B------:R-:W-:Y:S01]  /*10820*/  FFMA.FTZ R57, R13, R44, R51 ;  /* 0x0000002c0d397223 */ /* 0x000fe20000010033 */
[----:B------:R-:W-:Y:S01]  /*10830*/  F2FP.F16.E4M3.UNPACK_B R30, R53.H1 ;  /* 0x00000035ff1e723e */ /* 0x000fe200030006ff */
[C---:B------:R-:W-:Y:S01]  /*10840*/  FMUL.FTZ R25, R10.reuse, R31 ;  /* 0x0000001f0a197220 */ /* 0x040fe20000410000 */
[----:B------:R-:W-:Y:S01]  /*10850*/  HADD2.F32 R29, -RZ, R42.H0_H0 ;  /* 0x2000002aff1d7230 */ /* 0x000fe20000004100 */
[----:B------:R-:W-:Y:S01]  /*10860*/  F2FP.F16.E4M3.UNPACK_B R53, R53 ;  /* 0x00000035ff35723e */ /* 0x000fe200020006ff */
[----:B------:R-:W-:Y:S01]  /*10870*/  HADD2.F32 R24, -RZ, R24.H1_H1 ;  /* 0x30000018ff187230 */ /* 0x000fe20000004100 */
[----:B------:R-:W-:Y:S01]  /*10880*/  F2FP.F16.E4M3.UNPACK_B R9, R8 ;  /* 0x00000008ff09723e */ /* 0x000fe200020006ff */
[----:B------:R-:W-:Y:S02]  /*10890*/  HADD2.F32 R13, -RZ, R42.H1_H1 ;  /* 0x3000002aff0d7230 */ /* 0x000fe40000004100 */
[-C--:B------:R-:W-:Y:S01]  /*108a0*/  FMUL.FTZ R10, R10, R29.reuse ;  /* 0x0000001d0a0a7220 */ /* 0x080fe20000410000 */
[----:B------:R-:W-:Y:S01]  /*108b0*/  FFMA.FTZ R44, R6, R29, -R25 ;  /* 0x0000001d062c7223 */ /* 0x000fe20000010819 */
[----:B------:R-:W-:Y:S01]  /*108c0*/  F2FP.F16.E4M3.UNPACK_B R25, R45.H1 ;  /* 0x0000002dff19723e */ /* 0x000fe200030006ff */
[----:B------:R-:W-:-:S02]  /*108d0*/  HADD2.F32 R12, -RZ, R12.H1_H1 ;  /* 0x3000000cff0c7230 */ /* 0x000fc40000004100 */
[----:B------:R-:W-:Y:S01]  /*108e0*/  FFMA.FTZ R48, R6, R31, R10 ;  /* 0x0000001f06307223 */ /* 0x000fe2000001000a */
[----:B------:R-:W-:Y:S02]  /*108f0*/  HADD2.F32 R31, -RZ, R30.H0_H0 ;  /* 0x2000001eff1f7230 */ /* 0x000fe40000004100 */
[C---:B------:R-:W-:Y:S01]  /*10900*/  FMUL.FTZ R51, R24.reuse, R49 ;  /* 0x0000003118337220 */ /* 0x040fe20000410000 */
[----:B------:R-:W-:Y:S01]  /*10910*/  HADD2.F32 R10, -RZ, R28.H0_H0 ;  /* 0x2000001cff0a7230 */ /* 0x000fe20000004100 */
[----:B------:R-:W-:Y:S01]  /*10920*/  F2FP.F16.E4M3.UNPACK_B R45, R45 ;  /* 0x0000002dff2d723e */ /* 0x000fe200020006ff */
[----:B------:R-:W-:Y:S02]  /*10930*/  HADD2.F32 R29, -RZ, R25.H0_H0 ;  /* 0x20000019ff1d7230 */ /* 0x000fe40000004100 */
[----:B------:R-:W-:Y:S01]  /*10940*/  FMUL.FTZ R24, R24, R13 ;  /* 0x0000000d18187220 */ /* 0x000fe20000410000 */
[----:B------:R-:W-:Y:S02]  /*10950*/  HADD2.F32 R6, -RZ, R20.H0_H0 ;  /* 0x20000014ff067230 */ /* 0x000fe40000004100 */
[----:B------:R-:W-:Y:S01]  /*10960*/  FMUL.FTZ R59, R10, R31 ;  /* 0x0000001f0a3b7220 */ /* 0x000fe20000410000 */
[----:B------:R-:W-:-:S02]  /*10970*/  HADD2.F32 R28, -RZ, R28.H1_H1 ;  /* 0x3000001cff1c7230 */ /* 0x000fc40000004100 */
[----:B------:R-:W-:Y:S01]  /*10980*/  FMUL.FTZ R10, R10, R29 ;  /* 0x0000001d0a0a7220 */ /* 0x000fe20000410000 */
[----:B------:R-:W-:Y:S01]  /*10990*/  FFMA.FTZ R51, R12, R13, -R51 ;  /* 0x0000000d0c337223 */ /* 0x000fe20000010833 */
[C---:B------:R-:W-:Y:S01]  /*109a0*/  FFMA.FTZ R56, R6.reuse, R29, -R59 ;  /* 0x0000001d06387223 */ /* 0x040fe2000001083b */
[----:B------:R-:W-:Y:S02]  /*109b0*/  HADD2.F32 R25, -RZ, R25.H1_H1 ;  /* 0x30000019ff197230 */ /* 0x000fe40000004100 */
[----:B------:R-:W-:Y:S01]  /*109c0*/  FFMA.FTZ R58, R6, R31, R10 ;  /* 0x0000001f063a7223 */ /* 0x000fe2000001000a */
[----:B------:R-:W-:Y:S02]  /*109d0*/  HADD2.F32 R31, -RZ, R30.H1_H1 ;  /* 0x3000001eff1f7230 */ /* 0x000fe40000004100 */
[----:B------:R-:W-:Y:S01]  /*109e0*/  FFMA.FTZ R49, R12, R49, R24 ;  /* 0x000000310c317223 */ /* 0x000fe20000010018 */
[----:B------:R-:W-:Y:S01]  /*109f0*/  HADD2.F32 R29, -RZ, R53.H0_H0 ;  /* 0x20000035ff1d7230 */ /* 0x000fe20000004100 */
[----:B------:R-:W-:Y:S01]  /*10a00*/  F2FP.F16.E4M3.UNPACK_B R8, R8.H1 ;  /* 0x00000008ff08723e */ /* 0x000fe200030006ff */
[----:B------:R-:W-:-:S02]  /*10a10*/  HADD2.F32 R10, -RZ, R27.H0_H0 ;  /* 0x2000001bff0a7230 */ /* 0x000fc40000004100 */
[C---:B------:R-:W-:Y:S01]  /*10a20*/  FMUL.FTZ R61, R28.reuse, R31 ;  /* 0x0000001f1c3d7220 */ /* 0x040fe20000410000 */
[----:B------:R-:W-:Y:S02]  /*10a30*/  HADD2.F32 R13, -RZ, R45.H0_H0 ;  /* 0x2000002dff0d7230 */ /* 0x000fe40000004100 */
[----:B------:R-:W-:Y:S01]  /*10a40*/  FMUL.FTZ R28, R28, R25 ;  /* 0x000000191c1c7220 */ /* 0x000fe20000410000 */
[----:B------:R-:W-:Y:S02]  /*10a50*/  HADD2.F32 R20, -RZ, R20.H1_H1 ;  /* 0x30000014ff147230 */ /* 0x000fe40000004100 */
[C---:B------:R-:W-:Y:S01]  /*10a60*/  FMUL.FTZ R59, R10.reuse, R29 ;  /* 0x0000001d0a3b7220 */ /* 0x040fe20000410000 */
[----:B------:R-:W-:Y:S02]  /*10a70*/  HADD2.F32 R6, -RZ, R15.H0_H0 ;  /* 0x2000000fff067230 */ /* 0x000fe40000004100 */
[----:B------:R-:W-:Y:S01]  /*10a80*/  FMUL.FTZ R10, R10, R13 ;  /* 0x0000000d0a0a7220 */ /* 0x000fe20000410000 */
[----:B------:R-:W-:Y:S01]  /*10a90*/  F2FP.F16.E4M3.UNPACK_B R24, R47.H1 ;  /* 0x0000002fff18723e */ /* 0x000fe200030006ff */
[C---:B------:R-:W-:Y:S01]  /*10aa0*/  FFMA.FTZ R61, R20.reuse, R25, -R61 ;  /* 0x00000019143d7223 */ /* 0x040fe2000001083d */
[----:B------:R-:W-:Y:S01]  /*10ab0*/  F2FP.F16.E4M3.UNPACK_B R12, R41.H1 ;  /* 0x00000029ff0c723e */ /* 0x000fe200030006ff */
[----:B------:R-:W-:Y:S01]  /*10ac0*/  FFMA.FTZ R63, R20, R31, R28 ;  /* 0x0000001f143f7223 */ /* 0x000fe2000001001c */
[-C--:B------:R-:W-:Y:S01]  /*10ad0*/  F2FP.F16.E4M3.UNPACK_B R5, R4.reuse ;  /* 0x00000004ff05723e */ /* 0x080fe200020006ff */
[----:B------:R-:W-:Y:S01]  /*10ae0*/  FFMA.FTZ R42, R6, R29, R10 ;  /* 0x0000001d062a7223 */ /* 0x000fe2000001000a */
[----:B------:R-:W-:Y:S01]  /*10af0*/  HADD2.F32 R20, -RZ, R45.H1_H1 ;  /* 0x3000002dff147230 */ /* 0x000fe20000004100 */
[----:B------:R-:W-:Y:S01]  /*10b00*/  F2FP.F16.E4M3.UNPACK_B R4, R4.H1 ;  /* 0x00000004ff04723e */ /* 0x000fe200030006ff */
[----:B------:R-:W-:-:S02]  /*10b10*/  HADD2.F32 R28, -RZ, R53.H1_H1 ;  /* 0x30000035ff1c7230 */ /* 0x000fc40000004100 */
[----:B------:R-:W-:Y:S01]  /*10b20*/  FFMA.FTZ R59, R6, R13, -R59 ;  /* 0x0000000d063b7223 */ /* 0x000fe2000001083b */
[----:B------:R-:W-:Y:S01]  /*10b30*/  HADD2.F32 R27, -RZ, R27.H1_H1 ;  /* 0x3000001bff1b7230 */ /* 0x000fe20000004100 */
[----:B------:R-:W-:Y:S01]  /*10b40*/  F2FP.F16.E4M3.UNPACK_B R47, R47 ;  /* 0x0000002fff2f723e */ /* 0x000fe200020006ff */
[----:B------:R-:W-:Y:S01]  /*10b50*/  HADD2.F32 R25, -RZ, R24.H0_H0 ;  /* 0x20000018ff197230 */ /* 0x000fe20000004100 */
[----:B------:R-:W-:Y:S01]  /*10b60*/  F2FP.F16.E4M3.UNPACK_B R41, R41 ;  /* 0x00000029ff29723e */ /* 0x000fe200020006ff */
[----:B------:R-:W-:Y:S02]  /*10b70*/  HADD2.F32 R10, -RZ, R8.H0_H0 ;  /* 0x20000008ff0a7230 */ /* 0x000fe40000004100 */
[C---:B------:R-:W-:Y:S01]  /*10b80*/  FMUL.FTZ R30, R27.reuse, R28 ;  /* 0x0000001c1b1e7220 */ /* 0x040fe20000410000 */
[----:B------:R-:W-:Y:S02]  /*10b90*/  HADD2.F32 R13, -RZ, R12.H0_H0 ;  /* 0x2000000cff0d7230 */ /* 0x000fe40000004100 */
[----:B------:R-:W-:Y:S01]  /*10ba0*/  FMUL.FTZ R29, R27, R20 ;  /* 0x000000141b1d7220 */ /* 0x000fe20000410000 */
[----:B------:R-:W-:-:S02]  /*10bb0*/  HADD2.F32 R15, -RZ, R15.H1_H1 ;  /* 0x3000000fff0f7230 */ /* 0x000fc40000004100 */
[C---:B------:R-:W-:Y:S01]  /*10bc0*/  FMUL.FTZ R27, R10.reuse, R25 ;  /* 0x000000190a1b7220 */ /* 0x040fe20000410000 */
[----:B------:R-:W-:Y:S02]  /*10bd0*/  HADD2.F32 R6, -RZ, R4.H0_H0 ;  /* 0x20000004ff067230 */ /* 0x000fe40000004100 */
[----:B------:R-:W-:Y:S01]  /*10be0*/  FMUL.FTZ R10, R10, R13 ;  /* 0x0000000d0a0a7220 */ /* 0x000fe20000410000 */
[----:B------:R-:W-:Y:S02]  /*10bf0*/  HADD2.F32 R8, -RZ, R8.H1_H1 ;  /* 0x30000008ff087230 */ /* 0x000fe40000004100 */
[----:B------:R-:W-:Y:S01]  /*10c00*/  FFMA.FTZ R53, R15, R28, R29 ;  /* 0x0000001c0f357223 */ /* 0x000fe2000001001d */
[----:B------:R-:W-:Y:S02]  /*10c10*/  HADD2.F32 R4, -RZ, R4.H1_H1 ;  /* 0x30000004ff047230 */ /* 0x000fe40000004100 */
[----:B------:R-:W-:Y:S01]  /*10c20*/  FFMA.FTZ R29, R6, R25, R10 ;  /* 0x00000019061d7223 */ /* 0x000fe2000001000a */
[----:B------:R-:W-:-:S02]  /*10c30*/  HADD2.F32 R25, -RZ, R24.H1_H1 ;  /* 0x30000018ff197230 */ /* 0x000fc40000004100 */
[----:B------:R-:W-:Y:S01]  /*10c40*/  FFMA.FTZ R28, R6, R13, -R27 ;  /* 0x0000000d061c7223 */ /* 0x000fe2000001081b */
[----:B------:R-:W-:Y:S02]  /*10c50*/  HADD2.F32 R13, -RZ, R12.H1_H1 ;  /* 0x3000000cff0d7230 */ /* 0x000fe40000004100 */
[----:B------:R-:W-:Y:S01]  /*10c60*/  FFMA.FTZ R54, R15, R20, -R30 ;  /* 0x000000140f367223 */ /* 0x000fe2000001081e */
[----:B------:R-:W-:Y:S02]  /*10c70*/  HADD2.F32 R15, -RZ, R47.H0_H0 ;  /* 0x2000002fff0f7230 */ /* 0x000fe40000004100 */
[C---:B------:R-:W-:Y:S01]  /*10c80*/  FMUL.FTZ R27, R8.reuse, R25 ;  /* 0x00000019081b7220 */ /* 0x040fe20000410000 */
[--C-:B------:R-:W-:Y:S02]  /*10c90*/  HADD2.F32 R6, -RZ, R9.reuse.H0_H0 ;  /* 0x20000009ff067230 */ /* 0x100fe40000004100 */
[----:B------:R-:W-:Y:S01]  /*10ca0*/  FMUL.FTZ R8, R8, R13 ;  /* 0x0000000d08087220 */ /* 0x000fe20000410000 */
[----:B------:R-:W-:-:S02]  /*10cb0*/  HADD2.F32 R9, -RZ, R9.H1_H1 ;  /* 0x30000009ff097230 */ /* 0x000fc40000004100 */
[C---:B------:R-:W-:Y:S01]  /*10cc0*/  FFMA.FTZ R31, R4.reuse, R13, -R27 ;  /* 0x0000000d041f7223 */ /* 0x040fe2000001081b */
[----:B------:R-:W-:Y:S02]  /*10cd0*/  HADD2.F32 R13, -RZ, R41.H0_H0 ;  /* 0x20000029ff0d7230 */ /* 0x000fe40000004100 */
[----:B------:R-:W-:Y:S01]  /*10ce0*/  FFMA.FTZ R24, R4, R25, R8 ;  /* 0x0000001904187223 */ /* 0x000fe20000010008 */
[----:B------:R-:W-:Y:S02]  /*10cf0*/  HADD2.F32 R8, -RZ, R47.H1_H1 ;  /* 0x3000002fff087230 */ /* 0x000fe40000004100 */
[C---:B------:R-:W-:Y:S01]  /*10d00*/  FMUL.FTZ R25, R6.reuse, R15 ;  /* 0x0000000f06197220 */ /* 0x040fe20000410000 */
[----:B------:R-:W-:Y:S02]  /*10d10*/  HADD2.F32 R4, -RZ, R5.H0_H0 ;  /* 0x20000005ff047230 */ /* 0x000fe40000004100 */
[----:B------:R-:W-:Y:S01]  /*10d20*/  FMUL.FTZ R27, R6, R13 ;  /* 0x0000000d061b7220 */ /* 0x000fe20000410000 */
[----:B------:R-:W-:Y:S01]  /*10d30*/  HADD2.F32 R6, -RZ, R41.H1_H1 ;  /* 0x30000029ff067230 */ /* 0x000fe20000004100 */
[----:B------:R-:W-:Y:S01]  /*10d40*/  F2FP.F16.E4M3.UNPACK_B R10, R46.H1 ;  /* 0x0000002eff0a723e */ /* 0x000fe200030006ff */
[----:B------:R-:W-:-:S02]  /*10d50*/  HADD2.F32 R5, -RZ, R5.H1_H1 ;  /* 0x30000005ff057230 */ /* 0x000fc40000004100 */
[C---:B------:R-:W-:Y:S01]  /*10d60*/  FMUL.FTZ R12, R9.reuse, R8 ;  /* 0x00000008090c7220 */ /* 0x040fe20000410000 */
[C---:B------:R-:W-:Y:S01]  /*10d70*/  FFMA.FTZ R25, R4.reuse, R13, -R25 ;  /* 0x0000000d04197223 */ /* 0x040fe20000010819 */
[----:B------:R-:W-:Y:S01]  /*10d80*/  FFMA.FTZ R27, R4, R15, R27 ;  /* 0x0000000f041b7223 */ /* 0x000fe2000001001b */
[-C--:B------:R-:W-:Y:S01]  /*10d90*/  F2FP.F16.E4M3.UNPACK_B R4, R43.reuse.H1 ;  /* 0x0000002bff04723e */ /* 0x080fe200030006ff */
[-C--:B------:R-:W-:Y:S01]  /*10da0*/  FMUL.FTZ R9, R9, R6.reuse ;  /* 0x0000000609097220 */ /* 0x080fe20000410000 */
[C---:B------:R-:W-:Y:S01]  /*10db0*/  FFMA.FTZ R12, R5.reuse, R6, -R12 ;  /* 0x00000006050c7223 */ /* 0x040fe2000001080c */
[----:B------:R-:W-:Y:S01]  /*10dc0*/  HADD2.F32 R13, -RZ, R10.H0_H0 ;  /* 0x2000000aff0d7230 */ /* 0x000fe20000004100 */
[----:B------:R-:W-:Y:S01]  /*10dd0*/  F2FP.F16.E4M3.UNPACK_B R46, R46 ;  /* 0x0000002eff2e723e */ /* 0x000fe200020006ff */
[----:B------:R-:W-:Y:S02]  /*10de0*/  HADD2.F32 R6, -RZ, R26.H0_H0 ;  /* 0x2000001aff067230 */ /* 0x000fe40000004100 */
[----:B------:R-:W-:Y:S01]  /*10df0*/  FFMA.FTZ R20, R5, R8, R9 ;  /* 0x0000000805147223 */ /* 0x000fe20000010009 */
[--C-:B------:R-:W-:Y:S01]  /*10e00*/  HADD2.F32 R5, -RZ, R4.reuse.H0_H0 ;  /* 0x20000004ff057230 */ /* 0x100fe20000004100 */
[----:B------:R-:W-:Y:S01]  /*10e10*/  F2FP.F16.E4M3.UNPACK_B R43, R43 ;  /* 0x0000002bff2b723e */ /* 0x000fe200020006ff */
[----:B------:R-:W-:-:S02]  /*10e20*/  HADD2.F32 R9, -RZ, R4.H1_H1 ;  /* 0x30000004ff097230 */ /* 0x000fc40000004100 */
[C---:B------:R-:W-:Y:S01]  /*10e30*/  FMUL.FTZ R41, R6.reuse, R13 ;  /* 0x0000000d06297220 */ /* 0x040fe20000410000 */
[----:B------:R-:W-:Y:S02]  /*10e40*/  HADD2.F32 R4, -RZ, R14.H0_H0 ;  /* 0x2000000eff047230 */ /* 0x000fe40000004100 */
[-C--:B------:R-:W-:Y:S01]  /*10e50*/  FMUL.FTZ R45, R6, R5.reuse ;  /* 0x00000005062d7220 */ /* 0x080fe20000410000 */
[----:B------:R-:W-:Y:S02]  /*10e60*/  HADD2.F32 R15, -RZ, R10.H1_H1 ;  /* 0x3000000aff0f7230 */ /* 0x000fe40000004100 */
[----:B------:R-:W-:Y:S02]  /*10e70*/  HADD2.F32 R26, -RZ, R26.H1_H1 ;  /* 0x3000001aff1a7230 */ /* 0x000fe40000004100 */
[C---:B------:R-:W-:Y:S01]  /*10e80*/  FFMA.FTZ R41, R4.reuse, R5, -R41 ;  /* 0x0000000504297223 */ /* 0x040fe20000010829 */
[----:B------:R-:W-:Y:S02]  /*10e90*/  HADD2.F32 R14, -RZ, R14.H1_H1 ;  /* 0x3000000eff0e7230 */ /* 0x000fe40000004100 */
[----:B------:R-:W-:Y:S01]  /*10ea0*/  FFMA.FTZ R45, R4, R13, R45 ;  /* 0x0000000d042d7223 */ /* 0x000fe2000001002d */
[----:B------:R-:W-:-:S02]  /*10eb0*/  HADD2.F32 R8, -RZ, R43.H1_H1 ;  /* 0x3000002bff087230 */ /* 0x000fc40000004100 */
[C---:B------:R-:W-:Y:S01]  /*10ec0*/  FMUL.FTZ R5, R26.reuse, R15 ;  /* 0x0000000f1a057220 */ /* 0x040fe20000410000 */
[-C--:B------:R-:W-:Y:S01]  /*10ed0*/  FMUL.FTZ R6, R26, R9.reuse ;  /* 0x000000091a067220 */ /* 0x080fe20000410000 */
[----:B------:R-:W-:Y:S02]  /*10ee0*/  HADD2.F32 R4, -RZ, R7.H0_H0 ;  /* 0x20000007ff047230 */ /* 0x000fe40000004100 */
[C---:B------:R-:W-:Y:S01]  /*10ef0*/  FFMA.FTZ R26, R14.reuse, R9, -R5 ;  /* 0x000000090e1a7223 */ /* 0x040fe20000010805 */
[--C-:B------:R-:W-:Y:S02]  /*10f00*/  HADD2.F32 R9, -RZ, R46.reuse.H0_H0 ;  /* 0x2000002eff097230 */ /* 0x100fe40000004100 */
[----:B------:R-:W-:Y:S01]  /*10f10*/  FFMA.FTZ R30, R14, R15, R6 ;  /* 0x0000000f0e1e7223 */ /* 0x000fe20000010006 */
[--C-:B------:R-:W-:Y:S02]  /*10f20*/  HADD2.F32 R5, -RZ, R11.reuse.H0_H0 ;  /* 0x2000000bff057230 */ /* 0x100fe40000004100 */
[----:B------:R-:W-:Y:S01]  /*10f30*/  HADD2.F32 R46, -RZ, R46.H1_H1 ;  /* 0x3000002eff2e7230 */ /* 0x000fe20000004100 */
[----:B------:R-:W-:Y:S01]  /*10f40*/  F2FP.SATFINITE.E4M3.F32.PACK_AB_MERGE_C R26, R26, R41, RZ ;  /* 0x000000291a1a723e */ /* 0x000fe200048070ff */
[----:B------:R-:W-:-:S02]  /*10f50*/  HADD2.F32 R11, -RZ, R11.H1_H1 ;  /* 0x3000000bff0b7230 */ /* 0x000fc40000004100 */
[----:B------:R-:W-:Y:S01]  /*10f60*/  FMUL.FTZ R13, R5, R9 ;  /* 0x00000009050d7220 */ /* 0x000fe20000410000 */
[----:B------:R-:W-:Y:S01]  /*10f70*/  HADD2.F32 R6, -RZ, R43.H0_H0 ;  /* 0x2000002bff067230 */ /* 0x000fe20000004100 */
[----:B------:R-:W-:Y:S01]  /*10f80*/  F2FP.SATFINITE.E4M3.F32.PACK_AB_MERGE_C R30, R30, R45, RZ ;  /* 0x0000002d1e1e723e */ /* 0x000fe200048070ff */
[----:B------:R-:W-:Y:S02]  /*10f90*/  HADD2.F32 R7, -RZ, R7.H1_H1 ;  /* 0x30000007ff077230 */ /* 0x000fe40000004100 */
[C---:B------:R-:W-:Y:S01]  /*10fa0*/  FMUL.FTZ R14, R11.reuse, R46 ;  /* 0x0000002e0b0e7220 */ /* 0x040fe20000410000 */
[----:B------:R-:W-:Y:S01]  /*10fb0*/  FMUL.FTZ R11, R11, R8 ;  /* 0x000000080b0b7220 */ /* 0x000fe20000410000 */
[-C--:B------:R-:W-:Y:S01]  /*10fc0*/  FMUL.FTZ R10, R5, R6.reuse ;  /* 0x00000006050a7220 */ /* 0x080fe20000410000 */
[C---:B------:R-:W-:Y:S01]  /*10fd0*/  FFMA.FTZ R6, R4.reuse, R6, -R13 ;  /* 0x0000000604067223 */ /* 0x040fe2000001080d */
[C---:B------:R-:W-:Y:S01]  /*10fe0*/  FFMA.FTZ R13, R7.reuse, R8, -R14 ;  /* 0x00000008070d7223 */ /* 0x040fe2000001080e */
        /* <DEDUP_REMOVED lines=18> */
.L_x_2160:
[----:B------:R-:W-:Y:S05]  /*11110*/  BSYNC B1 ;  /* 0x0000000000017941 */ /* 0x000fea0003800000 */
.L_x_2159:
[----:B------:R-:W-:Y:S05]  /*11120*/  @P0 BRA `(.L_x_2146) ;  /* 0x0000000c00e40947 */ /* 0x000fea0003800000 */
[----:B-1----:R-:W2:Y:S04]  /*11130*/  LDL R9, [R1+0x68] ;  /* 0x0000680001097983 */ /* 0x002ea80000100800 */
[----:B------:R-:W3:Y:S01]  /*11140*/  LDL R51, [R1+0x8c] ;  /* 0x00008c0001337983 */ /* 0x000ee20000100800 */
[----:B-----5:R-:W-:Y:S01]  /*11150*/  SHF.R.U32.HI R0, RZ, 0x8, R32 ;  /* 0x00000008ff007819 */ /* 0x020fe20000011620 */
[----:B------:R-:W-:Y:S01]  /*11160*/  VIADD R8, R228, 0x40 ;  /* 0x00000040e4087836 */ /* 0x000fe20000000000 */
[----:B0-----:R-:W-:Y:S01]  /*11170*/  LOP3.LUT R3, R32, 0xff, RZ, 0xc0, !PT ;  /* 0x000000ff20037812 */ /* 0x001fe200078ec0ff */
[----:B------:R-:W-:Y:S01]  /*11180*/  IMAD.IADD R21, R18, 0x1, R21 ;  /* 0x0000000112157824 */ /* 0x000fe200078e0215 */
[----:B------:R-:W-:Y:S01]  /*11190*/  LOP3.LUT R0, R0, 0xff, RZ, 0xc0, !PT ;  /* 0x000000ff00007812 */ /* 0x000fe200078ec0ff */
[----:B------:R-:W-:Y:S01]  /*111a0*/  IMAD.SHL.U32 R8, R8, 0x80, RZ ;  /* 0x0000008008087824 */ /* 0x000fe200078e00ff */
[----:B------:R-:W-:-:S02]  /*111b0*/  SHF.R.U32.HI R4, RZ, 0x8, R33 ;  /* 0x00000008ff047819 */ /* 0x000fc40000011621 */
[----:B------:R-:W-:Y:S02]  /*111c0*/  PRMT R13, R0, 0x7604, R3 ;  /* 0x00007604000d7816 */ /* 0x000fe40000000003 */
[----:B------:R-:W-:Y:S02]  /*111d0*/  SHF.R.U32.HI R0, RZ, 0x8, R34 ;  /* 0x00000008ff007819 */ /* 0x000fe40000011622 */
[----:B------:R-:W-:Y:S02]  /*111e0*/  LOP3.LUT R3, R34, 0xff, RZ, 0xc0, !PT ;  /* 0x000000ff22037812 */ /* 0x000fe400078ec0ff */
[----:B------:R-:W-:Y:S02]  /*111f0*/  LOP3.LUT R0, R0, 0xff, RZ, 0xc0, !PT ;  /* 0x000000ff00007812 */ /* 0x000fe400078ec0ff */
[----:B------:R-:W-:Y:S02]  /*11200*/  LOP3.LUT R8, R8, 0x380, RZ, 0xc0, !PT ;  /* 0x0000038008087812 */ /* 0x000fe400078ec0ff */
[----:B------:R-:W-:-:S02]  /*11210*/  PRMT R15, R0, 0x7604, R3 ;  /* 0x00007604000f7816 */ /* 0x000fc40000000003 */
[----:B------:R-:W-:Y:S01]  /*11220*/  LOP3.LUT R0, R8, 0x70, R21, 0xf8, !PT ;  /* 0x0000007008007812 */ /* 0x000fe200078ef815 */
[----:B------:R-:W-:Y:S01]  /*11230*/  VIADD R8, R228, 0x40 ;  /* 0x00000040e4087836 */ /* 0x000fe20000000000 */
[----:B------:R-:W-:Y:S02]  /*11240*/  LOP3.LUT R5, R33, 0xff, RZ, 0xc0, !PT ;  /* 0x000000ff21057812 */ /* 0x000fe400078ec0ff */
[----:B------:R-:W-:Y:S02]  /*11250*/  LOP3.LUT R4, R4, 0xff, RZ, 0xc0, !PT ;  /* 0x000000ff04047812 */ /* 0x000fe400078ec0ff */
[----:B------:R-:W-:Y:S02]  /*11260*/  SHF.L.U32 R8, R8, 0x7, RZ ;  /* 0x0000000708087819 */ /* 0x000fe400000006ff */
[----:B------:R-:W-:Y:S02]  /*11270*/  PRMT R12, R4, 0x7604, R5 ;  /* 0x00007604040c7816 */ /* 0x000fe40000000005 */
[----:B------:R-:W-:-:S02]  /*11280*/  LOP3.LUT R8, R8, 0x380, RZ, 0xc0, !PT ;  /* 0x0000038008087812 */ /* 0x000fc400078ec0ff */
[----:B------:R-:W-:Y:S02]  /*11290*/  SHF.R.U32.HI R4, RZ, 0x8, R35 ;  /* 0x00000008ff047819 */ /* 0x000fe40000011623 */
[----:B------:R-:W-:Y:S02]  /*112a0*/  SHF.R.U32.HI R8, RZ, 0x3, R8 ;  /* 0x00000003ff087819 */ /* 0x000fe40000011608 */
[----:B------:R-:W-:Y:S02]  /*112b0*/  SHF.R.U32.HI R6, RZ, 0x8, R36 ;  /* 0x00000008ff067819 */ /* 0x000fe40000011624 */
[----:B------:R-:W-:Y:S02]  /*112c0*/  LOP3.LUT R3, R0, R8, RZ, 0x3c, !PT ;  /* 0x0000000800037212 */ /* 0x000fe400078e3cff */
[----:B------:R-:W-:Y:S02]  /*112d0*/  SHF.R.U32.HI R8, RZ, 0x8, R37 ;  /* 0x00000008ff087819 */ /* 0x000fe40000011625 */
[----:B------:R-:W-:-:S02]  /*112e0*/  LOP3.LUT R5, R35, 0xff, RZ, 0xc0, !PT ;  /* 0x000000ff23057812 */ /* 0x000fc400078ec0ff */
[----:B------:R-:W-:Y:S02]  /*112f0*/  LOP3.LUT R7, R36, 0xff, RZ, 0xc0, !PT ;  /* 0x000000ff24077812 */ /* 0x000fe400078ec0ff */
[----:B------:R-:W-:Y:S02]  /*11300*/  LOP3.LUT R4, R4, 0xff, RZ, 0xc0, !PT ;  /* 0x000000ff04047812 */ /* 0x000fe400078ec0ff */
[----:B------:R-:W-:Y:S02]  /*11310*/  LOP3.LUT R6, R6, 0xff, RZ, 0xc0, !PT ;  /* 0x000000ff06067812 */ /* 0x000fe400078ec0ff */
[----:B------:R-:W-:Y:S02]  /*11320*/  PRMT R14, R4, 0x7604, R5 ;  /* 0x00007604040e7816 */ /* 0x000fe40000000005 */
[----:B------:R-:W-:Y:S02]  /*11330*/  PRMT R25, R6, 0x7604, R7 ;  /* 0x0000760406197816 */ /* 0x000fe40000000007 */
[----:B------:R-:W-:-:S02]  /*11340*/  SHF.R.U32.HI R26, RZ, 0x8, R39 ;  /* 0x00000008ff1a7819 */ /* 0x000fc40000011627 */
[----:B------:R-:W-:Y:S02]  /*11350*/  LOP3.LUT R20, R37, 0xff, RZ, 0xc0, !PT ;  /* 0x000000ff25147812 */ /* 0x000fe400078ec0ff */
[----:B------:R-:W-:Y:S02]  /*11360*/  LOP3.LUT R27, R39, 0xff, RZ, 0xc0, !PT ;  /* 0x000000ff271b7812 */ /* 0x000fe400078ec0ff */
[----:B------:R-:W-:Y:S02]  /*11370*/  LOP3.LUT R26, R26, 0xff, RZ, 0xc0, !PT ;  /* 0x000000ff1a1a7812 */ /* 0x000fe400078ec0ff */
[----:B------:R-:W-:Y:S02]  /*11380*/  SHF.R.U32.HI R21, RZ, 0x8, R38 ;  /* 0x00000008ff157819 */ /* 0x000fe40000011626 */
[----:B------:R-:W-:Y:S02]  /*11390*/  PRMT R26, R26, 0x7604, R27 ;  /* 0x000076041a1a7816 */ /* 0x000fe4000000001b */
[----:B------:R-:W-:-:S02]  /*113a0*/  SHF.R.U32.HI R27, RZ, 0x10, R37 ;  /* 0x00000010ff1b7819 */ /* 0x000fc40000011625 */
[----:B------:R-:W-:Y:S02]  /*113b0*/  LOP3.LUT R24, R38, 0xff, RZ, 0xc0, !PT ;  /* 0x000000ff26187812 */ /* 0x000fe400078ec0ff */
[----:B------:R-:W-:Y:S01]  /*113c0*/  LOP3.LUT R21, R21, 0xff, RZ, 0xc0, !PT ;  /* 0x000000ff15157812 */ /* 0x000fe200078ec0ff */
[----:B------:R-:W-:Y:S01]  /*113d0*/  IMAD.U32 R27, R27, 0x10000, RZ ;  /* 0x000100001b1b7824 */ /* 0x000fe200078e00ff */
[----:B------:R-:W-:Y:S02]  /*113e0*/  LOP3.LUT R13, R13, 0xff0000, R32, 0xf8, !PT ;  /* 0x00ff00000d0d7812 */ /* 0x000fe400078ef820 */
[----:B------:R-:W-:Y:S02]  /*113f0*/  PRMT R31, R21, 0x7604, R24 ;  /* 0x00007604151f7816 */ /* 0x000fe40000000018 */
[----:B------:R-:W-:Y:S02]  /*11400*/  SHF.R.U32.HI R21, RZ, 0x10, R35 ;  /* 0x00000010ff157819 */ /* 0x000fe40000011623 */
[----:B------:R-:W-:-:S02]  /*11410*/  LOP3.LUT R25, R25, 0xff0000, R36, 0xf8, !PT ;  /* 0x00ff000019197812 */ /* 0x000fc400078ef824 */
[----:B------:R-:W-:Y:S01]  /*11420*/  LOP3.LUT R31, R31, 0xff0000, R38, 0xf8, !PT ;  /* 0x00ff00001f1f7812 */ /* 0x000fe200078ef826 */
[----:B------:R-:W-:Y:S01]  /*11430*/  IMAD.U32 R21, R21, 0x10000, RZ ;  /* 0x0001000015157824 */ /* 0x000fe200078e00ff */
[----:B------:R-:W-:Y:S02]  /*11440*/  SHF.R.U32.HI R41, RZ, 0x10, R39 ;  /* 0x00000010ff297819 */ /* 0x000fe40000011627 */
[----:B------:R-:W-:Y:S02]  /*11450*/  LOP3.LUT R15, R15, 0xff0000, R34, 0xf8, !PT ;  /* 0x00ff00000f0f7812 */ /* 0x000fe400078ef822 */
[----:B------:R-:W-:Y:S01]  /*11460*/  LOP3.LUT R38, R31, 0xff000000, R38, 0xf8, !PT ;  /* 0xff0000001f267812 */ /* 0x000fe200078ef826 */
[----:B------:R-:W-:Y:S01]  /*11470*/  IMAD.U32 R41, R41, 0x10000, RZ ;  /* 0x0001000029297824 */ /* 0x000fe200078e00ff */
[----:B------:R-:W-:Y:S02]  /*11480*/  LOP3.LUT R21, R14, 0xff0000, R21, 0xf8, !PT ;  /* 0x00ff00000e157812 */ /* 0x000fe400078ef815 */
[----:B------:R-:W-:-:S02]  /*11490*/  LOP3.LUT R30, R15, 0xff000000, R34, 0xf8, !PT ;  /* 0xff0000000f1e7812 */ /* 0x000fc400078ef822 */
[----:B------:R-:W-:Y:S02]  /*114a0*/  LOP3.LUT R34, R21, 0xff000000, R35, 0xf8, !PT ;  /* 0xff00000015227812 */ /* 0x000fe400078ef823 */
[----:B------:R-:W-:-:S04]  /*114b0*/  LOP3.LUT R41, R26, 0xff0000, R41, 0xf8, !PT ;  /* 0x00ff00001a297812 */ /* 0x000fc800078ef829 */
[----:B------:R-:W-:Y:S02]  /*114c0*/  LOP3.LUT R41, R41, 0xff000000, R39, 0xf8, !PT ;  /* 0xff00000029297812 */ /* 0x000fe400078ef827 */
[----:B--2---:R-:W-:Y:S02]  /*114d0*/  IADD3 R0, R16, R3, R9 ;  /* 0x0000000310007210 */ /* 0x004fe40007ffe009 */
[----:B------:R-:W-:Y:S01]  /*114e0*/  LOP3.LUT R3, R8, 0xff, RZ, 0xc0, !PT ;  /* 0x000000ff08037812 */ /* 0x000fe200078ec0ff */
[----:B---3--:R-:W0:Y:S03]  /*114f0*/  LDS.128 R4, [R51+0x1c400] ;  /* 0x01c4000033047984 */ /* 0x008e260000000c00 */
[----:B------:R-:W-:Y:S01]  /*11500*/  PRMT R20, R3, 0x7604, R20 ;  /* 0x0000760403147816 */ /* 0x000fe20000000014 */
[----:B------:R-:W1:Y:S01]  /*11510*/  LDS.128 R8, [R0+0x1c400] ;  /* 0x01c4000000087984 */ /* 0x000e620000000c00 */
[----:B------:R-:W-:-:S02]  /*11520*/  SHF.R.U32.HI R3, RZ, 0x10, R33 ;  /* 0x00000010ff037819 */ /* 0x000fc40000011621 */
[----:B------:R-:W-:Y:S02]  /*11530*/  LOP3.LUT R29, R20, 0xff0000, R27, 0xf8, !PT ;  /* 0x00ff0000141d7812 */ /* 0x000fe400078ef81b */
[----:B------:R-:W-:Y:S01]  /*11540*/  LOP3.LUT R27, R13, 0xff000000, R32, 0xf8, !PT ;  /* 0xff0000000d1b7812 */ /* 0x000fe200078ef820 */
[----:B------:R-:W-:-:S05]  /*11550*/  IMAD.U32 R3, R3, 0x10000, RZ ;  /* 0x0001000003037824 */ /* 0x000fca00078e00ff */
[----:B------:R-:W-:-:S04]  /*11560*/  LOP3.LUT R3, R12, 0xff0000, R3, 0xf8, !PT ;  /* 0x00ff00000c037812 */ /* 0x000fc800078ef803 */
[----:B------:R-:W-:Y:S02]  /*11570*/  LOP3.LUT R32, R3, 0xff000000, R33, 0xf8, !PT ;  /* 0xff00000003207812 */ /* 0x000fe400078ef821 */
[----:B------:R-:W-:Y:S02]  /*11580*/  LOP3.LUT R33, R25, 0xff000000, R36, 0xf8, !PT ;  /* 0xff00000019217812 */ /* 0x000fe400078ef824 */
[----:B------:R-:W-:Y:S02]  /*11590*/  LOP3.LUT R36, R29, 0xff000000, R37, 0xf8, !PT ;  /* 0xff0000001d247812 */ /* 0x000fe400078ef825 */
[----:B------:R-:W-:Y:S02]  /*115a0*/  F2FP.F16.E4M3.UNPACK_B R28, R32 ;  /* 0x00000020ff1c723e */ /* 0x000fe400020006ff */
[-C--:B------:R-:W-:Y:S02]  /*115b0*/  F2FP.F16.E4M3.UNPACK_B R31, R36.reuse ;  /* 0x00000024ff1f723e */ /* 0x080fe400020006ff */
[----:B------:R-:W-:Y:S01]  /*115c0*/  F2FP.F16.E4M3.UNPACK_B R36, R36.H1 ;  /* 0x00000024ff24723e */ /* 0x000fe200030006ff */
[----:B------:R-:W-:Y:S01]  /*115d0*/  HADD2.F32 R29, -RZ, R28.H0_H0 ;  /* 0x2000001cff1d7230 */ /* 0x000fe20000004100 */
[----:B------:R-:W-:Y:S01]  /*115e0*/  F2FP.F16.E4M3.UNPACK_B R32, R32.H1 ;  /* 0x00000020ff20723e */ /* 0x000fe200030006ff */
[----:B------:R-:W-:Y:S01]  /*115f0*/  HADD2.F32 R35, -RZ, R31.H0_H0 ;  /* 0x2000001fff237230 */ /* 0x000fe20000004100 */
[----:B0-----:R-:W-:-:S02]  /*11600*/  F2FP.F16.E4M3.UNPACK_B R12, R5 ;  /* 0x00000005ff0c723e */ /* 0x001fc400020006ff */
[----:B------:R-:W-:Y:S02]  /*11610*/  F2FP.F16.E4M3.UNPACK_B R14, R7 ;  /* 0x00000007ff0e723e */ /* 0x000fe400020006ff */
[----:B-1----:R-:W-:Y:S02]  /*11620*/  F2FP.F16.E4M3.UNPACK_B R20, R9 ;  /* 0x00000009ff14723e */ /* 0x002fe400020006ff */
[----:B------:R-:W-:Y:S02]  /*11630*/  F2FP.F16.E4M3.UNPACK_B R15, R7.H1 ;  /* 0x00000007ff0f723e */ /* 0x000fe400030006ff */
[-C--:B------:R-:W-:Y:S01]  /*11640*/  F2FP.F16.E4M3.UNPACK_B R7, R6.reuse ;  /* 0x00000006ff07723e */ /* 0x080fe200020006ff */
[----:B------:R-:W-:Y:S01]  /*11650*/  HADD2.F32 R24, -RZ, R20.H0_H0 ;  /* 0x20000014ff187230 */ /* 0x000fe20000004100 */
[----:B------:R-:W-:Y:S01]  /*11660*/  F2FP.F16.E4M3.UNPACK_B R13, R6.H1 ;  /* 0x00000006ff0d723e */ /* 0x000fe200030006ff */
[----:B------:R-:W-:Y:S01]  /*11670*/  HADD2.F32 R6, -RZ, R12.H0_H0 ;  /* 0x2000000cff067230 */ /* 0x000fe20000004100 */
[----:B------:R-:W-:Y:S01]  /*11680*/  F2FP.F16.E4M3.UNPACK_B R21, R9.H1 ;  /* 0x00000009ff15723e */ /* 0x000fe200030006ff */
[----:B------:R-:W-:-:S02]  /*11690*/  HADD2.F32 R20, -RZ, R20.H1_H1 ;  /* 0x30000014ff147230 */ /* 0x000fc40000004100 */
[C---:B------:R-:W-:Y:S01]  /*116a0*/  FMUL.FTZ R42, R24.reuse, R29 ;  /* 0x0000001d182a7220 */ /* 0x040fe20000410000 */
[----:B------:R-:W-:Y:S01]  /*116b0*/  FMUL.FTZ R37, R24, R35 ;  /* 0x0000002318257220 */ /* 0x000fe20000410000 */
[----:B------:R-:W-:Y:S01]  /*116c0*/  F2FP.F16.E4M3.UNPACK_B R25, R11 ;  /* 0x0000000bff19723e */ /* 0x000fe200020006ff */
[----:B------:R-:W-:Y:S02]  /*116d0*/  HADD2.F32 R12, -RZ, R12.H1_H1 ;  /* 0x3000000cff0c7230 */ /* 0x000fe40000004100 */
[C---:B------:R-:W-:Y:S01]  /*116e0*/  FFMA.FTZ R42, R6.reuse, R35, R42 ;  /* 0x00000023062a7223 */ /* 0x040fe2000001002a */
[----:B------:R-:W-:Y:S01]  /*116f0*/  FFMA.FTZ R39, R6, R29, -R37 ;  /* 0x0000001d06277223 */ /* 0x000fe20000010825 */
[----:B------:R-:W-:Y:S01]  /*11700*/  HADD2.F32 R35, -RZ, R31.H1_H1 ;  /* 0x3000001fff237230 */ /* 0x000fe20000004100 */
[----:B------:R-:W-:Y:S01]  /*11710*/  F2FP.F16.E4M3.UNPACK_B R26, R11.H1 ;  /* 0x0000000bff1a723e */ /* 0x000fe200030006ff */
[----:B------:R-:W-:Y:S01]  /*11720*/  HADD2.F32 R29, -RZ, R28.H1_H1 ;  /* 0x3000001cff1d7230 */ /* 0x000fe20000004100 */
[-C--:B------:R-:W-:Y:S01]  /*11730*/  F2FP.F16.E4M3.UNPACK_B R11, R10.reuse ;  /* 0x0000000aff0b723e */ /* 0x080fe200020006ff */
[----:B------:R-:W-:Y:S01]  /*11740*/  HADD2.F32 R37, -RZ, R36.H0_H0 ;  /* 0x20000024ff257230 */ /* 0x000fe20000004100 */
[----:B------:R-:W-:Y:S01]  /*11750*/  F2FP.F16.E4M3.UNPACK_B R24, R10.H1 ;  /* 0x0000000aff18723e */ /* 0x000fe200030006ff */
[----:B------:R-:W-:Y:S01]  /*11760*/  HADD2.F32 R10, -RZ, R21.H0_H0 ;  /* 0x20000015ff0a7230 */ /* 0x000fe20000004100 */
[----:B------:R-:W-:Y:S01]  /*11770*/  F2FP.F16.E4M3.UNPACK_B R5, R5.H1 ;  /* 0x00000005ff05723e */ /* 0x000fe200030006ff */
[----:B------:R-:W-:Y:S01]  /*11780*/  FMUL.FTZ R43, R20, R35 ;  /* 0x00000023142b7220 */ /* 0x000fe20000410000 */
[----:B------:R-:W-:-:S02]  /*11790*/  HADD2.F32 R31, -RZ, R32.H0_H0 ;  /* 0x20000020ff1f7230 */ /* 0x000fc40000004100 */
[----:B------:R-:W-:Y:S01]  /*117a0*/  FMUL.FTZ R20, R20, R29 ;  /* 0x0000001d14147220 */ /* 0x000fe20000410000 */
[----:B------:R-:W-:Y:S01]  /*117b0*/  FMUL.FTZ R45, R10, R37 ;  /* 0x000000250a2d7220 */ /* 0x000fe20000410000 */
[----:B------:R-:W-:Y:S02]  /*117c0*/  HADD2.F32 R6, -RZ, R5.H0_H0 ;  /* 0x20000005ff067230 */ /* 0x000fe40000004100 */
[C---:B------:R-:W-:Y:S01]  /*117d0*/  FFMA.FTZ R44, R12.reuse, R29, -R43 ;  /* 0x0000001d0c2c7223 */ /* 0x040fe2000001082b */
[----:B------:R-:W-:Y:S01]  /*117e0*/  FFMA.FTZ R35, R12, R35, R20 ;  /* 0x000000230c237223 */ /* 0x000fe20000010014 */
[----:B------:R-:W-:Y:S01]  /*117f0*/  FMUL.FTZ R10, R10, R31 ;  /* 0x0000001f0a0a7220 */ /* 0x000fe20000410000 */
[----:B------:R-:W-:Y:S01]  /*11800*/  F2FP.F16.E4M3.UNPACK_B R20, R41 ;  /* 0x00000029ff14723e */ /* 0x000fe200020006ff */
[C---:B------:R-:W-:Y:S01]  /*11810*/  FFMA.FTZ R45, R6.reuse, R31, -R45 ;  /* 0x0000001f062d7223 */ /* 0x040fe2000001082d */
[-C--:B------:R-:W-:Y:S01]  /*11820*/  F2FP.F16.E4M3.UNPACK_B R12, R34.reuse ;  /* 0x00000022ff0c723e */ /* 0x080fe200020006ff */
[----:B------:R-:W-:Y:S01]  /*11830*/  FFMA.FTZ R37, R6, R37, R10 ;  /* 0x0000002506257223 */ /* 0x000fe2000001000a */
[----:B------:R-:W-:Y:S01]  /*11840*/  HADD2.F32 R36, -RZ, R36.H1_H1 ;  /* 0x30000024ff247230 */ /* 0x000fe20000004100 */
[----:B------:R-:W-:Y:S01]  /*11850*/  F2FP.F16.E4M3.UNPACK_B R41, R41.H1 ;  /* 0x00000029ff29723e */ /* 0x000fe200030006ff */
[----:B------:R-:W-:Y:S01]  /*11860*/  HADD2.F32 R21, -RZ, R21.H1_H1 ;  /* 0x30000015ff157230 */ /* 0x000fe20000004100 */
[----:B------:R-:W-:Y:S01]  /*11870*/  F2FP.F16.E4M3.UNPACK_B R34, R34.H1 ;  /* 0x00000022ff22723e */ /* 0x000fe200030006ff */
[----:B------:R-:W-:Y:S01]  /*11880*/  HADD2.F32 R31, -RZ, R20.H0_H0 ;  /* 0x20000014ff1f7230 */ /* 0x000fe20000004100 */
[----:B------:R-:W-:Y:S01]  /*11890*/  F2FP.F16.E4M3.UNPACK_B R9, R8 ;  /* 0x00000008ff09723e */ /* 0x000fe200020006ff */
[----:B------:R-:W-:-:S02]  /*118a0*/  HADD2.F32 R10, -RZ, R25.H0_H0 ;  /* 0x20000019ff0a7230 */ /* 0x000fc40000004100 */
[C---:B------:R-:W-:Y:S01]  /*118b0*/  FMUL.FTZ R28, R21.reuse, R36 ;  /* 0x00000024151c7220 */ /* 0x040fe20000410000 */
[----:B------:R-:W-:Y:S01]  /*118c0*/  HADD2.F32 R32, -RZ, R32.H1_H1 ;  /* 0x30000020ff207230 */ /* 0x000fe20000004100 */
[----:B------:R-:W-:Y:S01]  /*118d0*/  F2FP.F16.E4M3.UNPACK_B R8, R8.H1 ;  /* 0x00000008ff08723e */ /* 0x000fe200030006ff */
[----:B------:R-:W-:Y:S02]  /*118e0*/  HADD2.F32 R29, -RZ, R12.H0_H0 ;  /* 0x2000000cff1d7230 */ /* 0x000fe40000004100 */
[C---:B------:R-:W-:Y:S01]  /*118f0*/  FMUL.FTZ R43, R10.reuse, R31 ;  /* 0x0000001f0a2b7220 */ /* 0x040fe20000410000 */
[----:B------:R-:W-:Y:S02]  /*11900*/  HADD2.F32 R5, -RZ, R5.H1_H1 ;  /* 0x30000005ff057230 */ /* 0x000fe40000004100 */
[----:B------:R-:W-:Y:S01]  /*11910*/  FMUL.FTZ R21, R21, R32 ;  /* 0x0000002015157220 */ /* 0x000fe20000410000 */
[----:B------:R-:W-:Y:S02]  /*11920*/  HADD2.F32 R6, -RZ, R14.H0_H0 ;  /* 0x2000000eff067230 */ /* 0x000fe40000004100 */
[----:B------:R-:W-:Y:S01]  /*11930*/  FMUL.FTZ R10, R10, R29 ;  /* 0x0000001d0a0a7220 */ /* 0x000fe20000410000 */
[----:B------:R-:W-:-:S02]  /*11940*/  HADD2.F32 R20, -RZ, R20.H1_H1 ;  /* 0x30000014ff147230 */ /* 0x000fc40000004100 */
[C---:B------:R-:W-:Y:S01]  /*11950*/  FFMA.FTZ R36, R5.reuse, R36, R21 ;  /* 0x0000002405247223 */ /* 0x040fe20000010015 */
[----:B------:R-:W-:Y:S02]  /*11960*/  HADD2.F32 R21, -RZ, R41.H0_H0 ;  /* 0x20000029ff157230 */ /* 0x000fe40000004100 */
[C---:B------:R-:W-:Y:S01]  /*11970*/  FFMA.FTZ R43, R6.reuse, R29, -R43 ;  /* 0x0000001d062b7223 */ /* 0x040fe2000001082b */
[----:B------:R-:W-:Y:S01]  /*11980*/  FFMA.FTZ R46, R6, R31, R10 ;  /* 0x0000001f062e7223 */ /* 0x000fe2000001000a */
[----:B------:R-:W-:Y:S02]  /*11990*/  HADD2.F32 R6, -RZ, R26.H0_H0 ;  /* 0x2000001aff067230 */ /* 0x000fe40000004100 */
[----:B------:R-:W-:Y:S01]  /*119a0*/  FFMA.FTZ R32, R5, R32, -R28 ;  /* 0x0000002005207223 */ /* 0x000fe2000001081c */
[----:B------:R-:W-:Y:S01]  /*119b0*/  HADD2.F32 R25, -RZ, R25.H1_H1 ;  /* 0x30000019ff197230 */ /* 0x000fe20000004100 */
[----:B------:R-:W-:Y:S01]  /*119c0*/  F2FP.F16.E4M3.UNPACK_B R3, R4 ;  /* 0x00000004ff03723e */ /* 0x000fe200020006ff */
        /* <DEDUP_REMOVED lines=8> */
[----:B------:R-:W-:Y:S01]  /*11a50*/  F2FP.F16.E4M3.UNPACK_B R4, R4.H1 ;  /* 0x00000004ff04723e */ /* 0x000fe200030006ff */
[C---:B------:R-:W-:Y:S01]  /*11a60*/  FFMA.FTZ R49, R5.reuse, R10, -R28 ;  /* 0x0000000a05317223 */ /* 0x040fe2000001081c */
[----:B------:R-:W-:Y:S01]  /*11a70*/  F2FP.F16.E4M3.UNPACK_B R10, R27.H1 ;  /* 0x0000001bff0a723e */ /* 0x000fe200030006ff */
[C---:B------:R-:W-:Y:S01]  /*11a80*/  FFMA.FTZ R48, R14.reuse, R12, -R29 ;  /* 0x0000000c0e307223 */ /* 0x040fe2000001081d */
[----:B------:R-:W-:Y:S01]  /*11a90*/  FFMA.FTZ R47, R14, R20, R25 ;  /* 0x000000140e2f7223 */ /* 0x000fe20000010019 */
[----:B------:R-:W-:Y:S01]  /*11aa0*/  FFMA.FTZ R50, R5, R21, R6 ;  /* 0x0000001505327223 */ /* 0x000fe20000010006 */
[-C--:B------:R-:W-:Y:S01]  /*11ab0*/  F2FP.F16.E4M3.UNPACK_B R14, R33.reuse.H1 ;  /* 0x00000021ff0e723e */ /* 0x080fe200030006ff */
[----:B------:R-:W-:Y:S01]  /*11ac0*/  HADD2.F32 R34, -RZ, R34.H1_H1 ;  /* 0x30000022ff227230 */ /* 0x000fe20000004100 */
[----:B------:R-:W-:Y:S01]  /*11ad0*/  F2FP.F16.E4M3.UNPACK_B R33, R33 ;  /* 0x00000021ff21723e */ /* 0x000fe200020006ff */
[----:B------:R-:W-:Y:S01]  /*11ae0*/  HADD2.F32 R41, -RZ, R41.H1_H1 ;  /* 0x30000029ff297230 */ /* 0x000fe20000004100 */
[----:B------:R-:W-:Y:S01]  /*11af0*/  F2FP.F16.E4M3.UNPACK_B R27, R27 ;  /* 0x0000001bff1b723e */ /* 0x000fe200020006ff */
[----:B------:R-:W-:-:S02]  /*11b00*/  HADD2.F32 R26, -RZ, R26.H1_H1 ;  /* 0x3000001aff1a7230 */ /* 0x000fc40000004100 */
[----:B------:R-:W-:Y:S02]  /*11b10*/  HADD2.F32 R6, -RZ, R8.H0_H0 ;  /* 0x20000008ff067230 */ /* 0x000fe40000004100 */
[----:B------:R-:W-:Y:S02]  /*11b20*/  HADD2.F32 R12, -RZ, R10.H0_H0 ;  /* 0x2000000aff0c7230 */ /* 0x000fe40000004100 */
[C---:B------:R-:W-:Y:S01]  /*11b30*/  FMUL.FTZ R28, R26.reuse, R41 ;  /* 0x000000291a1c7220 */ /* 0x040fe20000410000 */
[----:B------:R-:W-:Y:S02]  /*11b40*/  HADD2.F32 R15, -RZ, R15.H1_H1 ;  /* 0x3000000fff0f7230 */ /* 0x000fe40000004100 */
[----:B------:R-:W-:Y:S01]  /*11b50*/  FMUL.FTZ R54, R26, R34 ;  /* 0x000000221a367220 */ /* 0x000fe20000410000 */
[----:B------:R-:W-:Y:S02]  /*11b60*/  HADD2.F32 R20, -RZ, R14.H0_H0 ;  /* 0x2000000eff147230 */ /* 0x000fe40000004100 */
[----:B------:R-:W-:Y:S01]  /*11b70*/  FMUL.FTZ R21, R6, R12 ;  /* 0x0000000c06157220 */ /* 0x000fe20000410000 */
[----:B------:R-:W-:-:S02]  /*11b80*/  HADD2.F32 R5, -RZ, R4.H0_H0 ;  /* 0x20000004ff057230 */ /* 0x000fc40000004100 */
[C---:B------:R-:W-:Y:S01]  /*11b90*/  FFMA.FTZ R52, R15.reuse, R34, -R28 ;  /* 0x000000220f347223 */ /* 0x040fe2000001081c */
[----:B------:R-:W-:Y:S01]  /*11ba0*/  FFMA.FTZ R41, R15, R41, R54 ;  /* 0x000000290f297223 */ /* 0x000fe20000010036 */
[----:B------:R-:W-:Y:S02]  /*11bb0*/  HADD2.F32 R8, -RZ, R8.H1_H1 ;  /* 0x30000008ff087230 */ /* 0x000fe40000004100 */
[-C--:B------:R-:W-:Y:S01]  /*11bc0*/  FMUL.FTZ R26, R6, R20.reuse ;  /* 0x00000014061a7220 */ /* 0x080fe20000410000 */
[C---:B------:R-:W-:Y:S01]  /*11bd0*/  FFMA.FTZ R25, R5.reuse, R20, R21 ;  /* 0x0000001405197223 */ /* 0x040fe20000010015 */
[----:B------:R-:W-:Y:S02]  /*11be0*/  HADD2.F32 R21, -RZ, R14.H1_H1 ;  /* 0x3000000eff157230 */ /* 0x000fe40000004100 */
[----:B------:R-:W-:Y:S02]  /*11bf0*/  HADD2.F32 R15, -RZ, R10.H1_H1 ;  /* 0x3000000aff0f7230 */ /* 0x000fe40000004100 */
[----:B------:R-:W-:Y:S01]  /*11c00*/  FFMA.FTZ R26, R5, R12, -R26 ;  /* 0x0000000c051a7223 */ /* 0x000fe2000001081a */
[----:B------:R-:W-:-:S02]  /*11c10*/  HADD2.F32 R4, -RZ, R4.H1_H1 ;  /* 0x30000004ff047230 */ /* 0x000fc40000004100 */
[C---:B------:R-:W-:Y:S01]  /*11c20*/  FMUL.FTZ R29, R8.reuse, R21 ;  /* 0x00000015081d7220 */ /* 0x040fe20000410000 */
[----:B------:R-:W-:Y:S02]  /*11c30*/  HADD2.F32 R5, -RZ, R9.H0_H0 ;  /* 0x20000009ff057230 */ /* 0x000fe40000004100 */
[-C--:B------:R-:W-:Y:S01]  /*11c40*/  FMUL.FTZ R6, R8, R15.reuse ;  /* 0x0000000f08067220 */ /* 0x080fe20000410000 */
[--C-:B------:R-:W-:Y:S02]  /*11c50*/  HADD2.F32 R8, -RZ, R33.reuse.H0_H0 ;  /* 0x20000021ff087230 */ /* 0x100fe40000004100 */
[C---:B------:R-:W-:Y:S01]  /*11c60*/  FFMA.FTZ R29, R4.reuse, R15, -R29 ;  /* 0x0000000f041d7223 */ /* 0x040fe2000001081d */
[----:B------:R-:W-:Y:S02]  /*11c70*/  HADD2.F32 R10, -RZ, R33.H1_H1 ;  /* 0x30000021ff0a7230 */ /* 0x000fe40000004100 */
[----:B------:R-:W-:Y:S01]  /*11c80*/  FFMA.FTZ R28, R4, R21, R6 ;  /* 0x00000015041c7223 */ /* 0x000fe20000010006 */
[----:B------:R-:W-:-:S02]  /*11c90*/  HADD2.F32 R6, -RZ, R27.H0_H0 ;  /* 0x2000001bff067230 */ /* 0x000fc40000004100 */
[C---:B------:R-:W-:Y:S01]  /*11ca0*/  FMUL.FTZ R15, R5.reuse, R8 ;  /* 0x00000008050f7220 */ /* 0x040fe20000410000 */
[----:B------:R-:W-:Y:S01]  /*11cb0*/  HADD2.F32 R4, -RZ, R3.H0_H0 ;  /* 0x20000003ff047230 */ /* 0x000fe20000004100 */
[----:B------:R-:W-:Y:S01]  /*11cc0*/  F2FP.F16.E4M3.UNPACK_B R12, R38.H1 ;  /* 0x00000026ff0c723e */ /* 0x000fe200030006ff */
[----:B------:R-:W-:Y:S02]  /*11cd0*/  HADD2.F32 R9, -RZ, R9.H1_H1 ;  /* 0x30000009ff097230 */ /* 0x000fe40000004100 */
[-C--:B------:R-:W-:Y:S01]  /*11ce0*/  FMUL.FTZ R5, R5, R6.reuse ;  /* 0x0000000605057220 */ /* 0x080fe20000410000 */
[----:B------:R-:W-:Y:S02]  /*11cf0*/  HADD2.F32 R3, -RZ, R3.H1_H1 ;  /* 0x30000003ff037230 */ /* 0x000fe40000004100 */
[C---:B------:R-:W-:Y:S01]  /*11d00*/  FFMA.FTZ R15, R4.reuse, R6, -R15 ;  /* 0x00000006040f7223 */ /* 0x040fe2000001080f */
[----:B------:R-:W-:Y:S02]  /*11d10*/  HADD2.F32 R6, -RZ, R27.H1_H1 ;  /* 0x3000001bff067230 */ /* 0x000fe40000004100 */
[----:B------:R-:W-:Y:S01]  /*11d20*/  FMUL.FTZ R20, R9, R10 ;  /* 0x0000000a09147220 */ /* 0x000fe20000410000 */
[----:B------:R-:W-:Y:S01]  /*11d30*/  FFMA.FTZ R14, R4, R8, R5 ;  /* 0x00000008040e7223 */ /* 0x000fe20000010005 */
[----:B------:R-:W-:Y:S01]  /*11d40*/  F2FP.F16.E4M3.UNPACK_B R5, R30.H1 ;  /* 0x0000001eff05723e */ /* 0x000fe200030006ff */
[----:B------:R-:W-:-:S02]  /*11d50*/  HADD2.F32 R8, -RZ, R12.H0_H0 ;  /* 0x2000000cff087230 */ /* 0x000fc40000004100 */
[-C--:B------:R-:W-:Y:S01]  /*11d60*/  FMUL.FTZ R9, R9, R6.reuse ;  /* 0x0000000609097220 */ /* 0x080fe20000410000 */
[----:B------:R-:W-:Y:S02]  /*11d70*/  HADD2.F32 R4, -RZ, R24.H0_H0 ;  /* 0x20000018ff047230 */ /* 0x000fe40000004100 */
[C---:B------:R-:W-:Y:S01]  /*11d80*/  FFMA.FTZ R20, R3.reuse, R6, -R20 ;  /* 0x0000000603147223 */ /* 0x040fe20000010814 */
[----:B------:R-:W-:Y:S02]  /*11d90*/  HADD2.F32 R6, -RZ, R5.H0_H0 ;  /* 0x20000005ff067230 */ /* 0x000fe40000004100 */
[----:B------:R-:W-:Y:S01]  /*11da0*/  FFMA.FTZ R21, R3, R10, R9 ;  /* 0x0000000a03157223 */ /* 0x000fe20000010009 */
[----:B------:R-:W-:Y:S02]  /*11db0*/  HADD2.F32 R3, -RZ, R13.H0_H0 ;  /* 0x2000000dff037230 */ /* 0x000fe40000004100 */
[----:B------:R-:W-:Y:S01]  /*11dc0*/  FMUL.FTZ R10, R4, R8 ;  /* 0x00000008040a7220 */ /* 0x000fe20000410000 */
[----:B------:R-:W-:-:S02]  /*11dd0*/  HADD2.F32 R12, -RZ, R12.H1_H1 ;  /* 0x3000000cff0c7230 */ /* 0x000fc40000004100 */
[-C--:B------:R-:W-:Y:S01]  /*11de0*/  FMUL.FTZ R4, R4, R6.reuse ;  /* 0x0000000604047220 */ /* 0x080fe20000410000 */
[----:B------:R-:W-:Y:S02]  /*11df0*/  HADD2.F32 R24, -RZ, R24.H1_H1 ;  /* 0x30000018ff187230 */ /* 0x000fe40000004100 */
[C---:B------:R-:W-:Y:S01]  /*11e00*/  FFMA.FTZ R27, R3.reuse, R6, -R10 ;  /* 0x00000006031b7223 */ /* 0x040fe2000001080a */
[----:B------:R-:W-:Y:S01]  /*11e10*/  HADD2.F32 R5, -RZ, R5.H1_H1 ;  /* 0x30000005ff057230 */ /* 0x000fe20000004100 */
[----:B------:R-:W-:Y:S01]  /*11e20*/  F2FP.F16.E4M3.UNPACK_B R30, R30 ;  /* 0x0000001eff1e723e */ /* 0x000fe200020006ff */
[----:B------:R-:W-:Y:S02]  /*11e30*/  HADD2.F32 R13, -RZ, R13.H1_H1 ;  /* 0x3000000dff0d7230 */ /* 0x000fe40000004100 */
[C---:B------:R-:W-:Y:S01]  /*11e40*/  FMUL.FTZ R6, R24.reuse, R12 ;  /* 0x0000000c18067220 */ /* 0x040fe20000410000 */
[----:B------:R-:W-:Y:S01]  /*11e50*/  F2FP.F16.E4M3.UNPACK_B R38, R38 ;  /* 0x00000026ff26723e */ /* 0x000fe200020006ff */
[-C--:B------:R-:W-:Y:S01]  /*11e60*/  FMUL.FTZ R9, R24, R5.reuse ;  /* 0x0000000518097220 */ /* 0x080fe20000410000 */
[----:B------:R-:W-:Y:S01]  /*11e70*/  FFMA.FTZ R24, R3, R8, R4 ;  /* 0x0000000803187223 */ /* 0x000fe20000010004 */
[----:B------:R-:W-:Y:S01]  /*11e80*/  FFMA.FTZ R34, R13, R5, -R6 ;  /* 0x000000050d227223 */ /* 0x000fe20000010806 */
[----:B------:R-:W-:-:S02]  /*11e90*/  HADD2.F32 R5, -RZ, R30.H0_H0 ;  /* 0x2000001eff057230 */ /* 0x000fc40000004100 */
[----:B------:R-:W-:Y:S01]  /*11ea0*/  FFMA.FTZ R31, R13, R12, R9 ;  /* 0x0000000c0d1f7223 */ /* 0x000fe20000010009 */
[--C-:B------:R-:W-:Y:S02]  /*11eb0*/  HADD2.F32 R6, -RZ, R38.reuse.H0_H0 ;  /* 0x20000026ff067230 */ /* 0x100fe40000004100 */
[--C-:B------:R-:W-:Y:S02]  /*11ec0*/  HADD2.F32 R4, -RZ, R11.reuse.H0_H0 ;  /* 0x2000000bff047230 */ /* 0x100fe40000004100 */
[----:B------:R-:W-:Y:S01]  /*11ed0*/  HADD2.F32 R38, -RZ, R38.H1_H1 ;  /* 0x30000026ff267230 */ /* 0x000fe20000004100 */
[----:B------:R-:W-:Y:S01]  /*11ee0*/  F2FP.SATFINITE.E4M3.F32.PACK_AB_MERGE_C R24, R31, R24, RZ ;  /* 0x000000181f18723e */ /* 0x000fe200048070ff */
[----:B------:R-:W-:Y:S02]  /*11ef0*/  HADD2.F32 R11, -RZ, R11.H1_H1 ;  /* 0x3000000bff0b7230 */ /* 0x000fe40000004100 */
[----:B------:R-:W-:Y:S01]  /*11f00*/  FMUL.FTZ R8, R4, R6 ;  /* 0x0000000604087220 */ /* 0x000fe20000410000 */
[----:B------:R-:W-:-:S02]  /*11f10*/  HADD2.F32 R30, -RZ, R30.H1_H1 ;  /* 0x3000001eff1e7230 */ /* 0x000fc40000004100 */
[-C--:B------:R-:W-:Y:S01]  /*11f20*/  FMUL.FTZ R9, R4, R5.reuse ;  /* 0x0000000504097220 */ /* 0x080fe20000410000 */
[--C-:B------:R-:W-:Y:S02]  /*11f30*/  HADD2.F32 R3, -RZ, R7.reuse.H0_H0 ;  /* 0x20000007ff037230 */ /* 0x100fe40000004100 */
[C---:B------:R-:W-:Y:S01]  /*11f40*/  FMUL.FTZ R4, R11.reuse, R38 ;  /* 0x000000260b047220 */ /* 0x040fe20000410000 */
[----:B------:R-:W-:Y:S02]  /*11f50*/  HADD2.F32 R7, -RZ, R7.H1_H1 ;  /* 0x30000007ff077230 */ /* 0x000fe40000004100 */
        /* <DEDUP_REMOVED lines=22> */
.L_x_2146:
[----:B------:R-:W-:Y:S05]  /*120c0*/  BSYNC B0 ;  /* 0x0000000000007941 */ /* 0x000fea0003800000 */
.L_x_2126:
        /* <DEDUP_REMOVED lines=8> */
.L_x_2123:
[----:B0--34-:R-:W3:Y:S02]  /*12150*/  LDL R0, [R1+0x50] ;  /* 0x0000500001007983 */ /* 0x019ee40000100800 */
[----:B---3--:R-:W-:-:S13]  /*12160*/  R2UR UR4, R0 ;  /* 0x00000000000472ca */ /* 0x008fda00000e0000 */
[----:B------:R-:W-:-:S05]  /*12170*/  IMAD.U32 R0, RZ, RZ, UR4 ;  /* 0x00000004ff007e24 */ /* 0x000fca000f8e00ff */
[----:B------:R-:W-:-:S13]  /*12180*/  ISETP.NE.AND P1, PT, R0, 0x3, PT ;  /* 0x000000030000780c */ /* 0x000fda0003f25270 */
[----:B------:R-:W-:Y:S05]  /*12190*/  @!P1 BRA `(.L_x_2161) ;  /* 0x0000000000049947 */ /* 0x000fea0003800000 */
[----:B------:R-:W-:Y:S01]  /*121a0*/  BPT.TRAP 0x1 ;  /* 0x000000040000795c */ /* 0x000fe20000300000 */
.L_x_2161:
[----:B------:R-:W-:Y:S01]  /*121b0*/  IMAD R0, R136, 0x8, R16 ;  /* 0x0000000888007824 */ /* 0x000fe200078e0210 */
[----:B--2---:R-:W-:-:S04]  /*121c0*/  SHF.L.U32 R7, R231, 0x1f, RZ ;  /* 0x0000001fe7077819 */ /* 0x004fc800000006ff */
[----:B------:R0:W2:Y:S01]  /*121d0*/  SYNCS.PHASECHK.TRANS64.TRYWAIT P0, [R0+URZ+0x2e830], R7 ;  /* 0x02e83007000075a7 */ /* 0x0000a2000800017f */
[----:B------:R-:W-:Y:S05]  /*121e0*/  @!P1 BRA `(.L_x_2162) ;  /* 0x0000000000049947 */ /* 0x000fea0003800000 */
[----:B------:R-:W-:Y:S01]  /*121f0*/  BPT.TRAP 0x1 ;  /* 0x000000040000795c */ /* 0x000fe20000300000 */
.L_x_2162:
[----:B-1----:R-:W-:Y:S01]  /*12200*/  VIADD R3, R16, 0x20400 ;  /* 0x0002040010037836 */ /* 0x002fe20000000000 */
        /* <DEDUP_REMOVED lines=9> */
.L_x_2163:
[----:B-1----:R-:W3:Y:S01]  /*122a0*/  LDL R3, [R1+0x4c] ;  /* 0x00004c0001037983 */ /* 0x002ee20000100800 */
[----:B------:R-:W-:Y:S01]  /*122b0*/  IMAD.MOV.U32 R13, RZ, RZ, 0x40000040 ;  /* 0x40000040ff0d7424 */ /* 0x000fe200078e00ff */
[----:B------:R-:W-:Y:S05]  /*122c0*/  WARPSYNC.ALL ;  /* 0x0000000000007948 */ /* 0x000fea0003800000 */
[C---:B------:R-:W-:Y:S01]  /*122d0*/  R2UR UR4, R4.reuse ;  /* 0x00000000040472ca */ /* 0x040fe200000e0000 */
[----:B------:R-:W4:Y:S01]  /*122e0*/  LDL R137, [R1+0x60] ;  /* 0x0000600001897983 */ /* 0x000f220000100800 */
[----:B------:R-:W-:Y:S02]  /*122f0*/  R2UR UR5, R5 ;  /* 0x00000000050572ca */ /* 0x000fe400000e0000 */
[----:B------:R-:W-:Y:S01]  /*12300*/  R2UR UR7, R13 ;  /* 0x000000000d0772ca */ /* 0x000fe200000e0000 */
[----:B-----5:R-:W-:Y:S01]  /*12310*/  WARPGROUP.ARRIVE ;  /* 0x00000000000079c5 */ /* 0x020fe20000000000 */
[----:B0-2---:R-:W-:Y:S01]  /*12320*/  IMAD.MOV.U32 R7, RZ, RZ, 0x40000040 ;  /* 0x40000040ff077424 */ /* 0x005fe200078e00ff */
[----:B------:R-:W2:Y:S01]  /*12330*/  LDL R139, [R1+0x54] ;  /* 0x00005400018b7983 */ /* 0x000ea20000100800 */
[----:B------:R-:W-:Y:S01]  /*12340*/  IMAD.MOV.U32 R9, RZ, RZ, 0x40000040 ;  /* 0x40000040ff097424 */ /* 0x000fe200078e00ff */
[----:B------:R-:W-:-:S02]  /*12350*/  R2UR UR8, R4 ;  /* 0x00000000040872ca */ /* 0x000fc400000e0000 */
[----:B------:R-:W-:Y:S01]  /*12360*/  R2UR UR9, R5 ;  /* 0x00000000050972ca */ /* 0x000fe200000e0000 */
[----:B------:R-:W4:Y:S01]  /*12370*/  LDL R143, [R1+0x70] ;  /* 0x00007000018f7983 */ /* 0x000f220000100800 */
[----:B------:R-:W-:Y:S02]  /*12380*/  R2UR UR11, R9 ;  /* 0x00000000090b72ca */ /* 0x000fe400000e0000 */
[----:B------:R-:W-:Y:S01]  /*12390*/  MOV R11, 0x40000040 ;  /* 0x40000040000b7802 */ /* 0x000fe20000000f00 */
[----:B------:R-:W2:Y:S01]  /*123a0*/  LDL R142, [R1+0x6c] ;  /* 0x00006c00018e7983 */ /* 0x000ea20000100800 */
[----:B------:R-:W-:Y:S02]  /*123b0*/  R2UR UR12, R4 ;  /* 0x00000000040c72ca */ /* 0x000fe400000e0000 */
[----:B------:R-:W-:Y:S02]  /*123c0*/  R2UR UR15, R11 ;  /* 0x000000000b0f72ca */ /* 0x000fe400000e0000 */
        /* <DEDUP_REMOVED lines=10> */
[----:B------:R-:W-:-:S10]  /*12470*/  WARPGROUP.ARRIVE ;  /* 0x00000000000079c5 */ /* 0x000fd40000000000 */
[----:B------:R-:W-:Y:S01]  /*12480*/  QGMMA.64x32x32.F32.E4M3.E4M3 R104, gdesc[UR4], RZ, !UPT, gsb0 ;  /* 0x00600000046879f3 */ /* 0x000fe2000c0008ff */
[----:B------:R-:W-:-:S05]  /*12490*/  VIADD R8, R12, 0x200 ;  /* 0x000002000c087836 */ /* 0x000fca0000000000 */
        /* <DEDUP_REMOVED lines=37> */
[----:B------:R-:W-:Y:S01]  /*126f0*/  MOV R15, 0x40000040 ;  /* 0x40000040000f7802 */ /* 0x000fe20000000f00 */
[----:B------:R-:W-:Y:S02]  /*12700*/  VIADD R10, R4, 0x2 ;  /* 0x00000002040a7836 */ /* 0x000fe40000000000 */
[----:B------:R-:W-:Y:S01]  /*12710*/  IMAD.MOV.U32 R11, RZ, RZ, 0x40000040 ;  /* 0x40000040ff0b7424 */ /* 0x000fe200078e00ff */
        /* <DEDUP_REMOVED lines=147> */
[----:B------:R-:W-:Y:S01]  /*13050*/  FMUL.FTZ R160, R2, R123 ;  /* 0x0000007b02a07220 */ /* 0x000fe20000410000 */
        /* <DEDUP_REMOVED lines=22> */
[----:B------:R-:W-:Y:S01]  /*131c0*/  IMAD.MOV.U32 R91, RZ, RZ, 0x40000040 ;  /* 0x40000040ff5b7424 */ /* 0x000fe200078e00ff */
[----:B------:R-:W-:Y:S02]  /*131d0*/  IADD3 R90, R12, 0x406, RZ ;  /* 0x000004060c5a7810 */ /* 0x000fe40007ffe0ff */
        /* <DEDUP_REMOVED lines=15> */
[----:B------:R-:W0:Y:S01]  /*132d0*/  MUFU.TANH R156, R156 ;  /* 0x0000009c009c7308 */ /* 0x000e220000002400 */
[----:B----4-:R-:W-:-:S02]  /*132e0*/  IMAD R82, R233, 0x80, R143 ;  /* 0x00000080e9527824 */ /* 0x010fc400078e028f */
[C---:B------:R-:W-:Y:S01]  /*132f0*/  FMUL.FTZ R164, R2.reuse, R127 ;  /* 0x0000007f02a47220 */ /* 0x040fe20000410000 */
[----:B------:R-:W-:-:S04]  /*13300*/  FMUL.FTZ R150, R2, R102 ;  /* 0x0000006602967220 */ /* 0x000fc80000410000 */
[----:B------:R-:W1:Y:S01]  /*13310*/  MUFU.TANH R160, R160 ;  /* 0x000000a000a07308 */ /* 0x000e620000002400 */
[C---:B------:R-:W-:Y:S01]  /*13320*/  FMUL.FTZ R127, R2.reuse, R130 ;  /* 0x00000082027f7220 */ /* 0x040fe20000410000 */
[C---:B------:R-:W-:Y:S01]  /*13330*/  FMUL.FTZ R152, R2.reuse, R99 ;  /* 0x0000006302987220 */ /* 0x040fe20000410000 */
[----:B------:R-:W-:-:S05]  /*13340*/  FMUL.FTZ R99, R2, R83 ;  /* 0x0000005302637220 */ /* 0x000fca0000410000 */
[----:B------:R-:W3:Y:S01]  /*13350*/  MUFU.TANH R162, R162 ;  /* 0x000000a200a27308 */ /* 0x000ee20000002400 */
[C---:B------:R-:W-:Y:S01]  /*13360*/  FMUL.FTZ R91, R2.reuse, R75 ;  /* 0x0000004b025b7220 */ /* 0x040fe20000410000 */
[C---:B------:R-:W-:Y:S01]  /*13370*/  FMUL.FTZ R126, R2.reuse, R131 ;  /* 0x00000083027e7220 */ /* 0x040fe20000410000 */
[----:B------:R-:W-:-:S05]  /*13380*/  FMUL.FTZ R20, R2, R125 ;  /* 0x0000007d02147220 */ /* 0x000fca0000410000 */
[----:B------:R-:W4:Y:S01]  /*13390*/  MUFU.TANH R164, R164 ;  /* 0x000000a400a47308 */ /* 0x000f220000002400 */
[C---:B------:R-:W-:Y:S01]  /*133a0*/  FMUL.FTZ R125, R2.reuse, R134 ;  /* 0x00000086027d7220 */ /* 0x040fe20000410000 */
[----:B------:R-:W-:Y:S02]  /*133b0*/  WARPGROUP.DEPBAR.LE gsb0, 0x0 ;  /* 0x00008000000079c5 */ /* 0x000fe40000010000 */
[----:B------:R-:W-:Y:S01]  /*133c0*/  FMUL.FTZ R74, R2, R56 ;  /* 0x00000038024a7220 */ /* 0x000fe20000410000 */
[----:B------:R-:W-:Y:S02]  /*133d0*/  IMAD R56, R138, -0xe0, R137 ;  /* 0xffffff208a387824 */ /* 0x000fe400078e0289 */
[----:B------:R-:W-:-:S03]  /*133e0*/  FMUL.FTZ R78, R2, R65 ;  /* 0x00000041024e7220 */ /* 0x000fc60000410000 */
[----:B--2---:R-:W-:Y:S01]  /*133f0*/  IADD3 R79, -R139, 0xe1, R56 ;  /* 0x000000e18b4f7810 */ /* 0x004fe20007ffe138 */
[----:B------:R-:W-:-:S04]  /*13400*/  VIADD R65, R56, 0xe0 ;  /* 0x000000e038417836 */ /* 0x000fc80000000000 */
[C---:B------:R-:W-:Y:S02]  /*13410*/  IMAD R79, R142.reuse, -0x2, R79 ;  /* 0xfffffffe8e4f7824 */ /* 0x040fe400078e024f */
[----:B------:R-:W-:-:S03]  /*13420*/  IMAD R65, R142, -0x2, R65 ;  /* 0xfffffffe8e417824 */ /* 0x000fc600078e0241 */
[----:B------:R-:W-:Y:S01]  /*13430*/  IADD3 R102, R79, 0x8, R82 ;  /* 0x000000084f667810 */ /* 0x000fe20007ffe052 */
[----:B------:R-:W-:Y:S01]  /*13440*/  FMUL.FTZ R75, R2, R57 ;  /* 0x00000039024b7220 */ /* 0x000fe20000410000 */
[----:B------:R-:W-:Y:S02]  /*13450*/  VIADD R56, R12, 0x506 ;  /* 0x000005060c387836 */ /* 0x000fe40000000000 */
[----:B------:R-:W-:Y:S01]  /*13460*/  VIMNMX R83, R65, R102, PT ;  /* 0x0000006641537248 */ /* 0x000fe20003fe0100 */
[----:B------:R-:W-:Y:S01]  /*13470*/  IMAD.MOV.U32 R57, RZ, RZ, 0x40000040 ;  /* 0x40000040ff397424 */ /* 0x000fe200078e00ff */
[----:B------:R-:W2:Y:S02]  /*13480*/  MUFU.TANH R127, R127 ;  /* 0x0000007f007f7308 */ /* 0x000ea40000002400 */
[C---:B------:R-:W-:Y:S02]  /*13490*/  ISETP.GT.AND P2, PT, R83.reuse, RZ, PT ;  /* 0x000000ff5300720c */ /* 0x040fe40003f44270 */
[----:B------:R-:W-:-:S02]  /*134a0*/  ISETP.GT.AND P3, PT, R83, 0x1, PT ;  /* 0x000000015300780c */ /* 0x000fc40003f64270 */
[----:B------:R-:W-:Y:S02]  /*134b0*/  R2UR UR6, R56 ;  /* 0x00000000380672ca */ /* 0x000fe400000e0000 */
[----:B------:R-:W2:Y:S01]  /*134c0*/  MUFU.TANH R126, R126 ;  /* 0x0000007e007e7308 */ /* 0x000ea20000002400 */
[----:B------:R-:W-:Y:S02]  /*134d0*/  R2UR UR7, R57 ;  /* 0x00000000390772ca */ /* 0x000fe400000e0000 */
[----:B------:R-:W-:Y:S02]  /*134e0*/  R2UR UR4, R6 ;  /* 0x00000000060472ca */ /* 0x000fe400000e0000 */
[----:B------:R-:W-:Y:S01]  /*134f0*/  R2UR UR5, R7 ;  /* 0x00000000070572ca */ /* 0x000fe200000e0000 */
[C---:B------:R-:W-:Y:S01]  /*13500*/  FMUL.FTZ R13, R2.reuse, R135 ;  /* 0x00000087020d7220 */ /* 0x040fe20000410000 */
[----:B------:R-:W-:Y:S01]  /*13510*/  ISETP.GT.AND P4, PT, R83, 0x8, PT ;  /* 0x000000085300780c */ /* 0x000fe20003f84270 */
[----:B------:R-:W-:Y:S01]  /*13520*/  FMUL.FTZ R182, R2, R106 ;  /* 0x0000006a02b67220 */ /* 0x000fe20000410000 */
[----:B0-----:R-:W-:-:S02]  /*13530*/  FSEL R156, R156, -INF , P2 ;  /* 0xff8000009c9c7808 */ /* 0x001fc40001000000 */
[----:B-1----:R-:W-:Y:S01]  /*13540*/  FSEL R160, R160, -INF , P3 ;  /* 0xff800000a0a07808 */ /* 0x002fe20001800000 */
[C---:B------:R-:W-:Y:S01]  /*13550*/  FMUL.FTZ R106, R2.reuse, R88 ;  /* 0x00000058026a7220 */ /* 0x040fe20000410000 */
[----:B------:R-:W0:Y:S01]  /*13560*/  MUFU.TANH R125, R125 ;  /* 0x0000007d007d7308 */ /* 0x000e220000002400 */
[----:B------:R-:W-:Y:S01]  /*13570*/  FMUL.FTZ R88, R2, R103 ;  /* 0x0000006702587220 */ /* 0x000fe20000410000 */
[C---:B------:R-:W-:Y:S02]  /*13580*/  ISETP.GT.AND P5, PT, R83.reuse, 0x9, PT ;  /* 0x000000095300780c */ /* 0x040fe40003fa4270 */
[----:B---3--:R-:W-:Y:S02]  /*13590*/  FSEL R162, R162, -INF , P4 ;  /* 0xff800000a2a27808 */ /* 0x008fe40002000000 */
[----:B------:R-:W-:Y:S01]  /*135a0*/  FMNMX.FTZ R103, R156, R160, !PT ;  /* 0x000000a09c677209 */ /* 0x000fe20007810000 */
[----:B------:R-:W-:Y:S01]  /*135b0*/  WARPGROUP.ARRIVE ;  /* 0x00000000000079c5 */ /* 0x000fe20000000000 */
[----:B------:R-:W1:Y:S01]  /*135c0*/  MUFU.TANH R13, R13 ;  /* 0x0000000d000d7308 */ /* 0x000e620000002400 */
[----:B------:R-:W-:Y:S01]  /*135d0*/  ISETP.GT.AND P0, PT, R83, 0x10, PT ;  /* 0x000000105300780c */ /* 0x000fe20003f04270 */
[----:B------:R-:W-:Y:S01]  /*135e0*/  FMUL.FTZ R184, R2, R107 ;  /* 0x0000006b02b87220 */ /* 0x000fe20000410000 */
[----:B----4-:R-:W-:-:S02]  /*135f0*/  FSEL R164, R164, -INF , P5 ;  /* 0xff800000a4a47808 */ /* 0x010fc40002800000 */
[----:B------:R-:W-:Y:S01]  /*13600*/  FMNMX.FTZ R103, R162, R103, !PT ;  /* 0x00000067a2677209 */ /* 0x000fe20007810000 */
[----:B------:R-:W-:Y:S01]  /*13610*/  QGMMA.64x32x32.F32.E4M3.E4M3 R40, gdesc[UR4], R40, gsb0 ;  /* 0x00600000042879f3 */ /* 0x000fe20008000828 */
[----:B------:R-:W-:Y:S01]  /*13620*/  ISETP.GT.AND P2, PT, R83, 0x11, PT ;  /* 0x000000115300780c */ /* 0x000fe20003f44270 */
[----:B------:R-:W3:Y:S01]  /*13630*/  MUFU.TANH R182, R182 ;  /* 0x000000b600b67308 */ /* 0x000ee20000002400 */
[----:B--2---:R-:W-:Y:S02]  /*13640*/  FSEL R172, R127, -INF , P0 ;  /* 0xff8000007fac7808 */ /* 0x004fe40000000000 */
[----:B------:R-:W-:Y:S02]  /*13650*/  FMNMX.FTZ R103, R164, R103, !PT ;  /* 0x00000067a4677209 */ /* 0x000fe40007810000 */
[C---:B------:R-:W-:Y:S02]  /*13660*/  ISETP.GT.AND P0, PT, R83.reuse, 0x18, PT ;  /* 0x000000185300780c */ /* 0x040fe40003f04270 */
[----:B------:R-:W-:Y:S01]  /*13670*/  FSEL R174, R126, -INF , P2 ;  /* 0xff8000007eae7808 */ /* 0x000fe20001000000 */
[----:B------:R-:W2:Y:S01]  /*13680*/  MUFU.TANH R184, R184 ;  /* 0x000000b800b87308 */ /* 0x000ea20000002400 */
[----:B------:R-:W-:Y:S01]  /*13690*/  FMNMX.FTZ R103, R172, R103, !PT ;  /* 0x00000067ac677209 */ /* 0x000fe20007810000 */
[----:B------:R-:W-:Y:S01]  /*136a0*/  FMUL.FTZ R192, R2, R114 ;  /* 0x0000007202c07220 */ /* 0x000fe20000410000 */
[----:B------:R-:W-:-:S02]  /*136b0*/  ISETP.GT.AND P2, PT, R83, 0x19, PT ;  /* 0x000000195300780c */ /* 0x000fc40003f44270 */
[----:B0-----:R-:W-:Y:S02]  /*136c0*/  FSEL R178, R125, -INF , P0 ;  /* 0xff8000007db27808 */ /* 0x001fe40000000000 */
[----:B------:R-:W-:Y:S01]  /*136d0*/  FMNMX.FTZ R103, R174, R103, !PT ;  /* 0x00000067ae677209 */ /* 0x000fe20007810000 */
[----:B------:R-:W0:Y:S01]  /*136e0*/  MUFU.TANH R188, R188 ;  /* 0x000000bc00bc7308 */ /* 0x000e220000002400 */
[----:B------:R-:W-:Y:S01]  /*136f0*/  ISETP.GT.AND P0, PT, R83, 0x20, PT ;  /* 0x000000205300780c */ /* 0x000fe20003f04270 */
[----:B------:R-:W-:Y:S01]  /*13700*/  FMUL.FTZ R194, R2, R115 ;  /* 0x0000007302c27220 */ /* 0x000fe20000410000 */
[----:B-1----:R-:W-:Y:S02]  /*13710*/  FSEL R180, R13, -INF , P2 ;  /* 0xff8000000db47808 */ /* 0x002fe40001000000 */
[----:B------:R-:W-:-:S03]  /*13720*/  FMNMX.FTZ R103, R178, R103, !PT ;  /* 0x00000067b2677209 */ /* 0x000fc60007810000 */
[----:B------:R-:W1:Y:S01]  /*13730*/  MUFU.TANH R190, R190 ;  /* 0x000000be00be7308 */ /* 0x000e620000002400 */
[----:B------:R-:W-:Y:S01]  /*13740*/  ISETP.GT.AND P2, PT, R83, 0x21, PT ;  /* 0x000000215300780c */ /* 0x000fe20003f44270 */
[----:B------:R-:W-:Y:S01]  /*13750*/  FMUL.FTZ R186, R2, R118 ;  /* 0x0000007602ba7220 */ /* 0x000fe20000410000 */
[----:B---3--:R-:W-:Y:S02]  /*13760*/  FSEL R182, R182, -INF , P0 ;  /* 0xff800000b6b67808 */ /* 0x008fe40000000000 */
[----:B------:R-:W-:-:S03]  /*13770*/  FMNMX.FTZ R103, R180, R103, !PT ;  /* 0x00000067b4677209 */ /* 0x000fc60007810000 */
[----:B------:R-:W3:Y:S01]  /*13780*/  MUFU.TANH R192, R192 ;  /* 0x000000c000c07308 */ /* 0x000ee20000002400 */
[----:B------:R-:W-:Y:S01]  /*13790*/  ISETP.GT.AND P3, PT, R83, 0x28, PT ;  /* 0x000000285300780c */ /* 0x000fe20003f64270 */
[----:B------:R-:W-:Y:S01]  /*137a0*/  FMUL.FTZ R176, R2, R119 ;  /* 0x0000007702b07220 */ /* 0x000fe20000410000 */
[----:B--2---:R-:W-:Y:S02]  /*137b0*/  FSEL R184, R184, -INF , P2 ;  /* 0xff800000b8b87808 */ /* 0x004fe40001000000 */
[----:B------:R-:W-:-:S03]  /*137c0*/  FMNMX.FTZ R103, R182, R103, !PT ;  /* 0x00000067b6677209 */ /* 0x000fc60007810000 */
[----:B------:R-:W2:Y:S01]  /*137d0*/  MUFU.TANH R194, R194 ;  /* 0x000000c200c27308 */ /* 0x000ea20000002400 */
[----:B------:R-:W-:Y:S02]  /*137e0*/  ISETP.GT.AND P0, PT, R83, 0x29, PT ;  /* 0x000000295300780c */ /* 0x000fe40003f04270 */
[----:B0-----:R-:W-:Y:S02]  /*137f0*/  FSEL R188, R188, -INF , P3 ;  /* 0xff800000bcbc7808 */ /* 0x001fe40001800000 */
[----:B------:R-:W-:-:S03]  /*13800*/  FMNMX.FTZ R103, R184, R103, !PT ;  /* 0x00000067b8677209 */ /* 0x000fc60007810000 */
[----:B------:R-:W0:Y:S01]  /*13810*/  MUFU.TANH R186, R186 ;  /* 0x000000ba00ba7308 */ /* 0x000e220000002400 */
[----:B------:R-:W-:Y:S02]  /*13820*/  ISETP.GT.AND P2, PT, R83, 0x30, PT ;  /* 0x000000305300780c */ /* 0x000fe40003f44270 */
[----:B-1----:R-:W-:Y:S02]  /*13830*/  FSEL R190, R190, -INF , P0 ;  /* 0xff800000bebe7808 */ /* 0x002fe40000000000 */
[----:B------:R-:W-:-:S03]  /*13840*/  FMNMX.FTZ R103, R188, R103, !PT ;  /* 0x00000067bc677209 */ /* 0x000fc60007810000 */
[----:B------:R-:W1:Y:S01]  /*13850*/  MUFU.TANH R176, R176 ;  /* 0x000000b000b07308 */ /* 0x000e620000002400 */
[----:B------:R-:W-:Y:S02]  /*13860*/  ISETP.GT.AND P0, PT, R83, 0x31, PT ;  /* 0x000000315300780c */ /* 0x000fe40003f04270 */
[----:B---3--:R-:W-:Y:S02]  /*13870*/  FSEL R192, R192, -INF , P2 ;  /* 0xff800000c0c07808 */ /* 0x008fe40001000000 */
[----:B------:R-:W-:-:S03]  /*13880*/  FMNMX.FTZ R103, R190, R103, !PT ;  /* 0x00000067be677209 */ /* 0x000fc60007810000 */
[----:B------:R-:W3:Y:S01]  /*13890*/  MUFU.TANH R170, R170 ;  /* 0x000000aa00aa7308 */ /* 0x000ee20000002400 */
[----:B------:R-:W-:Y:S02]  /*138a0*/  ISETP.GT.AND P2, PT, R83, 0x38, PT ;  /* 0x000000385300780c */ /* 0x000fe40003f44270 */
        /* <DEDUP_REMOVED lines=11> */
[----:B------:R-:W-:Y:S01]  /*13960*/  ISETP.GT.AND P2, PT, R83, 0x41, PT ;  /* 0x000000415300780c */ /* 0x000fe20003f44270 */
[----:B------:R-:W-:Y:S01]  /*13970*/  VIADD R12, R12, 0x606 ;  /* 0x000006060c0c7836 */ /* 0x000fe20000000000 */
[----:B---3--:R-:W-:Y:S01]  /*13980*/  FSEL R170, R170, -INF , P3 ;  /* 0xff800000aaaa7808 */ /* 0x008fe20001800000 */
[----:B------:R-:W-:Y:S01]  /*13990*/  IMAD.MOV.U32 R13, RZ, RZ, 0x40000040 ;  /* 0x40000040ff0d7424 */ /* 0x000fe200078e00ff */
[----:B------:R-:W-:-:S03]  /*139a0*/  FMNMX.FTZ R103, R176, R103, !PT ;  /* 0x00000067b0677209 */ /* 0x000fc60007810000 */
[----:B------:R-:W3:Y:S01]  /*139b0*/  MUFU.TANH R154, R154 ;  /* 0x0000009a009a7308 */ /* 0x000ee20000002400 */
[----:B------:R-:W-:Y:S02]  /*139c0*/  ISETP.GT.AND P0, PT, R83, 0x48, PT ;  /* 0x000000485300780c */ /* 0x000fe40003f04270 */
[----:B--2---:R-:W-:Y:S02]  /*139d0*/  FSEL R168, R168, -INF , P2 ;  /* 0xff800000a8a87808 */ /* 0x004fe40001000000 */
[----:B------:R-:W-:-:S03]  /*139e0*/  FMNMX.FTZ R103, R170, R103, !PT ;  /* 0x00000067aa677209 */ /* 0x000fc60007810000 */
[----:B------:R-:W2:Y:S01]  /*139f0*/  MUFU.TANH R152, R152 ;  /* 0x0000009800987308 */ /* 0x000ea20000002400 */
[----:B------:R-:W-:Y:S02]  /*13a00*/  R2UR UR6, R12 ;  /* 0x000000000c0672ca */ /* 0x000fe400000e0000 */
[----:B------:R-:W-:Y:S02]  /*13a10*/  R2UR UR7, R13 ;  /* 0x000000000d0772ca */ /* 0x000fe400000e0000 */
[----:B------:R-:W-:Y:S02]  /*13a20*/  R2UR UR4, R6 ;  /* 0x00000000060472ca */ /* 0x000fe400000e0000 */
[----:B------:R-:W-:Y:S01]  /*13a30*/  R2UR UR5, R7 ;  /* 0x00000000070572ca */ /* 0x000fe200000e0000 */
[----:B------:R-:W4:Y:S01]  /*13a40*/  MUFU.TANH R150, R150 ;  /* 0x0000009600967308 */ /* 0x000f220000002400 */
[----:B------:R-:W-:Y:S02]  /*13a50*/  ISETP.GT.AND P3, PT, R83, 0x49, PT ;  /* 0x000000495300780c */ /* 0x000fe40003f64270 */
[----:B0-----:R-:W-:-:S02]  /*13a60*/  FSEL R166, R166, -INF , P0 ;  /* 0xff800000a6a67808 */ /* 0x001fc40000000000 */
[----:B------:R-:W-:Y:S01]  /*13a70*/  FMNMX.FTZ R103, R168, R103, !PT ;  /* 0x00000067a8677209 */ /* 0x000fe20007810000 */
[----:B------:R-:W-:Y:S02]  /*13a80*/  WARPGROUP.DEPBAR.LE gsb0, 0x0 ;  /* 0x00008000000079c5 */ /* 0x000fe40000010000 */
[----:B------:R-:W0:Y:S01]  /*13a90*/  MUFU.TANH R88, R88 ;  /* 0x0000005800587308 */ /* 0x000e220000002400 */
[C---:B------:R-:W-:Y:S01]  /*13aa0*/  ISETP.GT.AND P2, PT, R83.reuse, 0x50, PT ;  /* 0x000000505300780c */ /* 0x040fe20003f44270 */
[----:B------:R-:W-:Y:S01]  /*13ab0*/  WARPGROUP.ARRIVE ;  /* 0x00000000000079c5 */ /* 0x000fe20000000000 */
[----:B-1----:R-:W-:Y:S02]  /*13ac0*/  FSEL R158, R158, -INF , P3 ;  /* 0xff8000009e9e7808 */ /* 0x002fe40001800000 */
[----:B------:R-:W-:Y:S02]  /*13ad0*/  FMNMX.FTZ R103, R166, R103, !PT ;  /* 0x00000067a6677209 */ /* 0x000fe40007810000 */
[----:B------:R-:W-:Y:S01]  /*13ae0*/  ISETP.GT.AND P0, PT, R83, 0x51, PT ;  /* 0x000000515300780c */ /* 0x000fe20003f04270 */
[----:B------:R-:W-:Y:S01]  /*13af0*/  MUFU.TANH R90, R90 ;  /* 0x0000005a005a7308 */ /* 0x000fe20000002400 */
[----:B---3--:R-:W-:Y:S01]  /*13b00*/  FSEL R154, R154, -INF , P2 ;  /* 0xff8000009a9a7808 */ /* 0x008fe20001000000 */
[----:B------:R-:W-:Y:S01]  /*13b10*/  QGMMA.64x32x32.F32.E4M3.E4M3 R24, gdesc[UR4], R24, gsb0 ;  /* 0x00600000041879f3 */ /* 0x000fe20008000818 */
[----:B------:R-:W-:-:S05]  /*13b20*/  FMNMX.FTZ R103, R158, R103, !PT ;  /* 0x000000679e677209 */ /* 0x000fca0007810000 */
[----:B------:R-:W1:Y:S01]  /*13b30*/  MUFU.TANH R91, R91 ;  /* 0x0000005b005b7308 */ /* 0x000e620000002400 */
[----:B------:R-:W-:Y:S01]  /*13b40*/  ISETP.GT.AND P3, PT, R83, 0x58, PT ;  /* 0x000000585300780c */ /* 0x000fe20003f64270 */
[----:B------:R-:W-:Y:S01]  /*13b50*/  FMUL.FTZ R57, R2, R69 ;  /* 0x0000004502397220 */ /* 0x000fe20000410000 */
[----:B--2---:R-:W-:Y:S01]  /*13b60*/  FSEL R152, R152, -INF , P0 ;  /* 0xff80000098987808 */ /* 0x004fe20000000000 */
[----:B------:R-:W-:Y:S01]  /*13b70*/  FMUL.FTZ R13, R2, R42 ;  /* 0x0000002a020d7220 */ /* 0x000fe20000410000 */
[----:B------:R-:W-:-:S03]  /*13b80*/  FMNMX.FTZ R103, R154, R103, !PT ;  /* 0x000000679a677209 */ /* 0x000fc60007810000 */
[----:B------:R-:W2:Y:S01]  /*13b90*/  MUFU.TANH R94, R94 ;  /* 0x0000005e005e7308 */ /* 0x000ea20000002400 */
[----:B------:R-:W-:Y:S01]  /*13ba0*/  ISETP.GT.AND P0, PT, R83, 0x59, PT ;  /* 0x000000595300780c */ /* 0x000fe20003f04270 */
[----:B------:R-:W-:Y:S01]  /*13bb0*/  FMUL.FTZ R102, R2, R67 ;  /* 0x0000004302667220 */ /* 0x000fe20000410000 */
[----:B----4-:R-:W-:-:S05]  /*13bc0*/  FSEL R150, R150, -INF , P3 ;  /* 0xff80000096967808 */ /* 0x010fca0001800000 */
[----:B------:R-:W3:Y:S01]  /*13bd0*/  MUFU.TANH R95, R95 ;  /* 0x0000005f005f7308 */ /* 0x000ee20000002400 */
[----:B------:R-:W-:Y:S01]  /*13be0*/  FMNMX.FTZ R103, R152, R103, !PT ;  /* 0x0000006798677209 */ /* 0x000fe20007810000 */
[C---:B------:R-:W-:Y:S01]  /*13bf0*/  FMUL.FTZ R69, R2.reuse, R58 ;  /* 0x0000003a02457220 */ /* 0x040fe20000410000 */
[C---:B------:R-:W-:Y:S01]  /*13c00*/  FMUL.FTZ R58, R2.reuse, R63 ;  /* 0x0000003f023a7220 */ /* 0x040fe20000410000 */
[C---:B------:R-:W-:Y:S01]  /*13c10*/  ISETP.GT.AND P2, PT, R83.reuse, 0x60, PT ;  /* 0x000000605300780c */ /* 0x040fe20003f44270 */
[----:B------:R-:W-:Y:S01]  /*13c20*/  FMUL.FTZ R86, R2, R86 ;  /* 0x0000005602567220 */ /* 0x000fe20000410000 */
[----:B0-----:R-:W-:Y:S02]  /*13c30*/  FSEL R42, R88, -INF , P0 ;  /* 0xff800000582a7808 */ /* 0x001fe40000000000 */
[----:B------:R-:W0:Y:S01]  /*13c40*/  MUFU.TANH R98, R98 ;  /* 0x0000006200627308 */ /* 0x000e220000002400 */
[----:B------:R-:W-:Y:S01]  /*13c50*/  FMNMX.FTZ R103, R150, R103, !PT ;  /* 0x0000006796677209 */ /* 0x000fe20007810000 */
[C---:B------:R-:W-:Y:S01]  /*13c60*/  FMUL.FTZ R12, R2.reuse, R40 ;  /* 0x00000028020c7220 */ /* 0x040fe20000410000 */
[----:B------:R-:W-:Y:S01]  /*13c70*/  ISETP.GT.AND P0, PT, R83, 0x61, PT ;  /* 0x000000615300780c */ /* 0x000fe20003f04270 */
[----:B------:R-:W-:Y:S01]  /*13c80*/  FMUL.FTZ R66, R2, R66 ;  /* 0x0000004202427220 */ /* 0x000fe20000410000 */
[----:B------:R-:W-:Y:S01]  /*13c90*/  FMNMX.FTZ R103, R42, R103, !PT ;  /* 0x000000672a677209 */ /* 0x000fe20007810000 */
[----:B------:R-:W-:-:S02]  /*13ca0*/  FMUL.FTZ R87, R2, R87 ;  /* 0x0000005702577220 */ /* 0x000fc40000410000 */
[----:B------:R-:W4:Y:S01]  /*13cb0*/  MUFU.TANH R99, R99 ;  /* 0x0000006300637308 */ /* 0x000f220000002400 */
[C---:B------:R-:W-:Y:S01]  /*13cc0*/  FMUL.FTZ R40, R2.reuse, R41 ;  /* 0x0000002902287220 */ /* 0x040fe20000410000 */
[C---:B------:R-:W-:Y:S01]  /*13cd0*/  FMUL.FTZ R41, R2.reuse, R46 ;  /* 0x0000002e02297220 */ /* 0x040fe20000410000 */
[----:B-1----:R-:W-:Y:S01]  /*13ce0*/  FSEL R46, R91, -INF , P0 ;  /* 0xff8000005b2e7808 */ /* 0x002fe20000000000 */
[C---:B------:R-:W-:Y:S01]  /*13cf0*/  FMUL.FTZ R114, R2.reuse, R71 ;  /* 0x0000004702727220 */ /* 0x040fe20000410000 */
[C---:B------:R-:W-:Y:S01]  /*13d00*/  FMUL.FTZ R62, R2.reuse, R62 ;  /* 0x0000003e023e7220 */ /* 0x040fe20000410000 */
[C---:B------:R-:W-:Y:S01]  /*13d10*/  FMUL.FTZ R68, R2.reuse, R68 ;  /* 0x0000004402447220 */ /* 0x040fe20000410000 */
[C---:B------:R-:W-:Y:S01]  /*13d20*/  FMUL.FTZ R59, R2.reuse, R59 ;  /* 0x0000003b023b7220 */ /* 0x040fe20000410000 */
[----:B------:R1:W-:Y:S01]  /*13d30*/  MUFU.TANH R67, R58 ;  /* 0x0000003a00437308 */ /* 0x0003e20000002400 */
[C---:B------:R-:W-:Y:S01]  /*13d40*/  ISETP.GT.AND P0, PT, R83.reuse, 0x69, PT ;  /* 0x000000695300780c */ /* 0x040fe20003f04270 */
[C---:B------:R-:W-:Y:S01]  /*13d50*/  FMUL.FTZ R110, R2.reuse, R70 ;  /* 0x00000046026e7220 */ /* 0x040fe20000410000 */
[C---:B------:R-:W-:Y:S01]  /*13d60*/  FMUL.FTZ R43, R2.reuse, R43 ;  /* 0x0000002b022b7220 */ /* 0x040fe20000410000 */
[C---:B------:R-:W-:Y:S01]  /*13d70*/  FMUL.FTZ R47, R2.reuse, R47 ;  /* 0x0000002f022f7220 */ /* 0x040fe20000410000 */
[C---:B------:R-:W-:Y:S01]  /*13d80*/  FMUL.FTZ R51, R2.reuse, R51 ;  /* 0x0000003302337220 */ /* 0x040fe20000410000 */
[C---:B------:R-:W-:Y:S01]  /*13d90*/  FMUL.FTZ R55, R2.reuse, R55 ;  /* 0x0000003702377220 */ /* 0x040fe20000410000 */
[C---:B------:R-:W-:Y:S01]  /*13da0*/  FMUL.FTZ R21, R2.reuse, R128 ;  /* 0x0000008002157220 */ /* 0x040fe20000410000 */
[----:B------:R-:W-:Y:S01]  /*13db0*/  FMUL.FTZ R14, R2, R121 ;  /* 0x00000079020e7220 */ /* 0x000fe20000410000 */
[----:B-1----:R-:W-:Y:S01]  /*13dc0*/  FSEL R58, R90, -INF , P2 ;  /* 0xff8000005a3a7808 */ /* 0x002fe20001000000 */
[C---:B------:R-:W-:Y:S01]  /*13dd0*/  FMUL.FTZ R3, R2.reuse, R120 ;  /* 0x0000007802037220 */ /* 0x040fe20000410000 */
[----:B------:R-:W-:Y:S01]  /*13de0*/  ISETP.GT.AND P2, PT, R83, 0x68, PT ;  /* 0x000000685300780c */ /* 0x000fe20003f44270 */
[----:B------:R-:W-:Y:S01]  /*13df0*/  FMUL.FTZ R15, R2, R124 ;  /* 0x0000007c020f7220 */ /* 0x000fe20000410000 */
[----:B------:R-:W-:Y:S01]  /*13e00*/  FMNMX.FTZ R103, R58, R103, !PT ;  /* 0x000000673a677209 */ /* 0x000fe20007810000 */
[----:B------:R-:W1:Y:S01]  /*13e10*/  MUFU.TANH R86, R86 ;  /* 0x0000005600567308 */ /* 0x000e620000002400 */
[----:B------:R-:W-:-:S02]  /*13e20*/  ULDC UR4, c[0x0][0x988] ;  /* 0x0002620000047ab9 */ /* 0x000fc40000000800 */
[----:B------:R-:W-:-:S05]  /*13e30*/  FMNMX.FTZ R103, R46, R103, !PT ;  /* 0x000000672e677209 */ /* 0x000fca0007810000 */
[----:B------:R2:W-:Y:S02]  /*13e40*/  MUFU.TANH R71, R66 ;  /* 0x0000004200477308 */ /* 0x0005e40000002400 */
[----:B--2---:R-:W-:-:S06]  /*13e50*/  FSEL R66, R94, -INF , P2 ;  /* 0xff8000005e427808 */ /* 0x004fcc0001000000 */
[----:B------:R-:W2:Y:S01]  /*13e60*/  MUFU.TANH R87, R87 ;  /* 0x0000005700577308 */ /* 0x000ea20000002400 */
[----:B------:R-:W-:Y:S02]  /*13e70*/  ISETP.GT.AND P2, PT, R83, 0x70, PT ;  /* 0x000000705300780c */ /* 0x000fe40003f44270 */
[----:B------:R-:W-:-:S05]  /*13e80*/  FMNMX.FTZ R103, R66, R103, !PT ;  /* 0x0000006742677209 */ /* 0x000fca0007810000 */
[----:B------:R3:W-:Y:S01]  /*13e90*/  MUFU.TANH R63, R62 ;  /* 0x0000003e003f7308 */ /* 0x0007e20000002400 */
[----:B------:R-:W-:Y:S01]  /*13ea0*/  FMUL.FTZ R88, R2, R50 ;  /* 0x0000003202587220 */ /* 0x000fe20000410000 */
[----:B---3--:R-:W-:-:S06]  /*13eb0*/  FSEL R62, R95, -INF , P0 ;  /* 0xff8000005f3e7808 */ /* 0x008fcc0000000000 */
[----:B------:R0:W-:Y:S01]  /*13ec0*/  MUFU.TANH R56, R68 ;  /* 0x0000004400387308 */ /* 0x0001e20000002400 */
[----:B------:R-:W-:Y:S02]  /*13ed0*/  ISETP.GT.AND P0, PT, R83, 0x71, PT ;  /* 0x000000715300780c */ /* 0x000fe40003f04270 */
[----:B------:R-:W-:-:S05]  /*13ee0*/  FMNMX.FTZ R103, R62, R103, !PT ;  /* 0x000000673e677209 */ /* 0x000fca0007810000 */
[----:B------:R-:W3:Y:S01]  /*13ef0*/  MUFU.TANH R69, R69 ;  /* 0x0000004500457308 */ /* 0x000ee20000002400 */
[----:B0-----:R-:W-:Y:S02]  /*13f00*/  FSEL R68, R98, -INF , P2 ;  /* 0xff80000062447808 */ /* 0x001fe40001000000 */
[----:B------:R-:W-:Y:S02]  /*13f10*/  ISETP.GT.AND P2, PT, R83, 0x78, PT ;  /* 0x000000785300780c */ /* 0x000fe40003f44270 */
[----:B----4-:R-:W-:Y:S02]  /*13f20*/  FSEL R50, R99, -INF , P0 ;  /* 0xff80000063327808 */ /* 0x010fe40000000000 */
[----:B------:R-:W-:Y:S01]  /*13f30*/  FMNMX.FTZ R103, R68, R103, !PT ;  /* 0x0000006744677209 */ /* 0x000fe20007810000 */
[----:B------:R-:W0:Y:S01]  /*13f40*/  MUFU.TANH R59, R59 ;  /* 0x0000003b003b7308 */ /* 0x000e220000002400 */
[----:B------:R-:W-:Y:S02]  /*13f50*/  ISETP.GT.AND P0, PT, R83, 0x79, PT ;  /* 0x000000795300780c */ /* 0x000fe40003f04270 */
[----:B-1----:R-:W-:-:S02]  /*13f60*/  FSEL R86, R86, -INF , P2 ;  /* 0xff80000056567808 */ /* 0x002fc40001000000 */
[----:B------:R-:W-:Y:S02]  /*13f70*/  FMNMX.FTZ R103, R50, R103, !PT ;  /* 0x0000006732677209 */ /* 0x000fe40007810000 */
[----:B------:R-:W-:Y:S02]  /*13f80*/  ISETP.GT.AND P2, PT, R83, 0x80, PT ;  /* 0x000000805300780c */ /* 0x000fe40003f44270 */
[----:B--2---:R-:W-:Y:S02]  /*13f90*/  FSEL R70, R87, -INF , P0 ;  /* 0xff80000057467808 */ /* 0x004fe40000000000 */
[----:B------:R-:W-:Y:S01]  /*13fa0*/  FMNMX.FTZ R103, R86, R103, !PT ;  /* 0x0000006756677209 */ /* 0x000fe20007810000 */
[----:B------:R-:W-:Y:S01]  /*13fb0*/  FMUL.FTZ R87, R2, R54 ;  /* 0x0000003602577220 */ /* 0x000fe20000410000 */
[----:B------:R-:W-:Y:S02]  /*13fc0*/  ISETP.GT.AND P0, PT, R83, 0x81, PT ;  /* 0x000000815300780c */ /* 0x000fe40003f04270 */
[----:B---3--:R-:W-:-:S02]  /*13fd0*/  FSEL R54, R69, -INF , P2 ;  /* 0xff80000045367808 */ /* 0x008fc40001000000 */
[----:B------:R-:W-:Y:S01]  /*13fe0*/  FMNMX.FTZ R103, R70, R103, !PT ;  /* 0x0000006746677209 */ /* 0x000fe20007810000 */
[----:B------:R-:W1:Y:S01]  /*13ff0*/  MUFU.TANH R102, R102 ;  /* 0x0000006600667308 */ /* 0x000e620000002400 */
[----:B------:R-:W-:Y:S02]  /*14000*/  ISETP.GT.AND P2, PT, R83, 0x88, PT ;  /* 0x000000885300780c */ /* 0x000fe40003f44270 */
[----:B0-----:R-:W-:Y:S02]  /*14010*/  FSEL R90, R59, -INF , P0 ;  /* 0xff8000003b5a7808 */ /* 0x001fe40000000000 */
[----:B------:R-:W-:Y:S02]  /*14020*/  FMNMX.FTZ R103, R54, R103, !PT ;  /* 0x0000006736677209 */ /* 0x000fe40007810000 */
[----:B------:R-:W-:Y:S01]  /*14030*/  ISETP.GT.AND P0, PT, R83, 0x89, PT ;  /* 0x000000895300780c */ /* 0x000fe20003f04270 */
[----:B------:R-:W0:Y:S01]  /*14040*/  MUFU.TANH R110, R110 ;  /* 0x0000006e006e7308 */ /* 0x000e220000002400 */
[----:B------:R-:W-:-:S02]  /*14050*/  FSEL R94, R63, -INF , P2 ;  /* 0xff8000003f5e7808 */ /* 0x000fc40001000000 */
[----:B------:R-:W-:Y:S02]  /*14060*/  FMNMX.FTZ R103, R90, R103, !PT ;  /* 0x000000675a677209 */ /* 0x000fe40007810000 */
[----:B------:R-:W-:Y:S02]  /*14070*/  ISETP.GT.AND P2, PT, R83, 0x90, PT ;  /* 0x000000905300780c */ /* 0x000fe40003f44270 */
[----:B------:R-:W-:Y:S01]  /*14080*/  FSEL R98, R67, -INF , P0 ;  /* 0xff80000043627808 */ /* 0x000fe20000000000 */
[----:B------:R-:W2:Y:S01]  /*14090*/  MUFU.TANH R114, R114 ;  /* 0x0000007200727308 */ /* 0x000ea20000002400 */
[----:B------:R-:W-:Y:S01]  /*140a0*/  FMNMX.FTZ R103, R94, R103, !PT ;  /* 0x000000675e677209 */ /* 0x000fe20007810000 */
[----:B------:R-:W-:Y:S02]  /*140b0*/  WARPGROUP.DEPBAR.LE gsb0, 0x0 ;  /* 0x00008000000079c5 */ /* 0x000fe40000010000 */
[----:B------:R-:W-:Y:S01]  /*140c0*/  FMUL.FTZ R59, R2, R26 ;  /* 0x0000001a023b7220 */ /* 0x000fe20000410000 */
[----:B------:R-:W-:-:S02]  /*140d0*/  ISETP.GT.AND P0, PT, R83, 0x91, PT ;  /* 0x000000915300780c */ /* 0x000fc40003f04270 */
[----:B------:R-:W-:Y:S01]  /*140e0*/  FSEL R26, R71, -INF , P2 ;  /* 0xff800000471a7808 */ /* 0x000fe20001000000 */
[----:B------:R-:W3:Y:S01]  /*140f0*/  MUFU.TANH R13, R13 ;  /* 0x0000000d000d7308 */ /* 0x000ee20000002400 */
[----:B------:R-:W-:Y:S02]  /*14100*/  FMNMX.FTZ R103, R98, R103, !PT ;  /* 0x0000006762677209 */ /* 0x000fe40007810000 */
[C---:B------:R-:W-:Y:S02]  /*14110*/  ISETP.GT.AND P2, PT, R83.reuse, 0x98, PT ;  /* 0x000000985300780c */ /* 0x040fe40003f44270 */
[----:B-1----:R-:W-:Y:S02]  /*14120*/  FSEL R102, R102, -INF , P0 ;  /* 0xff80000066667808 */ /* 0x002fe40000000000 */
[----:B------:R-:W-:Y:S01]  /*14130*/  FMNMX.FTZ R103, R26, R103, !PT ;  /* 0x000000671a677209 */ /* 0x000fe20007810000 */
[----:B------:R-:W1:Y:S01]  /*14140*/  MUFU.TANH R43, R43 ;  /* 0x0000002b002b7308 */ /* 0x000e620000002400 */
[----:B------:R-:W-:-:S02]  /*14150*/  ISETP.GT.AND P0, PT, R83, 0x99, PT ;  /* 0x000000995300780c */ /* 0x000fc40003f04270 */
[----:B0-----:R-:W-:Y:S02]  /*14160*/  FSEL R110, R110, -INF , P2 ;  /* 0xff8000006e6e7808 */ /* 0x001fe40001000000 */
[----:B------:R-:W-:-:S03]  /*14170*/  FMNMX.FTZ R103, R102, R103, !PT ;  /* 0x0000006766677209 */ /* 0x000fc60007810000 */
[----:B------:R-:W0:Y:S01]  /*14180*/  MUFU.TANH R41, R41 ;  /* 0x0000002900297308 */ /* 0x000e220000002400 */
[----:B------:R-:W-:Y:S02]  /*14190*/  ISETP.GT.AND P2, PT, R83, 0xa0, PT ;  /* 0x000000a05300780c */ /* 0x000fe40003f44270 */
[----:B--2---:R-:W-:Y:S02]  /*141a0*/  FSEL R114, R114, -INF , P0 ;  /* 0xff80000072727808 */ /* 0x004fe40000000000 */
[----:B------:R-:W-:-:S03]  /*141b0*/  FMNMX.FTZ R103, R110, R103, !PT ;  /* 0x000000676e677209 */ /* 0x000fc60007810000 */
[----:B------:R-:W2:Y:S01]  /*141c0*/  MUFU.TANH R47, R47 ;  /* 0x0000002f002f7308 */ /* 0x000ea20000002400 */
[----:B------:R-:W-:Y:S01]  /*141d0*/  FMUL.FTZ R63, R2, R30 ;  /* 0x0000001e023f7220 */ /* 0x000fe20000410000 */
[----:B------:R-:W-:Y:S02]  /*141e0*/  ISETP.GT.AND P0, PT, R83, 0xa1, PT ;  /* 0x000000a15300780c */ /* 0x000fe40003f04270 */
[----:B---3--:R-:W-:Y:S02]  /*141f0*/  FSEL R30, R13, -INF , P2 ;  /* 0xff8000000d1e7808 */ /* 0x008fe40001000000 */
[----:B------:R-:W-:Y:S02]  /*14200*/  FMNMX.FTZ R103, R114, R103, !PT ;  /* 0x0000006772677209 */ /* 0x000fe40007810000 */
[----:B------:R-:W3:Y:S01]  /*14210*/  MUFU.TANH R88, R88 ;  /* 0x0000005800587308 */ /* 0x000ee20000002400 */
[----:B------:R-:W-:Y:S02]  /*14220*/  ISETP.GT.AND P2, PT, R83, 0xa8, PT ;  /* 0x000000a85300780c */ /* 0x000fe40003f44270 */
[----:B-1----:R-:W-:-:S02]  /*14230*/  FSEL R118, R43, -INF , P0 ;  /* 0xff8000002b767808 */ /* 0x002fc40000000000 */
[----:B------:R-:W-:-:S03]  /*14240*/  FMNMX.FTZ R103, R30, R103, !PT ;  /* 0x000000671e677209 */ /* 0x000fc60007810000 */
[----:B------:R-:W1:Y:S01]  /*14250*/  MUFU.TANH R51, R51 ;  /* 0x0000003300337308 */ /* 0x000e620000002400 */
[----:B------:R-:W-:Y:S02]  /*14260*/  ISETP.GT.AND P0, PT, R83, 0xa9, PT ;  /* 0x000000a95300780c */ /* 0x000fe40003f04270 */
[----:B0-----:R-:W-:Y:S02]  /*14270*/  FSEL R122, R41, -INF , P2 ;  /* 0xff800000297a7808 */ /* 0x001fe40001000000 */
[----:B------:R-:W-:-:S03]  /*14280*/  FMNMX.FTZ R103, R118, R103, !PT ;  /* 0x0000006776677209 */ /* 0x000fc60007810000 */
[----:B------:R-:W0:Y:S01]  /*14290*/  MUFU.TANH R87, R87 ;  /* 0x0000005700577308 */ /* 0x000e220000002400 */
[----:B------:R-:W-:Y:S01]  /*142a0*/  ISETP.GT.AND P2, PT, R83, 0xb0, PT ;  /* 0x000000b05300780c */ /* 0x000fe20003f44270 */
[----:B------:R-:W-:Y:S01]  /*142b0*/  FMUL.FTZ R27, R2, R27 ;  /* 0x0000001b021b7220 */ /* 0x000fe20000410000 */
[----:B--2---:R-:W-:Y:S02]  /*142c0*/  FSEL R126, R47, -INF , P0 ;  /* 0xff8000002f7e7808 */ /* 0x004fe40000000000 */
[----:B------:R-:W-:-:S03]  /*142d0*/  FMNMX.FTZ R103, R122, R103, !PT ;  /* 0x000000677a677209 */ /* 0x000fc60007810000 */
[----:B------:R-:W2:Y:S01]  /*142e0*/  MUFU.TANH R55, R55 ;  /* 0x0000003700377308 */ /* 0x000ea20000002400 */
[----:B------:R-:W-:Y:S02]  /*142f0*/  ISETP.GT.AND P0, PT, R83, 0xb1, PT ;  /* 0x000000b15300780c */ /* 0x000fe40003f04270 */
[----:B---3--:R-:W-:Y:S02]  /*14300*/  FSEL R128, R88, -INF , P2 ;  /* 0xff80000058807808 */ /* 0x008fe40001000000 */
[----:B------:R-:W-:-:S03]  /*14310*/  FMNMX.FTZ R103, R126, R103, !PT ;  /* 0x000000677e677209 */ /* 0x000fc60007810000 */
[----:B------:R-:W3:Y:S01]  /*14320*/  MUFU.TANH R59, R59 ;  /* 0x0000003b003b7308 */ /* 0x000ee20000002400 */
[C---:B------:R-:W-:Y:S01]  /*14330*/  FMUL.FTZ R13, R2.reuse, R34 ;  /* 0x00000022020d7220 */ /* 0x040fe20000410000 */
[----:B------:R-:W-:Y:S01]  /*14340*/  ISETP.GT.AND P2, PT, R83, 0xb8, PT ;  /* 0x000000b85300780c */ /* 0x000fe20003f44270 */
[----:B------:R-:W-:Y:S01]  /*14350*/  FMUL.FTZ R31, R2, R31 ;  /* 0x0000001f021f7220 */ /* 0x000fe20000410000 */
[----:B-1----:R-:W-:Y:S02]  /*14360*/  FSEL R34, R51, -INF , P0 ;  /* 0xff80000033227808 */ /* 0x002fe40000000000 */
[----:B------:R-:W-:Y:S02]  /*14370*/  FMNMX.FTZ R103, R128, R103, !PT ;  /* 0x0000006780677209 */ /* 0x000fe40007810000 */
[----:B------:R-:W1:Y:S01]  /*14380*/  MUFU.TANH R27, R27 ;  /* 0x0000001b001b7308 */ /* 0x000e620000002400 */
[----:B------:R-:W-:Y:S01]  /*14390*/  FMUL.FTZ R121, R2, R132 ;  /* 0x0000008402797220 */ /* 0x000fe20000410000 */
[----:B------:R-:W-:-:S02]  /*143a0*/  ISETP.GT.AND P0, PT, R83, 0xb9, PT ;  /* 0x000000b95300780c */ /* 0x000fc40003f04270 */
[----:B0-----:R-:W-:Y:S02]  /*143b0*/  FSEL R132, R87, -INF , P2 ;  /* 0xff80000057847808 */ /* 0x001fe40001000000 */
[----:B------:R-:W-:Y:S02]  /*143c0*/  FMNMX.FTZ R103, R34, R103, !PT ;  /* 0x0000006722677209 */ /* 0x000fe40007810000 */
[----:B------:R-:W0:Y:S01]  /*143d0*/  MUFU.TANH R63, R63 ;  /* 0x0000003f003f7308 */ /* 0x000e220000002400 */
[----:B------:R-:W-:Y:S01]  /*143e0*/  ISETP.GT.AND P2, PT, R83, 0xc0, PT ;  /* 0x000000c05300780c */ /* 0x000fe20003f44270 */
[----:B------:R-:W-:Y:S01]  /*143f0*/  FMUL.FTZ R35, R2, R35 ;  /* 0x0000002302237220 */ /* 0x000fe20000410000 */
[----:B--2---:R-:W-:Y:S02]  /*14400*/  FSEL R130, R55, -INF , P0 ;  /* 0xff80000037827808 */ /* 0x004fe40000000000 */
[----:B------:R-:W-:-:S03]  /*14410*/  FMNMX.FTZ R103, R132, R103, !PT ;  /* 0x0000006784677209 */ /* 0x000fc60007810000 */
[----:B------:R-:W2:Y:S01]  /*14420*/  MUFU.TANH R31, R31 ;  /* 0x0000001f001f7308 */ /* 0x000ea20000002400 */
[----:B------:R-:W-:Y:S01]  /*14430*/  ISETP.GT.AND P0, PT, R83, 0xc1, PT ;  /* 0x000000c15300780c */ /* 0x000fe20003f04270 */
[----:B------:R-:W-:Y:S01]  /*14440*/  FMUL.FTZ R41, R2, R38 ;  /* 0x0000002602297220 */ /* 0x000fe20000410000 */
[----:B---3--:R-:W-:Y:S02]  /*14450*/  FSEL R134, R59, -INF , P2 ;  /* 0xff8000003b867808 */ /* 0x008fe40001000000 */
[----:B------:R-:W-:-:S03]  /*14460*/  FMNMX.FTZ R103, R130, R103, !PT ;  /* 0x0000006782677209 */ /* 0x000fc60007810000 */
[----:B------:R-:W3:Y:S01]  /*14470*/  MUFU.TANH R13, R13 ;  /* 0x0000000d000d7308 */ /* 0x000ee20000002400 */
[----:B------:R-:W-:Y:S01]  /*14480*/  ISETP.GT.AND P2, PT, R83, 0xc8, PT ;  /* 0x000000c85300780c */ /* 0x000fe20003f44270 */
[----:B------:R-:W-:Y:S01]  /*14490*/  FMUL.FTZ R39, R2, R39 ;  /* 0x0000002702277220 */ /* 0x000fe20000410000 */
[----:B-1----:R-:W-:Y:S02]  /*144a0*/  FSEL R38, R27, -INF , P0 ;  /* 0xff8000001b267808 */ /* 0x002fe40000000000 */
[----:B------:R-:W-:-:S03]  /*144b0*/  FMNMX.FTZ R103, R134, R103, !PT ;  /* 0x0000006786677209 */ /* 0x000fc60007810000 */
[----:B------:R-:W1:Y:S01]  /*144c0*/  MUFU.TANH R35, R35 ;  /* 0x0000002300237308 */ /* 0x000e620000002400 */
[----:B------:R-:W-:Y:S02]  /*144d0*/  ISETP.GT.AND P0, PT, R83, 0xc9, PT ;  /* 0x000000c95300780c */ /* 0x000fe40003f04270 */
[----:B0-----:R-:W-:Y:S02]  /*144e0*/  FSEL R142, R63, -INF , P2 ;  /* 0xff8000003f8e7808 */ /* 0x001fe40001000000 */
[----:B------:R-:W-:-:S03]  /*144f0*/  FMNMX.FTZ R103, R38, R103, !PT ;  /* 0x0000006726677209 */ /* 0x000fc60007810000 */
[----:B------:R-:W0:Y:S01]  /*14500*/  MUFU.TANH R41, R41 ;  /* 0x0000002900297308 */ /* 0x000e220000002400 */
[----:B------:R-:W-:Y:S02]  /*14510*/  ISETP.GT.AND P2, PT, R83, 0xd0, PT ;  /* 0x000000d05300780c */ /* 0x000fe40003f44270 */
[----:B--2---:R-:W-:Y:S02]  /*14520*/  FSEL R140, R31, -INF , P0 ;  /* 0xff8000001f8c7808 */ /* 0x004fe40000000000 */
[----:B------:R-:W-:-:S03]  /*14530*/  FMNMX.FTZ R103, R142, R103, !PT ;  /* 0x000000678e677209 */ /* 0x000fc60007810000 */
[----:B------:R-:W2:Y:S01]  /*14540*/  MUFU.TANH R39, R39 ;  /* 0x0000002700277308 */ /* 0x000ea20000002400 */
[----:B------:R-:W-:Y:S02]  /*14550*/  ISETP.GT.AND P0, PT, R83, 0xd1, PT ;  /* 0x000000d15300780c */ /* 0x000fe40003f04270 */
[----:B---3--:R-:W-:Y:S02]  /*14560*/  FSEL R148, R13, -INF , P2 ;  /* 0xff8000000d947808 */ /* 0x008fe40001000000 */
[----:B------:R-:W-:Y:S02]  /*14570*/  FMNMX.FTZ R103, R140, R103, !PT ;  /* 0x000000678c677209 */ /* 0x000fe40007810000 */
[----:B------:R-:W-:Y:S02]  /*14580*/  ISETP.GT.AND P2, PT, R83, 0xd8, PT ;  /* 0x000000d85300780c */ /* 0x000fe40003f44270 */
[----:B-1----:R-:W-:Y:S02]  /*14590*/  FSEL R146, R35, -INF , P0 ;  /* 0xff80000023927808 */ /* 0x002fe40000000000 */
[----:B------:R-:W-:-:S02]  /*145a0*/  FMNMX.FTZ R103, R148, R103, !PT ;  /* 0x0000006794677209 */ /* 0x000fc40007810000 */
[----:B------:R-:W-:Y:S02]  /*145b0*/  ISETP.GT.AND P0, PT, R83, 0xd9, PT ;  /* 0x000000d95300780c */ /* 0x000fe40003f04270 */
[----:B0-----:R-:W-:Y:S02]  /*145c0*/  FSEL R144, R41, -INF , P2 ;  /* 0xff80000029907808 */ /* 0x001fe40001000000 */
[----:B------:R-:W-:Y:S01]  /*145d0*/  FMNMX.FTZ R103, R146, R103, !PT ;  /* 0x0000006792677209 */ /* 0x000fe20007810000 */
[----:B------:R-:W-:Y:S01]  /*145e0*/  FMUL.FTZ R27, R2, R44 ;  /* 0x0000002c021b7220 */ /* 0x000fe20000410000 */
[----:B--2---:R-:W-:Y:S02]  /*145f0*/  FSEL R44, R39, -INF , P0 ;  /* 0xff800000272c7808 */ /* 0x004fe40000000000 */
[----:B------:R-:W-:-:S04]  /*14600*/  FMNMX.FTZ R103, R144, R103, !PT ;  /* 0x0000006790677209 */ /* 0x000fc80007810000 */
[----:B------:R-:W-:Y:S01]  /*14610*/  FMNMX.FTZ R103, R44, R103, !PT ;  /* 0x000000672c677209 */ /* 0x000fe20007810000 */
[----:B------:R-:W-:-:S04]  /*14620*/  FMUL.FTZ R35, R2, R48 ;  /* 0x0000003002237220 */ /* 0x000fc80000410000 */
[----:B------:R-:W0:Y:S02]  /*14630*/  SHFL.BFLY PT, R48, R103, 0x2, 0x1f ;  /* 0x0c401f0067307f89 */ /* 0x000e2400000e0000 */
[----:B0-----:R-:W-:-:S05]  /*14640*/  FMNMX.FTZ R48, R103, R48, !PT ;  /* 0x0000003067307209 */ /* 0x001fca0007810000 */
[----:B------:R-:W0:Y:S01]  /*14650*/  SHFL.BFLY PT, R13, R48, 0x1, 0x1f ;  /* 0x0c201f00300d7f89 */ /* 0x000e2200000e0000 */
[----:B------:R-:W1:Y:S01]  /*14660*/  MUFU.TANH R3, R3 ;  /* 0x0000000300037308 */ /* 0x000e620000002400 */
[C---:B------:R-:W-:Y:S01]  /*14670*/  FMUL.FTZ R31, R2.reuse, R45 ;  /* 0x0000002d021f7220 */ /* 0x040fe20000410000 */
[----:B------:R-:W-:-:S06]  /*14680*/  FMUL.FTZ R45, R2, R36 ;  /* 0x00000024022d7220 */ /* 0x000fcc0000410000 */
[----:B------:R-:W2:Y:S01]  /*14690*/  MUFU.TANH R14, R14 ;  /* 0x0000000e000e7308 */ /* 0x000ea20000002400 */
[----:B------:R-:W-:-:S07]  /*146a0*/  VIADDMNMX R65, R82, R79, R65, PT ;  /* 0x0000004f52417246 */ /* 0x000fce0003800141 */
[----:B------:R-:W3:Y:S01]  /*146b0*/  MUFU.TANH R15, R15 ;  /* 0x0000000f000f7308 */ /* 0x000ee20000002400 */
[----:B0-----:R-:W-:Y:S02]  /*146c0*/  FMNMX.FTZ R88, R48, R13, !PT ;  /* 0x0000000d30587209 */ /* 0x001fe40007810000 */
[----:B------:R-:W-:-:S05]  /*146d0*/  MOV R13, UR4 ;  /* 0x00000004000d7c02 */ /* 0x000fca0008000f00 */
[----:B------:R-:W0:Y:S01]  /*146e0*/  MUFU.TANH R20, R20 ;  /* 0x0000001400147308 */ /* 0x000e220000002400 */
[C---:B------:R-:W-:Y:S01]  /*146f0*/  FSETP.NEU.FTZ.AND P0, PT, R88.reuse, -INF , PT ;  /* 0xff8000005800780b */ /* 0x040fe20003f1d000 */
[----:B------:R-:W-:-:S01]  /*14700*/  FFMA.FTZ R36, R88, R13, -8 ;  /* 0xc100000058247423 */ /* 0x000fc2000001000d */
[C---:B------:R-:W-:Y:S01]  /*14710*/  FMUL.FTZ R120, R2.reuse, R129 ;  /* 0x0000008102787220 */ /* 0x040fe20000410000 */
[----:B------:R-:W-:-:S04]  /*14720*/  FMUL.FTZ R48, R2, R37 ;  /* 0x0000002502307220 */ /* 0x000fc80000410000 */
[----:B------:R-:W4:Y:S01]  /*14730*/  MUFU.TANH R21, R21 ;  /* 0x0000001500157308 */ /* 0x000f220000002400 */
[----:B------:R-:W-:Y:S02]  /*14740*/  FSEL R37, R36, RZ, P0 ;  /* 0x000000ff24257208 */ /* 0x000fe40000000000 */
[C---:B------:R-:W-:Y:S02]  /*14750*/  ISETP.GT.AND P0, PT, R65.reuse, RZ, PT ;  /* 0x000000ff4100720c */ /* 0x040fe40003f04270 */
[C---:B------:R-:W-:Y:S01]  /*14760*/  ISETP.GT.AND P2, PT, R65.reuse, 0x1, PT ;  /* 0x000000014100780c */ /* 0x040fe20003f44270 */
[--C-:B------:R-:W-:Y:S01]  /*14770*/  FFMA.FTZ R51, R172, R13, -R37.reuse ;  /* 0x0000000dac337223 */ /* 0x100fe20000010825 */
[----:B------:R-:W-:Y:S01]  /*14780*/  ISETP.GT.AND P3, PT, R65, 0x8, PT ;  /* 0x000000084100780c */ /* 0x000fe20003f64270 */
[----:B------:R-:W4:Y:S01]  /*14790*/  MUFU.TANH R120, R120 ;  /* 0x0000007800787308 */ /* 0x000f220000002400 */
[----:B-1----:R-:W-:Y:S01]  /*147a0*/  FSEL R172, R3, -INF , P0 ;  /* 0xff80000003ac7808 */ /* 0x002fe20000000000 */
[----:B------:R-:W-:Y:S01]  /*147b0*/  FMUL.FTZ R124, R2, R133 ;  /* 0x00000085027c7220 */ /* 0x000fe20000410000 */
[----:B--2---:R-:W-:Y:S01]  /*147c0*/  FSEL R14, R14, -INF , P2 ;  /* 0xff8000000e0e7808 */ /* 0x004fe20001000000 */
[-CC-:B------:R-:W-:Y:S01]  /*147d0*/  FFMA.FTZ R36, R156, R13.reuse, -R37.reuse ;  /* 0x0000000d9c247223 */ /* 0x180fe20000010825 */
[----:B------:R-:W-:-:S01]  /*147e0*/  FFMA.FTZ R156, R174, R13, -R37 ;  /* 0x0000000dae9c7223 */ /* 0x000fc20000010825 */
[----:B---3--:R-:W-:-:S02]  /*147f0*/  FSEL R174, R15, -INF , P3 ;  /* 0xff8000000fae7808 */ /* 0x008fc40001800000 */
[----:B------:R-:W1:Y:S01]  /*14800*/  MUFU.TANH R121, R121 ;  /* 0x0000007900797308 */ /* 0x000e620000002400 */
[C---:B------:R-:W-:Y:S01]  /*14810*/  ISETP.GT.AND P0, PT, R65.reuse, 0x9, PT ;  /* 0x000000094100780c */ /* 0x040fe20003f04270 */
[----:B------:R-:W-:Y:S01]  /*14820*/  FMUL.FTZ R104, R2, R104 ;  /* 0x0000006802687220 */ /* 0x000fe20000410000 */
[----:B------:R-:W-:Y:S01]  /*14830*/  FMNMX.FTZ R15, R172, R14, !PT ;  /* 0x0000000eac0f7209 */ /* 0x000fe20007810000 */
[--C-:B------:R-:W-:Y:S01]  /*14840*/  FFMA.FTZ R67, R176, R13, -R37.reuse ;  /* 0x0000000db0437223 */ /* 0x100fe20000010825 */
[----:B------:R-:W-:Y:S01]  /*14850*/  ISETP.GT.AND P2, PT, R65, 0x10, PT ;  /* 0x000000104100780c */ /* 0x000fe20003f44270 */
[----:B------:R-:W-:Y:S01]  /*14860*/  FMUL.FTZ R105, R2, R105 ;  /* 0x0000006902697220 */ /* 0x000fe20000410000 */
[----:B0-----:R-:W-:Y:S01]  /*14870*/  FSEL R176, R20, -INF , P0 ;  /* 0xff80000014b07808 */ /* 0x001fe20000000000 */
[----:B------:R-:W0:Y:S01]  /*14880*/  MUFU.TANH R124, R124 ;  /* 0x0000007c007c7308 */ /* 0x000e220000002400 */
[----:B------:R-:W-:Y:S01]  /*14890*/  FMNMX.FTZ R15, R174, R15, !PT ;  /* 0x0000000fae0f7209 */ /* 0x000fe20007810000 */
[----:B------:R-:W-:Y:S01]  /*148a0*/  FMUL.FTZ R43, R2, R53 ;  /* 0x00000035022b7220 */ /* 0x000fe20000410000 */
[----:B------:R-:W-:-:S01]  /*148b0*/  FFMA.FTZ R53, R178, R13, -R37 ;  /* 0x0000000db2357223 */ /* 0x000fc20000010825 */
[----:B----4-:R-:W-:Y:S01]  /*148c0*/  FSEL R178, R21, -INF , P2 ;  /* 0xff80000015b27808 */ /* 0x010fe20001000000 */
[----:B------:R-:W-:Y:S01]  /*148d0*/  FMUL.FTZ R108, R2, R108 ;  /* 0x0000006c026c7220 */ /* 0x000fe20000410000 */
[----:B------:R-:W-:-:S02]  /*148e0*/  ISETP.GT.AND P0, PT, R65, 0x11, PT ;  /* 0x000000114100780c */ /* 0x000fc40003f04270 */
[----:B------:R-:W2:Y:S01]  /*148f0*/  MUFU.TANH R104, R104 ;  /* 0x0000006800687308 */ /* 0x000ea20000002400 */
[----:B------:R-:W-:Y:S01]  /*14900*/  FMNMX.FTZ R21, R176, R15, !PT ;  /* 0x0000000fb0157209 */ /* 0x000fe20007810000 */
[----:B------:R-:W-:Y:S01]  /*14910*/  FMUL.FTZ R109, R2, R109 ;  /* 0x0000006d026d7220 */ /* 0x000fe20000410000 */
[----:B------:R-:W-:Y:S02]  /*14920*/  ISETP.GT.AND P2, PT, R65, 0x18, PT ;  /* 0x000000184100780c */ /* 0x000fe40003f44270 */
[----:B------:R-:W-:Y:S02]  /*14930*/  FSEL R120, R120, -INF , P0 ;  /* 0xff80000078787808 */ /* 0x000fe40000000000 */
[----:B------:R-:W-:Y:S01]  /*14940*/  FMNMX.FTZ R21, R178, R21, !PT ;  /* 0x00000015b2157209 */ /* 0x000fe20007810000 */
[----:B------:R-:W3:Y:S01]  /*14950*/  MUFU.TANH R105, R105 ;  /* 0x0000006900697308 */ /* 0x000ee20000002400 */
[----:B------:R-:W-:-:S01]  /*14960*/  FFMA.FTZ R69, R170, R13, -R37 ;  /* 0x0000000daa457223 */ /* 0x000fc20000010825 */
[----:B------:R-:W-:Y:S01]  /*14970*/  ISETP.GT.AND P0, PT, R65, 0x19, PT ;  /* 0x000000194100780c */ /* 0x000fe20003f04270 */
[----:B------:R-:W-:Y:S01]  /*14980*/  FMUL.FTZ R112, R2, R112 ;  /* 0x0000007002707220 */ /* 0x000fe20000410000 */
[----:B-1----:R-:W-:-:S02]  /*14990*/  FSEL R170, R121, -INF , P2 ;  /* 0xff80000079aa7808 */ /* 0x002fc40001000000 */
[----:B------:R-:W-:Y:S02]  /*149a0*/  FMNMX.FTZ R21, R120, R21, !PT ;  /* 0x0000001578157209 */ /* 0x000fe40007810000 */
[----:B------:R-:W1:Y:S01]  /*149b0*/  MUFU.TANH R108, R108 ;  /* 0x0000006c006c7308 */ /* 0x000e620000002400 */
[----:B------:R-:W-:-:S01]  /*149c0*/  FFMA.FTZ R71, R168, R13, -R37 ;  /* 0x0000000da8477223 */ /* 0x000fc20000010825 */
[C---:B------:R-:W-:Y:S01]  /*149d0*/  ISETP.GT.AND P2, PT, R65.reuse, 0x20, PT ;  /* 0x000000204100780c */ /* 0x040fe20003f44270 */
[----:B------:R-:W-:Y:S01]  /*149e0*/  FMUL.FTZ R113, R2, R113 ;  /* 0x0000007102717220 */ /* 0x000fe20000410000 */
[----:B0-----:R-:W-:Y:S02]  /*149f0*/  FSEL R168, R124, -INF , P0 ;  /* 0xff8000007ca87808 */ /* 0x001fe40000000000 */
[----:B------:R-:W-:Y:S02]  /*14a00*/  FMNMX.FTZ R21, R170, R21, !PT ;  /* 0x00000015aa157209 */ /* 0x000fe40007810000 */
[----:B------:R-:W0:Y:S01]  /*14a10*/  MUFU.TANH R109, R109 ;  /* 0x0000006d006d7308 */ /* 0x000e220000002400 */
[----:B------:R-:W-:Y:S01]  /*14a20*/  ISETP.GT.AND P0, PT, R65, 0x21, PT ;  /* 0x000000214100780c */ /* 0x000fe20003f04270 */
[----:B------:R-:W-:Y:S01]  /*14a30*/  FMUL.FTZ R116, R2, R116 ;  /* 0x0000007402747220 */ /* 0x000fe20000410000 */
[----:B--2---:R-:W-:-:S05]  /*14a40*/  FSEL R104, R104, -INF , P2 ;  /* 0xff80000068687808 */ /* 0x004fca0001000000 */
[----:B------:R-:W2:Y:S01]  /*14a50*/  MUFU.TANH R112, R112 ;  /* 0x0000007000707308 */ /* 0x000ea20000002400 */
[----:B------:R-:W-:Y:S01]  /*14a60*/  ISETP.GT.AND P2, PT, R65, 0x28, PT ;  /* 0x000000284100780c */ /* 0x000fe20003f44270 */
[----:B------:R-:W-:-:S06]  /*14a70*/  FMUL.FTZ R117, R2, R117 ;  /* 0x0000007502757220 */ /* 0x000fcc0000410000 */
[----:B------:R4:W-:Y:S01]  /*14a80*/  MUFU.EX2 R20, R67 ;  /* 0x0000004300147308 */ /* 0x0009e20000000800 */
[----:B------:R-:W-:-:S01]  /*14a90*/  FFMA.FTZ R47, R160, R13, -R37 ;  /* 0x0000000da02f7223 */ /* 0x000fc20000010825 */
[----:B------:R-:W-:Y:S01]  /*14aa0*/  FFMA.FTZ R160, R180, R13, -R37 ;  /* 0x0000000db4a07223 */ /* 0x000fe20000010825 */
[----:B----4-:R-:W-:-:S05]  /*14ab0*/  FMNMX.FTZ R67, R168, R21, !PT ;  /* 0x00000015a8437209 */ /* 0x010fca0007810000 */
[----:B------:R4:W-:Y:S01]  /*14ac0*/  MUFU.EX2 R15, R69 ;  /* 0x00000045000f7308 */ /* 0x0009e20000000800 */
[----:B------:R-:W-:-:S07]  /*14ad0*/  FMNMX.FTZ R67, R104, R67, !PT ;  /* 0x0000004368437209 */ /* 0x000fce0007810000 */
[----:B------:R-:W2:Y:S01]  /*14ae0*/  MUFU.TANH R113, R113 ;  /* 0x0000007100717308 */ /* 0x000ea20000002400 */
[----:B----4-:R-:W-:-:S01]  /*14af0*/  FFMA.FTZ R69, R166, R13, -R37 ;  /* 0x0000000da6457223 */ /* 0x010fc20000010825 */
[----:B---3--:R-:W-:Y:S02]  /*14b00*/  FSEL R166, R105, -INF , P0 ;  /* 0xff80000069a67808 */ /* 0x008fe40000000000 */
[C---:B------:R-:W-:Y:S02]  /*14b10*/  ISETP.GT.AND P0, PT, R65.reuse, 0x29, PT ;  /* 0x000000294100780c */ /* 0x040fe40003f04270 */
[----:B-1----:R-:W-:Y:S02]  /*14b20*/  FSEL R180, R108, -INF , P2 ;  /* 0xff8000006cb47808 */ /* 0x002fe40001000000 */
[----:B------:R-:W1:Y:S01]  /*14b30*/  MUFU.TANH R116, R116 ;  /* 0x0000007400747308 */ /* 0x000e620000002400 */
[----:B------:R-:W-:Y:S01]  /*14b40*/  FMNMX.FTZ R67, R166, R67, !PT ;  /* 0x00000043a6437209 */ /* 0x000fe20007810000 */
[----:B------:R-:W-:Y:S01]  /*14b50*/  FFMA.FTZ R108, R158, R13, -R37 ;  /* 0x0000000d9e6c7223 */ /* 0x000fe20000010825 */
[----:B------:R-:W-:Y:S01]  /*14b60*/  ISETP.GT.AND P2, PT, R65, 0x30, PT ;  /* 0x000000304100780c */ /* 0x000fe20003f44270 */
[----:B------:R-:W-:Y:S01]  /*14b70*/  FMUL.FTZ R89, R2, R89 ;  /* 0x0000005902597220 */ /* 0x000fe20000410000 */
[----:B0-----:R-:W-:-:S02]  /*14b80*/  FSEL R158, R109, -INF , P0 ;  /* 0xff8000006d9e7808 */ /* 0x001fc40000000000 */
[----:B------:R-:W-:Y:S01]  /*14b90*/  FMNMX.FTZ R67, R180, R67, !PT ;  /* 0x00000043b4437209 */ /* 0x000fe20007810000 */
        /* <DEDUP_REMOVED lines=9> */
[----:B---3--:R-:W-:-:S06]  /*14c30*/  FMNMX.FTZ R69, R158, R67, !PT ;  /* 0x000000439e457209 */ /* 0x008fcc0007810000 */
[----:B------:R3:W-:Y:S01]  /*14c40*/  MUFU.EX2 R124, R71 ;  /* 0x00000047007c7308 */ /* 0x0007e20000000800 */
[----:B------:R-:W-:-:S07]  /*14c50*/  FMNMX.FTZ R69, R112, R69, !PT ;  /* 0x0000004570457209 */ /* 0x000fce0007810000 */
[----:B------:R-:W4:Y:S01]  /*14c60*/  MUFU.TANH R89, R89 ;  /* 0x0000005900597308 */ /* 0x000f220000002400 */
[----:B---3--:R-:W-:-:S01]  /*14c70*/  FFMA.FTZ R71, R154, R13, -R37 ;  /* 0x0000000d9a477223 */ /* 0x008fc20000010825 */
[----:B------:R-:W-:Y:S01]  /*14c80*/  FSEL R154, R113, -INF , P0 ;  /* 0xff800000719a7808 */ /* 0x000fe20000000000 */
[----:B------:R-:W-:Y:S01]  /*14c90*/  FMUL.FTZ R96, R2, R96 ;  /* 0x0000006002607220 */ /* 0x000fe20000410000 */
        /* <DEDUP_REMOVED lines=12> */
[----:B--2---:R-:W-:Y:S01]  /*14d60*/  FSEL R106, R106, -INF , P2 ;  /* 0xff8000006a6a7808 */ /* 0x004fe20001000000 */
[----:B------:R-:W-:-:S04]  /*14d70*/  FFMA.FTZ R79, R150, R13, -R37 ;  /* 0x0000000d964f7223 */ /* 0x000fc80000010825 */
[----:B------:R-:W2:Y:S01]  /*14d80*/  MUFU.TANH R96, R96 ;  /* 0x0000006000607308 */ /* 0x000ea20000002400 */
[----:B------:R-:W-:Y:S01]  /*14d90*/  ISETP.GT.AND P2, PT, R65, 0x48, PT ;  /* 0x000000484100780c */ /* 0x000fe20003f44270 */
[----:B------:R-:W-:Y:S01]  /*14da0*/  FMUL.FTZ R101, R2, R101 ;  /* 0x0000006502657220 */ /* 0x000fe20000410000 */
[----:B----4-:R-:W-:-:S05]  /*14db0*/  FSEL R150, R89, -INF , P0 ;  /* 0xff80000059967808 */ /* 0x010fca0000000000 */
[----:B------:R3:W-:Y:S01]  /*14dc0*/  MUFU.EX2 R67, R71 ;  /* 0x0000004700437308 */ /* 0x0007e20000000800 */
[----:B------:R-:W-:Y:S02]  /*14dd0*/  ISETP.GT.AND P0, PT, R65, 0x49, PT ;  /* 0x000000494100780c */ /* 0x000fe40003f04270 */
[----:B---3--:R-:W-:-:S05]  /*14de0*/  FMNMX.FTZ R71, R152, R69, !PT ;  /* 0x0000004598477209 */ /* 0x008fca0007810000 */
[----:B------:R-:W-:Y:S01]  /*14df0*/  MUFU.TANH R97, R97 ;  /* 0x0000006100617308 */ /* 0x000fe20000002400 */
[----:B------:R-:W-:Y:S01]  /*14e00*/  FMNMX.FTZ R71, R106, R71, !PT ;  /* 0x000000476a477209 */ /* 0x000fe20007810000 */
[----:B------:R-:W-:Y:S01]  /*14e10*/  FMUL.FTZ R72, R2, R72 ;  /* 0x0000004802487220 */ /* 0x000fe20000410000 */
[----:B-1----:R-:W-:Y:S01]  /*14e20*/  FSEL R92, R92, -INF , P2 ;  /* 0xff8000005c5c7808 */ /* 0x002fe20001000000 */
[----:B------:R-:W-:Y:S01]  /*14e30*/  FMUL.FTZ R39, R2, R49 ;  /* 0x0000003102277220 */ /* 0x000fe20000410000 */
[----:B------:R-:W-:-:S03]  /*14e40*/  FMNMX.FTZ R71, R150, R71, !PT ;  /* 0x0000004796477209 */ /* 0x000fc60007810000 */
[----:B------:R-:W1:Y:S01]  /*14e50*/  MUFU.TANH R100, R100 ;  /* 0x0000006400647308 */ /* 0x000e620000002400 */
[----:B------:R-:W-:-:S01]  /*14e60*/  FFMA.FTZ R49, R162, R13, -R37 ;  /* 0x0000000da2317223 */ /* 0x000fc20000010825 */
[--C-:B------:R-:W-:Y:S01]  /*14e70*/  FFMA.FTZ R162, R184, R13, -R37.reuse ;  /* 0x0000000db8a27223 */ /* 0x100fe20000010825 */
[----:B------:R-:W-:Y:S01]  /*14e80*/  ISETP.GT.AND P2, PT, R65, 0x50, PT ;  /* 0x000000504100780c */ /* 0x000fe20003f44270 */
[----:B------:R-:W-:Y:S01]  /*14e90*/  FMUL.FTZ R73, R2, R73 ;  /* 0x0000004902497220 */ /* 0x000fe20000410000 */
[----:B0-----:R-:W-:Y:S02]  /*14ea0*/  FSEL R184, R93, -INF , P0 ;  /* 0xff8000005db87808 */ /* 0x001fe40000000000 */
[----:B------:R-:W-:Y:S01]  /*14eb0*/  FMNMX.FTZ R71, R92, R71, !PT ;  /* 0x000000475c477209 */ /* 0x000fe20007810000 */
[----:B------:R-:W0:Y:S01]  /*14ec0*/  MUFU.TANH R101, R101 ;  /* 0x0000006500657308 */ /* 0x000e220000002400 */
[----:B------:R-:W-:-:S01]  /*14ed0*/  FFMA.FTZ R186, R186, R13, -R37 ;  /* 0x0000000dbaba7223 */ /* 0x000fc20000010825 */
[----:B------:R-:W-:Y:S01]  /*14ee0*/  ISETP.GT.AND P0, PT, R65, 0x51, PT ;  /* 0x000000514100780c */ /* 0x000fe20003f04270 */
[----:B------:R-:W-:Y:S01]  /*14ef0*/  FMUL.FTZ R76, R2, R76 ;  /* 0x0000004c024c7220 */ /* 0x000fe20000410000 */
[----:B--2---:R-:W-:-:S02]  /*14f00*/  FSEL R96, R96, -INF , P2 ;  /* 0xff80000060607808 */ /* 0x004fc40001000000 */
[----:B------:R-:W-:Y:S02]  /*14f10*/  FMNMX.FTZ R71, R184, R71, !PT ;  /* 0x00000047b8477209 */ /* 0x000fe40007810000 */
[----:B------:R-:W2:Y:S01]  /*14f20*/  MUFU.TANH R72, R72 ;  /* 0x0000004800487308 */ /* 0x000ea20000002400 */
[----:B------:R-:W-:Y:S01]  /*14f30*/  ISETP.GT.AND P2, PT, R65, 0x58, PT ;  /* 0x000000584100780c */ /* 0x000fe20003f44270 */
[----:B------:R-:W-:Y:S01]  /*14f40*/  FMUL.FTZ R77, R2, R77 ;  /* 0x0000004d024d7220 */ /* 0x000fe20000410000 */
[----:B------:R-:W-:-:S05]  /*14f50*/  FMNMX.FTZ R71, R96, R71, !PT ;  /* 0x0000004760477209 */ /* 0x000fca0007810000 */
[----:B------:R-:W3:Y:S01]  /*14f60*/  MUFU.TANH R73, R73 ;  /* 0x0000004900497308 */ /* 0x000ee20000002400 */
[----:B-1----:R-:W-:Y:S01]  /*14f70*/  FSEL R100, R100, -INF , P2 ;  /* 0xff80000064647808 */ /* 0x002fe20001000000 */
[----:B------:R-:W-:-:S06]  /*14f80*/  FMUL.FTZ R80, R2, R80 ;  /* 0x0000005002507220 */ /* 0x000fcc0000410000 */
[----:B------:R1:W-:Y:S01]  /*14f90*/  MUFU.EX2 R3, R186 ;  /* 0x000000ba00037308 */ /* 0x0003e20000000800 */
[----:B------:R-:W-:-:S01]  /*14fa0*/  FFMA.FTZ R83, R46, R13, -R37 ;  /* 0x0000000d2e537223 */ /* 0x000fc20000010825 */
[----:B-1----:R-:W-:-:S06]  /*14fb0*/  FSEL R186, R97, -INF , P0 ;  /* 0xff80000061ba7808 */ /* 0x002fcc0000000000 */
[----:B------:R-:W1:Y:S01]  /*14fc0*/  MUFU.TANH R76, R76 ;  /* 0x0000004c004c7308 */ /* 0x000e620000002400 */
[C---:B------:R-:W-:Y:S01]  /*14fd0*/  ISETP.GT.AND P0, PT, R65.reuse, 0x59, PT ;  /* 0x000000594100780c */ /* 0x040fe20003f04270 */
[----:B------:R-:W-:Y:S01]  /*14fe0*/  FMUL.FTZ R81, R2, R81 ;  /* 0x0000005102517220 */ /* 0x000fe20000410000 */
[----:B------:R-:W-:-:S05]  /*14ff0*/  ISETP.GT.AND P2, PT, R65, 0x60, PT ;  /* 0x000000604100780c */ /* 0x000fca0003f44270 */
[----:B------:R4:W-:Y:S01]  /*15000*/  MUFU.EX2 R69, R79 ;  /* 0x0000004f00457308 */ /* 0x0009e20000000800 */
[----:B0-----:R-:W-:Y:S02]  /*15010*/  FSEL R46, R101, -INF , P0 ;  /* 0xff800000652e7808 */ /* 0x001fe40000000000 */
[----:B----4-:R-:W-:-:S05]  /*15020*/  FMNMX.FTZ R79, R186, R71, !PT ;  /* 0x00000047ba4f7209 */ /* 0x010fca0007810000 */
[----:B------:R-:W0:Y:S01]  /*15030*/  MUFU.TANH R77, R77 ;  /* 0x0000004d004d7308 */ /* 0x000e220000002400 */
[----:B------:R-:W-:Y:S01]  /*15040*/  FMNMX.FTZ R79, R100, R79, !PT ;  /* 0x0000004f644f7209 */ /* 0x000fe20007810000 */
[----:B------:R-:W-:Y:S01]  /*15050*/  FMUL.FTZ R84, R2, R84 ;  /* 0x0000005402547220 */ /* 0x000fe20000410000 */
[----:B------:R-:W-:Y:S02]  /*15060*/  ISETP.GT.AND P0, PT, R65, 0x61, PT ;  /* 0x000000614100780c */ /* 0x000fe40003f04270 */
[----:B--2---:R-:W-:-:S03]  /*15070*/  FSEL R72, R72, -INF , P2 ;  /* 0xff80000048487808 */ /* 0x004fc60001000000 */
[----:B------:R-:W2:Y:S01]  /*15080*/  MUFU.TANH R80, R80 ;  /* 0x0000005000507308 */ /* 0x000ea20000002400 */
[----:B------:R-:W-:Y:S01]  /*15090*/  FMNMX.FTZ R79, R46, R79, !PT ;  /* 0x0000004f2e4f7209 */ /* 0x000fe20007810000 */
[----:B------:R-:W-:Y:S01]  /*150a0*/  FFMA.FTZ R59, R188, R13, -R37 ;  /* 0x0000000dbc3b7223 */ /* 0x000fe20000010825 */
[----:B------:R-:W-:Y:S01]  /*150b0*/  ISETP.GT.AND P2, PT, R65, 0x68, PT ;  /* 0x000000684100780c */ /* 0x000fe20003f44270 */
[----:B------:R-:W-:Y:S01]  /*150c0*/  FMUL.FTZ R85, R2, R85 ;  /* 0x0000005502557220 */ /* 0x000fe20000410000 */
[----:B---3--:R-:W-:Y:S02]  /*150d0*/  FSEL R188, R73, -INF , P0 ;  /* 0xff80000049bc7808 */ /* 0x008fe40000000000 */
[----:B------:R-:W-:Y:S01]  /*150e0*/  FMNMX.FTZ R79, R72, R79, !PT ;  /* 0x0000004f484f7209 */ /* 0x000fe20007810000 */
[----:B------:R-:W3:Y:S01]  /*150f0*/  MUFU.TANH R81, R81 ;  /* 0x0000005100517308 */ /* 0x000ee20000002400 */
[----:B------:R-:W-:Y:S02]  /*15100*/  ISETP.GT.AND P0, PT, R65, 0x69, PT ;  /* 0x000000694100780c */ /* 0x000fe40003f04270 */
[----:B-1----:R-:W-:-:S02]  /*15110*/  FSEL R76, R76, -INF , P2 ;  /* 0xff8000004c4c7808 */ /* 0x002fc40001000000 */
[----:B------:R-:W-:-:S03]  /*15120*/  FMNMX.FTZ R79, R188, R79, !PT ;  /* 0x0000004fbc4f7209 */ /* 0x000fc60007810000 */
[----:B------:R-:W1:Y:S01]  /*15130*/  MUFU.TANH R84, R84 ;  /* 0x0000005400547308 */ /* 0x000e620000002400 */
[----:B------:R-:W-:-:S01]  /*15140*/  FFMA.FTZ R73, R62, R13, -R37 ;  /* 0x0000000d3e497223 */ /* 0x000fc20000010825 */
[----:B------:R-:W-:Y:S02]  /*15150*/  ISETP.GT.AND P2, PT, R65, 0x70, PT ;  /* 0x000000704100780c */ /* 0x000fe40003f44270 */
[----:B0-----:R-:W-:Y:S02]  /*15160*/  FSEL R62, R77, -INF , P0 ;  /* 0xff8000004d3e7808 */ /* 0x001fe40000000000 */
[----:B------:R-:W-:Y:S02]  /*15170*/  FMNMX.FTZ R79, R76, R79, !PT ;  /* 0x0000004f4c4f7209 */ /* 0x000fe40007810000 */
[----:B------:R-:W0:Y:S01]  /*15180*/  MUFU.TANH R85, R85 ;  /* 0x0000005500557308 */ /* 0x000e220000002400 */
[----:B------:R-:W-:Y:S01]  /*15190*/  ISETP.GT.AND P0, PT, R65, 0x71, PT ;  /* 0x000000714100780c */ /* 0x000fe20003f04270 */
[----:B------:R-:W-:Y:S01]  /*151a0*/  FMUL.FTZ R60, R2, R60 ;  /* 0x0000003c023c7220 */ /* 0x000fe20000410000 */
[----:B--2---:R-:W-:Y:S01]  /*151b0*/  FSEL R80, R80, -INF , P2 ;  /* 0xff80000050507808 */ /* 0x004fe20001000000 */
[----:B------:R-:W-:Y:S01]  /*151c0*/  FMUL.FTZ R41, R2, R52 ;  /* 0x0000003402297220 */ /* 0x000fe20000410000 */
[----:B------:R-:W-:-:S03]  /*151d0*/  FMNMX.FTZ R79, R62, R79, !PT ;  /* 0x0000004f3e4f7209 */ /* 0x000fc60007810000 */
[----:B------:R-:W2:Y:S01]  /*151e0*/  MUFU.TANH R74, R74 ;  /* 0x0000004a004a7308 */ /* 0x000ea20000002400 */
[----:B------:R-:W-:-:S01]  /*151f0*/  FFMA.FTZ R52, R164, R13, -R37 ;  /* 0x0000000da4347223 */ /* 0x000fc20000010825 */
[----:B------:R-:W-:Y:S01]  /*15200*/  FFMA.FTZ R164, R190, R13, -R37 ;  /* 0x0000000dbea47223 */ /* 0x000fe20000010825 */
[----:B------:R-:W-:Y:S01]  /*15210*/  ISETP.GT.AND P2, PT, R65, 0x78, PT ;  /* 0x000000784100780c */ /* 0x000fe20003f44270 */
[----:B------:R-:W-:Y:S01]  /*15220*/  FMUL.FTZ R61, R2, R61 ;  /* 0x0000003d023d7220 */ /* 0x000fe20000410000 */
[----:B---3--:R-:W-:Y:S02]  /*15230*/  FSEL R190, R81, -INF , P0 ;  /* 0xff80000051be7808 */ /* 0x008fe40000000000 */
[----:B------:R-:W-:Y:S01]  /*15240*/  FMNMX.FTZ R79, R80, R79, !PT ;  /* 0x0000004f504f7209 */ /* 0x000fe20007810000 */
[----:B------:R-:W3:Y:S01]  /*15250*/  MUFU.TANH R75, R75 ;  /* 0x0000004b004b7308 */ /* 0x000ee20000002400 */
[----:B------:R-:W-:Y:S01]  /*15260*/  ISETP.GT.AND P0, PT, R65, 0x79, PT ;  /* 0x000000794100780c */ /* 0x000fe20003f04270 */
[----:B------:R-:W-:Y:S01]  /*15270*/  FMUL.FTZ R64, R2, R64 ;  /* 0x0000004002407220 */ /* 0x000fe20000410000 */
        /* <DEDUP_REMOVED lines=8> */
[----:B------:R-:W-:Y:S02]  /*15300*/  ISETP.GT.AND P0, PT, R65, 0x81, PT ;  /* 0x000000814100780c */ /* 0x000fe40003f04270 */
[----:B--2---:R-:W-:-:S02]  /*15310*/  FSEL R74, R74, -INF , P2 ;  /* 0xff8000004a4a7808 */ /* 0x004fc40001000000 */
[----:B------:R-:W-:-:S03]  /*15320*/  FMNMX.FTZ R79, R50, R79, !PT ;  /* 0x0000004f324f7209 */ /* 0x000fc60007810000 */
[----:B------:R-:W2:Y:S01]  /*15330*/  MUFU.TANH R64, R64 ;  /* 0x0000004000407308 */ /* 0x000ea20000002400 */
[----:B------:R-:W-:-:S01]  /*15340*/  FFMA.FTZ R81, R86, R13, -R37 ;  /* 0x0000000d56517223 */ /* 0x000fc20000010825 */
[----:B------:R-:W-:Y:S02]  /*15350*/  ISETP.GT.AND P2, PT, R65, 0x88, PT ;  /* 0x000000884100780c */ /* 0x000fe40003f44270 */
[----:B---3--:R-:W-:Y:S02]  /*15360*/  FSEL R86, R75, -INF , P0 ;  /* 0xff8000004b567808 */ /* 0x008fe40000000000 */
[----:B------:R-:W-:Y:S02]  /*15370*/  FMNMX.FTZ R79, R74, R79, !PT ;  /* 0x0000004f4a4f7209 */ /* 0x000fe40007810000 */
[----:B------:R-:W3:Y:S01]  /*15380*/  MUFU.TANH R78, R78 ;  /* 0x0000004e004e7308 */ /* 0x000ee20000002400 */
[----:B------:R-:W-:Y:S02]  /*15390*/  ISETP.GT.AND P0, PT, R65, 0x89, PT ;  /* 0x000000894100780c */ /* 0x000fe40003f04270 */
[----:B-1----:R-:W-:-:S02]  /*153a0*/  FSEL R60, R60, -INF , P2 ;  /* 0xff8000003c3c7808 */ /* 0x002fc40001000000 */
[----:B------:R-:W-:Y:S01]  /*153b0*/  FMNMX.FTZ R79, R86, R79, !PT ;  /* 0x0000004f564f7209 */ /* 0x000fe20007810000 */
[-CC-:B------:R-:W-:Y:S01]  /*153c0*/  FFMA.FTZ R63, R192, R13.reuse, -R37.reuse ;  /* 0x0000000dc03f7223 */ /* 0x180fe20000010825 */
[----:B------:R-:W-:-:S01]  /*153d0*/  FFMA.FTZ R192, R70, R13, -R37 ;  /* 0x0000000d46c07223 */ /* 0x000fc20000010825 */
[----:B------:R-:W1:Y:S01]  /*153e0*/  MUFU.TANH R57, R57 ;  /* 0x0000003900397308 */ /* 0x000e620000002400 */
[----:B------:R-:W-:Y:S02]  /*153f0*/  ISETP.GT.AND P2, PT, R65, 0x90, PT ;  /* 0x000000904100780c */ /* 0x000fe40003f44270 */
[----:B0-----:R-:W-:Y:S02]  /*15400*/  FSEL R70, R61, -INF , P0 ;  /* 0xff8000003d467808 */ /* 0x001fe40000000000 */
[----:B------:R-:W-:Y:S02]  /*15410*/  FMNMX.FTZ R79, R60, R79, !PT ;  /* 0x0000004f3c4f7209 */ /* 0x000fe40007810000 */
[----:B------:R-:W-:Y:S01]  /*15420*/  ISETP.GT.AND P0, PT, R65, 0x91, PT ;  /* 0x000000914100780c */ /* 0x000fe20003f04270 */
[----:B------:R-:W0:Y:S01]  /*15430*/  MUFU.TANH R12, R12 ;  /* 0x0000000c000c7308 */ /* 0x000e220000002400 */
[----:B--2---:R-:W-:-:S02]  /*15440*/  FSEL R64, R64, -INF , P2 ;  /* 0xff80000040407808 */ /* 0x004fc40001000000 */
[----:B------:R-:W-:Y:S02]  /*15450*/  FMNMX.FTZ R79, R70, R79, !PT ;  /* 0x0000004f464f7209 */ /* 0x000fe40007810000 */
[C---:B------:R-:W-:Y:S02]  /*15460*/  ISETP.GT.AND P2, PT, R65.reuse, 0x98, PT ;  /* 0x000000984100780c */ /* 0x040fe40003f44270 */
[----:B---3--:R-:W-:Y:S01]  /*15470*/  FSEL R78, R78, -INF , P0 ;  /* 0xff8000004e4e7808 */ /* 0x008fe20000000000 */
[----:B------:R-:W2:Y:S01]  /*15480*/  MUFU.TANH R40, R40 ;  /* 0x0000002800287308 */ /* 0x000ea20000002400 */
[----:B------:R-:W-:Y:S02]  /*15490*/  FMNMX.FTZ R79, R64, R79, !PT ;  /* 0x0000004f404f7209 */ /* 0x000fe40007810000 */
[----:B------:R-:W-:Y:S02]  /*154a0*/  ISETP.GT.AND P0, PT, R65, 0x99, PT ;  /* 0x000000994100780c */ /* 0x000fe40003f04270 */
[----:B------:R-:W-:-:S02]  /*154b0*/  FSEL R56, R56, -INF , P2 ;  /* 0xff80000038387808 */ /* 0x000fc40001000000 */
[----:B------:R-:W-:Y:S01]  /*154c0*/  FMNMX.FTZ R79, R78, R79, !PT ;  /* 0x0000004f4e4f7209 */ /* 0x000fe20007810000 */
[----:B------:R-:W3:Y:S01]  /*154d0*/  MUFU.TANH R27, R27 ;  /* 0x0000001b001b7308 */ /* 0x000ee20000002400 */
[----:B------:R-:W-:-:S01]  /*154e0*/  FFMA.FTZ R61, R90, R13, -R37 ;  /* 0x0000000d5a3d7223 */ /* 0x000fc20000010825 */
[----:B------:R-:W-:Y:S02]  /*154f0*/  ISETP.GT.AND P2, PT, R65, 0xa0, PT ;  /* 0x000000a04100780c */ /* 0x000fe40003f44270 */
[----:B-1----:R-:W-:Y:S02]  /*15500*/  FSEL R90, R57, -INF , P0 ;  /* 0xff800000395a7808 */ /* 0x002fe40000000000 */
[----:B------:R-:W-:Y:S02]  /*15510*/  FMNMX.FTZ R79, R56, R79, !PT ;  /* 0x0000004f384f7209 */ /* 0x000fe40007810000 */
[----:B------:R-:W1:Y:S01]  /*15520*/  MUFU.TANH R31, R31 ;  /* 0x0000001f001f7308 */ /* 0x000e620000002400 */
[----:B------:R-:W-:-:S02]  /*15530*/  ISETP.GT.AND P0, PT, R65, 0xa1, PT ;  /* 0x000000a14100780c */ /* 0x000fc40003f04270 */
[----:B0-----:R-:W-:Y:S02]  /*15540*/  FSEL R12, R12, -INF , P2 ;  /* 0xff8000000c0c7808 */ /* 0x001fe40001000000 */
[----:B------:R-:W-:-:S03]  /*15550*/  FMNMX.FTZ R79, R90, R79, !PT ;  /* 0x0000004f5a4f7209 */ /* 0x000fc60007810000 */
[----:B------:R-:W0:Y:S01]  /*15560*/  MUFU.TANH R35, R35 ;  /* 0x0000002300237308 */ /* 0x000e220000002400 */
[----:B------:R-:W-:-:S01]  /*15570*/  FFMA.FTZ R194, R194, R13, -R37 ;  /* 0x0000000dc2c27223 */ /* 0x000fc20000010825 */
[----:B------:R-:W-:Y:S02]  /*15580*/  ISETP.GT.AND P2, PT, R65, 0xa8, PT ;  /* 0x000000a84100780c */ /* 0x000fe40003f44270 */
[----:B------:R-:W-:-:S04]  /*15590*/  FMNMX.FTZ R79, R12, R79, !PT ;  /* 0x0000004f0c4f7209 */ /* 0x000fc80007810000 */
[----:B------:R4:W-:Y:S01]  /*155a0*/  MUFU.EX2 R75, R81 ;  /* 0x00000051004b7308 */ /* 0x0009e20000000800 */
[----:B------:R-:W-:-:S07]  /*155b0*/  FMUL.FTZ R24, R2, R24 ;  /* 0x0000001802187220 */ /* 0x000fce0000410000 */
[----:B------:R-:W0:Y:S01]  /*155c0*/  MUFU.TANH R39, R39 ;  /* 0x0000002700277308 */ /* 0x000e220000002400 */
[----:B----4-:R-:W-:-:S01]  /*155d0*/  FFMA.FTZ R81, R94, R13, -R37 ;  /* 0x0000000d5e517223 */ /* 0x010fc20000010825 */
[----:B--2---:R-:W-:Y:S02]  /*155e0*/  FSEL R94, R40, -INF , P0 ;  /* 0xff800000285e7808 */ /* 0x004fe40000000000 */
[----:B------:R-:W-:Y:S02]  /*155f0*/  ISETP.GT.AND P0, PT, R65, 0xa9, PT ;  /* 0x000000a94100780c */ /* 0x000fe40003f04270 */
[----:B------:R-:W-:Y:S02]  /*15600*/  FMNMX.FTZ R79, R94, R79, !PT ;  /* 0x0000004f5e4f7209 */ /* 0x000fe40007810000 */
[----:B------:R-:W2:Y:S01]  /*15610*/  MUFU.TANH R41, R41 ;  /* 0x0000002900297308 */ /* 0x000ea20000002400 */
[----:B------:R-:W-:-:S07]  /*15620*/  FMUL.FTZ R25, R2, R25 ;  /* 0x0000001902197220 */ /* 0x000fce0000410000 */
[----:B------:R3:W-:Y:S02]  /*15630*/  MUFU.EX2 R82, R194 ;  /* 0x000000c200527308 */ /* 0x0007e40000000800 */
[----:B---3--:R-:W-:-:S06]  /*15640*/  FSEL R194, R27, -INF , P2 ;  /* 0xff8000001bc27808 */ /* 0x008fcc0001000000 */
[----:B------:R-:W3:Y:S01]  /*15650*/  MUFU.TANH R43, R43 ;  /* 0x0000002b002b7308 */ /* 0x000ee20000002400 */
[----:B------:R-:W-:-:S01]  /*15660*/  FFMA.FTZ R27, R98, R13, -R37 ;  /* 0x0000000d621b7223 */ /* 0x000fc20000010825 */
[----:B------:R-:W-:Y:S02]  /*15670*/  ISETP.GT.AND P2, PT, R65, 0xb0, PT ;  /* 0x000000b04100780c */ /* 0x000fe40003f44270 */
[----:B-1----:R-:W-:Y:S02]  /*15680*/  FSEL R98, R31, -INF , P0 ;  /* 0xff8000001f627808 */ /* 0x002fe40000000000 */
[----:B------:R-:W-:Y:S02]  /*15690*/  FMNMX.FTZ R79, R194, R79, !PT ;  /* 0x0000004fc24f7209 */ /* 0x000fe40007810000 */
[----:B------:R-:W1:Y:S01]  /*156a0*/  MUFU.TANH R24, R24 ;  /* 0x0000001800187308 */ /* 0x000e620000002400 */
[----:B------:R-:W-:Y:S01]  /*156b0*/  ISETP.GT.AND P0, PT, R65, 0xb1, PT ;  /* 0x000000b14100780c */ /* 0x000fe20003f04270 */
[----:B------:R-:W-:Y:S01]  /*156c0*/  FMUL.FTZ R28, R2, R28 ;  /* 0x0000001c021c7220 */ /* 0x000fe20000410000 */
[----:B0-----:R-:W-:-:S02]  /*156d0*/  FSEL R196, R35, -INF , P2 ;  /* 0xff80000023c47808 */ /* 0x001fc40001000000 */
[----:B------:R-:W-:Y:S01]  /*156e0*/  FMNMX.FTZ R79, R98, R79, !PT ;  /* 0x0000004f624f7209 */ /* 0x000fe20007810000 */
[----:B------:R-:W-:-:S01]  /*156f0*/  FFMA.FTZ R31, R26, R13, -R37 ;  /* 0x0000000d1a1f7223 */ /* 0x000fc20000010825 */
[----:B------:R-:W-:Y:S01]  /*15700*/  ISETP.GT.AND P2, PT, R65, 0xb8, PT ;  /* 0x000000b84100780c */ /* 0x000fe20003f44270 */
[----:B------:R-:W0:Y:S01]  /*15710*/  MUFU.TANH R25, R25 ;  /* 0x0000001900197308 */ /* 0x000e220000002400 */
[----:B------:R-:W-:Y:S01]  /*15720*/  FSEL R26, R39, -INF , P0 ;  /* 0xff800000271a7808 */ /* 0x000fe20000000000 */
[----:B------:R-:W-:Y:S01]  /*15730*/  FMUL.FTZ R29, R2, R29 ;  /* 0x0000001d021d7220 */ /* 0x000fe20000410000 */
[----:B------:R-:W-:Y:S01]  /*15740*/  FMNMX.FTZ R79, R196, R79, !PT ;  /* 0x0000004fc44f7209 */ /* 0x000fe20007810000 */
[----:B------:R-:W-:Y:S01]  /*15750*/  FMUL.FTZ R32, R2, R32 ;  /* 0x0000002002207220 */ /* 0x000fe20000410000 */
[----:B------:R-:W-:Y:S02]  /*15760*/  ISETP.GT.AND P0, PT, R65, 0xb9, PT ;  /* 0x000000b94100780c */ /* 0x000fe40003f04270 */
[----:B--2---:R-:W-:Y:S01]  /*15770*/  FSEL R198, R41, -INF , P2 ;  /* 0xff80000029c67808 */ /* 0x004fe20001000000 */
[----:B------:R-:W2:Y:S01]  /*15780*/  MUFU.TANH R28, R28 ;  /* 0x0000001c001c7308 */ /* 0x000ea20000002400 */
[----:B------:R-:W-:Y:S01]  /*15790*/  FMNMX.FTZ R79, R26, R79, !PT ;  /* 0x0000004f1a4f7209 */ /* 0x000fe20007810000 */
[----:B------:R-:W-:Y:S01]  /*157a0*/  FMUL.FTZ R33, R2, R33 ;  /* 0x0000002102217220 */ /* 0x000fe20000410000 */
[----:B------:R-:W-:-:S02]  /*157b0*/  ISETP.GT.AND P2, PT, R65, 0xc0, PT ;  /* 0x000000c04100780c */ /* 0x000fc40003f44270 */
[----:B---3--:R-:W-:Y:S02]  /*157c0*/  FSEL R200, R43, -INF , P0 ;  /* 0xff8000002bc87808 */ /* 0x008fe40000000000 */
[----:B------:R-:W-:Y:S01]  /*157d0*/  FMNMX.FTZ R79, R198, R79, !PT ;  /* 0x0000004fc64f7209 */ /* 0x000fe20007810000 */
[----:B------:R-:W3:Y:S01]  /*157e0*/  MUFU.TANH R29, R29 ;  /* 0x0000001d001d7308 */ /* 0x000ee20000002400 */
[----:B------:R-:W-:Y:S02]  /*157f0*/  ISETP.GT.AND P0, PT, R65, 0xc1, PT ;  /* 0x000000c14100780c */ /* 0x000fe40003f04270 */
[----:B-1----:R-:W-:Y:S02]  /*15800*/  FSEL R202, R24, -INF , P2 ;  /* 0xff80000018ca7808 */ /* 0x002fe40001000000 */
        /* <DEDUP_REMOVED lines=18> */
[----:B------:R-:W-:Y:S02]  /*15930*/  FMNMX.FTZ R79, R114, R79, !PT ;  /* 0x0000004f724f7209 */ /* 0x000fe40007810000 */
[----:B------:R-:W-:Y:S02]  /*15940*/  ISETP.GT.AND P2, PT, R65, 0xd8, PT ;  /* 0x000000d84100780c */ /* 0x000fe40003f44270 */
[----:B0-----:R-:W-:Y:S02]  /*15950*/  FSEL R206, R33, -INF , P0 ;  /* 0xff80000021ce7808 */ /* 0x001fe40000000000 */
[----:B------:R-:W-:Y:S02]  /*15960*/  FMNMX.FTZ R79, R32, R79, !PT ;  /* 0x0000004f204f7209 */ /* 0x000fe40007810000 */
[----:B------:R-:W-:Y:S02]  /*15970*/  ISETP.GT.AND P0, PT, R65, 0xd9, PT ;  /* 0x000000d94100780c */ /* 0x000fe40003f04270 */
[----:B--2---:R-:W-:-:S02]  /*15980*/  FSEL R208, R45, -INF , P2 ;  /* 0xff8000002dd07808 */ /* 0x004fc40001000000 */
[----:B------:R-:W-:Y:S01]  /*15990*/  FMNMX.FTZ R79, R206, R79, !PT ;  /* 0x0000004fce4f7209 */ /* 0x000fe20007810000 */
[-CC-:B------:R-:W-:Y:S01]  /*159a0*/  FFMA.FTZ R29, R30, R13.reuse, -R37.reuse ;  /* 0x0000000d1e1d7223 */ /* 0x180fe20000010825 */
[----:B------:R-:W-:-:S01]  /*159b0*/  FFMA.FTZ R30, R118, R13, -R37 ;  /* 0x0000000d761e7223 */ /* 0x000fc20000010825 */
[----:B---3--:R-:W-:Y:S02]  /*159c0*/  FSEL R118, R48, -INF , P0 ;  /* 0xff80000030767808 */ /* 0x008fe40000000000 */
[----:B------:R-:W-:-:S04]  /*159d0*/  FMNMX.FTZ R79, R208, R79, !PT ;  /* 0x0000004fd04f7209 */ /* 0x000fc80007810000 */
[----:B------:R-:W-:-:S05]  /*159e0*/  FMNMX.FTZ R79, R118, R79, !PT ;  /* 0x0000004f764f7209 */ /* 0x000fca0007810000 */
[----:B------:R-:W0:Y:S02]  /*159f0*/  SHFL.BFLY PT, R24, R79, 0x2, 0x1f ;  /* 0x0c401f004f187f89 */ /* 0x000e2400000e0000 */
[----:B0-----:R-:W-:-:S05]  /*15a00*/  FMNMX.FTZ R24, R79, R24, !PT ;  /* 0x000000184f187209 */ /* 0x001fca0007810000 */
[----:B------:R-:W0:Y:S01]  /*15a10*/  SHFL.BFLY PT, R89, R24, 0x1, 0x1f ;  /* 0x0c201f0018597f89 */ /* 0x000e2200000e0000 */
[----:B------:R1:W-:Y:S01]  /*15a20*/  MUFU.EX2 R57, R61 ;  /* 0x0000003d00397308 */ /* 0x0003e20000000800 */
[----:B------:R-:W-:-:S01]  /*15a30*/  FFMA.FTZ R33, R122, R13, -R37 ;  /* 0x0000000d7a217223 */ /* 0x000fc20000010825 */
[-CC-:B------:R-:W-:Y:S01]  /*15a40*/  FFMA.FTZ R48, R126, R13.reuse, -R37.reuse ;  /* 0x0000000d7e307223 */ /* 0x180fe20000010825 */
[----:B------:R-:W-:-:S01]  /*15a50*/  FFMA.FTZ R39, R128, R13, -R37 ;  /* 0x0000000d80277223 */ /* 0x000fc20000010825 */
[----:B0-----:R-:W-:Y:S01]  /*15a60*/  FMNMX.FTZ R89, R24, R89, !PT ;  /* 0x0000005918597209 */ /* 0x001fe20007810000 */
[----:B------:R-:W-:Y:S02]  /*15a70*/  IMAD.IADD R24, R137, 0x1, -R139 ;  /* 0x0000000189187824 */ /* 0x000fe400078e0a8b */
[----:B------:R-:W0:Y:S01]  /*15a80*/  S2R R137, SR_TID.X ;  /* 0x0000000000897919 */ /* 0x000e220000002100 */
[C---:B------:R-:W-:Y:S01]  /*15a90*/  FSETP.NEU.FTZ.AND P0, PT, R89.reuse, -INF , PT ;  /* 0xff8000005900780b */ /* 0x040fe20003f1d000 */
[-C--:B------:R-:W-:Y:S01]  /*15aa0*/  FFMA.FTZ R91, R89, R13.reuse, -8 ;  /* 0xc1000000595b7423 */ /* 0x080fe2000001000d */
[----:B------:R-:W-:-:S04]  /*15ab0*/  FFMA.FTZ R42, R42, R13, -R37 ;  /* 0x0000000d2a2a7223 */ /* 0x000fc80000010825 */
[----:B------:R-:W-:Y:S01]  /*15ac0*/  FSEL R91, R91, RZ, P0 ;  /* 0x000000ff5b5b7208 */ /* 0x000fe20000000000 */
        /* <DEDUP_REMOVED lines=12> */
[----:B-1----:R-:W-:-:S01]  /*15b90*/  FFMA.FTZ R61, R148, R13, -R37 ;  /* 0x0000000d943d7223 */ /* 0x002fc20000010825 */
[-CC-:B------:R-:W-:Y:S01]  /*15ba0*/  FFMA.FTZ R128, R146, R13.reuse, -R37.reuse ;  /* 0x0000000d92807223 */ /* 0x180fe20000010825 */
[----:B------:R-:W-:-:S01]  /*15bb0*/  FFMA.FTZ R65, R144, R13, -R37 ;  /* 0x0000000d90417223 */ /* 0x000fc20000010825 */
[-C--:B------:R-:W-:Y:S01]  /*15bc0*/  FFMA.FTZ R234, R44, R13.reuse, -R37 ;  /* 0x0000000d2cea7223 */ /* 0x080fe20000010825 */
[----:B------:R-:W-:-:S01]  /*15bd0*/  FFMA.FTZ R37, R172, R13, -R91 ;  /* 0x0000000dac257223 */ /* 0x000fc2000001085b */
[-CC-:B------:R-:W-:Y:S01]  /*15be0*/  FFMA.FTZ R44, R14, R13.reuse, -R91.reuse ;  /* 0x0000000d0e2c7223 */ /* 0x180fe2000001085b */
[----:B------:R-:W-:Y:S01]  /*15bf0*/  MUFU.EX2 R36, R36 ;  /* 0x0000002400247308 */ /* 0x000fe20000000800 */
[----:B------:R-:W-:-:S07]  /*15c00*/  FFMA.FTZ R93, R174, R13, -R91 ;  /* 0x0000000dae5d7223 */ /* 0x000fce000001085b */
[----:B------:R-:W1:Y:S01]  /*15c10*/  MUFU.EX2 R47, R47 ;  /* 0x0000002f002f7308 */ /* 0x000e620000000800 */
[----:B------:R-:W-:-:S07]  /*15c20*/  FFMA.FTZ R130, R176, R13, -R91 ;  /* 0x0000000db0827223 */ /* 0x000fce000001085b */
[----:B------:R-:W2:Y:S01]  /*15c30*/  MUFU.EX2 R49, R49 ;  /* 0x0000003100317308 */ /* 0x000ea20000000800 */
[----:B------:R-:W-:-:S01]  /*15c40*/  FFMA.FTZ R79, R178, R13, -R91 ;  /* 0x0000000db24f7223 */ /* 0x000fc2000001085b */
[----:B0-----:R-:W-:-:S06]  /*15c50*/  LOP3.LUT R111, R137, 0x7f, RZ, 0xc0, !PT ;  /* 0x0000007f896f7812 */ /* 0x001fcc00078ec0ff */
[----:B------:R-:W-:Y:S08]  /*15c60*/  MUFU.EX2 R37, R37 ;  /* 0x0000002500257308 */ /* 0x000ff00000000800 */
[----:B------:R-:W0:Y:S01]  /*15c70*/  MUFU.EX2 R44, R44 ;  /* 0x0000002c002c7308 */ /* 0x000e220000000800 */
[----:B------:R-:W-:-:S07]  /*15c80*/  IMAD R25, R233, 0x80, R24 ;  /* 0x00000080e9197824 */ /* 0x000fce00078e0218 */
[----:B------:R-:W3:Y:S01]  /*15c90*/  MUFU.EX2 R52, R52 ;  /* 0x0000003400347308 */ /* 0x000ee20000000800 */
[----:B------:R-:W-:-:S01]  /*15ca0*/  FFMA.FTZ R120, R120, R13, -R91 ;  /* 0x0000000d78787223 */ /* 0x000fc2000001085b */
[----:B------:R-:W-:-:S06]  /*15cb0*/  IMAD.MOV.U32 R24, RZ, RZ, RZ ;  /* 0x000000ffff187224 */ /* 0x000fcc00078e00ff */
[----:B------:R-:W4:Y:S01]  /*15cc0*/  MUFU.EX2 R93, R93 ;  /* 0x0000005d005d7308 */ /* 0x000f220000000800 */
[----:B------:R-:W-:Y:S01]  /*15cd0*/  ISETP.NE.AND P0, PT, R111, RZ, PT ;  /* 0x000000ff6f00720c */ /* 0x000fe20003f05270 */
[----:B------:R-:W-:Y:S01]  /*15ce0*/  FFMA.FTZ R109, R62, R13, -R91 ;  /* 0x0000000d3e6d7223 */ /* 0x000fe2000001085b */
[----:B-1----:R-:W-:-:S05]  /*15cf0*/  FADD.FTZ R14, R36, R47 ;  /* 0x0000002f240e7221 */ /* 0x002fca0000010000 */
[----:B------:R-:W1:Y:S01]  /*15d00*/  MUFU.EX2 R51, R51 ;  /* 0x0000003300337308 */ /* 0x000e620000000800 */
[----:B------:R-:W-:-:S01]  /*15d10*/  FFMA.FTZ R62, R80, R13, -R91 ;  /* 0x0000000d503e7223 */ /* 0x000fc2000001085b */
[----:B------:R-:W-:-:S06]  /*15d20*/  FFMA.FTZ R95, R170, R13, -R91 ;  /* 0x0000000daa5f7223 */ /* 0x000fcc000001085b */
[----:B------:R-:W1:Y:S01]  /*15d30*/  MUFU.EX2 R130, R130 ;  /* 0x0000008200827308 */ /* 0x000e620000000800 */
[----:B------:R-:W-:-:S04]  /*15d40*/  IMAD.HI R80, R25, -0x6db6db6d, R24 ;  /* 0x9249249319507827 */ /* 0x000fc800078e0218 */
[----:B------:R-:W-:Y:S01]  /*15d50*/  FFMA.FTZ R111, R50, R13, -R91 ;  /* 0x0000000d326f7223 */ /* 0x000fe2000001085b */
[----:B--2---:R-:W-:-:S02]  /*15d60*/  FADD.FTZ R25, R49, R14 ;  /* 0x0000000e31197221 */ /* 0x004fc40000010000 */
[----:B------:R-:W2:Y:S01]  /*15d70*/  MUFU.EX2 R156, R156 ;  /* 0x0000009c009c7308 */ /* 0x000ea20000000800 */
[----:B0-----:R-:W-:-:S01]  /*15d80*/  FADD.FTZ R50, R37, R44 ;  /* 0x0000002c25327221 */ /* 0x001fc20000010000 */
[----:B------:R-:W-:-:S06]  /*15d90*/  FFMA.FTZ R132, R168, R13, -R91 ;  /* 0x0000000da8847223 */ /* 0x000fcc000001085b */
[----:B------:R-:W0:Y:S01]  /*15da0*/  MUFU.EX2 R79, R79 ;  /* 0x0000004f004f7308 */ /* 0x000e220000000800 */
[----:B------:R-:W-:Y:S01]  /*15db0*/  SHF.R.U32.HI R113, RZ, 0x1f, R80 ;  /* 0x0000001fff717819 */ /* 0x000fe20000011650 */
[----:B------:R-:W-:Y:S01]  /*15dc0*/  FFMA.FTZ R24, R74, R13, -R91 ;  /* 0x0000000d4a187223 */ /* 0x000fe2000001085b */
[----:B---3--:R-:W-:-:S05]  /*15dd0*/  FADD.FTZ R74, R52, R25 ;  /* 0x00000019344a7221 */ /* 0x008fca0000010000 */
[----:B------:R-:W3:Y:S01]  /*15de0*/  MUFU.EX2 R53, R53 ;  /* 0x0000003500357308 */ /* 0x000ee20000000800 */
[----:B----4-:R-:W-:-:S07]  /*15df0*/  FADD.FTZ R25, R93, R50 ;  /* 0x000000325d197221 */ /* 0x010fce0000010000 */
[----:B------:R-:W4:Y:S01]  /*15e00*/  MUFU.EX2 R120, R120 ;  /* 0x0000007800787308 */ /* 0x000f220000000800 */
[----:B------:R-:W-:Y:S01]  /*15e10*/  LEA.HI.SX32 R14, R80, R113, 0x19 ;  /* 0x00000071500e7211 */ /* 0x000fe200078fcaff */
[----:B------:R-:W-:Y:S02]  /*15e20*/  @!P0 VIADD R0, R0, 0x2e840 ;  /* 0x0002e84000008836 */ /* 0x000fe40000000000 */
[----:B-1----:R-:W-:-:S04]  /*15e30*/  FADD.FTZ R113, R51, R74 ;  /* 0x0000004a33717221 */ /* 0x002fc80000010000 */
[----:B------:R-:W1:Y:S01]  /*15e40*/  MUFU.EX2 R160, R160 ;  /* 0x000000a000a07308 */ /* 0x000e620000000800 */
[----:B------:R-:W-:-:S07]  /*15e50*/  FADD.FTZ R50, R130, R25 ;  /* 0x0000001982327221 */ /* 0x000fce0000010000 */
[----:B------:R-:W1:Y:S01]  /*15e60*/  MUFU.EX2 R95, R95 ;  /* 0x0000005f005f7308 */ /* 0x000e620000000800 */
[----:B------:R-:W-:-:S07]  /*15e70*/  @!P0 PRMT R0, RZ, 0x654, R0 ;  /* 0x00000654ff008816 */ /* 0x000fce0000000000 */
[----:B------:R3:W-:Y:S01]  /*15e80*/  MUFU.EX2 R40, R81 ;  /* 0x0000005100287308 */ /* 0x0007e20000000800 */
[----:B--2---:R-:W-:-:S01]  /*15e90*/  FADD.FTZ R74, R156, R113 ;  /* 0x000000719c4a7221 */ /* 0x004fc20000010000 */
[----:B0-----:R-:W-:-:S06]  /*15ea0*/  FADD.FTZ R113, R79, R50 ;  /* 0x000000324f717221 */ /* 0x001fcc0000010000 */
[----:B------:R-:W0:Y:S01]  /*15eb0*/  MUFU.EX2 R55, R55 ;  /* 0x0000003700377308 */ /* 0x000e220000000800 */
[----:B---3--:R-:W-:-:S01]  /*15ec0*/  FFMA.FTZ R81, R104, R13, -R91 ;  /* 0x0000000d68517223 */ /* 0x008fc2000001085b */
[-CC-:B------:R-:W-:Y:S01]  /*15ed0*/  FFMA.FTZ R104, R166, R13.reuse, -R91.reuse ;  /* 0x0000000da6687223 */ /* 0x180fe2000001085b */
[----:B------:R-:W-:-:S01]  /*15ee0*/  FFMA.FTZ R97, R180, R13, -R91 ;  /* 0x0000000db4617223 */ /* 0x000fc2000001085b */
[----:B------:R4:W-:Y:S04]  /*15ef0*/  @!P0 SYNCS.ARRIVE.TRANS64.RED.A1T0 RZ, [R0+URZ], RZ ;  /* 0x000000ff00ff89a7 */ /* 0x0009e8000810043f */
[----:B------:R-:W2:Y:S01]  /*15f00*/  MUFU.EX2 R132, R132 ;  /* 0x0000008400847308 */ /* 0x000ea20000000800 */
[----:B------:R-:W-:-:S07]  /*15f10*/  FADD.FTZ R117, R53, R74 ;  /* 0x0000004a35757221 */ /* 0x000fce0000010000 */
[----:B------:R-:W3:Y:S01]  /*15f20*/  MUFU.EX2 R162, R162 ;  /* 0x000000a200a27308 */ /* 0x000ee20000000800 */
[----:B----4-:R-:W-:-:S01]  /*15f30*/  FADD.FTZ R0, R120, R113 ;  /* 0x0000007178007221 */ /* 0x010fc20000010000 */
[----:B------:R-:W-:-:S06]  /*15f40*/  FFMA.FTZ R134, R158, R13, -R91 ;  /* 0x0000000d9e867223 */ /* 0x000fcc000001085b */
[----:B------:R-:W4:Y:S01]  /*15f50*/  MUFU.EX2 R81, R81 ;  /* 0x0000005100517308 */ /* 0x000f220000000800 */
[----:B------:R-:W-:-:S01]  /*15f60*/  FFMA.FTZ R50, R60, R13, -R91 ;  /* 0x0000000d3c327223 */ /* 0x000fc2000001085b */
[----:B-1----:R-:W-:-:S06]  /*15f70*/  FADD.FTZ R60, R160, R117 ;  /* 0x00000075a03c7221 */ /* 0x002fcc0000010000 */
[----:B------:R-:W1:Y:S01]  /*15f80*/  MUFU.EX2 R59, R59 ;  /* 0x0000003b003b7308 */ /* 0x000e620000000800 */
[----:B------:R-:W-:-:S07]  /*15f90*/  FADD.FTZ R113, R95, R0 ;  /* 0x000000005f717221 */ /* 0x000fce0000010000 */
[----:B------:R-:W1:Y:S01]  /*15fa0*/  MUFU.EX2 R104, R104 ;  /* 0x0000006800687308 */ /* 0x000e620000000800 */
[----:B------:R-:W-:-:S01]  /*15fb0*/  FFMA.FTZ R0, R64, R13, -R91 ;  /* 0x0000000d40007223 */ /* 0x000fc2000001085b */
[----:B0-----:R-:W-:-:S06]  /*15fc0*/  FADD.FTZ R117, R55, R60 ;  /* 0x0000003c37757221 */ /* 0x001fcc0000010000 */
[----:B------:R-:W0:Y:S01]  /*15fd0*/  MUFU.EX2 R164, R164 ;  /* 0x000000a400a47308 */ /* 0x000e220000000800 */
[----:B--2---:R-:W-:-:S07]  /*15fe0*/  FADD.FTZ R64, R132, R113 ;  /* 0x0000007184407221 */ /* 0x004fce0000010000 */
[----:B------:R-:W2:Y:S01]  /*15ff0*/  MUFU.EX2 R97, R97 ;  /* 0x0000006100617308 */ /* 0x000ea20000000800 */
[----:B------:R-:W-:-:S07]  /*16000*/  FFMA.FTZ R60, R56, R13, -R91 ;  /* 0x0000000d383c7223 */ /* 0x000fce000001085b */
[----:B------:R1:W-:Y:S01]  /*16010*/  MUFU.EX2 R71, R83 ;  /* 0x0000005300477308 */ /* 0x0003e20000000800 */
[----:B---3--:R-:W-:-:S01]  /*16020*/  FADD.FTZ R56, R162, R117 ;  /* 0x00000075a2387221 */ /* 0x008fc20000010000 */
[----:B----4-:R-:W-:-:S06]  /*16030*/  FADD.FTZ R119, R81, R64 ;  /* 0x0000004051777221 */ /* 0x010fcc0000010000 */
[----:B------:R-:W3:Y:S01]  /*16040*/  MUFU.EX2 R63, R63 ;  /* 0x0000003f003f7308 */ /* 0x000ee20000000800 */
[----:B-1----:R-:W-:-:S01]  /*16050*/  FFMA.FTZ R83, R112, R13, -R91 ;  /* 0x0000000d70537223 */ /* 0x002fc2000001085b */
[----:B------:R-:W-:-:S06]  /*16060*/  FFMA.FTZ R112, R154, R13, -R91 ;  /* 0x0000000d9a707223 */ /* 0x000fcc000001085b */
[----:B------:R-:W1:Y:S01]  /*16070*/  MUFU.EX2 R134, R134 ;  /* 0x0000008600867308 */ /* 0x000e620000000800 */
[----:B------:R-:W-:-:S01]  /*16080*/  FFMA.FTZ R99, R182, R13, -R91 ;  /* 0x0000000db6637223 */ /* 0x000fc2000001085b */
[----:B------:R-:W-:Y:S01]  /*16090*/  FADD.FTZ R121, R59, R56 ;  /* 0x000000383b797221 */ /* 0x000fe20000010000 */
[----:B------:R-:W-:-:S05]  /*160a0*/  FADD.FTZ R56, R104, R119 ;  /* 0x0000007768387221 */ /* 0x000fca0000010000 */
[----:B------:R-:W4:Y:S01]  /*160b0*/  MUFU.EX2 R83, R83 ;  /* 0x0000005300537308 */ /* 0x000f220000000800 */
[----:B------:R-:W-:-:S01]  /*160c0*/  FFMA.FTZ R140, R152, R13, -R91 ;  /* 0x0000000d988c7223 */ /* 0x000fc2000001085b */
[----:B------:R-:W-:Y:S01]  /*160d0*/  FFMA.FTZ R64, R12, R13, -R91 ;  /* 0x0000000d0c407223 */ /* 0x000fe2000001085b */
[----:B0-----:R-:W-:-:S05]  /*160e0*/  FADD.FTZ R12, R164, R121 ;  /* 0x00000079a40c7221 */ /* 0x001fca0000010000 */
[----:B------:R-:W0:Y:S01]  /*160f0*/  MUFU.EX2 R112, R112 ;  /* 0x0000007000707308 */ /* 0x000e220000000800 */
[----:B--2---:R-:W-:-:S01]  /*16100*/  FADD.FTZ R119, R97, R56 ;  /* 0x0000003861777221 */ /* 0x004fc20000010000 */
[----:B------:R-:W-:Y:S01]  /*16110*/  FFMA.FTZ R85, R106, R13, -R91 ;  /* 0x0000000d6a557223 */ /* 0x000fe2000001085b */
[----:B---3--:R-:W-:-:S05]  /*16120*/  FADD.FTZ R121, R63, R12 ;  /* 0x0000000c3f797221 */ /* 0x008fca0000010000 */
[----:B------:R-:W2:Y:S01]  /*16130*/  MUFU.EX2 R99, R99 ;  /* 0x0000006300637308 */ /* 0x000ea20000000800 */
[----:B-1----:R-:W-:-:S01]  /*16140*/  FADD.FTZ R12, R134, R119 ;  /* 0x00000077860c7221 */ /* 0x002fc20000010000 */
[-CC-:B------:R-:W-:Y:S01]  /*16150*/  FFMA.FTZ R106, R150, R13.reuse, -R91.reuse ;  /* 0x0000000d966a7223 */ /* 0x180fe2000001085b */
[----:B------:R-:W-:-:S01]  /*16160*/  FFMA.FTZ R115, R70, R13, -R91 ;  /* 0x0000000d46737223 */ /* 0x000fc2000001085b */
[----:B------:R-:W-:-:S04]  /*16170*/  FADD.FTZ R70, R82, R121 ;  /* 0x0000007952467221 */ /* 0x000fc80000010000 */
[----:B------:R-:W1:Y:S01]  /*16180*/  MUFU.EX2 R140, R140 ;  /* 0x0000008c008c7308 */ /* 0x000e620000000800 */
[----:B----4-:R-:W-:-:S01]  /*16190*/  FADD.FTZ R119, R83, R12 ;  /* 0x0000000c53777221 */ /* 0x010fc20000010000 */
[----:B------:R-:W-:Y:S01]  /*161a0*/  FFMA.FTZ R103, R92, R13, -R91 ;  /* 0x0000000d5c677223 */ /* 0x000fe2000001085b */
[----:B------:R-:W-:-:S05]  /*161b0*/  FADD.FTZ R121, R3, R70 ;  /* 0x0000004603797221 */ /* 0x000fca0000010000 */
[----:B------:R-:W3:Y:S01]  /*161c0*/  MUFU.EX2 R85, R85 ;  /* 0x0000005500557308 */ /* 0x000ee20000000800 */
[----:B0-----:R-:W-:-:S01]  /*161d0*/  FADD.FTZ R12, R112, R119 ;  /* 0x00000077700c7221 */ /* 0x001fc20000010000 */
[-CC-:B------:R-:W-:Y:S01]  /*161e0*/  FFMA.FTZ R142, R184, R13.reuse, -R91.reuse ;  /* 0x0000000db88e7223 */ /* 0x180fe2000001085b */
[----:B------:R-:W-:-:S01]  /*161f0*/  FFMA.FTZ R56, R26, R13, -R91 ;  /* 0x0000000d1a387223 */ /* 0x000fc2000001085b */
[----:B------:R-:W-:-:S04]  /*16200*/  FADD.FTZ R26, R20, R121 ;  /* 0x00000079141a7221 */ /* 0x000fc80000010000 */
[----:B------:R-:W0:Y:S01]  /*16210*/  MUFU.EX2 R106, R106 ;  /* 0x0000006a006a7308 */ /* 0x000e220000000800 */
[----:B--2---:R-:W-:-:S01]  /*16220*/  FADD.FTZ R119, R99, R12 ;  /* 0x0000000c63777221 */ /* 0x004fc20000010000 */
[----:B------:R-:W-:Y:S01]  /*16230*/  FFMA.FTZ R87, R96, R13, -R91 ;  /* 0x0000000d60577223 */ /* 0x000fe2000001085b */
[----:B------:R-:W-:-:S05]  /*16240*/  FADD.FTZ R121, R15, R26 ;  /* 0x0000001a0f797221 */ /* 0x000fca0000010000 */
[----:B------:R-:W-:Y:S01]  /*16250*/  MUFU.EX2 R108, R108 ;  /* 0x0000006c006c7308 */ /* 0x000fe20000000800 */
[----:B-1----:R-:W-:-:S01]  /*16260*/  FADD.FTZ R26, R140, R119 ;  /* 0x000000778c1a7221 */ /* 0x002fc20000010000 */
[----:B------:R-:W-:-:S06]  /*16270*/  FFMA.FTZ R92, R186, R13, -R91 ;  /* 0x0000000dba5c7223 */ /* 0x000fcc000001085b */
[----:B------:R-:W1:Y:S01]  /*16280*/  MUFU.EX2 R103, R103 ;  /* 0x0000006700677308 */ /* 0x000e620000000800 */
[----:B------:R-:W-:-:S01]  /*16290*/  FADD.FTZ R70, R124, R121 ;  /* 0x000000797c467221 */ /* 0x000fc20000010000 */
[----:B---3--:R-:W-:-:S06]  /*162a0*/  FADD.FTZ R119, R85, R26 ;  /* 0x0000001a55777221 */ /* 0x008fcc0000010000 */
[----:B------:R-:W2:Y:S01]  /*162b0*/  MUFU.EX2 R142, R142 ;  /* 0x0000008e008e7308 */ /* 0x000ea20000000800 */
[----:B------:R-:W-:-:S01]  /*162c0*/  FFMA.FTZ R96, R100, R13, -R91 ;  /* 0x0000000d64607223 */ /* 0x000fc2000001085b */
[----:B------:R-:W-:-:S06]  /*162d0*/  FADD.FTZ R121, R21, R70 ;  /* 0x0000004615797221 */ /* 0x000fcc0000010000 */
[----:B------:R-:W3:Y:S01]  /*162e0*/  MUFU.EX2 R116, R116 ;  /* 0x0000007400747308 */ /* 0x000ee20000000800 */
[----:B0-----:R-:W-:-:S01]  /*162f0*/  FADD.FTZ R26, R106, R119 ;  /* 0x000000776a1a7221 */ /* 0x001fc20000010000 */
[----:B------:R-:W-:-:S06]  /*16300*/  FFMA.FTZ R107, R46, R13, -R91 ;  /* 0x0000000d2e6b7223 */ /* 0x000fcc000001085b */
[----:B------:R-:W0:Y:S01]  /*16310*/  MUFU.EX2 R87, R87 ;  /* 0x0000005700577308 */ /* 0x000e220000000800 */
[----:B-1----:R-:W-:-:S01]  /*16320*/  FADD.FTZ R119, R103, R26 ;  /* 0x0000001a67777221 */ /* 0x002fc20000010000 */
[----:B------:R-:W-:-:S06]  /*16330*/  FFMA.FTZ R46, R72, R13, -R91 ;  /* 0x0000000d482e7223 */ /* 0x000fcc000001085b */
[----:B------:R-:W1:Y:S01]  /*16340*/  MUFU.EX2 R92, R92 ;  /* 0x0000005c005c7308 */ /* 0x000e620000000800 */
[----:B------:R-:W-:-:S07]  /*16350*/  FFMA.FTZ R101, R188, R13, -R91 ;  /* 0x0000000dbc657223 */ /* 0x000fce000001085b */
[----:B------:R-:W4:Y:S08]  /*16360*/  MUFU.EX2 R42, R42 ;  /* 0x0000002a002a7308 */ /* 0x000f300000000800 */
[----:B------:R2:W-:Y:S01]  /*16370*/  MUFU.EX2 R12, R60 ;  /* 0x0000003c000c7308 */ /* 0x0005e20000000800 */
[----:B------:R-:W-:-:S07]  /*16380*/  F2FP.SATFINITE.E4M3.F32.PACK_AB_MERGE_C R225, R52, R49, RZ ;  /* 0x0000003134e1723e */ /* 0x000fce00048070ff */
[----:B------:R-:W4:Y:S01]  /*16390*/  MUFU.EX2 R96, R96 ;  /* 0x0000006000607308 */ /* 0x000f220000000800 */
[----:B--2---:R-:W-:-:S04]  /*163a0*/  FADD.FTZ R60, R108, R121 ;  /* 0x000000796c3c7221 */ /* 0x004fc80000010000 */
[----:B------:R-:W-:Y:S01]  /*163b0*/  FADD.FTZ R121, R67, R60 ;  /* 0x0000003c43797221 */ /* 0x000fe20000010000 */
[----:B------:R-:W-:-:S02]  /*163c0*/  FADD.FTZ R60, R142, R119 ;  /* 0x000000778e3c7221 */ /* 0x000fc40000010000 */
[----:B------:R-:W2:Y:S01]  /*163d0*/  MUFU.EX2 R58, R58 ;  /* 0x0000003a003a7308 */ /* 0x000ea20000000800 */
[----:B---3--:R-:W-:-:S01]  /*163e0*/  FADD.FTZ R52, R116, R121 ;  /* 0x0000007974347221 */ /* 0x008fc20000010000 */
[----:B0-----:R-:W-:-:S06]  /*163f0*/  FADD.FTZ R119, R87, R60 ;  /* 0x0000003c57777221 */ /* 0x001fcc0000010000 */
[----:B------:R-:W0:Y:S01]  /*16400*/  MUFU.EX2 R107, R107 ;  /* 0x0000006b006b7308 */ /* 0x000e220000000800 */
[----:B------:R-:W-:-:S01]  /*16410*/  FFMA.FTZ R72, R76, R13, -R91 ;  /* 0x0000000d4c487223 */ /* 0x000fc2000001085b */
[----:B------:R-:W-:Y:S01]  /*16420*/  F2FP.SATFINITE.E4M3.F32.PACK_AB_MERGE_C R227, R160, R53, RZ ;  /* 0x00000035a0e3723e */ /* 0x000fe200048070ff */
[----:B------:R-:W-:-:S05]  /*16430*/  FADD.FTZ R53, R69, R52 ;  /* 0x0000003445357221 */ /* 0x000fca0000010000 */
[----:B------:R-:W3:Y:S01]  /*16440*/  MUFU.EX2 R46, R46 ;  /* 0x0000002e002e7308 */ /* 0x000ee20000000800 */
[----:B-1----:R-:W-:-:S01]  /*16450*/  FADD.FTZ R119, R92, R119 ;  /* 0x000000775c777221 */ /* 0x002fc20000010000 */
[----:B----4-:R-:W-:-:S06]  /*16460*/  FADD.FTZ R53, R42, R53 ;  /* 0x000000352a357221 */ /* 0x010fcc0000010000 */
[----:B------:R-:W1:Y:S01]  /*16470*/  MUFU.EX2 R66, R66 ;  /* 0x0000004200427308 */ /* 0x000e620000000800 */
[----:B------:R-:W-:-:S07]  /*16480*/  FADD.FTZ R52, R96, R119 ;  /* 0x0000007760347221 */ /* 0x000fce0000010000 */
[----:B------:R-:W4:Y:S01]  /*16490*/  MUFU.EX2 R101, R101 ;  /* 0x0000006500657308 */ /* 0x000f220000000800 */
[----:B------:R-:W-:Y:S01]  /*164a0*/  F2FP.SATFINITE.E4M3.F32.PACK_AB_MERGE_C R223, R20, R3, RZ ;  /* 0x0000000314df723e */ /* 0x000fe200048070ff */
[----:B--2---:R-:W-:-:S06]  /*164b0*/  FADD.FTZ R60, R58, R53 ;  /* 0x000000353a3c7221 */ /* 0x004fcc0000010000 */
[----:B------:R-:W2:Y:S01]  /*164c0*/  MUFU.EX2 R73, R73 ;  /* 0x0000004900497308 */ /* 0x000ea20000000800 */
[----:B0-----:R-:W-:-:S01]  /*164d0*/  FADD.FTZ R3, R107, R52 ;  /* 0x000000346b037221 */ /* 0x001fc20000010000 */
[----:B------:R-:W-:-:S06]  /*164e0*/  FFMA.FTZ R105, R190, R13, -R91 ;  /* 0x0000000dbe697223 */ /* 0x000fcc000001085b */
[----:B------:R-:W0:Y:S01]  /*164f0*/  MUFU.EX2 R72, R72 ;  /* 0x0000004800487308 */ /* 0x000e220000000800 */
[----:B------:R-:W-:Y:S01]  /*16500*/  F2FP.SATFINITE.E4M3.F32.PACK_AB_MERGE_C R219, R42, R69, RZ ;  /* 0x000000452adb723e */ /* 0x000fe200048070ff */
[----:B------:R-:W-:-:S06]  /*16510*/  FADD.FTZ R53, R71, R60 ;  /* 0x0000003c47357221 */ /* 0x000fcc0000010000 */
[----:B------:R-:W0:Y:S01]  /*16520*/  MUFU.EX2 R68, R68 ;  /* 0x0000004400447308 */ /* 0x000e220000000800 */
[----:B---3--:R-:W-:-:S01]  /*16530*/  FADD.FTZ R42, R46, R3 ;  /* 0x000000032e2a7221 */ /* 0x008fc20000010000 */
[----:B------:R-:W-:-:S06]  /*16540*/  FFMA.FTZ R76, R84, R13, -R91 ;  /* 0x0000000d544c7223 */ /* 0x000fcc000001085b */
[----:B------:R-:W3:Y:S01]  /*16550*/  MUFU.EX2 R109, R109 ;  /* 0x0000006d006d7308 */ /* 0x000ee20000000800 */
[----:B-1----:R-:W-:-:S01]  /*16560*/  FADD.FTZ R52, R66, R53 ;  /* 0x0000003542347221 */ /* 0x002fc20000010000 */
[----:B----4-:R-:W-:-:S06]  /*16570*/  FADD.FTZ R3, R101, R42 ;  /* 0x0000002a65037221 */ /* 0x010fcc0000010000 */
[----:B------:R-:W1:Y:S01]  /*16580*/  MUFU.EX2 R77, R77 ;  /* 0x0000004d004d7308 */ /* 0x000e620000000800 */
[----:B--2---:R-:W-:-:S07]  /*16590*/  F2FP.SATFINITE.E4M3.F32.PACK_AB_MERGE_C R213, R73, R66, RZ ;  /* 0x0000004249d5723e */ /* 0x004fce00048070ff */
[----:B------:R-:W2:Y:S01]  /*165a0*/  MUFU.EX2 R62, R62 ;  /* 0x0000003e003e7308 */ /* 0x000ea20000000800 */
[----:B------:R-:W-:-:S01]  /*165b0*/  FADD.FTZ R73, R73, R52 ;  /* 0x0000003449497221 */ /* 0x000fc20000010000 */
[----:B0-----:R-:W-:-:S06]  /*165c0*/  FADD.FTZ R42, R72, R3 ;  /* 0x00000003482a7221 */ /* 0x001fcc0000010000 */
[----:B------:R-:W0:Y:S01]  /*165d0*/  MUFU.EX2 R105, R105 ;  /* 0x0000006900697308 */ /* 0x000e220000000800 */
[----:B------:R-:W-:-:S01]  /*165e0*/  FADD.FTZ R52, R68, R73 ;  /* 0x0000004944347221 */ /* 0x000fc20000010000 */
[----:B---3--:R-:W-:-:S06]  /*165f0*/  FADD.FTZ R53, R109, R42 ;  /* 0x0000002a6d357221 */ /* 0x008fcc0000010000 */
[----:B------:R-:W3:Y:S01]  /*16600*/  MUFU.EX2 R192, R192 ;  /* 0x000000c000c07308 */ /* 0x000ee20000000800 */
[----:B------:R-:W-:-:S07]  /*16610*/  FFMA.FTZ R25, R86, R13, -R91 ;  /* 0x0000000d56197223 */ /* 0x000fce000001085b */
[----:B------:R-:W4:Y:S01]  /*16620*/  MUFU.EX2 R76, R76 ;  /* 0x0000004c004c7308 */ /* 0x000f220000000800 */
[----:B-1----:R-:W-:-:S01]  /*16630*/  FADD.FTZ R52, R77, R52 ;  /* 0x000000344d347221 */ /* 0x002fc20000010000 */
[----:B--2---:R-:W-:-:S06]  /*16640*/  FADD.FTZ R42, R62, R53 ;  /* 0x000000353e2a7221 */ /* 0x004fcc0000010000 */
[----:B------:R-:W-:Y:S08]  /*16650*/  MUFU.EX2 R54, R54 ;  /* 0x0000003600367308 */ /* 0x000ff00000000800 */
[----:B------:R-:W1:Y:S01]  /*16660*/  MUFU.EX2 R111, R111 ;  /* 0x0000006f006f7308 */ /* 0x000e620000000800 */
[----:B------:R-:W-:Y:S01]  /*16670*/  F2FP.SATFINITE.E4M3.F32.PACK_AB_MERGE_C R221, R164, R59, RZ ;  /* 0x0000003ba4dd723e */ /* 0x000fe200048070ff */
[----:B------:R-:W-:Y:S01]  /*16680*/  FADD.FTZ R59, R75, R52 ;  /* 0x000000344b3b7221 */ /* 0x000fe20000010000 */
[----:B0-----:R-:W-:-:S05]  /*16690*/  FADD.FTZ R53, R105, R42 ;  /* 0x0000002a69357221 */ /* 0x001fca0000010000 */
[----:B------:R-:W0:Y:S01]  /*166a0*/  MUFU.EX2 R24, R24 ;  /* 0x0000001800187308 */ /* 0x000e220000000800 */
[----:B------:R-:W-:Y:S01]  /*166b0*/  F2FP.SATFINITE.E4M3.F32.PACK_AB_MERGE_C R225, R47, R36, R225 ;  /* 0x000000242fe1723e */ /* 0x000fe200048070e1 */
[----:B---3--:R-:W-:Y:S01]  /*166c0*/  FADD.FTZ R59, R192, R59 ;  /* 0x0000003bc03b7221 */ /* 0x008fe20000010000 */
[----:B----4-:R-:W-:-:S05]  /*166d0*/  FADD.FTZ R36, R76, R53 ;  /* 0x000000354c247221 */ /* 0x010fca0000010000 */
[----:B------:R-:W2:Y:S01]  /*166e0*/  MUFU.EX2 R25, R25 ;  /* 0x0000001900197308 */ /* 0x000ea20000000800 */
[----:B-1----:R-:W-:Y:S01]  /*166f0*/  F2FP.SATFINITE.E4M3.F32.PACK_AB_MERGE_C R76, R111, R76, RZ ;  /* 0x0000004c6f4c723e */ /* 0x002fe200048070ff */
[----:B------:R-:W-:-:S06]  /*16700*/  FADD.FTZ R42, R54, R59 ;  /* 0x0000003b362a7221 */ /* 0x000fcc0000010000 */
[----:B------:R-:W1:Y:S01]  /*16710*/  MUFU.EX2 R27, R27 ;  /* 0x0000001b001b7308 */ /* 0x000e620000000800 */
[----:B------:R-:W-:-:S01]  /*16720*/  FADD.FTZ R111, R111, R36 ;  /* 0x000000246f6f7221 */ /* 0x000fc20000010000 */
[----:B------:R-:W-:-:S06]  /*16730*/  FFMA.FTZ R113, R78, R13, -R91 ;  /* 0x0000000d4e717223 */ /* 0x000fcc000001085b */
[----:B------:R-:W3:Y:S01]  /*16740*/  MUFU.EX2 R50, R50 ;  /* 0x0000003200327308 */ /* 0x000ee20000000800 */
[----:B------:R-:W-:Y:S01]  /*16750*/  F2FP.SATFINITE.E4M3.F32.PACK_AB_MERGE_C R227, R156, R51, R227 ;  /* 0x000000339ce3723e */ /* 0x000fe200048070e3 */
[----:B------:R-:W-:-:S06]  /*16760*/  FADD.FTZ R51, R57, R42 ;  /* 0x0000002a39337221 */ /* 0x000fcc0000010000 */
[----:B------:R-:W4:Y:S01]  /*16770*/  MUFU.EX2 R31, R31 ;  /* 0x0000001f001f7308 */ /* 0x000f220000000800 */
[----:B0-----:R-:W-:-:S07]  /*16780*/  FADD.FTZ R36, R24, R111 ;  /* 0x0000006f18247221 */ /* 0x001fce0000010000 */
[----:B------:R-:W0:Y:S01]  /*16790*/  MUFU.EX2 R115, R115 ;  /* 0x0000007300737308 */ /* 0x000e220000000800 */
[----:B------:R-:W-:-:S01]  /*167a0*/  FADD.FTZ R42, R40, R51 ;  /* 0x00000033282a7221 */ /* 0x000fc20000010000 */
[----:B------:R-:W-:-:S06]  /*167b0*/  FFMA.FTZ R117, R90, R13, -R91 ;  /* 0x0000000d5a757223 */ /* 0x000fcc000001085b */
[----:B------:R-:W0:Y:S01]  /*167c0*/  MUFU.EX2 R102, R102 ;  /* 0x0000006600667308 */ /* 0x000e220000000800 */
[----:B--2---:R-:W-:-:S07]  /*167d0*/  FADD.FTZ R51, R25, R36 ;  /* 0x0000002419337221 */ /* 0x004fce0000010000 */
[----:B------:R-:W2:Y:S01]  /*167e0*/  MUFU.EX2 R0, R0 ;  /* 0x0000000000007308 */ /* 0x000ea20000000800 */
[----:B------:R-:W-:Y:S01]  /*167f0*/  F2FP.SATFINITE.E4M3.F32.PACK_AB_MERGE_C R217, R108, R21, RZ ;  /* 0x000000156cd9723e */ /* 0x000fe200048070ff */
[----:B-1----:R-:W-:-:S06]  /*16800*/  FADD.FTZ R42, R27, R42 ;  /* 0x0000002a1b2a7221 */ /* 0x002fcc0000010000 */
[----:B------:R-:W1:Y:S01]  /*16810*/  MUFU.EX2 R35, R35 ;  /* 0x0000002300237308 */ /* 0x000e620000000800 */
[----:B---3--:R-:W-:-:S07]  /*16820*/  FADD.FTZ R36, R50, R51 ;  /* 0x0000003332247221 */ /* 0x008fce0000010000 */
[----:B------:R-:W3:Y:S01]  /*16830*/  MUFU.EX2 R113, R113 ;  /* 0x0000007100717308 */ /* 0x000ee20000000800 */
[----:B------:R-:W-:Y:S01]  /*16840*/  F2FP.SATFINITE.E4M3.F32.PACK_AB_MERGE_C R217, R124, R15, R217 ;  /* 0x0000000f7cd9723e */ /* 0x000fe200048070d9 */
[----:B----4-:R-:W-:Y:S01]  /*16850*/  FADD.FTZ R15, R31, R42 ;  /* 0x0000002a1f0f7221 */ /* 0x010fe20000010000 */
[----:B0-----:R-:W-:-:S05]  /*16860*/  F2FP.SATFINITE.E4M3.F32.PACK_AB_MERGE_C R50, R115, R50, RZ ;  /* 0x000000327332723e */ /* 0x001fca00048070ff */
[----:B------:R-:W0:Y:S01]  /*16870*/  MUFU.EX2 R28, R28 ;  /* 0x0000001c001c7308 */ /* 0x000e220000000800 */
[----:B------:R-:W-:-:S01]  /*16880*/  FADD.FTZ R115, R115, R36 ;  /* 0x0000002473737221 */ /* 0x000fc20000010000 */
[----:B------:R-:W-:Y:S01]  /*16890*/  F2FP.SATFINITE.E4M3.F32.PACK_AB_MERGE_C R209, R27, R40, RZ ;  /* 0x000000281bd1723e */ /* 0x000fe200048070ff */
[----:B------:R-:W-:-:S05]  /*168a0*/  FFMA.FTZ R94, R94, R13, -R91 ;  /* 0x0000000d5e5e7223 */ /* 0x000fca000001085b */
[----:B------:R-:W4:Y:S01]  /*168b0*/  MUFU.EX2 R117, R117 ;  /* 0x0000007500757308 */ /* 0x000f220000000800 */
[----:B------:R-:W-:-:S01]  /*168c0*/  FADD.FTZ R40, R102, R15 ;  /* 0x0000000f66287221 */ /* 0x000fc20000010000 */
[----:B--2---:R-:W-:Y:S01]  /*168d0*/  FADD.FTZ R36, R0, R115 ;  /* 0x0000007300247221 */ /* 0x004fe20000010000 */
[----:B------:R-:W-:-:S05]  /*168e0*/  FFMA.FTZ R194, R194, R13, -R91 ;  /* 0x0000000dc2c27223 */ /* 0x000fca000001085b */
[----:B------:R-:W2:Y:S01]  /*168f0*/  MUFU.EX2 R29, R29 ;  /* 0x0000001d001d7308 */ /* 0x000ea20000000800 */
[----:B-1----:R-:W-:-:S01]  /*16900*/  FADD.FTZ R51, R35, R40 ;  /* 0x0000002823337221 */ /* 0x002fc20000010000 */
[----:B---3--:R-:W-:-:S06]  /*16910*/  FADD.FTZ R27, R113, R36 ;  /* 0x00000024711b7221 */ /* 0x008fcc0000010000 */
[----:B------:R-:W-:Y:S08]  /*16920*/  MUFU.EX2 R33, R33 ;  /* 0x0000002100217308 */ /* 0x000ff00000000800 */
[----:B------:R-:W1:Y:S08]  /*16930*/  MUFU.EX2 R48, R48 ;  /* 0x0000003000307308 */ /* 0x000e700000000800 */
[----:B------:R-:W3:Y:S01]  /*16940*/  MUFU.EX2 R26, R64 ;  /* 0x00000040001a7308 */ /* 0x000ee20000000800 */
[----:B------:R-:W-:-:S01]  /*16950*/  FFMA.FTZ R98, R98, R13, -R91 ;  /* 0x0000000d62627223 */ /* 0x000fc2000001085b */
[C---:B0-----:R-:W-:Y:S01]  /*16960*/  F2FP.SATFINITE.E4M3.F32.PACK_AB_MERGE_C R211, R28.reuse, R35, RZ ;  /* 0x000000231cd3723e */ /* 0x041fe200048070ff */
[----:B------:R-:W-:-:S05]  /*16970*/  FADD.FTZ R36, R28, R51 ;  /* 0x000000331c247221 */ /* 0x000fca0000010000 */
[----:B------:R-:W0:Y:S01]  /*16980*/  MUFU.EX2 R30, R30 ;  /* 0x0000001e001e7308 */ /* 0x000e220000000800 */
[----:B------:R-:W-:-:S07]  /*16990*/  FADD.FTZ R28, R12, R27 ;  /* 0x0000001b0c1c7221 */ /* 0x000fce0000010000 */
[----:B------:R-:W0:Y:S01]  /*169a0*/  MUFU.EX2 R49, R94 ;  /* 0x0000005e00317308 */ /* 0x000e220000000800 */
[----:B------:R-:W-:-:S01]  /*169b0*/  FFMA.FTZ R196, R196, R13, -R91 ;  /* 0x0000000dc4c47223 */ /* 0x000fc2000001085b */
[C---:B----4-:R-:W-:Y:S01]  /*169c0*/  F2FP.SATFINITE.E4M3.F32.PACK_AB_MERGE_C R35, R117.reuse, R12, RZ ;  /* 0x0000000c7523723e */ /* 0x050fe200048070ff */
[----:B------:R-:W-:-:S05]  /*169d0*/  FADD.FTZ R117, R117, R28 ;  /* 0x0000001c75757221 */ /* 0x000fca0000010000 */
[----:B------:R-:W4:Y:S01]  /*169e0*/  MUFU.EX2 R20, R194 ;  /* 0x000000c200147308 */ /* 0x000f220000000800 */
[----:B--2---:R-:W-:-:S01]  /*169f0*/  FADD.FTZ R27, R29, R36 ;  /* 0x000000241d1b7221 */ /* 0x004fc20000010000 */
[----:B-1----:R-:W-:Y:S01]  /*16a00*/  F2FP.SATFINITE.E4M3.F32.PACK_AB_MERGE_C R205, R48, R33, RZ ;  /* 0x0000002130cd723e */ /* 0x002fe200048070ff */
[----:B---3--:R-:W-:-:S05]  /*16a10*/  FADD.FTZ R12, R26, R117 ;  /* 0x000000751a0c7221 */ /* 0x008fca0000010000 */
[----:B------:R-:W1:Y:S01]  /*16a20*/  MUFU.EX2 R21, R98 ;  /* 0x0000006200157308 */ /* 0x000e620000000800 */
[----:B------:R-:W-:-:S01]  /*16a30*/  FFMA.FTZ R198, R198, R13, -R91 ;  /* 0x0000000dc6c67223 */ /* 0x000fc2000001085b */
[----:B0-----:R-:W-:-:S06]  /*16a40*/  FADD.FTZ R28, R30, R27 ;  /* 0x0000001b1e1c7221 */ /* 0x001fcc0000010000 */
[----:B------:R-:W-:Y:S01]  /*16a50*/  MUFU.EX2 R41, R41 ;  /* 0x0000002900297308 */ /* 0x000fe20000000800 */
[----:B------:R-:W-:-:S07]  /*16a60*/  F2FP.SATFINITE.E4M3.F32.PACK_AB_MERGE_C R205, R30, R29, R205 ;  /* 0x0000001d1ecd723e */ /* 0x000fce00048070cd */
[----:B------:R-:W0:Y:S01]  /*16a70*/  MUFU.EX2 R122, R122 ;  /* 0x0000007a007a7308 */ /* 0x000e220000000800 */
[----:B------:R-:W-:-:S07]  /*16a80*/  FADD.FTZ R29, R49, R12 ;  /* 0x0000000c311d7221 */ /* 0x000fce0000010000 */
[----:B------:R-:W2:Y:S01]  /*16a90*/  MUFU.EX2 R39, R39 ;  /* 0x0000002700277308 */ /* 0x000ea20000000800 */
[----:B------:R-:W-:-:S07]  /*16aa0*/  FFMA.FTZ R200, R200, R13, -R91 ;  /* 0x0000000dc8c87223 */ /* 0x000fce000001085b */
[----:B------:R-:W3:Y:S01]  /*16ab0*/  MUFU.EX2 R3, R196 ;  /* 0x000000c400037308 */ /* 0x000ee20000000800 */
[----:B------:R-:W-:-:S07]  /*16ac0*/  FADD.FTZ R33, R33, R28 ;  /* 0x0000001c21217221 */ /* 0x000fce0000010000 */
[----:B------:R-:W3:Y:S01]  /*16ad0*/  MUFU.EX2 R34, R34 ;  /* 0x0000002200227308 */ /* 0x000ee20000000800 */
[----:B----4-:R-:W-:-:S01]  /*16ae0*/  FADD.FTZ R12, R20, R29 ;  /* 0x0000001d140c7221 */ /* 0x010fc20000010000 */
[----:B------:R-:W-:-:S06]  /*16af0*/  FFMA.FTZ R202, R202, R13, -R91 ;  /* 0x0000000dcaca7223 */ /* 0x000fcc000001085b */
[----:B------:R-:W4:Y:S01]  /*16b00*/  MUFU.EX2 R56, R56 ;  /* 0x0000003800387308 */ /* 0x000f220000000800 */
[----:B------:R-:W-:-:S01]  /*16b10*/  FADD.FTZ R48, R48, R33 ;  /* 0x0000002130307221 */ /* 0x000fc20000010000 */
[----:B-1----:R-:W-:-:S06]  /*16b20*/  FADD.FTZ R12, R21, R12 ;  /* 0x0000000c150c7221 */ /* 0x002fcc0000010000 */
[----:B------:R-:W1:Y:S01]  /*16b30*/  MUFU.EX2 R198, R198 ;  /* 0x000000c600c67308 */ /* 0x000e620000000800 */
[----:B------:R-:W-:Y:S01]  /*16b40*/  F2FP.SATFINITE.E4M3.F32.PACK_AB_MERGE_C R28, R21, R20, RZ ;  /* 0x00000014151c723e */ /* 0x000fe200048070ff */
[----:B------:R-:W-:Y:S01]  /*16b50*/  FFMA.FTZ R110, R110, R13, -R91 ;  /* 0x0000000d6e6e7223 */ /* 0x000fe2000001085b */
[----:B0-----:R-:W-:-:S05]  /*16b60*/  F2FP.SATFINITE.E4M3.F32.PACK_AB_MERGE_C R207, R122, R41, RZ ;  /* 0x000000297acf723e */ /* 0x001fca00048070ff */
[----:B------:R-:W0:Y:S01]  /*16b70*/  MUFU.EX2 R47, R200 ;  /* 0x000000c8002f7308 */ /* 0x000e220000000800 */
[----:B--2---:R-:W-:-:S01]  /*16b80*/  FADD.FTZ R21, R39, R48 ;  /* 0x0000003027157221 */ /* 0x004fc20000010000 */
[----:B---3--:R-:W-:Y:S01]  /*16b90*/  FADD.FTZ R29, R3, R12 ;  /* 0x0000000c031d7221 */ /* 0x008fe20000010000 */
[----:B------:R-:W-:-:S05]  /*16ba0*/  FFMA.FTZ R204, R204, R13, -R91 ;  /* 0x0000000dcccc7223 */ /* 0x000fca000001085b */
[----:B------:R-:W-:Y:S01]  /*16bb0*/  MUFU.EX2 R45, R45 ;  /* 0x0000002d002d7308 */ /* 0x000fe20000000800 */
[C---:B------:R-:W-:Y:S01]  /*16bc0*/  F2FP.SATFINITE.E4M3.F32.PACK_AB_MERGE_C R207, R34.reuse, R39, R207 ;  /* 0x0000002722cf723e */ /* 0x040fe200048070cf */
[----:B------:R-:W-:-:S06]  /*16bd0*/  FADD.FTZ R34, R34, R21 ;  /* 0x0000001522227221 */ /* 0x000fcc0000010000 */
[----:B------:R-:W2:Y:S01]  /*16be0*/  MUFU.EX2 R126, R126 ;  /* 0x0000007e007e7308 */ /* 0x000ea20000000800 */
[----:B----4-:R-:W-:-:S07]  /*16bf0*/  FADD.FTZ R29, R56, R29 ;  /* 0x0000001d381d7221 */ /* 0x010fce0000010000 */
[----:B------:R-:W3:Y:S01]  /*16c00*/  MUFU.EX2 R43, R43 ;  /* 0x0000002b002b7308 */ /* 0x000ee20000000800 */
[----:B------:R-:W-:-:S07]  /*16c10*/  FFMA.FTZ R114, R114, R13, -R91 ;  /* 0x0000000d72727223 */ /* 0x000fce000001085b */
[----:B------:R-:W4:Y:S01]  /*16c20*/  MUFU.EX2 R202, R202 ;  /* 0x000000ca00ca7308 */ /* 0x000f220000000800 */
[----:B------:R-:W-:-:S07]  /*16c30*/  FADD.FTZ R41, R41, R34 ;  /* 0x0000002229297221 */ /* 0x000fce0000010000 */
[----:B------:R-:W4:Y:S01]  /*16c40*/  MUFU.EX2 R38, R38 ;  /* 0x0000002600267308 */ /* 0x000f220000000800 */
[----:B-1----:R-:W-:-:S01]  /*16c50*/  FADD.FTZ R12, R198, R29 ;  /* 0x0000001dc60c7221 */ /* 0x002fc20000010000 */
[----:B------:R-:W-:-:S06]  /*16c60*/  FFMA.FTZ R32, R32, R13, -R91 ;  /* 0x0000000d20207223 */ /* 0x000fcc000001085b */
[----:B------:R-:W1:Y:S01]  /*16c70*/  MUFU.EX2 R15, R110 ;  /* 0x0000006e000f7308 */ /* 0x000e620000000800 */
[----:B------:R-:W-:-:S01]  /*16c80*/  FADD.FTZ R122, R122, R41 ;  /* 0x000000297a7a7221 */ /* 0x000fc20000010000 */
[C---:B0-----:R-:W-:Y:S01]  /*16c90*/  F2FP.SATFINITE.E4M3.F32.PACK_AB_MERGE_C R198, R47.reuse, R198, RZ ;  /* 0x000000c62fc6723e */ /* 0x041fe200048070ff */
[----:B------:R-:W-:-:S05]  /*16ca0*/  FADD.FTZ R47, R47, R12 ;  /* 0x0000000c2f2f7221 */ /* 0x000fca0000010000 */
[----:B------:R-:W0:Y:S01]  /*16cb0*/  MUFU.EX2 R204, R204 ;  /* 0x000000cc00cc7308 */ /* 0x000e220000000800 */
[----:B------:R-:W-:-:S01]  /*16cc0*/  FFMA.FTZ R206, R206, R13, -R91 ;  /* 0x0000000dcece7223 */ /* 0x000fc2000001085b */
[-CC-:B------:R-:W-:Y:S01]  /*16cd0*/  FFMA.FTZ R208, R208, R13.reuse, -R91.reuse ;  /* 0x0000000dd0d07223 */ /* 0x180fe2000001085b */
[----:B------:R-:W-:-:S01]  /*16ce0*/  FFMA.FTZ R91, R118, R13, -R91 ;  /* 0x0000000d765b7223 */ /* 0x000fc2000001085b */
[----:B--2---:R-:W-:-:S04]  /*16cf0*/  F2FP.SATFINITE.E4M3.F32.PACK_AB_MERGE_C R20, R126, R45, RZ ;  /* 0x0000002d7e14723e */ /* 0x004fc800048070ff */
[----:B------:R-:W2:Y:S01]  /*16d00*/  MUFU.EX2 R27, R114 ;  /* 0x00000072001b7308 */ /* 0x000ea20000000800 */
[----:B---3--:R-:W-:-:S01]  /*16d10*/  FADD.FTZ R29, R43, R122 ;  /* 0x0000007a2b1d7221 */ /* 0x008fc20000010000 */
[----:B----4-:R-:W-:Y:S01]  /*16d20*/  FADD.FTZ R12, R202, R47 ;  /* 0x0000002fca0c7221 */ /* 0x010fe20000010000 */
[----:B------:R-:W-:-:S05]  /*16d30*/  F2FP.SATFINITE.E4M3.F32.PACK_AB_MERGE_C R201, R38, R43, R20 ;  /* 0x0000002b26c9723e */ /* 0x000fca0004807014 */
[----:B------:R-:W3:Y:S01]  /*16d40*/  MUFU.EX2 R32, R32 ;  /* 0x0000002000207308 */ /* 0x000ee20000000800 */
[----:B------:R-:W-:-:S01]  /*16d50*/  FADD.FTZ R38, R38, R29 ;  /* 0x0000001d26267221 */ /* 0x000fc20000010000 */
[----:B-1----:R-:W-:-:S06]  /*16d60*/  FADD.FTZ R29, R15, R12 ;  /* 0x0000000c0f1d7221 */ /* 0x002fcc0000010000 */
[----:B------:R1:W4:Y:S01]  /*16d70*/  MUFU.EX2 R21, R206 ;  /* 0x000000ce00157308 */ /* 0x0003220000000800 */
[----:B0-----:R-:W-:-:S01]  /*16d80*/  FADD.FTZ R12, R204, R29 ;  /* 0x0000001dcc0c7221 */ /* 0x001fc20000010000 */
[----:B------:R-:W-:-:S06]  /*16d90*/  F2FP.SATFINITE.E4M3.F32.PACK_AB_MERGE_C R20, R25, R24, R50 ;  /* 0x000000181914723e */ /* 0x000fcc0004807032 */
[----:B------:R-:W-:Y:S01]  /*16da0*/  MUFU.EX2 R208, R208 ;  /* 0x000000d000d07308 */ /* 0x000fe20000000800 */
[----:B--2---:R-:W-:-:S07]  /*16db0*/  F2FP.SATFINITE.E4M3.F32.PACK_AB_MERGE_C R24, R27, R204, RZ ;  /* 0x000000cc1b18723e */ /* 0x004fce00048070ff */
[----:B------:R-:W0:Y:S01]  /*16dc0*/  MUFU.EX2 R91, R91 ;  /* 0x0000005b005b7308 */ /* 0x000e220000000800 */
[----:B------:R-:W-:-:S01]  /*16dd0*/  FADD.FTZ R27, R27, R12 ;  /* 0x0000000c1b1b7221 */ /* 0x000fc20000010000 */
[----:B------:R-:W-:-:S03]  /*16de0*/  F2FP.SATFINITE.E4M3.F32.PACK_AB_MERGE_C R210, R113, R0, R35 ;  /* 0x0000000071d2723e */ /* 0x000fc60004807023 */
[----:B---3--:R-:W-:-:S03]  /*16df0*/  FADD.FTZ R0, R32, R27 ;  /* 0x0000001b20007221 */ /* 0x008fc60000010000 */
[----:B------:R-:W-:Y:S01]  /*16e00*/  MUFU.EX2 R65, R65 ;  /* 0x0000004100417308 */ /* 0x000fe20000000800 */
[----:B-1----:R-:W-:Y:S01]  /*16e10*/  F2FP.SATFINITE.E4M3.F32.PACK_AB_MERGE_C R206, R56, R3, R198 ;  /* 0x0000000338ce723e */ /* 0x002fe200048070c6 */
[----:B----4-:R-:W-:-:S06]  /*16e20*/  FADD.FTZ R3, R21, R0 ;  /* 0x0000000015037221 */ /* 0x010fcc0000010000 */
[----:B------:R-:W1:Y:S01]  /*16e30*/  MUFU.EX2 R234, R234 ;  /* 0x000000ea00ea7308 */ /* 0x000e620000000800 */
[----:B0-----:R-:W-:Y:S02]  /*16e40*/  F2FP.SATFINITE.E4M3.F32.PACK_AB_MERGE_C R0, R91, R208, RZ ;  /* 0x000000d05b00723e */ /* 0x001fe400048070ff */
[----:B------:R-:W-:-:S05]  /*16e50*/  VIMNMX R100, RZ, R14, !PT ;  /* 0x0000000eff647248 */ /* 0x000fca0007fe0100 */
[----:B------:R-:W0:Y:S01]  /*16e60*/  MUFU.EX2 R61, R61 ;  /* 0x0000003d003d7308 */ /* 0x000e220000000800 */
[----:B------:R-:W-:Y:S01]  /*16e70*/  F2FP.SATFINITE.E4M3.F32.PACK_AB_MERGE_C R200, R15, R202, R24 ;  /* 0x000000ca0fc8723e */ /* 0x000fe20004807018 */
[----:B------:R-:W-:-:S06]  /*16e80*/  FADD.FTZ R45, R45, R38 ;  /* 0x000000262d2d7221 */ /* 0x000fcc0000010000 */
[----:B------:R-:W2:Y:S01]  /*16e90*/  MUFU.EX2 R128, R128 ;  /* 0x0000008000807308 */ /* 0x000ea20000000800 */
[----:B------:R-:W-:Y:S01]  /*16ea0*/  F2FP.SATFINITE.E4M3.F32.PACK_AB_MERGE_C R202, R21, R32, R0 ;  /* 0x0000002015ca723e */ /* 0x000fe20004807000 */
[----:B------:R-:W-:Y:S01]  /*16eb0*/  VIADD R21, R138, 0xfffffffe ;  /* 0xfffffffe8a157836 */ /* 0x000fe20000000000 */
[----:B------:R3:W-:Y:S01]  /*16ec0*/  STL [R1+0x44], R100 ;  /* 0x0000446401007387 */ /* 0x0007e20000100800 */
[----:B------:R-:W-:-:S01]  /*16ed0*/  FADD.FTZ R126, R126, R45 ;  /* 0x0000002d7e7e7221 */ /* 0x000fc20000010000 */
[----:B-1----:R-:W-:Y:S02]  /*16ee0*/  F2FP.SATFINITE.E4M3.F32.PACK_AB_MERGE_C R12, R234, R65, RZ ;  /* 0x00000041ea0c723e */ /* 0x002fe400048070ff */
[----:B------:R-:W-:Y:S01]  /*16ef0*/  ISETP.GE.AND P0, PT, R21, R100, PT ;  /* 0x000000641500720c */ /* 0x000fe20003f06270 */
[----:B0-----:R-:W-:Y:S01]  /*16f00*/  FADD.FTZ R25, R61, R126 ;  /* 0x0000007e3d197221 */ /* 0x001fe20000010000 */
[----:B------:R-:W-:Y:S01]  /*16f10*/  F2FP.SATFINITE.E4M3.F32.PACK_AB_MERGE_C R218, R107, R96, RZ ;  /* 0x000000606bda723e */ /* 0x000fe200048070ff */
[----:B------:R-:W-:Y:S01]  /*16f20*/  FADD.FTZ R208, R208, R3 ;  /* 0x00000003d0d07221 */ /* 0x000fe20000010000 */
[----:B------:R-:W-:-:S02]  /*16f30*/  F2FP.SATFINITE.E4M3.F32.PACK_AB_MERGE_C R224, R130, R93, RZ ;  /* 0x0000005d82e0723e */ /* 0x000fc400048070ff */
[C---:B--2---:R-:W-:Y:S01]  /*16f40*/  F2FP.SATFINITE.E4M3.F32.PACK_AB_MERGE_C R203, R128.reuse, R61, R12 ;  /* 0x0000003d80cb723e */ /* 0x044fe2000480700c */
[----:B------:R-:W-:-:S01]  /*16f50*/  FADD.FTZ R128, R128, R25 ;  /* 0x0000001980807221 */ /* 0x000fc20000010000 */
[----:B------:R-:W-:Y:S01]  /*16f60*/  F2FP.SATFINITE.E4M3.F32.PACK_AB_MERGE_C R218, R92, R87, R218 ;  /* 0x000000575cda723e */ /* 0x000fe200048070da */
[----:B------:R-:W-:Y:S01]  /*16f70*/  IMAD.MOV.U32 R87, RZ, RZ, RZ ;  /* 0x000000ffff577224 */ /* 0x000fe200078e00ff */
[----:B------:R-:W-:Y:S01]  /*16f80*/  F2FP.SATFINITE.E4M3.F32.PACK_AB_MERGE_C R226, R132, R95, RZ ;  /* 0x0000005f84e2723e */ /* 0x000fe200048070ff */
[----:B------:R-:W-:-:S01]  /*16f90*/  FADD.FTZ R65, R65, R128 ;  /* 0x0000008041417221 */ /* 0x000fc20000010000 */
[----:B------:R-:W-:Y:S02]  /*16fa0*/  F2FP.SATFINITE.E4M3.F32.PACK_AB_MERGE_C R220, R134, R97, RZ ;  /* 0x0000006186dc723e */ /* 0x000fe400048070ff */
[----:B------:R-:W-:Y:S02]  /*16fb0*/  F2FP.SATFINITE.E4M3.F32.PACK_AB_MERGE_C R222, R140, R99, RZ ;  /* 0x000000638cde723e */ /* 0x000fe400048070ff */
[----:B------:R-:W-:-:S02]  /*16fc0*/  F2FP.SATFINITE.E4M3.F32.PACK_AB_MERGE_C R216, R142, R103, RZ ;  /* 0x000000678ed8723e */ /* 0x000fc400048070ff */
[----:B------:R-:W-:Y:S02]  /*16fd0*/  F2FP.SATFINITE.E4M3.F32.PACK_AB_MERGE_C R72, R109, R72, RZ ;  /* 0x000000486d48723e */ /* 0x000fe400048070ff */
[----:B------:R-:W-:Y:S01]  /*16fe0*/  F2FP.SATFINITE.E4M3.F32.PACK_AB_MERGE_C R215, R192, R75, RZ ;  /* 0x0000004bc0d7723e */ /* 0x000fe200048070ff */
[----:B------:R-:W-:-:S01]  /*16ff0*/  FADD.FTZ R234, R234, R65 ;  /* 0x00000041eaea7221 */ /* 0x000fc20000010000 */
[----:B------:R-:W-:Y:S01]  /*17000*/  F2FP.SATFINITE.E4M3.F32.PACK_AB_MERGE_C R221, R162, R55, R221 ;  /* 0x00000037a2dd723e */ /* 0x000fe200048070dd */
[----:B------:R-:W-:-:S01]  /*17010*/  FADD.FTZ R235, R91, R208 ;  /* 0x000000d05beb7221 */ /* 0x000fc20000010000 */
        /* <DEDUP_REMOVED lines=76> */
[----:B------:R-:W-:Y:S02]  /*174e0*/  IMAD.MOV.U32 R24, RZ, RZ, R87 ;  /* 0x000000ffff187224 */ /* 0x000fe400078e0057 */
[----:B------:R-:W-:Y:S01]  /*174f0*/  IMAD.MOV.U32 R208, RZ, RZ, R20 ;  /* 0x000000ffffd07224 */ /* 0x000fe200078e0014 */
[----:B---3--:R-:W-:Y:S06]  /*17500*/  @!P0 BRA `(.L_x_2165) ;  /* 0x0000006000108947 */ /* 0x008fec0003800000 */
[----:B------:R-:W-:Y:S01]  /*17510*/  IMAD.MOV.U32 R0, RZ, RZ, R88 ;  /* 0x000000ffff007224 */ /* 0x000fe200078e0058 */
        /* <DEDUP_REMOVED lines=35> */
.L_x_2176:
        /* <DEDUP_REMOVED lines=9> */
.L_x_2167:
        /* <DEDUP_REMOVED lines=8> */
.L_x_2168:
[----:B------:R-:W-:Y:S04]  /*17860*/  BSSY B0, `(.L_x_2166) ;  /* 0x0000004000007945 */ /* 0x000fe80003800000 */
[----:B-1----:R-:W-:Y:S05]  /*17870*/  @P2 BRA `(.L_x_2169) ;  /* 0x0000000000082947 */ /* 0x002fea0003800000 */
[----:B------:R-:W1:Y:S02]  /*17880*/  SYNCS.PHASECHK.TRANS64.TRYWAIT P2, [R3+URZ+0x2e830], R12 ;  /* 0x02e8300c030075a7 */ /* 0x000e64000804017f */
[----:B-1----:R-:W-:Y:S05]  /*17890*/  @!P2 BRA `(.L_x_2170) ;  /* 0x0000014c0090a947 */ /* 0x002fea0003800000 */
.L_x_2169:
[----:B------:R-:W-:Y:S05]  /*178a0*/  BSYNC B0 ;  /* 0x0000000000007941 */ /* 0x000fea0003800000 */
.L_x_2166:
[----:B01----:R-:W2:Y:S01]  /*178b0*/  LDL R12, [R1+0x4c] ;  /* 0x00004c00010c7983 */ /* 0x003ea20000100800 */
[----:B------:R-:W-:Y:S05]  /*178c0*/  WARPSYNC.ALL ;  /* 0x0000000000007948 */ /* 0x000fea0003800000 */
[----:B------:R-:W0:Y:S01]  /*178d0*/  S2R R3, SR_TID.X ;  /* 0x0000000000037919 */ /* 0x000e220000002100 */
[----:B------:R-:W-:Y:S01]  /*178e0*/  IMAD.MOV.U32 R15, RZ, RZ, 0x40000040 ;  /* 0x40000040ff0f7424 */ /* 0x000fe200078e00ff */
[----:B------:R-:W-:Y:S01]  /*178f0*/  MOV R13, 0x40000040 ;  /* 0x40000040000d7802 */ /* 0x000fe20000000f00 */
[----:B------:R-:W-:Y:S01]  /*17900*/  IMAD.MOV.U32 R91, RZ, RZ, 0x40000040 ;  /* 0x40000040ff5b7424 */ /* 0x000fe200078e00ff */
[----:B------:R-:W-:Y:S01]  /*17910*/  STL [R1+0xd4], R30 ;  /* 0x0000d41e01007387 */ /* 0x000fe20000100800 */
[----:B------:R-:W-:Y:S01]  /*17920*/  IMAD.MOV.U32 R89, RZ, RZ, 0x40000040 ;  /* 0x40000040ff597424 */ /* 0x000fe200078e00ff */
        /* <DEDUP_REMOVED lines=8> */
[----:B------:R-:W-:-:S02]  /*179b0*/  R2UR UR25, R89 ;  /* 0x00000000591972ca */ /* 0x000fc400000e0000 */
[C---:B------:R-:W-:Y:S01]  /*179c0*/  R2UR UR5, R15.reuse ;  /* 0x000000000f0572ca */ /* 0x040fe200000e0000 */
[----:B------:R-:W-:Y:S01]  /*179d0*/  STL [R1+0xc8], R27 ;  /* 0x0000c81b01007387 */ /* 0x000fe20000100800 */
[----:B------:R-:W-:Y:S02]  /*179e0*/  R2UR UR7, R15 ;  /* 0x000000000f0772ca */ /* 0x000fe400000e0000 */
[----:B------:R-:W-:Y:S01]  /*179f0*/  R2UR UR9, R91 ;  /* 0x000000005b0972ca */ /* 0x000fe200000e0000 */
[----:B------:R1:W-:Y:S01]  /*17a00*/  STL [R1+0xc4], R26 ;  /* 0x0000c41a01007387 */ /* 0x0003e20000100800 */
[C---:B------:R-:W-:Y:S02]  /*17a10*/  R2UR UR11, R89.reuse ;  /* 0x00000000590b72ca */ /* 0x040fe400000e0000 */
[----:B------:R-:W-:Y:S01]  /*17a20*/  R2UR UR59, R89 ;  /* 0x00000000593b72ca */ /* 0x000fe200000e0000 */
[----:B------:R-:W-:Y:S01]  /*17a30*/  STL [R1+0xc0], R25 ;  /* 0x0000c01901007387 */ /* 0x000fe20000100800 */
[----:B------:R-:W-:-:S02]  /*17a40*/  R2UR UR29, R15 ;  /* 0x000000000f1d72ca */ /* 0x000fc400000e0000 */
[----:B------:R-:W-:Y:S01]  /*17a50*/  R2UR UR13, R89 ;  /* 0x00000000590d72ca */ /* 0x000fe200000e0000 */
[----:B------:R3:W-:Y:S01]  /*17a60*/  STL [R1+0xbc], R24 ;  /* 0x0000bc1801007387 */ /* 0x0007e20000100800 */
[----:B------:R-:W-:Y:S02]  /*17a70*/  R2UR UR15, R91 ;  /* 0x000000005b0f72ca */ /* 0x000fe400000e0000 */
[----:B0-----:R-:W-:Y:S01]  /*17a80*/  SHF.R.U32.HI R14, RZ, 0x7, R3 ;  /* 0x00000007ff0e7819 */ /* 0x001fe20000011603 */
[----:B------:R-:W-:Y:S01]  /*17a90*/  VIADD R3, R232, 0x1 ;  /* 0x00000001e8037836 */ /* 0x000fe20000000000 */
[----:B------:R-:W-:Y:S01]  /*17aa0*/  STL [R1+0xb8], R23 ;  /* 0x0000b81701007387 */ /* 0x000fe20000100800 */
[----:B-1----:R-:W-:Y:S01]  /*17ab0*/  MOV R26, UR43 ;  /* 0x0000002b001a7c02 */ /* 0x002fe20008000f00 */
[----:B------:R-:W-:Y:S01]  /*17ac0*/  UMOV UR43, UR25 ;  /* 0x00000019002b7c82 */ /* 0x000fe20008000000 */
[----:B------:R-:W-:Y:S01]  /*17ad0*/  VIADD R92, R14, 0x8 ;  /* 0x000000080e5c7836 */ /* 0x000fe20000000000 */
[C---:B------:R-:W-:Y:S01]  /*17ae0*/  ISETP.NE.AND P2, PT, R3.reuse, 0x2, PT ;  /* 0x000000020300780c */ /* 0x040fe20003f45270 */
[----:B------:R0:W-:Y:S01]  /*17af0*/  STL [R1+0xb4], R22 ;  /* 0x0000b41601007387 */ /* 0x0001e20000100800 */
[----:B---3--:R-:W-:Y:S01]  /*17b00*/  MOV R24, UR35 ;  /* 0x0000002300187c02 */ /* 0x008fe20008000f00 */
[----:B------:R-:W-:Y:S01]  /*17b10*/  UMOV UR35, UR17 ;  /* 0x0000001100237c82 */ /* 0x000fe20008000000 */
[----:B------:R-:W-:Y:S01]  /*17b20*/  SEL R3, R3, RZ, P2 ;  /* 0x000000ff03037207 */ /* 0x000fe20001000000 */
[----:B------:R1:W-:Y:S01]  /*17b30*/  BAR.SYNC.DEFER_BLOCKING R92, 0x100 ;  /* 0x0004005c0000751d */ /* 0x0003e20000010000 */
[----:B------:R-:W-:-:S02]  /*17b40*/  R2UR UR17, R5 ;  /* 0x00000000051172ca */ /* 0x000fc400000e0000 */
[----:B------:R-:W-:Y:S02]  /*17b50*/  MOV R95, UR43 ;  /* 0x0000002b005f7c02 */ /* 0x000fe40008000f00 */
[----:B------:R-:W-:Y:S01]  /*17b60*/  MOV R97, UR35 ;  /* 0x0000002300617c02 */ /* 0x000fe20008000f00 */
[----:B------:R-:W-:Y:S01]  /*17b70*/  UMOV UR43, UR5 ;  /* 0x00000005002b7c82 */ /* 0x000fe20008000000 */
[C---:B------:R-:W-:Y:S01]  /*17b80*/  R2UR UR5, R5.reuse ;  /* 0x00000000050572ca */ /* 0x040fe200000e0000 */
[----:B------:R-:W-:Y:S01]  /*17b90*/  UMOV UR35, UR9 ;  /* 0x0000000900237c82 */ /* 0x000fe20008000000 */
[----:B------:R-:W-:Y:S01]  /*17ba0*/  R2UR UR9, R5 ;  /* 0x00000000050972ca */ /* 0x000fe200000e0000 */
[----:B------:R-:W-:Y:S01]  /*17bb0*/  STL [R1+0xb0], R21 ;  /* 0x0000b01501007387 */ /* 0x000fe20000100800 */
[----:B0-----:R-:W-:Y:S01]  /*17bc0*/  MOV R22, UR59 ;  /* 0x0000003b00167c02 */ /* 0x001fe20008000f00 */
[----:B------:R-:W-:Y:S01]  /*17bd0*/  UMOV UR59, UR29 ;  /* 0x0000001d003b7c82 */ /* 0x000fe20008000000 */
[----:B------:R-:W-:Y:S01]  /*17be0*/  R2UR UR31, R91 ;  /* 0x000000005b1f72ca */ /* 0x000fe200000e0000 */
[----:B------:R-:W-:Y:S01]  /*17bf0*/  STL [R1+0xac], R20 ;  /* 0x0000ac1401007387 */ /* 0x000fe20000100800 */
[----:B------:R-:W-:Y:S01]  /*17c00*/  MOV R30, UR59 ;  /* 0x0000003b001e7c02 */ /* 0x000fe20008000f00 */
[----:B------:R-:W-:Y:S01]  /*17c10*/  UMOV UR59, UR13 ;  /* 0x0000000d003b7c82 */ /* 0x000fe20008000000 */
[----:B------:R-:W-:Y:S01]  /*17c20*/  R2UR UR13, R5 ;  /* 0x00000000050d72ca */ /* 0x000fe200000e0000 */
[----:B------:R-:W-:Y:S01]  /*17c30*/  STL [R1+0xa8], R19 ;  /* 0x0000a81301007387 */ /* 0x000fe20000100800 */
[----:B------:R-:W-:-:S02]  /*17c40*/  R2UR UR21, R15 ;  /* 0x000000000f1572ca */ /* 0x000fc400000e0000 */
[----:B------:R-:W-:Y:S01]  /*17c50*/  R2UR UR23, R15 ;  /* 0x000000000f1772ca */ /* 0x000fe200000e0000 */
[----:B------:R0:W-:Y:S01]  /*17c60*/  STL [R1+0xa4], R18 ;  /* 0x0000a41201007387 */ /* 0x0001e20000100800 */
[----:B------:R-:W-:Y:S01]  /*17c70*/  R2UR UR27, R89 ;  /* 0x00000000591b72ca */ /* 0x000fe200000e0000 */
[----:B------:R-:W-:Y:S01]  /*17c80*/  WARPGROUP.ARRIVE ;  /* 0x00000000000079c5 */ /* 0x000fe20000000000 */
[----:B------:R-:W-:Y:S01]  /*17c90*/  R2UR UR25, R5 ;  /* 0x00000000051972ca */ /* 0x000fe200000e0000 */
[----:B------:R3:W-:Y:S01]  /*17ca0*/  STL [R1+0xa0], R17 ;  /* 0x0000a01101007387 */ /* 0x0007e20000100800 */
[----:B------:R-:W-:Y:S02]  /*17cb0*/  R2UR UR47, R15 ;  /* 0x000000000f2f72ca */ /* 0x000fe400000e0000 */
[----:B------:R-:W-:Y:S01]  /*17cc0*/  R2UR UR51, R89 ;  /* 0x00000000593372ca */ /* 0x000fe200000e0000 */
[----:B------:R-:W-:Y:S01]  /*17cd0*/  IMAD.MOV.U32 R89, RZ, RZ, 0x40000040 ;  /* 0x40000040ff597424 */ /* 0x000fe200078e00ff */
[----:B------:R-:W-:Y:S01]  /*17ce0*/  R2UR UR55, R15 ;  /* 0x000000000f3772ca */ /* 0x000fe200000e0000 */
[----:B------:R-:W-:Y:S01]  /*17cf0*/  IMAD.MOV.U32 R15, RZ, RZ, 0x40000040 ;  /* 0x40000040ff0f7424 */ /* 0x000fe200078e00ff */
[----:B0-----:R-:W-:Y:S01]  /*17d00*/  MOV R18, UR39 ;  /* 0x0000002700127c02 */ /* 0x001fe20008000f00 */
[----:B------:R0:W-:Y:S01]  /*17d10*/  STL [R1+0x9c], R16 ;  /* 0x00009c1001007387 */ /* 0x0001e20000100800 */
[----:B------:R-:W-:-:S02]  /*17d20*/  R2UR UR39, R93 ;  /* 0x000000005d2772ca */ /* 0x000fc400000e0000 */
[----:B---3--:R-:W-:Y:S01]  /*17d30*/  MOV R17, UR38 ;  /* 0x0000002600117c02 */ /* 0x008fe20008000f00 */
[----:B------:R3:W-:Y:S01]  /*17d40*/  STL [R1+0x98], R2 ;  /* 0x0000980201007387 */ /* 0x0007e20000100800 */
[----:B------:R-:W-:Y:S02]  /*17d50*/  R2UR UR40, R4 ;  /* 0x00000000042872ca */ /* 0x000fe400000e0000 */
[----:B------:R-:W-:Y:S02]  /*17d60*/  R2UR UR41, R5 ;  /* 0x00000000052972ca */ /* 0x000fe400000e0000 */
[C---:B------:R-:W-:Y:S02]  /*17d70*/  R2UR UR32, R10.reuse ;  /* 0x000000000a2072ca */ /* 0x040fe400000e0000 */
[----:B------:R-:W-:Y:S02]  /*17d80*/  R2UR UR33, R11 ;  /* 0x000000000b2172ca */ /* 0x000fe400000e0000 */
[----:B------:R-:W-:-:S02]  /*17d90*/  R2UR UR56, R10 ;  /* 0x000000000a3872ca */ /* 0x000fc400000e0000 */
[----:B------:R-:W-:Y:S01]  /*17da0*/  MOV R20, UR39 ;  /* 0x0000002700147c02 */ /* 0x000fe20008000f00 */
[----:B------:R-:W-:Y:S01]  /*17db0*/  UMOV UR39, UR31 ;  /* 0x0000001f00277c82 */ /* 0x000fe20008000000 */
[----:B------:R-:W-:Y:S02]  /*17dc0*/  R2UR UR31, R13 ;  /* 0x000000000d1f72ca */ /* 0x000fe400000e0000 */
[----:B------:R-:W-:Y:S01]  /*17dd0*/  MOV R28, UR39 ;  /* 0x00000027001c7c02 */ /* 0x000fe20008000f00 */
[----:B------:R-:W-:Y:S01]  /*17de0*/  UMOV UR39, UR21 ;  /* 0x0000001500277c82 */ /* 0x000fe20008000000 */
[----:B------:R-:W-:Y:S02]  /*17df0*/  R2UR UR21, R5 ;  /* 0x00000000051572ca */ /* 0x000fe400000e0000 */
[----:B------:R-:W-:Y:S02]  /*17e00*/  R2UR UR57, R11 ;  /* 0x000000000b3972ca */ /* 0x000fe400000e0000 */
[----:B0-----:R-:W-:-:S02]  /*17e10*/  MOV R16, UR37 ;  /* 0x0000002500107c02 */ /* 0x001fc40008000f00 */
[----:B---3--:R-:W-:Y:S02]  /*17e20*/  MOV R2, UR36 ;  /* 0x0000002400027c02 */ /* 0x008fe40008000f00 */
[----:B------:R-:W-:Y:S02]  /*17e30*/  R2UR UR36, R10 ;  /* 0x000000000a2472ca */ /* 0x000fe400000e0000 */
[----:B------:R-:W-:Y:S01]  /*17e40*/  R2UR UR37, R11 ;  /* 0x000000000b2572ca */ /* 0x000fe200000e0000 */
[----:B--2---:R-:W-:-:S04]  /*17e50*/  IMAD R12, R3, 0x700, R12 ;  /* 0x00000700030c7824 */ /* 0x004fc800078e020c */
[C---:B------:R-:W-:Y:S01]  /*17e60*/  VIADD R14, R12.reuse, 0x100 ;  /* 0x000001000c0e7836 */ /* 0x040fe20000000000 */
[C---:B------:R-:W-:Y:S01]  /*17e70*/  R2UR UR18, R12.reuse ;  /* 0x000000000c1272ca */ /* 0x040fe200000e0000 */
[C---:B------:R-:W-:Y:S01]  /*17e80*/  VIADD R90, R12.reuse, 0x300 ;  /* 0x000003000c5a7836 */ /* 0x040fe20000000000 */
[C---:B-1----:R-:W-:Y:S01]  /*17e90*/  IADD3 R92, R12.reuse, 0x4, RZ ;  /* 0x000000040c5c7810 */ /* 0x042fe20007ffe0ff */
        /* <DEDUP_REMOVED lines=25> */
[----:B------:R-:W-:Y:S01]  /*18030*/  VIADD R88, R12, 0x104 ;  /* 0x000001040c587836 */ /* 0x000fe20000000000 */
[----:B------:R-:W-:Y:S02]  /*18040*/  R2UR UR30, R90 ;  /* 0x000000005a1e72ca */ /* 0x000fe400000e0000 */
[----:B------:R-:W-:Y:S01]  /*18050*/  R2UR UR34, R14 ;  /* 0x000000000e2272ca */ /* 0x000fe200000e0000 */
[----:B------:R-:W-:Y:S01]  /*18060*/  VIADD R14, R12, 0x404 ;  /* 0x000004040c0e7836 */ /* 0x000fe20000000000 */
[----:B------:R-:W-:Y:S01]  /*18070*/  R2UR UR58, R88 ;  /* 0x00000000583a72ca */ /* 0x000fe200000e0000 */
[----:B------:R-:W-:Y:S02]  /*18080*/  VIADD R88, R12, 0x304 ;  /* 0x000003040c587836 */ /* 0x000fe40000000000 */
[----:B------:R-:W-:-:S02]  /*18090*/  MOV R19, UR38 ;  /* 0x0000002600137c02 */ /* 0x000fc40008000f00 */
[----:B------:R-:W-:Y:S01]  /*180a0*/  R2UR UR46, R14 ;  /* 0x000000000e2e72ca */ /* 0x000fe200000e0000 */
[----:B------:R-:W-:Y:S01]  /*180b0*/  VIADD R14, R12, 0x604 ;  /* 0x000006040c0e7836 */ /* 0x000fe20000000000 */
[----:B------:R-:W-:Y:S01]  /*180c0*/  R2UR UR42, R88 ;  /* 0x00000000582a72ca */ /* 0x000fe200000e0000 */
[----:B------:R-:W-:Y:S01]  /*180d0*/  VIADD R88, R12, 0x504 ;  /* 0x000005040c587836 */ /* 0x000fe20000000000 */
[----:B------:R-:W-:Y:S02]  /*180e0*/  UMOV UR38, UR30 ;  /* 0x0000001e00267c82 */ /* 0x000fe40008000000 */
        /* <DEDUP_REMOVED lines=21> */
[----:B------:R-:W-:Y:S02]  /*18240*/  R2UR UR24, R4 ;  /* 0x00000000041872ca */ /* 0x000fe400000e0000 */
[----:B------:R-:W-:Y:S01]  /*18250*/  R2UR UR54, R14 ;  /* 0x000000000e3672ca */ /* 0x000fe200000e0000 */
[----:B------:R-:W-:Y:S01]  /*18260*/  VIADD R14, R12, 0x106 ;  /* 0x000001060c0e7836 */ /* 0x000fe20000000000 */
[----:B------:R-:W-:Y:S02]  /*18270*/  R2UR UR50, R88 ;  /* 0x00000000583272ca */ /* 0x000fe400000e0000 */
[----:B------:R-:W-:Y:S01]  /*18280*/  IADD3 R88, R12, 0x6, RZ ;  /* 0x000000060c587810 */ /* 0x000fe20007ffe0ff */
[----:B------:R-:W-:Y:S02]  /*18290*/  WARPGROUP.DEPBAR.LE gsb0, 0x0 ;  /* 0x00008000000079c5 */ /* 0x000fe40000010000 */
[----:B------:R-:W-:-:S06]  /*182a0*/  WARPGROUP.ARRIVE ;  /* 0x00000000000079c5 */ /* 0x000fcc0000000000 */
[----:B------:R-:W-:Y:S01]  /*182b0*/  QGMMA.64x32x32.F32.E4M3.E4M3 R168, gdesc[UR4], RZ, !UPT, gsb0 ;  /* 0x0060000004a879f3 */ /* 0x000fe2000c0008ff */
        /* <DEDUP_REMOVED lines=8> */
[----:B------:R-:W-:Y:S01]  /*18340*/  VIADD R14, R12, 0x306 ;  /* 0x000003060c0e7836 */ /* 0x000fe20000000000 */
[----:B------:R-:W-:Y:S02]  /*18350*/  R2UR UR11, R15 ;  /* 0x000000000f0b72ca */ /* 0x000fe400000e0000 */
[----:B------:R-:W-:Y:S02]  /*18360*/  MOV R15, 0x40000040 ;  /* 0x40000040000f7802 */ /* 0x000fe40000000f00 */
[----:B------:R-:W-:Y:S01]  /*18370*/  R2UR UR18, R14 ;  /* 0x000000000e1272ca */ /* 0x000fe200000e0000 */
[----:B------:R-:W-:Y:S01]  /*18380*/  VIADD R14, R12, 0x506 ;  /* 0x000005060c0e7836 */ /* 0x000fe20000000000 */
[----:B------:R-:W-:Y:S01]  /*18390*/  R2UR UR19, R15 ;  /* 0x000000000f1372ca */ /* 0x000fe200000e0000 */
[----:B------:R-:W-:Y:S01]  /*183a0*/  IMAD.MOV.U32 R15, RZ, RZ, 0x40000040 ;  /* 0x40000040ff0f7424 */ /* 0x000fe200078e00ff */
[----:B------:R-:W-:-:S02]  /*183b0*/  WARPGROUP.DEPBAR.LE gsb0, 0x0 ;  /* 0x00008000000079c5 */ /* 0x000fc40000010000 */
[----:B------:R-:W-:-:S06]  /*183c0*/  WARPGROUP.ARRIVE ;  /* 0x00000000000079c5 */ /* 0x000fcc0000000000 */
[----:B------:R-:W-:Y:S01]  /*183d0*/  QGMMA.64x32x32.F32.E4M3.E4M3 R136, gdesc[UR12], RZ, !UPT, gsb0 ;  /* 0x006000000c8879f3 */ /* 0x000fe2000c0008ff */
[----:B------:R-:W-:Y:S01]  /*183e0*/  R2UR UR14, R88 ;  /* 0x00000000580e72ca */ /* 0x000fe200000e0000 */
[C---:B------:R-:W-:Y:S01]  /*183f0*/  VIADD R88, R12.reuse, 0x406 ;  /* 0x000004060c587836 */ /* 0x040fe20000000000 */
[----:B------:R-:W-:Y:S01]  /*18400*/  R2UR UR15, R89 ;  /* 0x00000000590f72ca */ /* 0x000fe200000e0000 */
[----:B------:R-:W-:Y:S02]  /*18410*/  VIADD R12, R12, 0x606 ;  /* 0x000006060c0c7836 */ /* 0x000fe40000000000 */
[----:B------:R-:W-:-:S03]  /*18420*/  IMAD.MOV.U32 R89, RZ, RZ, 0x40000040 ;  /* 0x40000040ff597424 */ /* 0x000fc600078e00ff */
        /* <DEDUP_REMOVED lines=10> */
[----:B------:R-:W-:Y:S01]  /*184d0*/  R2UR UR26, R14 ;  /* 0x000000000e1a72ca */ /* 0x000fe200000e0000 */
[----:B------:R-:W-:Y:S01]  /*184e0*/  IMAD.MOV.U32 R14, RZ, RZ, R97 ;  /* 0x000000ffff0e7224 */ /* 0x000fe200078e0061 */
[----:B------:R-:W-:Y:S01]  /*184f0*/  R2UR UR27, R15 ;  /* 0x000000000f1b72ca */ /* 0x000fe200000e0000 */
[----:B------:R-:W-:Y:S01]  /*18500*/  IMAD.MOV.U32 R15, RZ, RZ, R96 ;  /* 0x000000ffff0f7224 */ /* 0x000fe200078e0060 */
[----:B------:R-:W-:Y:S02]  /*18510*/  WARPGROUP.DEPBAR.LE gsb0, 0x0 ;  /* 0x00008000000079c5 */ /* 0x000fe40000010000 */
[----:B------:R-:W-:-:S06]  /*18520*/  WARPGROUP.ARRIVE ;  /* 0x00000000000079c5 */ /* 0x000fcc0000000000 */
[----:B------:R-:W-:Y:S01]  /*18530*/  QGMMA.64x32x32.F32.E4M3.E4M3 R88, gdesc[UR40], RZ, !UPT, gsb0 ;  /* 0x00600000285879f3 */ /* 0x000fe2000c0008ff */
        /* <DEDUP_REMOVED lines=106> */
[----:B------:R-:W-:Y:S02]  /*18be0*/  R2UR UR38, R17 ;  /* 0x00000000112672ca */ /* 0x000fe400000e0000 */
[----:B------:R-:W-:Y:S01]  /*18bf0*/  R2UR UR37, R16 ;  /* 0x00000000102572ca */ /* 0x000fe200000e0000 */
[----:B------:R0:W5:Y:S01]  /*18c00*/  LDL.LU R17, [R1+0xa0] ;  /* 0x0000a00001117983 */ /* 0x0001620000300800 */
[----:B------:R-:W-:-:S03]  /*18c10*/  R2UR UR36, R2 ;  /* 0x00000000022472ca */ /* 0x000fc600000e0000 */
[----:B------:R0:W5:Y:S04]  /*18c20*/  LDL.LU R16, [R1+0x9c] ;  /* 0x00009c0001107983 */ /* 0x0001680000300800 */
        /* <DEDUP_REMOVED lines=23> */
[----:B------:R-:W-:Y:S03]  /*18da0*/  QGMMA.64x32x32.F32.E4M3.E4M3 R88, gdesc[UR28], R88, gsb0 ;  /* 0x006000001c5879f3 */ /* 0x000fe60008000858 */
[----:B------:R-:W-:Y:S02]  /*18db0*/  WARPGROUP.DEPBAR.LE gsb0, 0x0 ;  /* 0x00008000000079c5 */ /* 0x000fe40000010000 */
[----:B0-----:R-:W-:Y:S05]  /*18dc0*/  @P0 BRA `(.L_x_2171) ;  /* 0x0000000000280947 */ /* 0x001fea0003800000 */
[----:B------:R-:W-:Y:S05]  /*18dd0*/  @!P1 BRA `(.L_x_2172) ;  /* 0x0000000000049947 */ /* 0x000fea0003800000 */
[----:B------:R-:W-:Y:S01]  /*18de0*/  BPT.TRAP 0x1 ;  /* 0x000000040000795c */ /* 0x000fe20000300000 */
.L_x_2172:
[----:B------:R-:W-:Y:S01]  /*18df0*/  SHF.L.U32 R12, R236, 0x1f, RZ ;  /* 0x0000001fec0c7819 */ /* 0x000fe200000006ff */
[----:B-----5:R-:W-:-:S04]  /*18e00*/  IMAD R13, R232, 0x8, R16 ;  /* 0x00000008e80d7824 */ /* 0x020fc800078e0210 */
[----:B------:R0:W1:Y:S01]  /*18e10*/  SYNCS.PHASECHK.TRANS64.TRYWAIT P0, [R13+URZ+0x2e850], R12 ;  /* 0x02e8500c0d0075a7 */ /* 0x000062000800017f */
[----:B------:R-:W-:Y:S05]  /*18e20*/  @!P1 BRA `(.L_x_2173) ;  /* 0x0000000000049947 */ /* 0x000fea0003800000 */
[----:B------:R-:W-:Y:S01]  /*18e30*/  BPT.TRAP 0x1 ;  /* 0x000000040000795c */ /* 0x000fe20000300000 */
.L_x_2173:
[----:B-1----:R-:W-:Y:S05]  /*18e40*/  @P0 BRA `(.L_x_2171) ;  /* 0x0000000000080947 */ /* 0x002fea0003800000 */
[----:B------:R-:W1:Y:S02]  /*18e50*/  SYNCS.PHASECHK.TRANS64.TRYWAIT P0, [R13+URZ+0x2e850], R12 ;  /* 0x02e8500c0d0075a7 */ /* 0x000e64000800017f */
[----:B-1----:R-:W-:Y:S05]  /*18e60*/  @!P0 BRA `(.L_x_2174) ;  /* 0x0000013800308947 */ /* 0x002fea0003800000 */
.L_x_2171:
[----:B01---5:R-:W-:Y:S01]  /*18e70*/  VIADD R12, R16, 0x400 ;  /* 0x00000400100c7836 */ /* 0x023fe20000000000 */
[----:B------:R-:W-:Y:S05]  /*18e80*/  WARPSYNC.ALL ;  /* 0x0000000000007948 */ /* 0x000fea0003800000 */
[----:B------:R-:W-:Y:S01]  /*18e90*/  SHF.R.U32.HI R12, RZ, 0x4, R12 ;  /* 0x00000004ff0c7819 */ /* 0x000fe2000001160c */
[----:B------:R-:W-:Y:S01]  /*18ea0*/  IMAD.MOV.U32 R13, RZ, RZ, -0x3ffffff0 ;  /* 0xc0000010ff0d7424 */ /* 0x000fe200078e00ff */
[----:B------:R-:W-:Y:S01]  /*18eb0*/  WARPGROUP.ARRIVE ;  /* 0x00000000000079c5 */ /* 0x000fe20000000000 */
[----:B------:R-:W-:Y:S01]  /*18ec0*/  IMAD.MOV.U32 R15, RZ, RZ, -0x3ffffff0 ;  /* 0xc0000010ff0f7424 */ /* 0x000fe200078e00ff */
[----:B------:R-:W-:Y:S01]  /*18ed0*/  LOP3.LUT R12, R12, 0x3fff, RZ, 0xc0, !PT ;  /* 0x00003fff0c0c7812 */ /* 0x000fe200078ec0ff */
[C---:B------:R-:W-:Y:S01]  /*18ee0*/  FMUL.FTZ R128, R2.reuse, R128 ;  /* 0x0000008002807220 */ /* 0x040fe20000410000 */
[----:B------:R-:W-:Y:S01]  /*18ef0*/  R2UR UR7, R13 ;  /* 0x000000000d0772ca */ /* 0x000fe200000e0000 */
        /* <DEDUP_REMOVED lines=8> */
[C---:B------:R-:W-:Y:S01]  /*18f80*/  FMUL.FTZ R176, R2.reuse, R176 ;  /* 0x000000b002b07220 */ /* 0x040fe20000410000 */
[C---:B------:R-:W-:Y:S01]  /*18f90*/  FMUL.FTZ R131, R2.reuse, R131 ;  /* 0x0000008302837220 */ /* 0x040fe20000410000 */
[----:B------:R-:W-:Y:S01]  /*18fa0*/  FMUL.FTZ R177, R2, R177 ;  /* 0x000000b102b17220 */ /* 0x000fe20000410000 */
        /* <DEDUP_REMOVED lines=14> */
[----:B------:R-:W-:Y:S01]  /*19090*/  VIADD R14, R12, 0x100 ;  /* 0x000001000c0e7836 */ /* 0x000fe20000000000 */
[----:B------:R-:W-:Y:S01]  /*190a0*/  R2UR UR7, R15 ;  /* 0x000000000f0772ca */ /* 0x000fe200000e0000 */
[C---:B------:R-:W-:Y:S01]  /*190b0*/  FMUL.FTZ R165, R2.reuse, R165 ;  /* 0x000000a502a57220 */ /* 0x040fe20000410000 */
[C---:B------:R-:W-:Y:S01]  /*190c0*/  FMUL.FTZ R136, R2.reuse, R136 ;  /* 0x0000008802887220 */ /* 0x040fe20000410000 */
[----:B------:R-:W-:Y:S01]  /*190d0*/  FMUL.FTZ R137, R2, R137 ;  /* 0x0000008902897220 */ /* 0x000fe20000410000 */
[----:B------:R-:W-:Y:S01]  /*190e0*/  R2UR UR6, R14 ;  /* 0x000000000e0672ca */ /* 0x000fe200000e0000 */
[----:B------:R-:W-:Y:S01]  /*190f0*/  VIADD R14, R12, 0x200 ;  /* 0x000002000c0e7836 */ /* 0x000fe20000000000 */
[----:B------:R-:W-:Y:S01]  /*19100*/  MOV R15, 0xc0000010 ;  /* 0xc0000010000f7802 */ /* 0x000fe20000000f00 */
        /* <DEDUP_REMOVED lines=55> */
[----:B------:R-:W-:Y:S01]  /*19480*/  ULDC UR4, c[0x0][0x988] ;  /* 0x0002620000047ab9 */ /* 0x000fe20000000800 */
[----:B------:R-:W-:-:S02]  /*19490*/  WARPGROUP.DEPBAR.LE gsb0, 0x0 ;  /* 0x00008000000079c5 */ /* 0x000fc40000010000 */
[----:B------:R-:W-:Y:S01]  /*194a0*/  WARPGROUP.ARRIVE ;  /* 0x00000000000079c5 */ /* 0x000fe20000000000 */
[----:B------:R-:W2:Y:S04]  /*194b0*/  LDL R224, [R1+0x60] ;  /* 0x0000600001e07983 */ /* 0x000ea80000100800 */
[----:B------:R-:W3:Y:S01]  /*194c0*/  LDL R225, [R1+0x54] ;  /* 0x0000540001e17983 */ /* 0x000ee20000100800 */
[----:B------:R-:W-:Y:S03]  /*194d0*/  QGMMA.64x128x32.F32.E4M3.E4M3 R24, R220, gdesc[UR4], R24, gsb0 ;  /* 0x01e00004dc187df3 */ /* 0x000fe60008000818 */
[----:B------:R-:W4:Y:S04]  /*194e0*/  LDL R226, [R1+0x6c] ;  /* 0x00006c0001e27983 */ /* 0x000f280000100800 */
[----:B------:R-:W4:Y:S01]  /*194f0*/  LDL R227, [R1+0x70] ;  /* 0x0000700001e37983 */ /* 0x000f220000100800 */
        /* <DEDUP_REMOVED lines=68> */
[C---:B------:R-:W-:Y:S01]  /*19940*/  FMUL.FTZ R14, R2.reuse, R185 ;  /* 0x000000b9020e7220 */ /* 0x040fe20000410000 */
[C---:B------:R-:W-:Y:S01]  /*19950*/  FMUL.FTZ R185, R2.reuse, R188 ;  /* 0x000000bc02b97220 */ /* 0x040fe20000410000 */
[C---:B------:R-:W-:Y:S01]  /*19960*/  FMUL.FTZ R188, R2.reuse, R191 ;  /* 0x000000bf02bc7220 */ /* 0x040fe20000410000 */
[C---:B------:R-:W-:Y:S01]  /*19970*/  FMUL.FTZ R191, R2.reuse, R194 ;  /* 0x000000c202bf7220 */ /* 0x040fe20000410000 */
[C---:B------:R-:W-:Y:S01]  /*19980*/  FMUL.FTZ R194, R2.reuse, R197 ;  /* 0x000000c502c27220 */ /* 0x040fe20000410000 */
[C---:B------:R-:W-:Y:S01]  /*19990*/  FMUL.FTZ R197, R2.reuse, R120 ;  /* 0x0000007802c57220 */ /* 0x040fe20000410000 */
[----:B------:R-:W-:Y:S01]  /*199a0*/  IMAD.SHL.U32 R120, R233, 0x80, RZ ;  /* 0x00000080e9787824 */ /* 0x000fe200078e00ff */
[----:B------:R-:W-:Y:S01]  /*199b0*/  R2UR UR7, R15 ;  /* 0x000000000f0772ca */ /* 0x000fe200000e0000 */
[C---:B------:R-:W-:Y:S01]  /*199c0*/  FMUL.FTZ R15, R2.reuse, R186 ;  /* 0x000000ba020f7220 */ /* 0x040fe20000410000 */
[----:B------:R-:W-:Y:S01]  /*199d0*/  FMUL.FTZ R186, R2, R189 ;  /* 0x000000bd02ba7220 */ /* 0x000fe20000410000 */
[----:B------:R-:W-:-:S02]  /*199e0*/  IMAD R120, R21, -0xe0, R120 ;  /* 0xffffff2015787824 */ /* 0x000fc400078e0278 */
[C---:B------:R-:W-:Y:S01]  /*199f0*/  FMUL.FTZ R189, R2.reuse, R192 ;  /* 0x000000c002bd7220 */ /* 0x040fe20000410000 */
[C---:B------:R-:W-:Y:S01]  /*19a00*/  FMUL.FTZ R192, R2.reuse, R195 ;  /* 0x000000c302c07220 */ /* 0x040fe20000410000 */
[C---:B------:R-:W-:Y:S01]  /*19a10*/  FMUL.FTZ R195, R2.reuse, R198 ;  /* 0x000000c602c37220 */ /* 0x040fe20000410000 */
[----:B------:R-:W-:Y:S01]  /*19a20*/  FMUL.FTZ R198, R2, R121 ;  /* 0x0000007902c67220 */ /* 0x000fe20000410000 */
[----:B--2---:R-:W-:Y:S01]  /*19a30*/  IADD3 R120, R120, 0x1, R224 ;  /* 0x0000000178787810 */ /* 0x004fe20007ffe0e0 */
[----:B------:R-:W0:Y:S04]  /*19a40*/  MUFU.TANH R14, R14 ;  /* 0x0000000e000e7308 */ /* 0x000e280000002400 */
[----:B---3--:R-:W-:-:S04]  /*19a50*/  IMAD.IADD R120, R120, 0x1, -R225 ;  /* 0x0000000178787824 */ /* 0x008fc800078e0ae1 */
[----:B----4-:R-:W-:Y:S01]  /*19a60*/  IMAD R121, R226, -0x2, R120 ;  /* 0xfffffffee2797824 */ /* 0x010fe200078e0278 */
[----:B------:R-:W-:Y:S01]  /*19a70*/  MUFU.TANH R185, R185 ;  /* 0x000000b900b97308 */ /* 0x000fe20000002400 */
[----:B------:R-:W-:-:S03]  /*19a80*/  VIADD R120, R12, 0x500 ;  /* 0x000005000c787836 */ /* 0x000fc60000000000 */
[----:B------:R-:W-:Y:S01]  /*19a90*/  IADD3 R127, R227, R121, RZ ;  /* 0x00000079e37f7210 */ /* 0x000fe20007ffe0ff */
[----:B------:R-:W-:Y:S01]  /*19aa0*/  IMAD.MOV.U32 R121, RZ, RZ, -0x3ffffff0 ;  /* 0xc0000010ff797424 */ /* 0x000fe200078e00ff */
[----:B------:R-:W1:Y:S02]  /*19ab0*/  S2R R227, SR_TID.X ;  /* 0x0000000000e37919 */ /* 0x000e640000002100 */
[----:B------:R-:W2:Y:S01]  /*19ac0*/  MUFU.TANH R186, R186 ;  /* 0x000000ba00ba7308 */ /* 0x000ea20000002400 */
[C---:B------:R-:W-:Y:S02]  /*19ad0*/  ISETP.GT.AND P0, PT, R127.reuse, RZ, PT ;  /* 0x000000ff7f00720c */ /* 0x040fe40003f04270 */
[----:B------:R-:W-:-:S04]  /*19ae0*/  ISETP.GT.AND P2, PT, R127, 0x1, PT ;  /* 0x000000017f00780c */ /* 0x000fc80003f44270 */
[----:B0-----:R-:W-:Y:S01]  /*19af0*/  FSEL R14, R14, -INF , P2 ;  /* 0xff8000000e0e7808 */ /* 0x001fe20001000000 */
[----:B------:R-:W-:Y:S01]  /*19b00*/  MUFU.TANH R189, R189 ;  /* 0x000000bd00bd7308 */ /* 0x000fe20000002400 */
[----:B------:R-:W-:-:S07]  /*19b10*/  ISETP.GT.AND P2, PT, R127, 0x9, PT ;  /* 0x000000097f00780c */ /* 0x000fce0003f44270 */
[----:B------:R-:W0:Y:S01]  /*19b20*/  MUFU.TANH R194, R194 ;  /* 0x000000c200c27308 */ /* 0x000e220000002400 */
[----:B--2---:R-:W-:Y:S02]  /*19b30*/  FSEL R186, R186, -INF , P2 ;  /* 0xff800000baba7808 */ /* 0x004fe40001000000 */
[----:B------:R-:W-:-:S04]  /*19b40*/  ISETP.GT.AND P2, PT, R127, 0x11, PT ;  /* 0x000000117f00780c */ /* 0x000fc80003f44270 */
[----:B------:R-:W-:Y:S01]  /*19b50*/  FSEL R190, R190, -INF , P2 ;  /* 0xff800000bebe7808 */ /* 0x000fe20001000000 */
[----:B------:R-:W-:Y:S01]  /*19b60*/  MUFU.TANH R197, R197 ;  /* 0x000000c500c57308 */ /* 0x000fe20000002400 */
[----:B------:R-:W-:-:S07]  /*19b70*/  ISETP.GT.AND P2, PT, R127, 0x19, PT ;  /* 0x000000197f00780c */ /* 0x000fce0003f44270 */
[----:B------:R-:W2:Y:S01]  /*19b80*/  MUFU.TANH R198, R198 ;  /* 0x000000c600c67308 */ /* 0x000ea20000002400 */
[----:B0-----:R-:W-:Y:S02]  /*19b90*/  FSEL R194, R194, -INF , P2 ;  /* 0xff800000c2c27808 */ /* 0x001fe40001000000 */
[----:B------:R-:W-:-:S04]  /*19ba0*/  ISETP.GT.AND P2, PT, R127, 0x21, PT ;  /* 0x000000217f00780c */ /* 0x000fc80003f44270 */
[----:B------:R-:W-:Y:S01]  /*19bb0*/  FSEL R169, R169, -INF , P2 ;  /* 0xff800000a9a97808 */ /* 0x000fe20001000000 */
[----:B------:R-:W-:Y:S01]  /*19bc0*/  MUFU.TANH R117, R117 ;  /* 0x0000007500757308 */ /* 0x000fe20000002400 */
[----:B------:R-:W-:-:S04]  /*19bd0*/  ISETP.GT.AND P2, PT, R127, 0x29, PT ;  /* 0x000000297f00780c */ /* 0x000fc80003f44270 */
[----:B------:R-:W-:Y:S02]  /*19be0*/  FSEL R173, R173, -INF , P2 ;  /* 0xff800000adad7808 */ /* 0x000fe40001000000 */
[----:B------:R-:W-:Y:S01]  /*19bf0*/  ISETP.GT.AND P2, PT, R127, 0x31, PT ;  /* 0x000000317f00780c */ /* 0x000fe20003f44270 */
[----:B------:R-:W-:Y:S03]  /*19c00*/  MUFU.TANH R89, R89 ;  /* 0x0000005900597308 */ /* 0x000fe60000002400 */
[----:B------:R-:W-:Y:S02]  /*19c10*/  FSEL R177, R177, -INF , P2 ;  /* 0xff800000b1b17808 */ /* 0x000fe40001000000 */
[----:B------:R-:W-:-:S03]  /*19c20*/  ISETP.GT.AND P2, PT, R127, 0x39, PT ;  /* 0x000000397f00780c */ /* 0x000fc60003f44270 */
[----:B------:R-:W-:Y:S01]  /*19c30*/  MUFU.TANH R92, R92 ;  /* 0x0000005c005c7308 */ /* 0x000fe20000002400 */
[----:B------:R-:W-:Y:S02]  /*19c40*/  FSEL R181, R181, -INF , P2 ;  /* 0xff800000b5b57808 */ /* 0x000fe40001000000 */
        /* <DEDUP_REMOVED lines=21> */
[----:B------:R-:W-:Y:S01]  /*19da0*/  FSEL R149, R149, -INF , P2 ;  /* 0xff80000095957808 */ /* 0x000fe20001000000 */
[----:B------:R-:W-:Y:S02]  /*19db0*/  WARPGROUP.DEPBAR.LE gsb0, 0x0 ;  /* 0x00008000000079c5 */ /* 0x000fe40000010000 */
[----:B------:R-:W-:Y:S01]  /*19dc0*/  WARPGROUP.ARRIVE ;  /* 0x00000000000079c5 */ /* 0x000fe20000000000 */
[----:B------:R-:W-:-:S03]  /*19dd0*/  ISETP.GT.AND P2, PT, R127, 0x81, PT ;  /* 0x000000817f00780c */ /* 0x000fc60003f44270 */
[----:B------:R-:W-:Y:S01]  /*19de0*/  MUFU.TANH R188, R188 ;  /* 0x000000bc00bc7308 */ /* 0x000fe20000002400 */
[----:B--2---:R-:W-:Y:S01]  /*19df0*/  FSEL R198, R198, -INF , P2 ;  /* 0xff800000c6c67808 */ /* 0x004fe20001000000 */
[----:B------:R-:W-:Y:S01]  /*19e00*/  QGMMA.64x128x32.F32.E4M3.E4M3 R24, R208, gdesc[UR4], R24, gsb0 ;  /* 0x01e00004d0187df3 */ /* 0x000fe20008000818 */
[----:B------:R-:W-:Y:S02]  /*19e10*/  R2UR UR6, R120 ;  /* 0x00000000780672ca */ /* 0x000fe400000e0000 */
[----:B------:R-:W-:Y:S02]  /*19e20*/  FSEL R120, R13, -INF , P0 ;  /* 0xff8000000d787808 */ /* 0x000fe40000000000 */
[----:B------:R-:W-:Y:S01]  /*19e30*/  R2UR UR7, R121 ;  /* 0x00000000790772ca */ /* 0x000fe200000e0000 */
[----:B------:R0:W-:Y:S01]  /*19e40*/  MUFU.TANH R13, R128 ;  /* 0x00000080000d7308 */ /* 0x0001e20000002400 */
[----:B------:R-:W-:Y:S02]  /*19e50*/  ISETP.GT.AND P0, PT, R127, 0x8, PT ;  /* 0x000000087f00780c */ /* 0x000fe40003f04270 */
[----:B------:R-:W-:-:S02]  /*19e60*/  FMNMX.FTZ R121, R120, R20, !PT ;  /* 0x0000001478797209 */ /* 0x000fc40007810000 */
[----:B------:R-:W-:Y:S02]  /*19e70*/  FSEL R185, R185, -INF , P0 ;  /* 0xff800000b9b97808 */ /* 0x000fe40000000000 */
[----:B------:R-:W-:Y:S01]  /*19e80*/  ISETP.GT.AND P0, PT, R127, 0x10, PT ;  /* 0x000000107f00780c */ /* 0x000fe20003f04270 */
[----:B------:R-:W-:Y:S01]  /*19e90*/  MUFU.TANH R191, R191 ;  /* 0x000000bf00bf7308 */ /* 0x000fe20000002400 */
[----:B0-----:R-:W-:Y:S02]  /*19ea0*/  FMNMX.FTZ R128, R14, R121, !PT ;  /* 0x000000790e807209 */ /* 0x001fe40007810000 */
[----:B------:R-:W-:Y:S02]  /*19eb0*/  FSEL R189, R189, -INF , P0 ;  /* 0xff800000bdbd7808 */ /* 0x000fe40000000000 */
[----:B------:R-:W-:Y:S02]  /*19ec0*/  FMNMX.FTZ R128, R185, R128, !PT ;  /* 0x00000080b9807209 */ /* 0x000fe40007810000 */
[C---:B------:R-:W-:Y:S01]  /*19ed0*/  ISETP.GT.AND P0, PT, R127.reuse, 0x18, PT ;  /* 0x000000187f00780c */ /* 0x040fe20003f04270 */
[----:B------:R0:W2:Y:S01]  /*19ee0*/  MUFU.TANH R121, R129 ;  /* 0x0000008100797308 */ /* 0x0000a20000002400 */
[----:B------:R-:W-:-:S02]  /*19ef0*/  ISETP.GT.AND P2, PT, R127, 0x89, PT ;  /* 0x000000897f00780c */ /* 0x000fc40003f44270 */
[----:B------:R-:W-:Y:S02]  /*19f00*/  FSEL R193, R193, -INF , P0 ;  /* 0xff800000c1c17808 */ /* 0x000fe40000000000 */
[----:B------:R-:W-:Y:S02]  /*19f10*/  ISETP.GT.AND P0, PT, R127, 0x20, PT ;  /* 0x000000207f00780c */ /* 0x000fe40003f04270 */
[----:B------:R-:W-:Y:S01]  /*19f20*/  FSEL R125, R125, -INF , P2 ;  /* 0xff8000007d7d7808 */ /* 0x000fe20001000000 */
[----:B------:R-:W-:Y:S01]  /*19f30*/  MUFU.TANH R192, R192 ;  /* 0x000000c000c07308 */ /* 0x000fe20000002400 */
[----:B0-----:R-:W-:Y:S02]  /*19f40*/  FMNMX.FTZ R129, R186, R128, !PT ;  /* 0x00000080ba817209 */ /* 0x001fe40007810000 */
[----:B------:R-:W-:Y:S02]  /*19f50*/  FSEL R168, R168, -INF , P0 ;  /* 0xff800000a8a87808 */ /* 0x000fe40000000000 */
[----:B------:R-:W-:-:S02]  /*19f60*/  FMNMX.FTZ R129, R189, R129, !PT ;  /* 0x00000081bd817209 */ /* 0x000fc40007810000 */
[C---:B------:R-:W-:Y:S01]  /*19f70*/  ISETP.GT.AND P0, PT, R127.reuse, 0x28, PT ;  /* 0x000000287f00780c */ /* 0x040fe20003f04270 */
[----:B------:R0:W-:Y:S01]  /*19f80*/  MUFU.TANH R128, R130 ;  /* 0x0000008200807308 */ /* 0x0001e20000002400 */
[C---:B------:R-:W-:Y:S02]  /*19f90*/  ISETP.GT.AND P2, PT, R127.reuse, 0x91, PT ;  /* 0x000000917f00780c */ /* 0x040fe40003f44270 */
[----:B------:R-:W-:Y:S02]  /*19fa0*/  FSEL R172, R172, -INF , P0 ;  /* 0xff800000acac7808 */ /* 0x000fe40000000000 */
[----:B------:R-:W-:Y:S02]  /*19fb0*/  ISETP.GT.AND P0, PT, R127, 0x30, PT ;  /* 0x000000307f00780c */ /* 0x000fe40003f04270 */
[----:B--2---:R-:W-:Y:S01]  /*19fc0*/  FSEL R121, R121, -INF , P2 ;  /* 0xff80000079797808 */ /* 0x004fe20001000000 */
[----:B------:R-:W-:Y:S01]  /*19fd0*/  MUFU.TANH R195, R195 ;  /* 0x000000c300c37308 */ /* 0x000fe20000002400 */
[----:B0-----:R-:W-:-:S02]  /*19fe0*/  FMNMX.FTZ R130, R190, R129, !PT ;  /* 0x00000081be827209 */ /* 0x001fc40007810000 */
[----:B------:R-:W-:Y:S02]  /*19ff0*/  FSEL R176, R176, -INF , P0 ;  /* 0xff800000b0b07808 */ /* 0x000fe40000000000 */
[----:B------:R-:W-:Y:S02]  /*1a000*/  FMNMX.FTZ R130, R193, R130, !PT ;  /* 0x00000082c1827209 */ /* 0x000fe40007810000 */
[C---:B------:R-:W-:Y:S01]  /*1a010*/  ISETP.GT.AND P0, PT, R127.reuse, 0x38, PT ;  /* 0x000000387f00780c */ /* 0x040fe20003f04270 */
[----:B------:R0:W-:Y:S01]  /*1a020*/  MUFU.TANH R129, R131 ;  /* 0x0000008300817308 */ /* 0x0001e20000002400 */
[C---:B------:R-:W-:Y:S02]  /*1a030*/  ISETP.GT.AND P2, PT, R127.reuse, 0x99, PT ;  /* 0x000000997f00780c */ /* 0x040fe40003f44270 */
[----:B------:R-:W-:Y:S02]  /*1a040*/  FSEL R180, R180, -INF , P0 ;  /* 0xff800000b4b47808 */ /* 0x000fe40000000000 */
[----:B------:R-:W-:-:S03]  /*1a050*/  ISETP.GT.AND P0, PT, R127, 0x40, PT ;  /* 0x000000407f00780c */ /* 0x000fc60003f04270 */
[----:B------:R-:W-:Y:S01]  /*1a060*/  MUFU.TANH R196, R196 ;  /* 0x000000c400c47308 */ /* 0x000fe20000002400 */
[----:B0-----:R-:W-:Y:S02]  /*1a070*/  FMNMX.FTZ R131, R194, R130, !PT ;  /* 0x00000082c2837209 */ /* 0x001fe40007810000 */
[----:B------:R-:W-:Y:S02]  /*1a080*/  FSEL R152, R152, -INF , P0 ;  /* 0xff80000098987808 */ /* 0x000fe40000000000 */
[----:B------:R-:W-:Y:S02]  /*1a090*/  FMNMX.FTZ R131, R168, R131, !PT ;  /* 0x00000083a8837209 */ /* 0x000fe40007810000 */
[----:B------:R-:W-:Y:S01]  /*1a0a0*/  ISETP.GT.AND P0, PT, R127, 0x48, PT ;  /* 0x000000487f00780c */ /* 0x000fe20003f04270 */
[----:B------:R0:W-:Y:S03]  /*1a0b0*/  MUFU.TANH R130, R132 ;  /* 0x0000008400827308 */ /* 0x0001e60000002400 */
[----:B------:R-:W-:-:S02]  /*1a0c0*/  FSEL R156, R156, -INF , P0 ;  /* 0xff8000009c9c7808 */ /* 0x000fc40000000000 */
[----:B------:R-:W-:-:S03]  /*1a0d0*/  ISETP.GT.AND P0, PT, R127, 0x50, PT ;  /* 0x000000507f00780c */ /* 0x000fc60003f04270 */
[----:B------:R-:W-:Y:S01]  /*1a0e0*/  MUFU.TANH R170, R170 ;  /* 0x000000aa00aa7308 */ /* 0x000fe20000002400 */
[----:B0-----:R-:W-:Y:S02]  /*1a0f0*/  FMNMX.FTZ R132, R169, R131, !PT ;  /* 0x00000083a9847209 */ /* 0x001fe40007810000 */
[----:B------:R-:W-:Y:S02]  /*1a100*/  FSEL R160, R160, -INF , P0 ;  /* 0xff800000a0a07808 */ /* 0x000fe40000000000 */
[----:B------:R-:W-:Y:S02]  /*1a110*/  FMNMX.FTZ R132, R172, R132, !PT ;  /* 0x00000084ac847209 */ /* 0x000fe40007810000 */
[----:B------:R-:W-:Y:S01]  /*1a120*/  ISETP.GT.AND P0, PT, R127, 0x58, PT ;  /* 0x000000587f00780c */ /* 0x000fe20003f04270 */
[----:B------:R0:W2:Y:S03]  /*1a130*/  MUFU.TANH R131, R133 ;  /* 0x0000008500837308 */ /* 0x0000a60000002400 */
[----:B------:R-:W-:-:S02]  /*1a140*/  FSEL R164, R164, -INF , P0 ;  /* 0xff800000a4a47808 */ /* 0x000fc40000000000 */
[----:B------:R-:W-:-:S03]  /*1a150*/  ISETP.GT.AND P0, PT, R127, 0x60, PT ;  /* 0x000000607f00780c */ /* 0x000fc60003f04270 */
[----:B------:R-:W-:Y:S01]  /*1a160*/  MUFU.TANH R171, R171 ;  /* 0x000000ab00ab7308 */ /* 0x000fe20000002400 */
[----:B0-----:R-:W-:Y:S02]  /*1a170*/  FMNMX.FTZ R133, R173, R132, !PT ;  /* 0x00000084ad857209 */ /* 0x001fe40007810000 */
[----:B------:R-:W-:Y:S02]  /*1a180*/  FSEL R136, R136, -INF , P0 ;  /* 0xff80000088887808 */ /* 0x000fe40000000000 */
[----:B------:R-:W-:Y:S02]  /*1a190*/  FMNMX.FTZ R133, R176, R133, !PT ;  /* 0x00000085b0857209 */ /* 0x000fe40007810000 */
[----:B------:R-:W-:Y:S01]  /*1a1a0*/  ISETP.GT.AND P0, PT, R127, 0x68, PT ;  /* 0x000000687f00780c */ /* 0x000fe20003f04270 */
[----:B------:R0:W-:Y:S01]  /*1a1b0*/  MUFU.TANH R132, R134 ;  /* 0x0000008600847308 */ /* 0x0001e20000002400 */
[----:B--2---:R-:W-:Y:S02]  /*1a1c0*/  FSEL R131, R131, -INF , P2 ;  /* 0xff80000083837808 */ /* 0x004fe40001000000 */
[----:B------:R-:W-:-:S02]  /*1a1d0*/  FSEL R140, R140, -INF , P0 ;  /* 0xff8000008c8c7808 */ /* 0x000fc40000000000 */
[C---:B------:R-:W-:Y:S02]  /*1a1e0*/  ISETP.GT.AND P0, PT, R127.reuse, 0x70, PT ;  /* 0x000000707f00780c */ /* 0x040fe40003f04270 */
[----:B------:R-:W-:Y:S01]  /*1a1f0*/  ISETP.GT.AND P2, PT, R127, 0xa1, PT ;  /* 0x000000a17f00780c */ /* 0x000fe20003f44270 */
[----:B------:R-:W-:Y:S01]  /*1a200*/  MUFU.TANH R174, R174 ;  /* 0x000000ae00ae7308 */ /* 0x000fe20000002400 */
[----:B0-----:R-:W-:Y:S02]  /*1a210*/  FMNMX.FTZ R134, R177, R133, !PT ;  /* 0x00000085b1867209 */ /* 0x001fe40007810000 */
[----:B------:R-:W-:Y:S02]  /*1a220*/  FSEL R144, R144, -INF , P0 ;  /* 0xff80000090907808 */ /* 0x000fe40000000000 */
[----:B------:R-:W-:Y:S02]  /*1a230*/  FMNMX.FTZ R134, R180, R134, !PT ;  /* 0x00000086b4867209 */ /* 0x000fe40007810000 */
[----:B------:R-:W-:Y:S01]  /*1a240*/  ISETP.GT.AND P0, PT, R127, 0x78, PT ;  /* 0x000000787f00780c */ /* 0x000fe20003f04270 */
[----:B------:R0:W-:Y:S01]  /*1a250*/  MUFU.TANH R133, R135 ;  /* 0x0000008700857308 */ /* 0x0001e20000002400 */
[----:B------:R-:W-:-:S02]  /*1a260*/  FMNMX.FTZ R134, R181, R134, !PT ;  /* 0x00000086b5867209 */ /* 0x000fc40007810000 */
[----:B------:R-:W-:Y:S02]  /*1a270*/  FSEL R148, R148, -INF , P0 ;  /* 0xff80000094947808 */ /* 0x000fe40000000000 */
[----:B------:R-:W-:Y:S02]  /*1a280*/  FMNMX.FTZ R134, R152, R134, !PT ;  /* 0x0000008698867209 */ /* 0x000fe40007810000 */
[----:B------:R-:W-:Y:S01]  /*1a290*/  ISETP.GT.AND P0, PT, R127, 0x80, PT ;  /* 0x000000807f00780c */ /* 0x000fe20003f04270 */
[----:B------:R-:W-:Y:S01]  /*1a2a0*/  MUFU.TANH R175, R175 ;  /* 0x000000af00af7308 */ /* 0x000fe20000002400 */
[----:B------:R-:W-:Y:S01]  /*1a2b0*/  FMNMX.FTZ R134, R153, R134, !PT ;  /* 0x0000008699867209 */ /* 0x000fe20007810000 */
[----:B0-----:R-:W-:Y:S01]  /*1a2c0*/  FMUL.FTZ R135, R2, R88 ;  /* 0x0000005802877220 */ /* 0x001fe20000410000 */
[----:B------:R-:W-:Y:S02]  /*1a2d0*/  FSEL R197, R197, -INF , P0 ;  /* 0xff800000c5c57808 */ /* 0x000fe40000000000 */
[----:B------:R-:W-:-:S02]  /*1a2e0*/  FMNMX.FTZ R134, R156, R134, !PT ;  /* 0x000000869c867209 */ /* 0x000fc40007810000 */
[----:B------:R-:W-:Y:S01]  /*1a2f0*/  ISETP.GT.AND P0, PT, R127, 0x88, PT ;  /* 0x000000887f00780c */ /* 0x000fe20003f04270 */
[----:B------:R-:W-:Y:S01]  /*1a300*/  MUFU.TANH R178, R178 ;  /* 0x000000b200b27308 */ /* 0x000fe20000002400 */
[----:B------:R-:W-:Y:S02]  /*1a310*/  FMNMX.FTZ R134, R157, R134, !PT ;  /* 0x000000869d867209 */ /* 0x000fe40007810000 */
[----:B------:R-:W-:Y:S02]  /*1a320*/  FSEL R124, R124, -INF , P0 ;  /* 0xff8000007c7c7808 */ /* 0x000fe40000000000 */
[----:B------:R-:W-:Y:S02]  /*1a330*/  FMNMX.FTZ R134, R160, R134, !PT ;  /* 0x00000086a0867209 */ /* 0x000fe40007810000 */
[----:B------:R-:W-:Y:S01]  /*1a340*/  ISETP.GT.AND P0, PT, R127, 0x90, PT ;  /* 0x000000907f00780c */ /* 0x000fe20003f04270 */
[----:B------:R-:W-:Y:S02]  /*1a350*/  WARPGROUP.DEPBAR.LE gsb0, 0x0 ;  /* 0x00008000000079c5 */ /* 0x000fe40000010000 */
[----:B------:R-:W-:Y:S01]  /*1a360*/  FMNMX.FTZ R134, R161, R134, !PT ;  /* 0x00000086a1867209 */ /* 0x000fe20007810000 */
[----:B------:R-:W-:Y:S01]  /*1a370*/  WARPGROUP.ARRIVE ;  /* 0x00000000000079c5 */ /* 0x000fe20000000000 */
[----:B------:R-:W-:Y:S01]  /*1a380*/  FSEL R88, R13, -INF , P0 ;  /* 0xff8000000d587808 */ /* 0x000fe20000000000 */
[----:B------:R-:W-:Y:S01]  /*1a390*/  MUFU.TANH R179, R179 ;  /* 0x000000b300b37308 */ /* 0x000fe20000002400 */
[----:B------:R-:W-:-:S02]  /*1a3a0*/  FMNMX.FTZ R134, R164, R134, !PT ;  /* 0x00000086a4867209 */ /* 0x000fc40007810000 */
[----:B------:R-:W-:Y:S01]  /*1a3b0*/  ISETP.GT.AND P0, PT, R127, 0x98, PT ;  /* 0x000000987f00780c */ /* 0x000fe20003f04270 */
[----:B------:R-:W-:Y:S01]  /*1a3c0*/  QGMMA.64x128x32.F32.E4M3.E4M3 R24, R204, gdesc[UR4], R24, gsb0 ;  /* 0x01e00004cc187df3 */ /* 0x000fe20008000818 */
[----:B------:R-:W-:Y:S02]  /*1a3d0*/  FMNMX.FTZ R134, R165, R134, !PT ;  /* 0x00000086a5867209 */ /* 0x000fe40007810000 */
[----:B------:R-:W-:Y:S01]  /*1a3e0*/  FSEL R130, R130, -INF , P0 ;  /* 0xff80000082827808 */ /* 0x000fe20000000000 */
[----:B------:R0:W2:Y:S01]  /*1a3f0*/  MUFU.TANH R13, R135 ;  /* 0x00000087000d7308 */ /* 0x0000a20000002400 */
[----:B------:R-:W-:Y:S02]  /*1a400*/  FMNMX.FTZ R134, R136, R134, !PT ;  /* 0x0000008688867209 */ /* 0x000fe40007810000 */
[----:B------:R-:W-:Y:S02]  /*1a410*/  ISETP.GT.AND P0, PT, R127, 0xa0, PT ;  /* 0x000000a07f00780c */ /* 0x000fe40003f04270 */
[----:B------:R-:W-:-:S02]  /*1a420*/  FMNMX.FTZ R134, R137, R134, !PT ;  /* 0x0000008689867209 */ /* 0x000fc40007810000 */
[----:B------:R-:W-:Y:S01]  /*1a430*/  FSEL R104, R104, -INF , P0 ;  /* 0xff80000068687808 */ /* 0x000fe20000000000 */
[----:B------:R-:W-:Y:S01]  /*1a440*/  MUFU.TANH R182, R182 ;  /* 0x000000b600b67308 */ /* 0x000fe20000002400 */
[----:B------:R-:W-:Y:S01]  /*1a450*/  FMNMX.FTZ R134, R140, R134, !PT ;  /* 0x000000868c867209 */ /* 0x000fe20007810000 */
[----:B0-----:R-:W-:Y:S01]  /*1a460*/  FMUL.FTZ R135, R2, R100 ;  /* 0x0000006402877220 */ /* 0x001fe20000410000 */
[----:B------:R-:W-:Y:S02]  /*1a470*/  ISETP.GT.AND P0, PT, R127, 0xa8, PT ;  /* 0x000000a87f00780c */ /* 0x000fe40003f04270 */
[----:B------:R-:W-:Y:S02]  /*1a480*/  FMNMX.FTZ R134, R141, R134, !PT ;  /* 0x000000868d867209 */ /* 0x000fe40007810000 */
[----:B------:R-:W-:Y:S01]  /*1a490*/  FSEL R105, R105, -INF , P2 ;  /* 0xff80000069697808 */ /* 0x000fe20001000000 */
[----:B------:R-:W-:Y:S01]  /*1a4a0*/  MUFU.TANH R183, R183 ;  /* 0x000000b700b77308 */ /* 0x000fe20000002400 */
[----:B------:R-:W-:-:S02]  /*1a4b0*/  FMNMX.FTZ R134, R144, R134, !PT ;  /* 0x0000008690867209 */ /* 0x000fc40007810000 */
[----:B------:R-:W-:Y:S02]  /*1a4c0*/  ISETP.GT.AND P2, PT, R127, 0xa9, PT ;  /* 0x000000a97f00780c */ /* 0x000fe40003f44270 */
[----:B------:R-:W-:Y:S02]  /*1a4d0*/  FMNMX.FTZ R134, R145, R134, !PT ;  /* 0x0000008691867209 */ /* 0x000fe40007810000 */
[----:B------:R-:W-:Y:S01]  /*1a4e0*/  FSEL R108, R108, -INF , P0 ;  /* 0xff8000006c6c7808 */ /* 0x000fe20000000000 */
[----:B------:R-:W-:Y:S01]  /*1a4f0*/  MUFU.TANH R154, R154 ;  /* 0x0000009a009a7308 */ /* 0x000fe20000002400 */
[----:B------:R-:W-:Y:S02]  /*1a500*/  FMNMX.FTZ R134, R148, R134, !PT ;  /* 0x0000008694867209 */ /* 0x000fe40007810000 */
[----:B------:R-:W-:Y:S02]  /*1a510*/  ISETP.GT.AND P0, PT, R127, 0xb0, PT ;  /* 0x000000b07f00780c */ /* 0x000fe40003f04270 */
[----:B------:R-:W-:-:S02]  /*1a520*/  FMNMX.FTZ R134, R149, R134, !PT ;  /* 0x0000008695867209 */ /* 0x000fc40007810000 */
[----:B------:R-:W-:Y:S01]  /*1a530*/  FSEL R109, R109, -INF , P2 ;  /* 0xff8000006d6d7808 */ /* 0x000fe20001000000 */
[----:B------:R-:W-:Y:S01]  /*1a540*/  MUFU.TANH R155, R155 ;  /* 0x0000009b009b7308 */ /* 0x000fe20000002400 */
[----:B------:R-:W-:Y:S02]  /*1a550*/  FMNMX.FTZ R134, R197, R134, !PT ;  /* 0x00000086c5867209 */ /* 0x000fe40007810000 */
        /* <DEDUP_REMOVED lines=15> */
[----:B------:R-:W-:Y:S02]  /*1a650*/  FSEL R117, R117, -INF , P2 ;  /* 0xff80000075757808 */ /* 0x000fe40001000000 */
[----:B------:R-:W-:Y:S02]  /*1a660*/  FMNMX.FTZ R134, R131, R134, !PT ;  /* 0x0000008683867209 */ /* 0x000fe40007810000 */
[----:B------:R-:W-:Y:S01]  /*1a670*/  ISETP.GT.AND P2, PT, R127, 0xc1, PT ;  /* 0x000000c17f00780c */ /* 0x000fe20003f44270 */
[----:B------:R-:W-:Y:S01]  /*1a680*/  MUFU.TANH R163, R163 ;  /* 0x000000a300a37308 */ /* 0x000fe20000002400 */
[----:B------:R-:W-:-:S02]  /*1a690*/  FMNMX.FTZ R134, R104, R134, !PT ;  /* 0x0000008668867209 */ /* 0x000fc40007810000 */
[----:B------:R-:W-:Y:S02]  /*1a6a0*/  ISETP.GT.AND P0, PT, R127, 0xc0, PT ;  /* 0x000000c07f00780c */ /* 0x000fe40003f04270 */
[----:B------:R-:W-:Y:S02]  /*1a6b0*/  FMNMX.FTZ R134, R105, R134, !PT ;  /* 0x0000008669867209 */ /* 0x000fe40007810000 */
[----:B--2---:R-:W-:Y:S01]  /*1a6c0*/  FSEL R100, R13, -INF , P0 ;  /* 0xff8000000d647808 */ /* 0x004fe20000000000 */
        /* <DEDUP_REMOVED lines=9> */
[----:B-1----:R-:W-:Y:S01]  /*1a760*/  LOP3.LUT R209, R227, 0x7f, RZ, 0xc0, !PT ;  /* 0x0000007fe3d17812 */ /* 0x002fe200078ec0ff */
[----:B------:R-:W-:Y:S01]  /*1a770*/  MUFU.TANH R167, R167 ;  /* 0x000000a700a77308 */ /* 0x000fe20000002400 */
[----:B------:R-:W-:Y:S01]  /*1a780*/  FMNMX.FTZ R134, R116, R134, !PT ;  /* 0x0000008674867209 */ /* 0x000fe20007810000 */
[----:B------:R-:W0:Y:S03]  /*1a790*/  S2R R227, SR_TID.X ;  /* 0x0000000000e37919 */ /* 0x000e260000002100 */
[----:B------:R-:W-:-:S02]  /*1a7a0*/  FMNMX.FTZ R208, R117, R134, !PT ;  /* 0x0000008675d07209 */ /* 0x000fc40007810000 */
[----:B------:R-:W-:Y:S01]  /*1a7b0*/  FSEL R134, R89, -INF , P2 ;  /* 0xff80000059867808 */ /* 0x000fe20001000000 */
[----:B------:R-:W-:Y:S01]  /*1a7c0*/  FMUL.FTZ R89, R2, R101 ;  /* 0x0000006502597220 */ /* 0x000fe20000410000 */
[----:B------:R-:W-:Y:S01]  /*1a7d0*/  ISETP.GT.AND P2, PT, R127, 0xc9, PT ;  /* 0x000000c97f00780c */ /* 0x000fe20003f44270 */
[----:B------:R-:W-:Y:S01]  /*1a7e0*/  MUFU.TANH R138, R138 ;  /* 0x0000008a008a7308 */ /* 0x000fe20000002400 */
[----:B------:R-:W-:Y:S02]  /*1a7f0*/  FSEL R101, R96, -INF , P0 ;  /* 0xff80000060657808 */ /* 0x000fe40000000000 */
[----:B------:R-:W-:Y:S02]  /*1a800*/  FSEL R93, R93, -INF , P2 ;  /* 0xff8000005d5d7808 */ /* 0x000fe40001000000 */
[C---:B------:R-:W-:Y:S02]  /*1a810*/  ISETP.GT.AND P2, PT, R127.reuse, 0xd1, PT ;  /* 0x000000d17f00780c */ /* 0x040fe40003f44270 */
[----:B------:R-:W-:Y:S01]  /*1a820*/  ISETP.GT.AND P0, PT, R127, 0xd8, PT ;  /* 0x000000d87f00780c */ /* 0x000fe20003f04270 */
[----:B------:R-:W1:Y:S01]  /*1a830*/  MUFU.TANH R89, R89 ;  /* 0x0000005900597308 */ /* 0x000e620000002400 */
[----:B------:R-:W-:-:S02]  /*1a840*/  FSEL R97, R97, -INF , P2 ;  /* 0xff80000061617808 */ /* 0x000fc40001000000 */
[C---:B------:R-:W-:Y:S01]  /*1a850*/  ISETP.GT.AND P2, PT, R127.reuse, 0xd9, PT ;  /* 0x000000d97f00780c */ /* 0x040fe20003f44270 */
[----:B------:R-:W-:Y:S01]  /*1a860*/  VIADD R127, R127, 0x8 ;  /* 0x000000087f7f7836 */ /* 0x000fe20000000000 */
[----:B------:R-:W-:-:S03]  /*1a870*/  FMNMX.FTZ R208, R100, R208, !PT ;  /* 0x000000d064d07209 */ /* 0x000fc60007810000 */
[----:B------:R-:W2:Y:S01]  /*1a880*/  MUFU.TANH R139, R139 ;  /* 0x0000008b008b7308 */ /* 0x000ea20000002400 */
[C---:B------:R-:W-:Y:S02]  /*1a890*/  ISETP.GT.AND P3, PT, R127.reuse, 0x1, PT ;  /* 0x000000017f00780c */ /* 0x040fe40003f64270 */
[----:B------:R-:W-:Y:S02]  /*1a8a0*/  FMNMX.FTZ R208, R134, R208, !PT ;  /* 0x000000d086d07209 */ /* 0x000fe40007810000 */
[----:B------:R-:W-:Y:S02]  /*1a8b0*/  FSEL R184, R184, -INF , P3 ;  /* 0xff800000b8b87808 */ /* 0x000fe40001800000 */
[----:B------:R-:W-:Y:S01]  /*1a8c0*/  ISETP.GT.AND P3, PT, R127, 0x9, PT ;  /* 0x000000097f00780c */ /* 0x000fe20003f64270 */
[----:B------:R-:W3:Y:S01]  /*1a8d0*/  MUFU.TANH R142, R142 ;  /* 0x0000008e008e7308 */ /* 0x000ee20000002400 */
[----:B-1----:R-:W-:Y:S02]  /*1a8e0*/  FSEL R135, R89, -INF , P2 ;  /* 0xff80000059877808 */ /* 0x002fe40001000000 */
[----:B------:R-:W-:-:S02]  /*1a8f0*/  ISETP.GT.AND P2, PT, R127, RZ, PT ;  /* 0x000000ff7f00720c */ /* 0x000fc40003f44270 */
[----:B------:R-:W-:Y:S02]  /*1a900*/  FSEL R188, R188, -INF , P3 ;  /* 0xff800000bcbc7808 */ /* 0x000fe40001800000 */
[----:B------:R-:W-:Y:S01]  /*1a910*/  FSEL R15, R15, -INF , P2 ;  /* 0xff8000000f0f7808 */ /* 0x000fe20001000000 */
[----:B------:R-:W1:Y:S01]  /*1a920*/  MUFU.TANH R143, R143 ;  /* 0x0000008f008f7308 */ /* 0x000e620000002400 */
[C---:B------:R-:W-:Y:S02]  /*1a930*/  ISETP.GT.AND P2, PT, R127.reuse, 0x8, PT ;  /* 0x000000087f00780c */ /* 0x040fe40003f44270 */
[----:B------:R-:W-:Y:S02]  /*1a940*/  ISETP.GT.AND P3, PT, R127, 0x11, PT ;  /* 0x000000117f00780c */ /* 0x000fe40003f64270 */
[----:B------:R-:W-:Y:S02]  /*1a950*/  FSEL R187, R187, -INF , P2 ;  /* 0xff800000bbbb7808 */ /* 0x000fe40001000000 */
[----:B------:R-:W-:Y:S01]  /*1a960*/  ISETP.GT.AND P2, PT, R127, 0x10, PT ;  /* 0x000000107f00780c */ /* 0x000fe20003f44270 */
[----:B------:R-:W-:-:S02]  /*1a970*/  WARPGROUP.DEPBAR.LE gsb0, 0x0 ;  /* 0x00008000000079c5 */ /* 0x000fc40000010000 */
[----:B------:R-:W-:Y:S01]  /*1a980*/  FMNMX.FTZ R205, R15, R0, !PT ;  /* 0x000000000fcd7209 */ /* 0x000fe20007810000 */
[----:B------:R4:W-:Y:S01]  /*1a990*/  MUFU.TANH R96, R110 ;  /* 0x0000006e00607308 */ /* 0x0009e20000002400 */
[----:B------:R-:W-:Y:S01]  /*1a9a0*/  FSEL R191, R191, -INF , P2 ;  /* 0xff800000bfbf7808 */ /* 0x000fe20001000000 */
[----:B------:R-:W-:Y:S01]  /*1a9b0*/  WARPGROUP.ARRIVE ;  /* 0x00000000000079c5 */ /* 0x000fe20000000000 */
[----:B------:R-:W-:Y:S02]  /*1a9c0*/  FMNMX.FTZ R205, R184, R205, !PT ;  /* 0x000000cdb8cd7209 */ /* 0x000fe40007810000 */
[----:B------:R-:W-:Y:S02]  /*1a9d0*/  ISETP.GT.AND P2, PT, R127, 0x18, PT ;  /* 0x000000187f00780c */ /* 0x000fe40003f44270 */
[----:B------:R-:W-:Y:S01]  /*1a9e0*/  FMNMX.FTZ R205, R187, R205, !PT ;  /* 0x000000cdbbcd7209 */ /* 0x000fe20007810000 */
[----:B------:R-:W0:Y:S01]  /*1a9f0*/  MUFU.TANH R146, R146 ;  /* 0x0000009200927308 */ /* 0x000e220000002400 */
[----:B------:R-:W-:-:S02]  /*1aa00*/  FSEL R192, R192, -INF , P3 ;  /* 0xff800000c0c07808 */ /* 0x000fc40001800000 */
[----:B------:R-:W-:Y:S02]  /*1aa10*/  FMNMX.FTZ R205, R188, R205, !PT ;  /* 0x000000cdbccd7209 */ /* 0x000fe40007810000 */
[----:B------:R-:W-:Y:S02]  /*1aa20*/  ISETP.GT.AND P3, PT, R127, 0x19, PT ;  /* 0x000000197f00780c */ /* 0x000fe40003f64270 */
[----:B------:R-:W-:Y:S01]  /*1aa30*/  FMNMX.FTZ R205, R191, R205, !PT ;  /* 0x000000cdbfcd7209 */ /* 0x000fe20007810000 */
[----:B------:R-:W0:Y:S01]  /*1aa40*/  MUFU.TANH R147, R147 ;  /* 0x0000009300937308 */ /* 0x000e220000002400 */
[----:B------:R-:W-:Y:S02]  /*1aa50*/  FSEL R195, R195, -INF , P2 ;  /* 0xff800000c3c37808 */ /* 0x000fe40001000000 */
[----:B------:R-:W-:Y:S02]  /*1aa60*/  FMNMX.FTZ R205, R192, R205, !PT ;  /* 0x000000cdc0cd7209 */ /* 0x000fe40007810000 */
[----:B------:R-:W-:-:S02]  /*1aa70*/  ISETP.GT.AND P2, PT, R127, 0x20, PT ;  /* 0x000000207f00780c */ /* 0x000fc40003f44270 */
[----:B------:R-:W-:Y:S01]  /*1aa80*/  FSEL R196, R196, -INF , P3 ;  /* 0xff800000c4c47808 */ /* 0x000fe20001800000 */
[----:B------:R-:W0:Y:S01]  /*1aa90*/  MUFU.TANH R150, R150 ;  /* 0x0000009600967308 */ /* 0x000e220000002400 */
[----:B------:R-:W-:Y:S02]  /*1aaa0*/  FMNMX.FTZ R205, R195, R205, !PT ;  /* 0x000000cdc3cd7209 */ /* 0x000fe40007810000 */
[C---:B------:R-:W-:Y:S02]  /*1aab0*/  ISETP.GT.AND P3, PT, R127.reuse, 0x21, PT ;  /* 0x000000217f00780c */ /* 0x040fe40003f64270 */
[----:B------:R-:W-:Y:S02]  /*1aac0*/  FSEL R170, R170, -INF , P2 ;  /* 0xff800000aaaa7808 */ /* 0x000fe40001000000 */
[----:B------:R-:W-:Y:S01]  /*1aad0*/  FMNMX.FTZ R205, R196, R205, !PT ;  /* 0x000000cdc4cd7209 */ /* 0x000fe20007810000 */
[----:B------:R-:W0:Y:S01]  /*1aae0*/  MUFU.TANH R151, R151 ;  /* 0x0000009700977308 */ /* 0x000e220000002400 */
[----:B------:R-:W-:-:S02]  /*1aaf0*/  ISETP.GT.AND P2, PT, R127, 0x28, PT ;  /* 0x000000287f00780c */ /* 0x000fc40003f44270 */
[----:B------:R-:W-:Y:S02]  /*1ab00*/  FSEL R171, R171, -INF , P3 ;  /* 0xff800000abab7808 */ /* 0x000fe40001800000 */
[----:B------:R-:W-:Y:S02]  /*1ab10*/  FMNMX.FTZ R205, R170, R205, !PT ;  /* 0x000000cdaacd7209 */ /* 0x000fe40007810000 */
[----:B------:R-:W-:Y:S01]  /*1ab20*/  ISETP.GT.AND P3, PT, R127, 0x29, PT ;  /* 0x000000297f00780c */ /* 0x000fe20003f64270 */
[----:B------:R-:W0:Y:S01]  /*1ab30*/  MUFU.TANH R122, R122 ;  /* 0x0000007a007a7308 */ /* 0x000e220000002400 */
[----:B------:R-:W-:Y:S02]  /*1ab40*/  FSEL R174, R174, -INF , P2 ;  /* 0xff800000aeae7808 */ /* 0x000fe40001000000 */
[----:B------:R-:W-:Y:S02]  /*1ab50*/  FMNMX.FTZ R205, R171, R205, !PT ;  /* 0x000000cdabcd7209 */ /* 0x000fe40007810000 */
[----:B------:R-:W-:-:S02]  /*1ab60*/  ISETP.GT.AND P2, PT, R127, 0x30, PT ;  /* 0x000000307f00780c */ /* 0x000fc40003f44270 */
[----:B------:R-:W-:Y:S01]  /*1ab70*/  FSEL R175, R175, -INF , P3 ;  /* 0xff800000afaf7808 */ /* 0x000fe20001800000 */
[----:B------:R-:W0:Y:S01]  /*1ab80*/  MUFU.TANH R123, R123 ;  /* 0x0000007b007b7308 */ /* 0x000e220000002400 */
[----:B------:R-:W-:Y:S02]  /*1ab90*/  FMNMX.FTZ R205, R174, R205, !PT ;  /* 0x000000cdaecd7209 */ /* 0x000fe40007810000 */
[----:B------:R-:W-:Y:S02]  /*1aba0*/  ISETP.GT.AND P3, PT, R127, 0x31, PT ;  /* 0x000000317f00780c */ /* 0x000fe40003f64270 */
        /* <DEDUP_REMOVED lines=29> */
[----:B------:R-:W-:Y:S02]  /*1ad80*/  FMNMX.FTZ R208, R92, R208, !PT ;  /* 0x000000d05cd07209 */ /* 0x000fe40007810000 */
[----:B------:R-:W-:Y:S02]  /*1ad90*/  ISETP.GT.AND P3, PT, R127, 0x51, PT ;  /* 0x000000517f00780c */ /* 0x000fe40003f64270 */
[----:B------:R-:W-:Y:S01]  /*1ada0*/  FSEL R162, R162, -INF , P2 ;  /* 0xff800000a2a27808 */ /* 0x000fe20001000000 */
[----:B------:R-:W0:Y:S01]  /*1adb0*/  MUFU.TANH R115, R115 ;  /* 0x0000007300737308 */ /* 0x000e220000002400 */
[----:B------:R-:W-:-:S02]  /*1adc0*/  FMNMX.FTZ R205, R159, R205, !PT ;  /* 0x000000cd9fcd7209 */ /* 0x000fc40007810000 */
[----:B------:R-:W-:Y:S02]  /*1add0*/  FMNMX.FTZ R208, R93, R208, !PT ;  /* 0x000000d05dd07209 */ /* 0x000fe40007810000 */
[----:B------:R-:W-:Y:S02]  /*1ade0*/  ISETP.GT.AND P2, PT, R127, 0x58, PT ;  /* 0x000000587f00780c */ /* 0x000fe40003f44270 */
[----:B------:R-:W-:Y:S01]  /*1adf0*/  FSEL R163, R163, -INF , P3 ;  /* 0xff800000a3a37808 */ /* 0x000fe20001800000 */
[----:B------:R-:W0:Y:S01]  /*1ae00*/  MUFU.TANH R118, R118 ;  /* 0x0000007600767308 */ /* 0x000e220000002400 */
[----:B------:R-:W-:Y:S02]  /*1ae10*/  FMNMX.FTZ R205, R162, R205, !PT ;  /* 0x000000cda2cd7209 */ /* 0x000fe40007810000 */
[----:B------:R-:W-:Y:S02]  /*1ae20*/  FMNMX.FTZ R208, R101, R208, !PT ;  /* 0x000000d065d07209 */ /* 0x000fe40007810000 */
[----:B------:R-:W-:-:S02]  /*1ae30*/  ISETP.GT.AND P3, PT, R127, 0x59, PT ;  /* 0x000000597f00780c */ /* 0x000fc40003f64270 */
[----:B------:R-:W-:Y:S01]  /*1ae40*/  FSEL R166, R166, -INF , P2 ;  /* 0xff800000a6a67808 */ /* 0x000fe20001000000 */
[----:B------:R-:W0:Y:S01]  /*1ae50*/  MUFU.TANH R119, R119 ;  /* 0x0000007700777308 */ /* 0x000e220000002400 */
[----:B------:R-:W-:Y:S02]  /*1ae60*/  FMNMX.FTZ R205, R163, R205, !PT ;  /* 0x000000cda3cd7209 */ /* 0x000fe40007810000 */
[----:B----4-:R-:W-:Y:S02]  /*1ae70*/  FSEL R110, R13, -INF , P0 ;  /* 0xff8000000d6e7808 */ /* 0x010fe40000000000 */
[----:B------:R-:W-:Y:S02]  /*1ae80*/  FMNMX.FTZ R208, R97, R208, !PT ;  /* 0x000000d061d07209 */ /* 0x000fe40007810000 */
[----:B------:R-:W-:Y:S01]  /*1ae90*/  ISETP.GT.AND P2, PT, R127, 0x60, PT ;  /* 0x000000607f00780c */ /* 0x000fe20003f44270 */
[----:B------:R-:W-:Y:S01]  /*1aea0*/  MUFU.TANH R90, R90 ;  /* 0x0000005a005a7308 */ /* 0x000fe20000002400 */
[----:B------:R-:W-:-:S02]  /*1aeb0*/  FSEL R167, R167, -INF , P3 ;  /* 0xff800000a7a77808 */ /* 0x000fc40001800000 */
[----:B------:R-:W-:Y:S02]  /*1aec0*/  FMNMX.FTZ R205, R166, R205, !PT ;  /* 0x000000cda6cd7209 */ /* 0x000fe40007810000 */
[----:B------:R-:W-:Y:S02]  /*1aed0*/  FMNMX.FTZ R89, R110, R208, !PT ;  /* 0x000000d06e597209 */ /* 0x000fe40007810000 */
[----:B------:R-:W-:Y:S01]  /*1aee0*/  ISETP.GT.AND P3, PT, R127, 0x61, PT ;  /* 0x000000617f00780c */ /* 0x000fe20003f64270 */
[----:B------:R-:W4:Y:S01]  /*1aef0*/  MUFU.TANH R91, R91 ;  /* 0x0000005b005b7308 */ /* 0x000f220000002400 */
[----:B------:R-:W-:Y:S02]  /*1af00*/  FSEL R138, R138, -INF , P2 ;  /* 0xff8000008a8a7808 */ /* 0x000fe40001000000 */
[----:B------:R-:W-:Y:S02]  /*1af10*/  FMNMX.FTZ R205, R167, R205, !PT ;  /* 0x000000cda7cd7209 */ /* 0x000fe40007810000 */
[----:B------:R-:W-:-:S02]  /*1af20*/  FMNMX.FTZ R89, R135, R89, !PT ;  /* 0x0000005987597209 */ /* 0x000fc40007810000 */
[----:B------:R-:W-:Y:S01]  /*1af30*/  ISETP.GT.AND P2, PT, R127, 0x68, PT ;  /* 0x000000687f00780c */ /* 0x000fe20003f44270 */
[----:B------:R-:W4:Y:S01]  /*1af40*/  MUFU.TANH R94, R94 ;  /* 0x0000005e005e7308 */ /* 0x000f220000002400 */
[----:B--2---:R-:W-:Y:S01]  /*1af50*/  FSEL R139, R139, -INF , P3 ;  /* 0xff8000008b8b7808 */ /* 0x004fe20001800000 */
[----:B------:R-:W2:Y:S01]  /*1af60*/  SHFL.BFLY PT, R13, R89, 0x2, 0x1f ;  /* 0x0c401f00590d7f89 */ /* 0x000ea200000e0000 */
[----:B------:R-:W-:Y:S02]  /*1af70*/  FMNMX.FTZ R205, R138, R205, !PT ;  /* 0x000000cd8acd7209 */ /* 0x000fe40007810000 */
[----:B------:R-:W-:Y:S02]  /*1af80*/  ISETP.GT.AND P3, PT, R127, 0x69, PT ;  /* 0x000000697f00780c */ /* 0x000fe40003f64270 */
[----:B---3--:R-:W-:Y:S01]  /*1af90*/  FSEL R142, R142, -INF , P2 ;  /* 0xff8000008e8e7808 */ /* 0x008fe20001000000 */
[----:B------:R-:W3:Y:S01]  /*1afa0*/  MUFU.TANH R95, R95 ;  /* 0x0000005f005f7308 */ /* 0x000ee20000002400 */
[----:B------:R-:W-:-:S02]  /*1afb0*/  FMNMX.FTZ R205, R139, R205, !PT ;  /* 0x000000cd8bcd7209 */ /* 0x000fc40007810000 */
[----:B------:R-:W-:Y:S02]  /*1afc0*/  ISETP.GT.AND P2, PT, R127, 0x70, PT ;  /* 0x000000707f00780c */ /* 0x000fe40003f44270 */
[----:B-1----:R-:W-:Y:S02]  /*1afd0*/  FSEL R143, R143, -INF , P3 ;  /* 0xff8000008f8f7808 */ /* 0x002fe40001800000 */
[----:B------:R-:W-:Y:S01]  /*1afe0*/  FMNMX.FTZ R205, R142, R205, !PT ;  /* 0x000000cd8ecd7209 */ /* 0x000fe20007810000 */
[----:B------:R-:W1:Y:S01]  /*1aff0*/  MUFU.TANH R98, R98 ;  /* 0x0000006200627308 */ /* 0x000e620000002400 */
[----:B------:R-:W-:Y:S02]  /*1b000*/  ISETP.GT.AND P3, PT, R127, 0x71, PT ;  /* 0x000000717f00780c */ /* 0x000fe40003f64270 */
[----:B0-----:R-:W-:Y:S02]  /*1b010*/  FSEL R146, R146, -INF , P2 ;  /* 0xff80000092927808 */ /* 0x001fe40001000000 */
[----:B------:R-:W-:-:S02]  /*1b020*/  FMNMX.FTZ R205, R143, R205, !PT ;  /* 0x000000cd8fcd7209 */ /* 0x000fc40007810000 */
[----:B------:R-:W-:Y:S01]  /*1b030*/  ISETP.GT.AND P2, PT, R127, 0x78, PT ;  /* 0x000000787f00780c */ /* 0x000fe20003f44270 */
[----:B------:R-:W-:Y:S01]  /*1b040*/  MUFU.TANH R99, R99 ;  /* 0x0000006300637308 */ /* 0x000fe20000002400 */
[----:B------:R-:W-:Y:S02]  /*1b050*/  FSEL R147, R147, -INF , P3 ;  /* 0xff80000093937808 */ /* 0x000fe40001800000 */
[----:B------:R-:W-:Y:S02]  /*1b060*/  FMNMX.FTZ R205, R146, R205, !PT ;  /* 0x000000cd92cd7209 */ /* 0x000fe40007810000 */
[----:B------:R-:W-:Y:S02]  /*1b070*/  ISETP.GT.AND P3, PT, R127, 0x79, PT ;  /* 0x000000797f00780c */ /* 0x000fe40003f64270 */
[----:B------:R-:W-:Y:S01]  /*1b080*/  FSEL R150, R150, -INF , P2 ;  /* 0xff80000096967808 */ /* 0x000fe20001000000 */
[----:B------:R-:W0:Y:S01]  /*1b090*/  MUFU.TANH R102, R102 ;  /* 0x0000006600667308 */ /* 0x000e220000002400 */
[----:B------:R-:W-:-:S02]  /*1b0a0*/  FMNMX.FTZ R205, R147, R205, !PT ;  /* 0x000000cd93cd7209 */ /* 0x000fc40007810000 */
[----:B------:R-:W-:Y:S02]  /*1b0b0*/  ISETP.GT.AND P2, PT, R127, 0x80, PT ;  /* 0x000000807f00780c */ /* 0x000fe40003f44270 */
[----:B------:R-:W-:Y:S02]  /*1b0c0*/  FSEL R151, R151, -INF , P3 ;  /* 0xff80000097977808 */ /* 0x000fe40001800000 */
[----:B------:R-:W-:Y:S01]  /*1b0d0*/  FMNMX.FTZ R205, R150, R205, !PT ;  /* 0x000000cd96cd7209 */ /* 0x000fe20007810000 */
[----:B------:R-:W0:Y:S01]  /*1b0e0*/  MUFU.TANH R103, R103 ;  /* 0x0000006700677308 */ /* 0x000e220000002400 */
[----:B------:R-:W-:Y:S02]  /*1b0f0*/  ISETP.GT.AND P3, PT, R127, 0x81, PT ;  /* 0x000000817f00780c */ /* 0x000fe40003f64270 */
[----:B------:R-:W-:Y:S02]  /*1b100*/  FSEL R122, R122, -INF , P2 ;  /* 0xff8000007a7a7808 */ /* 0x000fe40001000000 */
[----:B------:R-:W-:-:S02]  /*1b110*/  FMNMX.FTZ R205, R151, R205, !PT ;  /* 0x000000cd97cd7209 */ /* 0x000fc40007810000 */
[----:B--2---:R-:W-:Y:S02]  /*1b120*/  FMNMX.FTZ R13, R89, R13, !PT ;  /* 0x0000000d590d7209 */ /* 0x004fe40007810000 */
[----:B------:R-:W-:Y:S02]  /*1b130*/  ISETP.GT.AND P2, PT, R127, 0x88, PT ;  /* 0x000000887f00780c */ /* 0x000fe40003f44270 */
[----:B------:R-:W-:Y:S01]  /*1b140*/  FSEL R123, R123, -INF , P3 ;  /* 0xff8000007b7b7808 */ /* 0x000fe20001800000 */
[----:B------:R-:W2:Y:S01]  /*1b150*/  SHFL.BFLY PT, R89, R13, 0x1, 0x1f ;  /* 0x0c201f000d597f89 */ /* 0x000ea200000e0000 */
[----:B------:R-:W-:Y:S02]  /*1b160*/  FMNMX.FTZ R205, R122, R205, !PT ;  /* 0x000000cd7acd7209 */ /* 0x000fe40007810000 */
[----:B------:R-:W-:Y:S02]  /*1b170*/  ISETP.GT.AND P3, PT, R127, 0x89, PT ;  /* 0x000000897f00780c */ /* 0x000fe40003f64270 */
[----:B------:R-:W-:-:S02]  /*1b180*/  FSEL R126, R126, -INF , P2 ;  /* 0xff8000007e7e7808 */ /* 0x000fc40001000000 */
[----:B------:R-:W-:Y:S02]  /*1b190*/  FMNMX.FTZ R205, R123, R205, !PT ;  /* 0x000000cd7bcd7209 */ /* 0x000fe40007810000 */
[----:B------:R-:W-:Y:S02]  /*1b1a0*/  ISETP.GT.AND P2, PT, R127, 0x90, PT ;  /* 0x000000907f00780c */ /* 0x000fe40003f44270 */
[----:B------:R-:W-:Y:S02]  /*1b1b0*/  FSEL R199, R199, -INF , P3 ;  /* 0xff800000c7c77808 */ /* 0x000fe40001800000 */
        /* <DEDUP_REMOVED lines=13> */
[----:B--2---:R-:W-:Y:S01]  /*1b290*/  FMNMX.FTZ R89, R13, R89, !PT ;  /* 0x000000590d597209 */ /* 0x004fe20007810000 */
[----:B------:R-:W-:Y:S01]  /*1b2a0*/  IMAD.U32 R13, RZ, RZ, UR4 ;  /* 0x00000004ff0d7e24 */ /* 0x000fe2000f8e00ff */
[----:B------:R-:W-:-:S02]  /*1b2b0*/  ISETP.GT.AND P3, PT, R127, 0xa1, PT ;  /* 0x000000a17f00780c */ /* 0x000fc40003f64270 */
[----:B------:R-:W-:Y:S01]  /*1b2c0*/  FSEL R106, R106, -INF , P2 ;  /* 0xff8000006a6a7808 */ /* 0x000fe20001000000 */
[----:B------:R-:W-:-:S01]  /*1b2d0*/  FFMA.FTZ R204, R89, R13, -8 ;  /* 0xc100000059cc7423 */ /* 0x000fc2000001000d */
[----:B------:R-:W-:Y:S02]  /*1b2e0*/  FMNMX.FTZ R205, R133, R205, !PT ;  /* 0x000000cd85cd7209 */ /* 0x000fe40007810000 */
[----:B------:R-:W-:Y:S02]  /*1b2f0*/  FSETP.NEU.FTZ.AND P0, PT, R89, -INF , PT ;  /* 0xff8000005900780b */ /* 0x000fe40003f1d000 */
[----:B------:R-:W-:Y:S02]  /*1b300*/  ISETP.GT.AND P2, PT, R127, 0xa8, PT ;  /* 0x000000a87f00780c */ /* 0x000fe40003f44270 */
[----:B------:R-:W-:Y:S02]  /*1b310*/  FSEL R107, R107, -INF , P3 ;  /* 0xff8000006b6b7808 */ /* 0x000fe40001800000 */
[----:B------:R-:W-:-:S02]  /*1b320*/  FMNMX.FTZ R205, R106, R205, !PT ;  /* 0x000000cd6acd7209 */ /* 0x000fc40007810000 */
[----:B------:R-:W-:Y:S02]  /*1b330*/  FSEL R204, R204, RZ, P0 ;  /* 0x000000ffcccc7208 */ /* 0x000fe40000000000 */
[----:B------:R-:W-:Y:S02]  /*1b340*/  ISETP.GT.AND P3, PT, R127, 0xa9, PT ;  /* 0x000000a97f00780c */ /* 0x000fe40003f64270 */
[----:B------:R-:W-:Y:S01]  /*1b350*/  FSEL R96, R96, -INF , P2 ;  /* 0xff80000060607808 */ /* 0x000fe20001000000 */
[--C-:B------:R-:W-:Y:S01]  /*1b360*/  FFMA.FTZ R88, R88, R13, -R204.reuse ;  /* 0x0000000d58587223 */ /* 0x100fe200000108cc */
[----:B------:R-:W-:Y:S01]  /*1b370*/  FMNMX.FTZ R206, R107, R205, !PT ;  /* 0x000000cd6bce7209 */ /* 0x000fe20007810000 */
[-CC-:B------:R-:W-:Y:S01]  /*1b380*/  FFMA.FTZ R120, R120, R13.reuse, -R204.reuse ;  /* 0x0000000d78787223 */ /* 0x180fe200000108cc */
[----:B------:R-:W-:Y:S01]  /*1b390*/  ISETP.GT.AND P2, PT, R127, 0xb0, PT ;  /* 0x000000b07f00780c */ /* 0x000fe20003f44270 */
[----:B------:R2:W-:Y:S01]  /*1b3a0*/  MUFU.EX2 R205, R88 ;  /* 0x0000005800cd7308 */ /* 0x0005e20000000800 */
[----:B------:R-:W-:Y:S01]  /*1b3b0*/  FSEL R111, R111, -INF , P3 ;  /* 0xff8000006f6f7808 */ /* 0x000fe20001800000 */
[-CC-:B------:R-:W-:Y:S01]  /*1b3c0*/  FFMA.FTZ R14, R14, R13.reuse, -R204.reuse ;  /* 0x0000000d0e0e7223 */ /* 0x180fe200000108cc */
[----:B------:R-:W-:Y:S01]  /*1b3d0*/  FMNMX.FTZ R206, R96, R206, !PT ;  /* 0x000000ce60ce7209 */ /* 0x000fe20007810000 */
[-CC-:B------:R-:W-:Y:S01]  /*1b3e0*/  FFMA.FTZ R185, R185, R13.reuse, -R204.reuse ;  /* 0x0000000db9b97223 */ /* 0x180fe200000108cc */
[----:B------:R-:W-:Y:S01]  /*1b3f0*/  ISETP.GT.AND P3, PT, R127, 0xb1, PT ;  /* 0x000000b17f00780c */ /* 0x000fe20003f64270 */
[-CC-:B------:R-:W-:Y:S01]  /*1b400*/  FFMA.FTZ R186, R186, R13.reuse, -R204.reuse ;  /* 0x0000000dbaba7223 */ /* 0x180fe200000108cc */
[----:B------:R-:W-:Y:S01]  /*1b410*/  FSEL R114, R114, -INF , P2 ;  /* 0xff80000072727808 */ /* 0x000fe20001000000 */
[----:B------:R-:W-:Y:S01]  /*1b420*/  MUFU.EX2 R120, R120 ;  /* 0x0000007800787308 */ /* 0x000fe20000000800 */
[----:B------:R-:W-:Y:S01]  /*1b430*/  FMNMX.FTZ R206, R111, R206, !PT ;  /* 0x000000ce6fce7209 */ /* 0x000fe20007810000 */
[-CC-:B--2---:R-:W-:Y:S01]  /*1b440*/  FFMA.FTZ R88, R121, R13.reuse, -R204.reuse ;  /* 0x0000000d79587223 */ /* 0x184fe200000108cc */
[----:B------:R-:W-:Y:S01]  /*1b450*/  ISETP.GT.AND P2, PT, R127, 0xb8, PT ;  /* 0x000000b87f00780c */ /* 0x000fe20003f44270 */
[-CC-:B------:R-:W-:Y:S01]  /*1b460*/  FFMA.FTZ R189, R189, R13.reuse, -R204.reuse ;  /* 0x0000000dbdbd7223 */ /* 0x180fe200000108cc */
[----:B------:R-:W-:Y:S01]  /*1b470*/  FSEL R121, R115, -INF , P3 ;  /* 0xff80000073797808 */ /* 0x000fe20001800000 */
[-CC-:B------:R-:W-:Y:S01]  /*1b480*/  FFMA.FTZ R190, R190, R13.reuse, -R204.reuse ;  /* 0x0000000dbebe7223 */ /* 0x180fe200000108cc */
[----:B------:R-:W-:Y:S01]  /*1b490*/  FMNMX.FTZ R206, R114, R206, !PT ;  /* 0x000000ce72ce7209 */ /* 0x000fe20007810000 */
[----:B------:R2:W-:Y:S01]  /*1b4a0*/  MUFU.EX2 R115, R88 ;  /* 0x0000005800737308 */ /* 0x0005e20000000800 */
[----:B------:R-:W-:Y:S01]  /*1b4b0*/  ISETP.GT.AND P3, PT, R127, 0xb9, PT ;  /* 0x000000b97f00780c */ /* 0x000fe20003f64270 */
[-CC-:B------:R-:W-:Y:S01]  /*1b4c0*/  FFMA.FTZ R193, R193, R13.reuse, -R204.reuse ;  /* 0x0000000dc1c17223 */ /* 0x180fe200000108cc */
[----:B------:R-:W-:Y:S01]  /*1b4d0*/  FSEL R118, R118, -INF , P2 ;  /* 0xff80000076767808 */ /* 0x000fe20001000000 */
[-CC-:B------:R-:W-:Y:S01]  /*1b4e0*/  FFMA.FTZ R194, R194, R13.reuse, -R204.reuse ;  /* 0x0000000dc2c27223 */ /* 0x180fe200000108cc */
[----:B------:R-:W-:Y:S01]  /*1b4f0*/  FMNMX.FTZ R206, R121, R206, !PT ;  /* 0x000000ce79ce7209 */ /* 0x000fe20007810000 */
[-CC-:B------:R-:W-:Y:S01]  /*1b500*/  FFMA.FTZ R168, R168, R13.reuse, -R204.reuse ;  /* 0x0000000da8a87223 */ /* 0x180fe200000108cc */
[----:B------:R-:W-:Y:S01]  /*1b510*/  ISETP.GT.AND P2, PT, R127, 0xc0, PT ;  /* 0x000000c07f00780c */ /* 0x000fe20003f44270 */
[----:B------:R-:W-:Y:S01]  /*1b520*/  MUFU.EX2 R14, R14 ;  /* 0x0000000e000e7308 */ /* 0x000fe20000000800 */
[----:B--2---:R-:W-:-:S01]  /*1b530*/  FFMA.FTZ R88, R130, R13, -R204 ;  /* 0x0000000d82587223 */ /* 0x004fc200000108cc */
[----:B------:R-:W-:Y:S01]  /*1b540*/  FSEL R130, R119, -INF , P3 ;  /* 0xff80000077827808 */ /* 0x000fe20001800000 */
[----:B------:R-:W-:-:S01]  /*1b550*/  FFMA.FTZ R169, R169, R13, -R204 ;  /* 0x0000000da9a97223 */ /* 0x000fc200000108cc */
[----:B------:R-:W-:Y:S01]  /*1b560*/  ISETP.GT.AND P3, PT, R127, 0xc1, PT ;  /* 0x000000c17f00780c */ /* 0x000fe20003f64270 */
[----:B------:R-:W-:-:S01]  /*1b570*/  FFMA.FTZ R172, R172, R13, -R204 ;  /* 0x0000000dacac7223 */ /* 0x000fc200000108cc */
[-CC-:B------:R-:W-:Y:S01]  /*1b580*/  FFMA.FTZ R173, R173, R13.reuse, -R204.reuse ;  /* 0x0000000dadad7223 */ /* 0x180fe200000108cc */
[----:B------:R-:W-:-:S01]  /*1b590*/  FFMA.FTZ R176, R176, R13, -R204 ;  /* 0x0000000db0b07223 */ /* 0x000fc200000108cc */
[----:B------:R2:W-:Y:S01]  /*1b5a0*/  MUFU.EX2 R119, R88 ;  /* 0x0000005800777308 */ /* 0x0005e20000000800 */
[----:B----4-:R-:W-:Y:S01]  /*1b5b0*/  FSEL R207, R91, -INF , P3 ;  /* 0xff8000005bcf7808 */ /* 0x010fe20001800000 */
[-CC-:B------:R-:W-:Y:S01]  /*1b5c0*/  FFMA.FTZ R177, R177, R13.reuse, -R204.reuse ;  /* 0x0000000db1b17223 */ /* 0x180fe200000108cc */
[----:B------:R-:W-:Y:S01]  /*1b5d0*/  ISETP.GT.AND P3, PT, R127, 0xc9, PT ;  /* 0x000000c97f00780c */ /* 0x000fe20003f64270 */
[-CC-:B------:R-:W-:Y:S01]  /*1b5e0*/  FFMA.FTZ R180, R180, R13.reuse, -R204.reuse ;  /* 0x0000000db4b47223 */ /* 0x180fe200000108cc */
[----:B------:R-:W-:-:S01]  /*1b5f0*/  FFMA.FTZ R181, R181, R13, -R204 ;  /* 0x0000000db5b57223 */ /* 0x000fc200000108cc */
[-CC-:B------:R-:W-:Y:S01]  /*1b600*/  FFMA.FTZ R152, R152, R13.reuse, -R204.reuse ;  /* 0x0000000d98987223 */ /* 0x180fe200000108cc */
[----:B------:R-:W-:-:S01]  /*1b610*/  FFMA.FTZ R153, R153, R13, -R204 ;  /* 0x0000000d99997223 */ /* 0x000fc200000108cc */
[----:B------:R-:W-:Y:S01]  /*1b620*/  MUFU.EX2 R185, R185 ;  /* 0x000000b900b97308 */ /* 0x000fe20000000800 */
[----:B--2---:R-:W-:Y:S01]  /*1b630*/  FMNMX.FTZ R88, R118, R206, !PT ;  /* 0x000000ce76587209 */ /* 0x004fe20007810000 */
[-CC-:B------:R-:W-:Y:S01]  /*1b640*/  FFMA.FTZ R156, R156, R13.reuse, -R204.reuse ;  /* 0x0000000d9c9c7223 */ /* 0x180fe200000108cc */
[----:B------:R-:W-:Y:S01]  /*1b650*/  FSEL R206, R90, -INF , P2 ;  /* 0xff8000005ace7808 */ /* 0x000fe20001000000 */
[-CC-:B------:R-:W-:Y:S01]  /*1b660*/  FFMA.FTZ R90, R104, R13.reuse, -R204.reuse ;  /* 0x0000000d685a7223 */ /* 0x180fe200000108cc */
[----:B------:R-:W-:Y:S01]  /*1b670*/  FMNMX.FTZ R88, R130, R88, !PT ;  /* 0x0000005882587209 */ /* 0x000fe20007810000 */
[-CC-:B------:R-:W-:Y:S01]  /*1b680*/  FFMA.FTZ R157, R157, R13.reuse, -R204.reuse ;  /* 0x0000000d9d9d7223 */ /* 0x180fe200000108cc */
[----:B------:R-:W-:Y:S01]  /*1b690*/  ISETP.GT.AND P2, PT, R127, 0xc8, PT ;  /* 0x000000c87f00780c */ /* 0x000fe20003f44270 */
[----:B------:R-:W-:Y:S01]  /*1b6a0*/  MUFU.EX2 R186, R186 ;  /* 0x000000ba00ba7308 */ /* 0x000fe20000000800 */
[----:B------:R-:W-:Y:S01]  /*1b6b0*/  FMNMX.FTZ R88, R206, R88, !PT ;  /* 0x00000058ce587209 */ /* 0x000fe20007810000 */
[-CC-:B------:R-:W-:Y:S01]  /*1b6c0*/  FFMA.FTZ R160, R160, R13.reuse, -R204.reuse ;  /* 0x0000000da0a07223 */ /* 0x180fe200000108cc */
[----:B------:R-:W-:Y:S01]  /*1b6d0*/  FSEL R94, R94, -INF , P2 ;  /* 0xff8000005e5e7808 */ /* 0x000fe20001000000 */
[-CC-:B------:R-:W-:Y:S01]  /*1b6e0*/  FFMA.FTZ R161, R161, R13.reuse, -R204.reuse ;  /* 0x0000000da1a17223 */ /* 0x180fe200000108cc */
[----:B------:R-:W-:Y:S01]  /*1b6f0*/  FMNMX.FTZ R88, R207, R88, !PT ;  /* 0x00000058cf587209 */ /* 0x000fe20007810000 */
[-CC-:B------:R-:W-:Y:S01]  /*1b700*/  FFMA.FTZ R164, R164, R13.reuse, -R204.reuse ;  /* 0x0000000da4a47223 */ /* 0x180fe200000108cc */
[----:B------:R-:W-:Y:S01]  /*1b710*/  ISETP.GT.AND P2, PT, R127, 0xd0, PT ;  /* 0x000000d07f00780c */ /* 0x000fe20003f44270 */
[----:B------:R-:W-:Y:S01]  /*1b720*/  MUFU.EX2 R189, R189 ;  /* 0x000000bd00bd7308 */ /* 0x000fe20000000800 */
[----:B---3--:R-:W-:Y:S01]  /*1b730*/  FSEL R104, R95, -INF , P3 ;  /* 0xff8000005f687808 */ /* 0x008fe20001800000 */
[-CC-:B------:R-:W-:Y:S01]  /*1b740*/  FFMA.FTZ R165, R165, R13.reuse, -R204.reuse ;  /* 0x0000000da5a57223 */ /* 0x180fe200000108cc */
[----:B------:R-:W-:Y:S01]  /*1b750*/  FMNMX.FTZ R88, R94, R88, !PT ;  /* 0x000000585e587209 */ /* 0x000fe20007810000 */
[-CC-:B------:R-:W-:Y:S01]  /*1b760*/  FFMA.FTZ R136, R136, R13.reuse, -R204.reuse ;  /* 0x0000000d88887223 */ /* 0x180fe200000108cc */
[----:B------:R-:W-:Y:S01]  /*1b770*/  ISETP.GT.AND P3, PT, R127, 0xd1, PT ;  /* 0x000000d17f00780c */ /* 0x000fe20003f64270 */
[-CC-:B------:R-:W-:Y:S01]  /*1b780*/  FFMA.FTZ R137, R137, R13.reuse, -R204.reuse ;  /* 0x0000000d89897223 */ /* 0x180fe200000108cc */
[----:B-1----:R-:W-:Y:S01]  /*1b790*/  FSEL R98, R98, -INF , P2 ;  /* 0xff80000062627808 */ /* 0x002fe20001000000 */
[----:B------:R1:W-:Y:S01]  /*1b7a0*/  MUFU.EX2 R95, R90 ;  /* 0x0000005a005f7308 */ /* 0x0003e20000000800 */
[----:B------:R-:W-:Y:S01]  /*1b7b0*/  FMNMX.FTZ R88, R104, R88, !PT ;  /* 0x0000005868587209 */ /* 0x000fe20007810000 */
[-CC-:B------:R-:W-:Y:S01]  /*1b7c0*/  FFMA.FTZ R140, R140, R13.reuse, -R204.reuse ;  /* 0x0000000d8c8c7223 */ /* 0x180fe200000108cc */
[----:B------:R-:W-:Y:S01]  /*1b7d0*/  ISETP.GT.AND P2, PT, R127, 0xd8, PT ;  /* 0x000000d87f00780c */ /* 0x000fe20003f44270 */
[-CC-:B------:R-:W-:Y:S01]  /*1b7e0*/  FFMA.FTZ R141, R141, R13.reuse, -R204.reuse ;  /* 0x0000000d8d8d7223 */ /* 0x180fe200000108cc */
[----:B------:R-:W-:Y:S01]  /*1b7f0*/  FMNMX.FTZ R88, R98, R88, !PT ;  /* 0x0000005862587209 */ /* 0x000fe20007810000 */
[-CC-:B------:R-:W-:Y:S01]  /*1b800*/  FFMA.FTZ R144, R144, R13.reuse, -R204.reuse ;  /* 0x0000000d90907223 */ /* 0x180fe200000108cc */
[----:B0-----:R-:W-:Y:S01]  /*1b810*/  FSEL R102, R102, -INF , P2 ;  /* 0xff80000066667808 */ /* 0x001fe20001000000 */
[----:B------:R-:W-:Y:S01]  /*1b820*/  MUFU.EX2 R190, R190 ;  /* 0x000000be00be7308 */ /* 0x000fe20000000800 */
[----:B-1----:R-:W-:-:S01]  /*1b830*/  FFMA.FTZ R90, R105, R13, -R204 ;  /* 0x0000000d695a7223 */ /* 0x002fc200000108cc */
[----:B------:R-:W-:Y:S01]  /*1b840*/  FSEL R105, R99, -INF , P3 ;  /* 0xff80000063697808 */ /* 0x000fe20001800000 */
[----:B------:R-:W-:-:S01]  /*1b850*/  FFMA.FTZ R145, R145, R13, -R204 ;  /* 0x0000000d91917223 */ /* 0x000fc200000108cc */
[----:B------:R-:W-:Y:S01]  /*1b860*/  ISETP.GT.AND P3, PT, R127, 0xd9, PT ;  /* 0x000000d97f00780c */ /* 0x000fe20003f64270 */
[----:B------:R-:W-:-:S01]  /*1b870*/  FFMA.FTZ R127, R134, R13, -R204 ;  /* 0x0000000d867f7223 */ /* 0x000fc200000108cc */
[----:B------:R-:W-:Y:S01]  /*1b880*/  FMNMX.FTZ R88, R105, R88, !PT ;  /* 0x0000005869587209 */ /* 0x000fe20007810000 */
[----:B------:R-:W-:-:S01]  /*1b890*/  FFMA.FTZ R148, R148, R13, -R204 ;  /* 0x0000000d94947223 */ /* 0x000fc200000108cc */
[----:B------:R0:W-:Y:S01]  /*1b8a0*/  MUFU.EX2 R99, R90 ;  /* 0x0000005a00637308 */ /* 0x0001e20000000800 */
[----:B------:R-:W-:-:S01]  /*1b8b0*/  FFMA.FTZ R149, R149, R13, -R204 ;  /* 0x0000000d95957223 */ /* 0x000fc200000108cc */
[----:B------:R-:W-:Y:S01]  /*1b8c0*/  FMNMX.FTZ R88, R102, R88, !PT ;  /* 0x0000005866587209 */ /* 0x000fe20007810000 */
[----:B------:R-:W-:-:S01]  /*1b8d0*/  FFMA.FTZ R197, R197, R13, -R204 ;  /* 0x0000000dc5c57223 */ /* 0x000fc200000108cc */
[-CC-:B------:R-:W-:Y:S01]  /*1b8e0*/  FFMA.FTZ R198, R198, R13.reuse, -R204.reuse ;  /* 0x0000000dc6c67223 */ /* 0x180fe200000108cc */
[----:B------:R-:W-:-:S01]  /*1b8f0*/  FFMA.FTZ R124, R124, R13, -R204 ;  /* 0x0000000d7c7c7223 */ /* 0x000fc200000108cc */
[-CC-:B------:R-:W-:Y:S01]  /*1b900*/  FFMA.FTZ R125, R125, R13.reuse, -R204.reuse ;  /* 0x0000000d7d7d7223 */ /* 0x180fe200000108cc */
[----:B------:R-:W-:-:S01]  /*1b910*/  FFMA.FTZ R131, R131, R13, -R204 ;  /* 0x0000000d83837223 */ /* 0x000fc200000108cc */
[-CC-:B------:R-:W-:Y:S01]  /*1b920*/  FFMA.FTZ R109, R109, R13.reuse, -R204.reuse ;  /* 0x0000000d6d6d7223 */ /* 0x180fe200000108cc */
[----:B0-----:R-:W-:-:S01]  /*1b930*/  FFMA.FTZ R90, R108, R13, -R204 ;  /* 0x0000000d6c5a7223 */ /* 0x001fc200000108cc */
[----:B------:R-:W-:Y:S01]  /*1b940*/  FSEL R108, R103, -INF , P3 ;  /* 0xff800000676c7808 */ /* 0x000fe20001800000 */
[----:B------:R-:W-:-:S01]  /*1b950*/  FFMA.FTZ R112, R112, R13, -R204 ;  /* 0x0000000d70707223 */ /* 0x000fc200000108cc */
[-CC-:B------:R-:W-:Y:S01]  /*1b960*/  FFMA.FTZ R113, R113, R13.reuse, -R204.reuse ;  /* 0x0000000d71717223 */ /* 0x180fe200000108cc */
[----:B------:R0:W-:Y:S01]  /*1b970*/  MUFU.EX2 R103, R90 ;  /* 0x0000005a00677308 */ /* 0x0001e20000000800 */
[----:B------:R-:W-:Y:S01]  /*1b980*/  FMNMX.FTZ R88, R108, R88, !PT ;  /* 0x000000586c587209 */ /* 0x000fe20007810000 */
[-CC-:B------:R-:W-:Y:S01]  /*1b990*/  FFMA.FTZ R116, R116, R13.reuse, -R204.reuse ;  /* 0x0000000d74747223 */ /* 0x180fe200000108cc */
[----:B------:R-:W-:-:S01]  /*1b9a0*/  FFMA.FTZ R117, R117, R13, -R204 ;  /* 0x0000000d75757223 */ /* 0x000fc200000108cc */
[-CC-:B------:R-:W-:Y:S01]  /*1b9b0*/  FFMA.FTZ R100, R100, R13.reuse, -R204.reuse ;  /* 0x0000000d64647223 */ /* 0x180fe200000108cc */
[----:B------:R-:W-:-:S01]  /*1b9c0*/  FFMA.FTZ R92, R92, R13, -R204 ;  /* 0x0000000d5c5c7223 */ /* 0x000fc200000108cc */
[-CC-:B------:R-:W-:Y:S01]  /*1b9d0*/  FFMA.FTZ R93, R93, R13.reuse, -R204.reuse ;  /* 0x0000000d5d5d7223 */ /* 0x180fe200000108cc */
[----:B------:R-:W-:-:S01]  /*1b9e0*/  FFMA.FTZ R101, R101, R13, -R204 ;  /* 0x0000000d65657223 */ /* 0x000fc200000108cc */
[-CC-:B------:R-:W-:Y:S01]  /*1b9f0*/  FFMA.FTZ R97, R97, R13.reuse, -R204.reuse ;  /* 0x0000000d61617223 */ /* 0x180fe200000108cc */
[----:B0-----:R-:W0:Y:S01]  /*1ba00*/  SHFL.BFLY PT, R90, R88, 0x2, 0x1f ;  /* 0x0c401f00585a7f89 */ /* 0x001e2200000e0000 */
[----:B------:R-:W-:-:S01]  /*1ba10*/  FFMA.FTZ R110, R110, R13, -R204 ;  /* 0x0000000d6e6e7223 */ /* 0x000fc200000108cc */
[----:B------:R-:W-:Y:S01]  /*1ba20*/  FFMA.FTZ R134, R135, R13, -R204 ;  /* 0x0000000d87867223 */ /* 0x000fe200000108cc */
        /* <DEDUP_REMOVED lines=9> */
[----:B0-----:R-:W-:-:S02]  /*1bac0*/  FMNMX.FTZ R88, R88, R90, !PT ;  /* 0x0000005a58587209 */ /* 0x001fc40007810000 */
[----:B------:R-:W-:Y:S02]  /*1bad0*/  FSEL R90, R89, RZ, P0 ;  /* 0x000000ff595a7208 */ /* 0x000fe40000000000 */
[C---:B------:R-:W-:Y:S01]  /*1bae0*/  FSETP.NEU.FTZ.AND P0, PT, R88.reuse, -INF , PT ;  /* 0xff8000005800780b */ /* 0x040fe20003f1d000 */
[----:B------:R-:W-:Y:S02]  /*1baf0*/  FFMA.FTZ R204, R88, R13, -8 ;  /* 0xc100000058cc7423 */ /* 0x000fe4000001000d */
[----:B------:R-:W-:Y:S01]  /*1bb00*/  MUFU.EX2 R177, R177 ;  /* 0x000000b100b17308 */ /* 0x000fe20000000800 */
[----:B------:R-:W-:-:S02]  /*1bb10*/  FADD.FTZ R90, -R90, R20 ;  /* 0x000000145a5a7221 */ /* 0x000fc40000010100 */
[----:B------:R-:W-:Y:S02]  /*1bb20*/  FSEL R204, R204, RZ, P0 ;  /* 0x000000ffcccc7208 */ /* 0x000fe40000000000 */
[----:B------:R-:W-:Y:S01]  /*1bb30*/  FMUL.FTZ R20, R90, R13 ;  /* 0x0000000d5a147220 */ /* 0x000fe20000410000 */
[----:B------:R-:W-:-:S02]  /*1bb40*/  FSEL R90, R88, RZ, P0 ;  /* 0x000000ff585a7208 */ /* 0x000fc40000000000 */
[----:B------:R-:W-:Y:S01]  /*1bb50*/  MUFU.EX2 R180, R180 ;  /* 0x000000b400b47308 */ /* 0x000fe20000000800 */
[----:B------:R-:W-:-:S01]  /*1bb60*/  FFMA.FTZ R135, R184, R13, -R204 ;  /* 0x0000000db8877223 */ /* 0x000fc200000108cc */
[----:B------:R-:W-:Y:S01]  /*1bb70*/  FFMA.FTZ R184, R187, R13, -R204 ;  /* 0x0000000dbbb87223 */ /* 0x000fe200000108cc */
[----:B------:R-:W-:-:S01]  /*1bb80*/  FADD.FTZ R90, -R90, R0 ;  /* 0x000000005a5a7221 */ /* 0x000fc20000010100 */
[-CC-:B------:R-:W-:Y:S01]  /*1bb90*/  FFMA.FTZ R15, R15, R13.reuse, -R204.reuse ;  /* 0x0000000d0f0f7223 */ /* 0x180fe200000108cc */
[----:B------:R-:W-:-:S01]  /*1bba0*/  FFMA.FTZ R187, R188, R13, -R204 ;  /* 0x0000000dbcbb7223 */ /* 0x000fc200000108cc */
[-CC-:B------:R-:W-:Y:S01]  /*1bbb0*/  FFMA.FTZ R188, R191, R13.reuse, -R204.reuse ;  /* 0x0000000dbfbc7223 */ /* 0x180fe200000108cc */
[----:B------:R-:W-:-:S01]  /*1bbc0*/  FFMA.FTZ R191, R192, R13, -R204 ;  /* 0x0000000dc0bf7223 */ /* 0x000fc200000108cc */
[----:B------:R-:W0:Y:S01]  /*1bbd0*/  MUFU.EX2 R20, R20 ;  /* 0x0000001400147308 */ /* 0x000e220000000800 */
[-C--:B------:R-:W-:Y:S01]  /*1bbe0*/  FMUL.FTZ R90, R90, R13.reuse ;  /* 0x0000000d5a5a7220 */ /* 0x080fe20000410000 */
        /* <DEDUP_REMOVED lines=14> */
[----:B------:R1:W2:Y:S01]  /*1bcd0*/  MUFU.EX2 R142, R90 ;  /* 0x0000005a008e7308 */ /* 0x0002a20000000800 */
[----:B0-----:R-:W-:-:S01]  /*1bce0*/  FFMA.FTZ R235, R20, R235, R120 ;  /* 0x000000eb14eb7223 */ /* 0x001fc20000010078 */
[-CC-:B------:R-:W-:Y:S01]  /*1bcf0*/  FFMA.FTZ R158, R158, R13.reuse, -R204.reuse ;  /* 0x0000000d9e9e7223 */ /* 0x180fe200000108cc */
[----:B------:R-:W-:-:S01]  /*1bd00*/  FFMA.FTZ R159, R159, R13, -R204 ;  /* 0x0000000d9f9f7223 */ /* 0x000fc200000108cc */
[----:B------:R-:W-:Y:S01]  /*1bd10*/  FFMA.FTZ R162, R162, R13, -R204 ;  /* 0x0000000da2a27223 */ /* 0x000fe200000108cc */
[----:B------:R-:W-:-:S01]  /*1bd20*/  FADD.FTZ R235, R14, R235 ;  /* 0x000000eb0eeb7221 */ /* 0x000fc20000010000 */
[-CC-:B------:R-:W-:Y:S01]  /*1bd30*/  FFMA.FTZ R163, R163, R13.reuse, -R204.reuse ;  /* 0x0000000da3a37223 */ /* 0x180fe200000108cc */
[----:B------:R-:W-:-:S01]  /*1bd40*/  FFMA.FTZ R166, R166, R13, -R204 ;  /* 0x0000000da6a67223 */ /* 0x000fc200000108cc */
[----:B------:R-:W0:Y:S01]  /*1bd50*/  MUFU.EX2 R135, R135 ;  /* 0x0000008700877308 */ /* 0x000e220000000800 */
[----:B------:R-:W-:-:S01]  /*1bd60*/  FADD.FTZ R235, R185, R235 ;  /* 0x000000ebb9eb7221 */ /* 0x000fc20000010000 */
[-CC-:B------:R-:W-:Y:S01]  /*1bd70*/  FFMA.FTZ R167, R167, R13.reuse, -R204.reuse ;  /* 0x0000000da7a77223 */ /* 0x180fe200000108cc */
[----:B------:R-:W-:-:S01]  /*1bd80*/  FFMA.FTZ R138, R138, R13, -R204 ;  /* 0x0000000d8a8a7223 */ /* 0x000fc200000108cc */
[----:B-1----:R-:W-:-:S02]  /*1bd90*/  VIADD R90, R12, 0x600 ;  /* 0x000006000c5a7836 */ /* 0x002fc40000000000 */
[----:B------:R-:W-:-:S01]  /*1bda0*/  FADD.FTZ R235, R186, R235 ;  /* 0x000000ebbaeb7221 */ /* 0x000fc20000010000 */
[-CC-:B------:R-:W-:Y:S01]  /*1bdb0*/  FFMA.FTZ R139, R139, R13.reuse, -R204.reuse ;  /* 0x0000000d8b8b7223 */ /* 0x180fe200000108cc */
[----:B------:R-:W-:-:S01]  /*1bdc0*/  FFMA.FTZ R12, R114, R13, -R204 ;  /* 0x0000000d720c7223 */ /* 0x000fc200000108cc */
[----:B------:R-:W1:Y:S01]  /*1bdd0*/  MUFU.EX2 R184, R184 ;  /* 0x000000b800b87308 */ /* 0x000e620000000800 */
[----:B------:R-:W-:-:S01]  /*1bde0*/  FADD.FTZ R235, R189, R235 ;  /* 0x000000ebbdeb7221 */ /* 0x000fc20000010000 */
[----:B--2---:R-:W-:Y:S01]  /*1bdf0*/  FFMA.FTZ R234, R142, R234, R15 ;  /* 0x000000ea8eea7223 */ /* 0x004fe2000001000f */
[----:B------:R-:W-:Y:S01]  /*1be00*/  R2UR UR6, R90 ;  /* 0x000000005a0672ca */ /* 0x000fe200000e0000 */
[----:B------:R-:W-:Y:S01]  /*1be10*/  FFMA.FTZ R143, R143, R13, -R204 ;  /* 0x0000000d8f8f7223 */ /* 0x000fe200000108cc */
[----:B------:R-:W-:-:S01]  /*1be20*/  FADD.FTZ R235, R190, R235 ;  /* 0x000000ebbeeb7221 */ /* 0x000fc20000010000 */
[-CC-:B------:R-:W-:Y:S01]  /*1be30*/  FFMA.FTZ R146, R146, R13.reuse, -R204.reuse ;  /* 0x0000000d92927223 */ /* 0x180fe200000108cc */
[----:B------:R-:W-:-:S01]  /*1be40*/  FFMA.FTZ R147, R147, R13, -R204 ;  /* 0x0000000d93937223 */ /* 0x000fc200000108cc */
[----:B------:R-:W2:Y:S01]  /*1be50*/  MUFU.EX2 R187, R187 ;  /* 0x000000bb00bb7308 */ /* 0x000ea20000000800 */
[----:B------:R-:W-:-:S01]  /*1be60*/  FADD.FTZ R235, R193, R235 ;  /* 0x000000ebc1eb7221 */ /* 0x000fc20000010000 */
[----:B0-----:R-:W-:Y:S01]  /*1be70*/  FADD.FTZ R234, R135, R234 ;  /* 0x000000ea87ea7221 */ /* 0x001fe20000010000 */
[----:B------:R-:W-:-:S01]  /*1be80*/  FFMA.FTZ R150, R150, R13, -R204 ;  /* 0x0000000d96967223 */ /* 0x000fc200000108cc */
[----:B------:R-:W-:Y:S01]  /*1be90*/  FFMA.FTZ R151, R151, R13, -R204 ;  /* 0x0000000d97977223 */ /* 0x000fe200000108cc */
[----:B------:R-:W-:-:S01]  /*1bea0*/  FADD.FTZ R235, R194, R235 ;  /* 0x000000ebc2eb7221 */ /* 0x000fc20000010000 */
[-CC-:B------:R-:W-:Y:S01]  /*1beb0*/  FFMA.FTZ R122, R122, R13.reuse, -R204.reuse ;  /* 0x0000000d7a7a7223 */ /* 0x180fe200000108cc */
[----:B------:R-:W-:-:S01]  /*1bec0*/  FFMA.FTZ R123, R123, R13, -R204 ;  /* 0x0000000d7b7b7223 */ /* 0x000fc200000108cc */
[----:B------:R-:W0:Y:S01]  /*1bed0*/  MUFU.EX2 R188, R188 ;  /* 0x000000bc00bc7308 */ /* 0x000e220000000800 */
[----:B------:R-:W-:-:S01]  /*1bee0*/  FADD.FTZ R235, R168, R235 ;  /* 0x000000eba8eb7221 */ /* 0x000fc20000010000 */
[----:B-1----:R-:W-:Y:S01]  /*1bef0*/  FADD.FTZ R234, R184, R234 ;  /* 0x000000eab8ea7221 */ /* 0x002fe20000010000 */
[----:B------:R-:W-:-:S01]  /*1bf00*/  FFMA.FTZ R126, R126, R13, -R204 ;  /* 0x0000000d7e7e7223 */ /* 0x000fc200000108cc */
[----:B------:R-:W-:Y:S01]  /*1bf10*/  FFMA.FTZ R199, R199, R13, -R204 ;  /* 0x0000000dc7c77223 */ /* 0x000fe200000108cc */
[----:B------:R-:W-:-:S01]  /*1bf20*/  FADD.FTZ R235, R169, R235 ;  /* 0x000000eba9eb7221 */ /* 0x000fc20000010000 */
[-CC-:B------:R-:W-:Y:S01]  /*1bf30*/  FFMA.FTZ R128, R128, R13.reuse, -R204.reuse ;  /* 0x0000000d80807223 */ /* 0x180fe200000108cc */
[----:B------:R-:W-:-:S01]  /*1bf40*/  FFMA.FTZ R129, R129, R13, -R204 ;  /* 0x0000000d81817223 */ /* 0x000fc200000108cc */
[----:B------:R-:W1:Y:S01]  /*1bf50*/  MUFU.EX2 R181, R181 ;  /* 0x000000b500b57308 */ /* 0x000e620000000800 */
[----:B------:R-:W-:-:S01]  /*1bf60*/  FADD.FTZ R235, R172, R235 ;  /* 0x000000ebaceb7221 */ /* 0x000fc20000010000 */
[----:B--2---:R-:W-:Y:S01]  /*1bf70*/  FADD.FTZ R234, R187, R234 ;  /* 0x000000eabbea7221 */ /* 0x004fe20000010000 */
[----:B------:R-:W-:-:S01]  /*1bf80*/  FFMA.FTZ R132, R132, R13, -R204 ;  /* 0x0000000d84847223 */ /* 0x000fc200000108cc */
        /* <DEDUP_REMOVED lines=16> */
[----:B------:R-:W-:Y:S01]  /*1c090*/  FFMA.FTZ R94, R94, R13, -R204 ;  /* 0x0000000d5e5e7223 */ /* 0x000fe200000108cc */
[----:B-1----:R-:W-:-:S01]  /*1c0a0*/  FADD.FTZ R235, R181, R235 ;  /* 0x000000ebb5eb7221 */ /* 0x002fc20000010000 */
[-CC-:B------:R-:W-:Y:S01]  /*1c0b0*/  FFMA.FTZ R104, R104, R13.reuse, -R204.reuse ;  /* 0x0000000d68687223 */ /* 0x180fe200000108cc */
[----:B------:R-:W-:-:S01]  /*1c0c0*/  FFMA.FTZ R98, R98, R13, -R204 ;  /* 0x0000000d62627223 */ /* 0x000fc200000108cc */
[----:B------:R-:W1:Y:S01]  /*1c0d0*/  MUFU.EX2 R192, R192 ;  /* 0x000000c000c07308 */ /* 0x000e620000000800 */
[----:B--2---:R-:W-:-:S01]  /*1c0e0*/  FADD.FTZ R234, R191, R234 ;  /* 0x000000eabfea7221 */ /* 0x004fc20000010000 */
[-CC-:B------:R-:W-:Y:S01]  /*1c0f0*/  FFMA.FTZ R105, R105, R13.reuse, -R204.reuse ;  /* 0x0000000d69697223 */ /* 0x180fe200000108cc */
[----:B------:R-:W-:Y:S01]  /*1c100*/  ISETP.NE.AND P0, PT, R209, RZ, PT ;  /* 0x000000ffd100720c */ /* 0x000fe20003f05270 */
[-CC-:B------:R-:W-:Y:S01]  /*1c110*/  FFMA.FTZ R102, R102, R13.reuse, -R204.reuse ;  /* 0x0000000d66667223 */ /* 0x180fe200000108cc */
[----:B------:R-:W-:-:S01]  /*1c120*/  FFMA.FTZ R108, R108, R13, -R204 ;  /* 0x0000000d6c6c7223 */ /* 0x000fc200000108cc */
[----:B------:R-:W-:-:S02]  /*1c130*/  SHF.R.U32.HI R209, RZ, 0x7, R227 ;  /* 0x00000007ffd17819 */ /* 0x000fc400000116e3 */
        /* <DEDUP_REMOVED lines=58> */
[----:B------:R-:W-:-:S05]  /*1c4e0*/  IMAD.MOV.U32 R91, RZ, RZ, -0x3ffffff0 ;  /* 0xc0000010ff5b7424 */ /* 0x000fca00078e00ff */
[----:B------:R-:W-:Y:S01]  /*1c4f0*/  R2UR UR7, R91 ;  /* 0x000000005b0772ca */ /* 0x000fe200000e0000 */
[----:B------:R-:W1:Y:S01]  /*1c500*/  MUFU.EX2 R166, R166 ;  /* 0x000000a600a67308 */ /* 0x000e620000000800 */
[----:B--2---:R-:W-:-:S01]  /*1c510*/  FADD.FTZ R234, R162, R234 ;  /* 0x000000eaa2ea7221 */ /* 0x004fc20000010000 */
[----:B------:R-:W-:-:S06]  /*1c520*/  FFMA.FTZ R91, R206, R13, -R204 ;  /* 0x0000000dce5b7223 */ /* 0x000fcc00000108cc */
[----:B------:R-:W2:Y:S01]  /*1c530*/  MUFU.EX2 R167, R167 ;  /* 0x000000a700a77308 */ /* 0x000ea20000000800 */
[----:B0-----:R-:W-:-:S03]  /*1c540*/  FADD.FTZ R234, R163, R234 ;  /* 0x000000eaa3ea7221 */ /* 0x001fc60000010000 */
[----:B------:R-:W-:Y:S04]  /*1c550*/  QGMMA.64x128x32.F32.E4M3.E4M3 R24, R200, gdesc[UR4], R24, gsb0 ;  /* 0x01e00004c8187df3 */ /* 0x000fe80008000818 */
        /* <DEDUP_REMOVED lines=36> */
[----:B------:R-:W-:Y:S02]  /*1c7a0*/  WARPGROUP.DEPBAR.LE gsb0, 0x0 ;  /* 0x00008000000079c5 */ /* 0x000fe40000010000 */
[----:B------:R-:W-:Y:S02]  /*1c7b0*/  @!P0 IMAD R202, R3, 0x8, R16 ;  /* 0x0000000803ca8824 */ /* 0x000fe400078e0210 */
[----:B------:R-:W-:Y:S02]  /*1c7c0*/  FADD.FTZ R114, R205, R114 ;  /* 0x00000072cd727221 */ /* 0x000fe40000010000 */
[----:B------:R-:W0:Y:S01]  /*1c7d0*/  MUFU.EX2 R129, R129 ;  /* 0x0000008100817308 */ /* 0x000e220000000800 */
[----:B-1----:R-:W-:-:S01]  /*1c7e0*/  FADD.FTZ R234, R199, R234 ;  /* 0x000000eac7ea7221 */ /* 0x002fc20000010000 */
[----:B------:R-:W-:Y:S01]  /*1c7f0*/  FADD.FTZ R114, R115, R114 ;  /* 0x0000007273727221 */ /* 0x000fe20000010000 */
[----:B------:R-:W-:-:S03]  /*1c800*/  @!P0 VIADD R202, R202, 0x2e840 ;  /* 0x0002e840caca8836 */ /* 0x000fc60000000000 */
[----:B------:R-:W-:Y:S02]  /*1c810*/  FADD.FTZ R114, R119, R114 ;  /* 0x0000007277727221 */ /* 0x000fe40000010000 */
[----:B------:R-:W1:Y:S01]  /*1c820*/  MUFU.EX2 R132, R132 ;  /* 0x0000008400847308 */ /* 0x000e620000000800 */
[----:B--2---:R-:W-:-:S01]  /*1c830*/  FADD.FTZ R234, R128, R234 ;  /* 0x000000ea80ea7221 */ /* 0x004fc20000010000 */
[----:B------:R-:W-:-:S06]  /*1c840*/  @!P0 PRMT R202, RZ, 0x654, R202 ;  /* 0x00000654ffca8816 */ /* 0x000fcc00000000ca */
        /* <DEDUP_REMOVED lines=8> */
[----:B0-----:R-:W-:-:S01]  /*1c8d0*/  FADD.FTZ R234, R133, R234 ;  /* 0x000000ea85ea7221 */ /* 0x001fc20000010000 */
[----:B------:R-:W-:-:S04]  /*1c8e0*/  FADD.FTZ R118, R99, R118 ;  /* 0x0000007663767221 */ /* 0x000fc80000010000 */
        /* <DEDUP_REMOVED lines=41> */
[----:B------:R0:W-:Y:S01]  /*1cb80*/  @!P0 SYNCS.ARRIVE.TRANS64.RED.A1T0 RZ, [R202+URZ], RZ ;  /* 0x000000ffcaff89a7 */ /* 0x0001e2000810043f */
[----:B--2---:R-:W-:-:S05]  /*1cb90*/  FADD.FTZ R200, R93, R200 ;  /* 0x000000c85dc87221 */ /* 0x004fca0000010000 */
[----:B------:R-:W1:Y:S08]  /*1cba0*/  MUFU.EX2 R101, R101 ;  /* 0x0000006500657308 */ /* 0x000e700000000800 */
        /* <DEDUP_REMOVED lines=18> */
.L_x_2175:
[----:B------:R-:W2:Y:S02]  /*1ccd0*/  LDL R0, [R1+0x58] ;  /* 0x0000580001007983 */ /* 0x000ea40000100800 */
[----:B--2---:R-:W-:Y:S02]  /*1cce0*/  R2UR UR4, R0 ;  /* 0x00000000000472ca */ /* 0x004fe400000e0000 */
[----:B------:R-:W-:Y:S02]  /*1ccf0*/  LEA R0, R232, R16, 0x3 ;  /* 0x00000010e8007211 */ /* 0x000fe400078e18ff */
[----:B------:R-:W2:Y:S01]  /*1cd00*/  LDL R232, [R1+0x44] ;  /* 0x0000440001e87983 */ /* 0x000ea20000100800 */
[----:B------:R-:W-:Y:S01]  /*1cd10*/  F2FP.SATFINITE.E4M3.F32.PACK_AB_MERGE_C R185, R186, R185, RZ ;  /* 0x000000b9bab9723e */ /* 0x000fe200048070ff */
[----:B------:R-:W-:Y:S01]  /*1cd20*/  FMUL.FTZ R24, R24, R20 ;  /* 0x0000001418187220 */ /* 0x000fe20000410000 */
[----:B------:R-:W-:Y:S01]  /*1cd30*/  VIADD R0, R0, 0x2e860 ;  /* 0x0002e86000007836 */ /* 0x000fe20000000000 */
[----:B------:R-:W-:Y:S01]  /*1cd40*/  F2FP.SATFINITE.E4M3.F32.PACK_AB_MERGE_C R184, R187, R184, RZ ;  /* 0x000000b8bbb8723e */ /* 0x000fe200048070ff */
[-C--:B------:R-:W-:Y:S01]  /*1cd50*/  FMUL.FTZ R25, R25, R20.reuse ;  /* 0x0000001419197220 */ /* 0x080fe20000410000 */
[----:B------:R-:W-:Y:S01]  /*1cd60*/  F2FP.SATFINITE.E4M3.F32.PACK_AB_MERGE_C R193, R194, R193, RZ ;  /* 0x000000c1c2c1723e */ /* 0x000fe200048070ff */
[----:B------:R-:W-:Y:S01]  /*1cd70*/  FMUL.FTZ R28, R28, R20 ;  /* 0x000000141c1c7220 */ /* 0x000fe20000410000 */
[----:B------:R-:W-:Y:S01]  /*1cd80*/  F2FP.SATFINITE.E4M3.F32.PACK_AB_MERGE_C R192, R195, R192, RZ ;  /* 0x000000c0c3c0723e */ /* 0x000fe200048070ff */
[----:B------:R-:W-:Y:S01]  /*1cd90*/  IMAD.U32 R118, RZ, RZ, UR4 ;  /* 0x00000004ff767e24 */ /* 0x000fe2000f8e00ff */
        /* <DEDUP_REMOVED lines=17> */
[----:B0-----:R-:W-:Y:S01]  /*1ceb0*/  F2FP.SATFINITE.E4M3.F32.PACK_AB_MERGE_C R0, R131, R119, RZ ;  /* 0x000000778300723e */ /* 0x001fe200048070ff */
        /* <DEDUP_REMOVED lines=99> */
[----:B------:R-:W-:Y:S01]  /*1d4f0*/  IMAD.MOV.U32 R236, RZ, RZ, R231 ;  /* 0x000000ffffec7224 */ /* 0x000fe200078e00e7 */
[C---:B--2---:R-:W-:Y:S01]  /*1d500*/  ISETP.GT.AND P0, PT, R21.reuse, R232, PT ;  /* 0x000000e81500720c */ /* 0x044fe20003f04270 */
[----:B------:R-:W-:Y:S02]  /*1d510*/  VIADD R21, R21, 0xffffffff ;  /* 0xffffffff15157836 */ /* 0x000fe40000000000 */
[----:B------:R-:W-:-:S10]  /*1d520*/  IMAD.MOV.U32 R232, RZ, RZ, R3 ;  /* 0x000000ffffe87224 */ /* 0x000fd400078e0003 */
[----:B------:R-:W-:Y:S05]  /*1d530*/  @P0 BRA `(.L_x_2176) ;  /* 0xffffffa000840947 */ /* 0x000fea000383ffff */
[----:B------:R-:W-:-:S07]  /*1d540*/  MOV R136, R3 ;  /* 0x0000000300887202 */ /* 0x000fce0000000f00 */
.L_x_2165:
[----:B------:R-:W-:-:S13]  /*1d550*/  ISETP.GE.AND P0, PT, R21, RZ, PT ;  /* 0x000000ff1500720c */ /* 0x000fda0003f06270 */
[----:B------:R-:W-:Y:S05]  /*1d560*/  @!P0 BRA `(.L_x_2177) ;  /* 0x0000004c00c88947 */ /* 0x000fea0003800000 */
[----:B------:R-:W-:Y:S02]  /*1d570*/  IMAD.MOV.U32 R0, RZ, RZ, R88 ;  /* 0x000000ffff007224 */ /* 0x000fe400078e0058 */
[----:B------:R-:W-:Y:S02]  /*1d580*/  IMAD.MOV.U32 R20, RZ, RZ, R89 ;  /* 0x000000ffff147224 */ /* 0x000fe400078e0059 */
[----:B------:R-:W-:Y:S02]  /*1d590*/  IMAD.MOV.U32 R233, RZ, RZ, R231 ;  /* 0x000000ffffe97224 */ /* 0x000fe400078e00e7 */
[----:B------:R-:W-:-:S07]  /*1d5a0*/  IMAD.MOV.U32 R232, RZ, RZ, R136 ;  /* 0x000000ffffe87224 */ /* 0x000fce00078e0088 */
.L_x_2188:
        /* <DEDUP_REMOVED lines=9> */
.L_x_2179:
        /* <DEDUP_REMOVED lines=8> */
.L_x_2180:
[----:B------:R-:W-:Y:S04]  /*1d6c0*/  BSSY B0, `(.L_x_2178) ;  /* 0x0000004000007945 */ /* 0x000fe80003800000 */
[----:B-1----:R-:W-:Y:S05]  /*1d6d0*/  @P2 BRA `(.L_x_2181) ;  /* 0x0000000000082947 */ /* 0x002fea0003800000 */
[----:B------:R-:W1:Y:S02]  /*1d6e0*/  SYNCS.PHASECHK.TRANS64.TRYWAIT P2, [R3+URZ+0x2e830], R12 ;  /* 0x02e8300c030075a7 */ /* 0x000e64000804017f */
[----:B-1----:R-:W-:Y:S05]  /*1d6f0*/  @!P2 BRA `(.L_x_2182) ;  /* 0x000000f00020a947 */ /* 0x002fea0003800000 */
.L_x_2181:
[----:B------:R-:W-:Y:S05]  /*1d700*/  BSYNC B0 ;  /* 0x0000000000007941 */ /* 0x000fea0003800000 */
.L_x_2178:
        /* <DEDUP_REMOVED lines=34> */
[----:B------:R-:W-:Y:S01]  /*1d930*/  IADD3 R92, R14, 0x8, RZ ;  /* 0x000000080e5c7810 */ /* 0x000fe20007ffe0ff */
[----:B------:R0:W-:Y:S01]  /*1d940*/  STL [R1+0xb0], R21 ;  /* 0x0000b01501007387 */ /* 0x0001e20000100800 */
[----:B------:R-:W-:-:S02]  /*1d950*/  ISETP.NE.AND P2, PT, R3, 0x2, PT ;  /* 0x000000020300780c */ /* 0x000fc40003f45270 */
[----:B---3--:R-:W-:Y:S01]  /*1d960*/  MOV R23, UR35 ;  /* 0x0000002300177c02 */ /* 0x008fe20008000f00 */
[----:B------:R1:W-:Y:S01]  /*1d970*/  BAR.SYNC.DEFER_BLOCKING R92, 0x100 ;  /* 0x0004005c0000751d */ /* 0x0003e20000010000 */
[----:B------:R-:W-:Y:S02]  /*1d980*/  SEL R3, R3, RZ, P2 ;  /* 0x000000ff03037207 */ /* 0x000fe40001000000 */
[----:B------:R-:W-:Y:S02]  /*1d990*/  MOV R95, UR43 ;  /* 0x0000002b005f7c02 */ /* 0x000fe40008000f00 */
[----:B------:R-:W-:Y:S01]  /*1d9a0*/  R2UR UR31, R89 ;  /* 0x00000000591f72ca */ /* 0x000fe200000e0000 */
[----:B------:R-:W-:Y:S01]  /*1d9b0*/  UMOV UR35, UR17 ;  /* 0x0000001100237c82 */ /* 0x000fe20008000000 */
[C---:B------:R-:W-:Y:S01]  /*1d9c0*/  R2UR UR17, R5.reuse ;  /* 0x00000000051172ca */ /* 0x040fe200000e0000 */
[----:B------:R-:W-:Y:S01]  /*1d9d0*/  UMOV UR43, UR5 ;  /* 0x00000005002b7c82 */ /* 0x000fe20008000000 */
[C---:B------:R-:W-:Y:S01]  /*1d9e0*/  R2UR UR5, R5.reuse ;  /* 0x00000000050572ca */ /* 0x040fe200000e0000 */
[----:B------:R-:W-:Y:S01]  /*1d9f0*/  STL [R1+0xac], R20 ;  /* 0x0000ac1401007387 */ /* 0x000fe20000100800 */
[----:B------:R-:W-:Y:S01]  /*1da00*/  MOV R97, UR35 ;  /* 0x0000002300617c02 */ /* 0x000fe20008000f00 */
        /* <DEDUP_REMOVED lines=10> */
[----:B------:R0:W-:Y:S01]  /*1dab0*/  STL [R1+0xa0], R17 ;  /* 0x0000a01101007387 */ /* 0x0001e20000100800 */
[----:B------:R-:W-:Y:S01]  /*1dac0*/  R2UR UR23, R15 ;  /* 0x000000000f1772ca */ /* 0x000fe200000e0000 */
[----:B------:R-:W-:Y:S01]  /*1dad0*/  WARPGROUP.ARRIVE ;  /* 0x00000000000079c5 */ /* 0x000fe20000000000 */
[----:B------:R-:W-:Y:S01]  /*1dae0*/  R2UR UR27, R89 ;  /* 0x00000000591b72ca */ /* 0x000fe200000e0000 */
[----:B------:R3:W-:Y:S01]  /*1daf0*/  STL [R1+0x9c], R16 ;  /* 0x00009c1001007387 */ /* 0x0007e20000100800 */
[----:B------:R-:W-:-:S02]  /*1db00*/  R2UR UR25, R5 ;  /* 0x00000000051972ca */ /* 0x000fc400000e0000 */
[C---:B------:R-:W-:Y:S01]  /*1db10*/  R2UR UR47, R15.reuse ;  /* 0x000000000f2f72ca */ /* 0x040fe200000e0000 */
[----:B------:R4:W-:Y:S01]  /*1db20*/  STL [R1+0x98], R2 ;  /* 0x0000980201007387 */ /* 0x0009e20000100800 */
[----:B------:R-:W-:Y:S01]  /*1db30*/  R2UR UR55, R15 ;  /* 0x000000000f3772ca */ /* 0x000fe200000e0000 */
[----:B------:R-:W-:Y:S01]  /*1db40*/  IMAD.MOV.U32 R15, RZ, RZ, 0x40000040 ;  /* 0x40000040ff0f7424 */ /* 0x000fe200078e00ff */
[----:B0-----:R-:W-:Y:S02]  /*1db50*/  MOV R17, UR39 ;  /* 0x0000002700117c02 */ /* 0x001fe40008000f00 */
[----:B------:R-:W-:Y:S02]  /*1db60*/  R2UR UR39, R91 ;  /* 0x000000005b2772ca */ /* 0x000fe400000e0000 */
[----:B---3--:R-:W-:Y:S02]  /*1db70*/  MOV R16, UR38 ;  /* 0x0000002600107c02 */ /* 0x008fe40008000f00 */
[----:B------:R-:W-:Y:S01]  /*1db80*/  R2UR UR51, R89 ;  /* 0x00000000593372ca */ /* 0x000fe200000e0000 */
[----:B------:R-:W-:Y:S01]  /*1db90*/  IMAD.MOV.U32 R89, RZ, RZ, 0x40000040 ;  /* 0x40000040ff597424 */ /* 0x000fe200078e00ff */
[----:B------:R-:W-:-:S02]  /*1dba0*/  R2UR UR40, R4 ;  /* 0x00000000042872ca */ /* 0x000fc400000e0000 */
[----:B------:R-:W-:Y:S02]  /*1dbb0*/  R2UR UR41, R5 ;  /* 0x00000000052972ca */ /* 0x000fe400000e0000 */
[----:B------:R-:W-:Y:S02]  /*1dbc0*/  R2UR UR32, R10 ;  /* 0x000000000a2072ca */ /* 0x000fe400000e0000 */
[----:B------:R-:W-:Y:S02]  /*1dbd0*/  R2UR UR33, R11 ;  /* 0x000000000b2172ca */ /* 0x000fe400000e0000 */
[----:B------:R-:W-:Y:S01]  /*1dbe0*/  MOV R19, UR39 ;  /* 0x0000002700137c02 */ /* 0x000fe20008000f00 */
[----:B------:R-:W-:Y:S01]  /*1dbf0*/  UMOV UR39, UR31 ;  /* 0x0000001f00277c82 */ /* 0x000fe20008000000 */
[----:B------:R-:W-:Y:S02]  /*1dc00*/  R2UR UR31, R13 ;  /* 0x000000000d1f72ca */ /* 0x000fe400000e0000 */
[----:B------:R-:W-:Y:S01]  /*1dc10*/  MOV R27, UR39 ;  /* 0x00000027001b7c02 */ /* 0x000fe20008000f00 */
[----:B------:R-:W-:Y:S01]  /*1dc20*/  UMOV UR39, UR21 ;  /* 0x0000001500277c82 */ /* 0x000fe20008000000 */
[----:B------:R-:W-:-:S02]  /*1dc30*/  R2UR UR21, R5 ;  /* 0x00000000051572ca */ /* 0x000fc400000e0000 */
[C---:B------:R-:W-:Y:S02]  /*1dc40*/  R2UR UR56, R10.reuse ;  /* 0x000000000a3872ca */ /* 0x040fe400000e0000 */
[C---:B------:R-:W-:Y:S02]  /*1dc50*/  R2UR UR57, R11.reuse ;  /* 0x000000000b3972ca */ /* 0x040fe400000e0000 */
[----:B----4-:R-:W-:Y:S02]  /*1dc60*/  MOV R2, UR37 ;  /* 0x0000002500027c02 */ /* 0x010fe40008000f00 */
[----:B------:R-:W-:Y:S02]  /*1dc70*/  MOV R236, UR36 ;  /* 0x0000002400ec7c02 */ /* 0x000fe40008000f00 */
[----:B------:R-:W-:Y:S02]  /*1dc80*/  R2UR UR36, R10 ;  /* 0x000000000a2472ca */ /* 0x000fe400000e0000 */
[----:B------:R-:W-:Y:S01]  /*1dc90*/  R2UR UR37, R11 ;  /* 0x000000000b2572ca */ /* 0x000fe200000e0000 */
[----:B--2---:R-:W-:-:S04]  /*1dca0*/  IMAD R12, R3, 0x700, R12 ;  /* 0x00000700030c7824 */ /* 0x004fc800078e020c */
[C---:B------:R-:W-:Y:S01]  /*1dcb0*/  VIADD R14, R12.reuse, 0x100 ;  /* 0x000001000c0e7836 */ /* 0x040fe20000000000 */
[C---:B------:R-:W-:Y:S01]  /*1dcc0*/  R2UR UR18, R12.reuse ;  /* 0x000000000c1272ca */ /* 0x040fe200000e0000 */
[C---:B------:R-:W-:Y:S02]  /*1dcd0*/  VIADD R90, R12.reuse, 0x300 ;  /* 0x000003000c5a7836 */ /* 0x040fe40000000000 */
        /* <DEDUP_REMOVED lines=16> */
[----:B-1----:R-:W-:Y:S01]  /*1dde0*/  VIADD R92, R12, 0x104 ;  /* 0x000001040c5c7836 */ /* 0x002fe20000000000 */
[----:B------:R-:W-:Y:S01]  /*1ddf0*/  R2UR UR12, R88 ;  /* 0x00000000580c72ca */ /* 0x000fe200000e0000 */
[----:B------:R-:W-:Y:S01]  /*1de00*/  VIADD R88, R12, 0x302 ;  /* 0x000003020c587836 */ /* 0x000fe20000000000 */
[----:B------:R-:W-:Y:S01]  /*1de10*/  R2UR UR20, R14 ;  /* 0x000000000e1472ca */ /* 0x000fe200000e0000 */
[C---:B------:R-:W-:Y:S01]  /*1de20*/  VIADD R90, R12.reuse, 0x4 ;  /* 0x000000040c5a7836 */ /* 0x040fe20000000000 */
[----:B------:R-:W-:-:S02]  /*1de30*/  IADD3 R14, R12, 0x502, RZ ;  /* 0x000005020c0e7810 */ /* 0x000fc40007ffe0ff */
        /* <DEDUP_REMOVED lines=8> */
[----:B------:R-:W-:Y:S01]  /*1dec0*/  VIADD R14, R12, 0x404 ;  /* 0x000004040c0e7836 */ /* 0x000fe20000000000 */
[----:B------:R-:W-:-:S02]  /*1ded0*/  R2UR UR38, R90 ;  /* 0x000000005a2672ca */ /* 0x000fc400000e0000 */
[----:B------:R-:W-:Y:S02]  /*1dee0*/  R2UR UR42, R88 ;  /* 0x00000000582a72ca */ /* 0x000fe400000e0000 */
[----:B------:R-:W-:Y:S01]  /*1def0*/  R2UR UR46, R14 ;  /* 0x000000000e2e72ca */ /* 0x000fe200000e0000 */
[C---:B------:R-:W-:Y:S01]  /*1df00*/  VIADD R14, R12.reuse, 0x604 ;  /* 0x000006040c0e7836 */ /* 0x040fe20000000000 */
[----:B------:R-:W-:Y:S02]  /*1df10*/  IADD3 R88, R12, 0x504, RZ ;  /* 0x000005040c587810 */ /* 0x000fe40007ffe0ff */
[----:B------:R-:W-:Y:S01]  /*1df20*/  MOV R20, UR58 ;  /* 0x0000003a00147c02 */ /* 0x000fe20008000f00 */
[----:B------:R-:W-:Y:S01]  /*1df30*/  UMOV UR58, UR28 ;  /* 0x0000001c003a7c82 */ /* 0x000fe20008000000 */
[----:B------:R-:W-:Y:S01]  /*1df40*/  R2UR UR50, R88 ;  /* 0x00000000583272ca */ /* 0x000fe200000e0000 */
[----:B------:R-:W-:Y:S01]  /*1df50*/  VIADD R88, R12, 0x6 ;  /* 0x000000060c587836 */ /* 0x000fe20000000000 */
        /* <DEDUP_REMOVED lines=9> */
[C---:B------:R-:W-:Y:S02]  /*1dff0*/  R2UR UR4, R4.reuse ;  /* 0x00000000040472ca */ /* 0x040fe400000e0000 */
[C---:B------:R-:W-:Y:S01]  /*1e000*/  R2UR UR8, R4.reuse ;  /* 0x00000000040872ca */ /* 0x040fe200000e0000 */
[----:B------:R-:W-:Y:S01]  /*1e010*/  IMAD.MOV.U32 R13, RZ, RZ, R94 ;  /* 0x000000ffff0d7224 */ /* 0x000fe200078e005e */
[----:B------:R-:W-:Y:S01]  /*1e020*/  MOV R28, UR58 ;  /* 0x0000003a001c7c02 */ /* 0x000fe20008000f00 */
[----:B------:R-:W-:Y:S01]  /*1e030*/  QGMMA.64x32x32.F32.E4M3.E4M3 R184, gdesc[UR16], RZ, !UPT, gsb0 ;  /* 0x0060000010b879f3 */ /* 0x000fe2000c0008ff */
[----:B------:R-:W-:Y:S01]  /*1e040*/  UMOV UR58, UR12 ;  /* 0x0000000c003a7c82 */ /* 0x000fe20008000000 */
[----:B------:R-:W-:-:S02]  /*1e050*/  R2UR UR12, R4 ;  /* 0x00000000040c72ca */ /* 0x000fc400000e0000 */
[----:B------:R-:W-:Y:S01]  /*1e060*/  MOV R18, UR38 ;  /* 0x0000002600127c02 */ /* 0x000fe20008000f00 */
[----:B------:R-:W-:Y:S01]  /*1e070*/  UMOV UR38, UR30 ;  /* 0x0000001e00267c82 */ /* 0x000fe20008000000 */
[C---:B------:R-:W-:Y:S02]  /*1e080*/  R2UR UR24, R4.reuse ;  /* 0x00000000041872ca */ /* 0x040fe400000e0000 */
[----:B------:R-:W-:Y:S01]  /*1e090*/  MOV R26, UR38 ;  /* 0x00000026001a7c02 */ /* 0x000fe20008000f00 */
[----:B------:R-:W-:Y:S01]  /*1e0a0*/  UMOV UR38, UR20 ;  /* 0x0000001400267c82 */ /* 0x000fe20008000000 */
[----:B------:R-:W-:Y:S02]  /*1e0b0*/  R2UR UR20, R4 ;  /* 0x00000000041472ca */ /* 0x000fe400000e0000 */
[----:B------:R-:W-:Y:S01]  /*1e0c0*/  R2UR UR54, R14 ;  /* 0x000000000e3672ca */ /* 0x000fe200000e0000 */
[----:B------:R-:W-:Y:S01]  /*1e0d0*/  VIADD R14, R12, 0x106 ;  /* 0x000001060c0e7836 */ /* 0x000fe20000000000 */
[----:B------:R-:W-:-:S02]  /*1e0e0*/  WARPGROUP.DEPBAR.LE gsb0, 0x0 ;  /* 0x00008000000079c5 */ /* 0x000fc40000010000 */
        /* <DEDUP_REMOVED lines=23> */
[----:B------:R-:W-:Y:S01]  /*1e260*/  IMAD.MOV.U32 R89, RZ, RZ, 0x40000040 ;  /* 0x40000040ff597424 */ /* 0x000fe200078e00ff */
[----:B------:R-:W-:-:S04]  /*1e270*/  IADD3 R12, R12, 0x606, RZ ;  /* 0x000006060c0c7810 */ /* 0x000fc80007ffe0ff */
        /* <DEDUP_REMOVED lines=125> */
[----:B------:R0:W5:Y:S04]  /*1ea50*/  LDL.LU R16, [R1+0x9c] ;  /* 0x00009c0001107983 */ /* 0x0001680000300800 */
[----:B------:R0:W5:Y:S01]  /*1ea60*/  LDL.LU R2, [R1+0x98] ;  /* 0x0000980001027983 */ /* 0x0001620000300800 */
[----:B------:R-:W-:-:S02]  /*1ea70*/  WARPGROUP.DEPBAR.LE gsb0, 0x0 ;  /* 0x00008000000079c5 */ /* 0x000fc40000010000 */
        /* <DEDUP_REMOVED lines=23> */
[----:B------:R-:W-:Y:S02]  /*1ebf0*/  WARPGROUP.DEPBAR.LE gsb0, 0x0 ;  /* 0x00008000000079c5 */ /* 0x000fe40000010000 */
[----:B0-----:R-:W-:Y:S11]  /*1ec00*/  @P0 BRA `(.L_x_2183) ;  /* 0x0000000000280947 */ /* 0x001ff60003800000 */
[----:B------:R-:W-:Y:S05]  /*1ec10*/  @!P1 BRA `(.L_x_2184) ;  /* 0x0000000000049947 */ /* 0x000fea0003800000 */
[----:B------:R-:W-:Y:S01]  /*1ec20*/  BPT.TRAP 0x1 ;  /* 0x000000040000795c */ /* 0x000fe20000300000 */
.L_x_2184:
[----:B------:R-:W-:Y:S01]  /*1ec30*/  SHF.L.U32 R12, R233, 0x1f, RZ ;  /* 0x0000001fe90c7819 */ /* 0x000fe200000006ff */
[----:B-----5:R-:W-:-:S04]  /*1ec40*/  IMAD R13, R232, 0x8, R16 ;  /* 0x00000008e80d7824 */ /* 0x020fc800078e0210 */
[----:B------:R0:W1:Y:S01]  /*1ec50*/  SYNCS.PHASECHK.TRANS64.TRYWAIT P0, [R13+URZ+0x2e850], R12 ;  /* 0x02e8500c0d0075a7 */ /* 0x000062000800017f */
[----:B------:R-:W-:Y:S05]  /*1ec60*/  @!P1 BRA `(.L_x_2185) ;  /* 0x0000000000049947 */ /* 0x000fea0003800000 */
[----:B------:R-:W-:Y:S01]  /*1ec70*/  BPT.TRAP 0x1 ;  /* 0x000000040000795c */ /* 0x000fe20000300000 */
.L_x_2185:
[----:B-1----:R-:W-:Y:S05]  /*1ec80*/  @P0 BRA `(.L_x_2183) ;  /* 0x0000000000080947 */ /* 0x002fea0003800000 */
[----:B------:R-:W1:Y:S02]  /*1ec90*/  SYNCS.PHASECHK.TRANS64.TRYWAIT P0, [R13+URZ+0x2e850], R12 ;  /* 0x02e8500c0d0075a7 */ /* 0x000e64000800017f */
[----:B-1----:R-:W-:Y:S05]  /*1eca0*/  @!P0 BRA `(.L_x_2186) ;  /* 0x000000d800c88947 */ /* 0x002fea0003800000 */
.L_x_2183:
[----:B01---5:R-:W-:Y:S01]  /*1ecb0*/  VIADD R12, R16, 0x400 ;  /* 0x00000400100c7836 */ /* 0x023fe20000000000 */
[----:B------:R-:W-:Y:S05]  /*1ecc0*/  WARPSYNC.ALL ;  /* 0x0000000000007948 */ /* 0x000fea0003800000 */
[----:B------:R-:W-:Y:S01]  /*1ecd0*/  SHF.R.U32.HI R12, RZ, 0x4, R12 ;  /* 0x00000004ff0c7819 */ /* 0x000fe2000001160c */
[----:B------:R-:W-:Y:S01]  /*1ece0*/  IMAD.MOV.U32 R13, RZ, RZ, -0x3ffffff0 ;  /* 0xc0000010ff0d7424 */ /* 0x000fe200078e00ff */
[----:B------:R-:W-:Y:S01]  /*1ecf0*/  WARPGROUP.ARRIVE ;  /* 0x00000000000079c5 */ /* 0x000fe20000000000 */
[----:B------:R-:W-:Y:S01]  /*1ed00*/  MOV R15, 0xc0000010 ;  /* 0xc0000010000f7802 */ /* 0x000fe20000000f00 */
[----:B------:R-:W-:Y:S01]  /*1ed10*/  FMUL.FTZ R168, R2, R168 ;  /* 0x000000a802a87220 */ /* 0x000fe20000410000 */
[----:B------:R-:W-:Y:S01]  /*1ed20*/  LOP3.LUT R12, R12, 0x3fff, RZ, 0xc0, !PT ;  /* 0x00003fff0c0c7812 */ /* 0x000fe200078ec0ff */
[C---:B------:R-:W-:Y:S01]  /*1ed30*/  FMUL.FTZ R170, R2.reuse, R170 ;  /* 0x000000aa02aa7220 */ /* 0x040fe20000410000 */
[----:B------:R-:W-:Y:S01]  /*1ed40*/  R2UR UR7, R13 ;  /* 0x000000000d0772ca */ /* 0x000fe200000e0000 */
[----:B------:R-:W-:Y:S01]  /*1ed50*/  FMUL.FTZ R169, R2, R169 ;  /* 0x000000a902a97220 */ /* 0x000fe20000410000 */
[----:B------:R-:W-:Y:S01]  /*1ed60*/  LOP3.LUT R12, R12, 0x10000, RZ, 0xfc, !PT ;  /* 0x000100000c0c7812 */ /* 0x000fe200078efcff */
[C---:B------:R-:W-:Y:S01]  /*1ed70*/  FMUL.FTZ R171, R2.reuse, R171 ;  /* 0x000000ab02ab7220 */ /* 0x040fe20000410000 */
[----:B------:R-:W-:Y:S01]  /*1ed80*/  MUFU.TANH R168, R168 ;  /* 0x000000a800a87308 */ /* 0x000fe20000002400 */
[C---:B------:R-:W-:Y:S01]  /*1ed90*/  FMUL.FTZ R172, R2.reuse, R172 ;  /* 0x000000ac02ac7220 */ /* 0x040fe20000410000 */
        /* <DEDUP_REMOVED lines=23> */
[----:B------:R-:W-:Y:S01]  /*1ef10*/  IMAD.MOV.U32 R15, RZ, RZ, -0x3ffffff0 ;  /* 0xc0000010ff0f7424 */ /* 0x000fe200078e00ff */
        /* <DEDUP_REMOVED lines=85> */
[----:B------:R-:W-:Y:S01]  /*1f470*/  FMUL.FTZ R103, R2, R103 ;  /* 0x0000006702677220 */ /* 0x000fe20000410000 */
[----:B------:R-:W-:Y:S01]  /*1f480*/  ULDC UR4, c[0x0][0x988] ;  /* 0x0002620000047ab9 */ /* 0x000fe20000000800 */
[----:B------:R-:W0:Y:S01]  /*1f490*/  S2R R233, SR_TID.X ;  /* 0x0000000000e97919 */ /* 0x000e220000002100 */
[----:B------:R-:W-:Y:S08]  /*1f4a0*/  MUFU.TANH R181, R181 ;  /* 0x000000b500b57308 */ /* 0x000ff00000002400 */
[----:B------:R-:W-:Y:S08]  /*1f4b0*/  MUFU.TANH R183, R183 ;  /* 0x000000b700b77308 */ /* 0x000ff00000002400 */
[----:B------:R-:W-:Y:S08]  /*1f4c0*/  MUFU.TANH R152, R152 ;  /* 0x0000009800987308 */ /* 0x000ff00000002400 */
[----:B------:R-:W-:Y:S01]  /*1f4d0*/  MUFU.TANH R154, R154 ;  /* 0x0000009a009a7308 */ /* 0x000fe20000002400 */
[----:B0-----:R-:W-:-:S07]  /*1f4e0*/  LOP3.LUT R233, R233, 0x7f, RZ, 0xc0, !PT ;  /* 0x0000007fe9e97812 */ /* 0x001fce00078ec0ff */
[----:B------:R-:W-:Y:S01]  /*1f4f0*/  MUFU.TANH R153, R153 ;  /* 0x0000009900997308 */ /* 0x000fe20000002400 */
[----:B------:R-:W-:Y:S02]  /*1f500*/  ISETP.NE.AND P0, PT, R233, RZ, PT ;  /* 0x000000ffe900720c */ /* 0x000fe40003f05270 */
[----:B------:R-:W0:Y:S05]  /*1f510*/  S2R R233, SR_TID.X ;  /* 0x0000000000e97919 */ /* 0x000e2a0000002100 */
        /* <DEDUP_REMOVED lines=10> */
[----:B------:R-:W-:Y:S01]  /*1f5c0*/  MUFU.TANH R157, R157 ;  /* 0x0000009d009d7308 */ /* 0x000fe20000002400 */
[----:B0-----:R-:W-:-:S07]  /*1f5d0*/  SHF.R.U32.HI R233, RZ, 0x7, R233 ;  /* 0x00000007ffe97819 */ /* 0x001fce00000116e9 */
        /* <DEDUP_REMOVED lines=49> */
[----:B------:R-:W-:Y:S01]  /*1f8f0*/  R2UR UR7, R15 ;  /* 0x000000000f0772ca */ /* 0x000fe200000e0000 */
        /* <DEDUP_REMOVED lines=45> */
[----:B------:R-:W-:Y:S01]  /*1fbd0*/  MUFU.TANH R131, R131 ;  /* 0x0000008300837308 */ /* 0x000fe20000002400 */
[----:B--2---:R-:W-:-:S04]  /*1fbe0*/  FMNMX.FTZ R13, R195, R13, !PT ;  /* 0x0000000dc30d7209 */ /* 0x004fc80007810000 */
[----:B------:R-:W-:Y:S01]  /*1fbf0*/  FMNMX.FTZ R13, R168, R13, !PT ;  /* 0x0000000da80d7209 */ /* 0x000fe20007810000 */
[----:B------:R-:W-:Y:S02]  /*1fc00*/  WARPGROUP.DEPBAR.LE gsb0, 0x0 ;  /* 0x00008000000079c5 */ /* 0x000fe40000010000 */
[----:B------:R-:W-:Y:S01]  /*1fc10*/  WARPGROUP.ARRIVE ;  /* 0x00000000000079c5 */ /* 0x000fe20000000000 */
[----:B0-----:R-:W-:Y:S01]  /*1fc20*/  FMNMX.FTZ R199, R197, R199, !PT ;  /* 0x000000c7c5c77209 */ /* 0x001fe20007810000 */
[----:B------:R-:W0:Y:S01]  /*1fc30*/  MUFU.TANH R132, R132 ;  /* 0x0000008400847308 */ /* 0x000e220000002400 */
[----:B------:R-:W-:Y:S02]  /*1fc40*/  FMNMX.FTZ R13, R169, R13, !PT ;  /* 0x0000000da90d7209 */ /* 0x000fe40007810000 */
[----:B------:R-:W-:Y:S01]  /*1fc50*/  FMNMX.FTZ R199, R170, R199, !PT ;  /* 0x000000c7aac77209 */ /* 0x000fe20007810000 */
[----:B------:R-:W-:Y:S01]  /*1fc60*/  QGMMA.64x128x32.F32.E4M3.E4M3 R24, R208, gdesc[UR4], R24, gsb0 ;  /* 0x01e00004d0187df3 */ /* 0x000fe20008000818 */
[----:B------:R-:W-:-:S02]  /*1fc70*/  FMNMX.FTZ R13, R172, R13, !PT ;  /* 0x0000000dac0d7209 */ /* 0x000fc40007810000 */
[----:B------:R-:W-:Y:S01]  /*1fc80*/  FMNMX.FTZ R199, R171, R199, !PT ;  /* 0x000000c7abc77209 */ /* 0x000fe20007810000 */
[----:B------:R-:W-:Y:S01]  /*1fc90*/  MUFU.TANH R134, R134 ;  /* 0x0000008600867308 */ /* 0x000fe20000002400 */
[----:B------:R-:W-:Y:S02]  /*1fca0*/  FMNMX.FTZ R13, R173, R13, !PT ;  /* 0x0000000dad0d7209 */ /* 0x000fe40007810000 */
[----:B------:R-:W-:Y:S02]  /*1fcb0*/  FMNMX.FTZ R199, R174, R199, !PT ;  /* 0x000000c7aec77209 */ /* 0x000fe40007810000 */
[----:B------:R-:W-:Y:S02]  /*1fcc0*/  FMNMX.FTZ R13, R176, R13, !PT ;  /* 0x0000000db00d7209 */ /* 0x000fe40007810000 */
[----:B------:R-:W-:Y:S01]  /*1fcd0*/  FMNMX.FTZ R199, R175, R199, !PT ;  /* 0x000000c7afc77209 */ /* 0x000fe20007810000 */
[----:B------:R-:W1:Y:S01]  /*1fce0*/  MUFU.TANH R133, R133 ;  /* 0x0000008500857308 */ /* 0x000e620000002400 */
[----:B------:R-:W-:-:S02]  /*1fcf0*/  FMNMX.FTZ R13, R177, R13, !PT ;  /* 0x0000000db10d7209 */ /* 0x000fc40007810000 */
[----:B------:R-:W-:Y:S02]  /*1fd00*/  FMNMX.FTZ R199, R178, R199, !PT ;  /* 0x000000c7b2c77209 */ /* 0x000fe40007810000 */
[----:B------:R-:W-:Y:S02]  /*1fd10*/  FMNMX.FTZ R13, R180, R13, !PT ;  /* 0x0000000db40d7209 */ /* 0x000fe40007810000 */
[----:B------:R-:W-:Y:S01]  /*1fd20*/  FMNMX.FTZ R199, R179, R199, !PT ;  /* 0x000000c7b3c77209 */ /* 0x000fe20007810000 */
[----:B------:R-:W-:Y:S01]  /*1fd30*/  MUFU.TANH R135, R135 ;  /* 0x0000008700877308 */ /* 0x000fe20000002400 */
[----:B------:R-:W-:Y:S02]  /*1fd40*/  FMNMX.FTZ R13, R181, R13, !PT ;  /* 0x0000000db50d7209 */ /* 0x000fe40007810000 */
[----:B------:R-:W-:Y:S02]  /*1fd50*/  FMNMX.FTZ R199, R182, R199, !PT ;  /* 0x000000c7b6c77209 */ /* 0x000fe40007810000 */
[----:B------:R-:W-:-:S02]  /*1fd60*/  FMNMX.FTZ R13, R152, R13, !PT ;  /* 0x0000000d980d7209 */ /* 0x000fc40007810000 */
[----:B------:R-:W-:Y:S01]  /*1fd70*/  FMNMX.FTZ R199, R183, R199, !PT ;  /* 0x000000c7b7c77209 */ /* 0x000fe20007810000 */
[----:B------:R-:W2:Y:S01]  /*1fd80*/  MUFU.TANH R104, R104 ;  /* 0x0000006800687308 */ /* 0x000ea20000002400 */
        /* <DEDUP_REMOVED lines=9> */
[----:B------:R-:W3:Y:S01]  /*1fe20*/  MUFU.TANH R105, R105 ;  /* 0x0000006900697308 */ /* 0x000ee20000002400 */
[----:B------:R-:W-:Y:S02]  /*1fe30*/  FMNMX.FTZ R13, R161, R13, !PT ;  /* 0x0000000da10d7209 */ /* 0x000fe40007810000 */
[----:B------:R-:W-:Y:S01]  /*1fe40*/  FMNMX.FTZ R88, R162, R199, !PT ;  /* 0x000000c7a2587209 */ /* 0x000fe20007810000 */
[----:B------:R-:W-:Y:S01]  /*1fe50*/  FMUL.FTZ R199, R2, R89 ;  /* 0x0000005902c77220 */ /* 0x000fe20000410000 */
        /* <DEDUP_REMOVED lines=17> */
[----:B------:R-:W4:Y:S01]  /*1ff70*/  MUFU.TANH R109, R109 ;  /* 0x0000006d006d7308 */ /* 0x000f220000002400 */
        /* <DEDUP_REMOVED lines=22> */
[----:B0-----:R-:W-:Y:S02]  /*200e0*/  FMNMX.FTZ R13, R132, R13, !PT ;  /* 0x0000000d840d7209 */ /* 0x001fe40007810000 */
[----:B------:R-:W-:Y:S01]  /*200f0*/  FMNMX.FTZ R88, R131, R88, !PT ;  /* 0x0000005883587209 */ /* 0x000fe20007810000 */
[----:B------:R-:W-:Y:S01]  /*20100*/  MUFU.TANH R115, R115 ;  /* 0x0000007300737308 */ /* 0x000fe20000002400 */
[----:B-1----:R-:W-:Y:S02]  /*20110*/  FMNMX.FTZ R13, R133, R13, !PT ;  /* 0x0000000d850d7209 */ /* 0x002fe40007810000 */
[----:B------:R-:W-:Y:S02]  /*20120*/  FMNMX.FTZ R88, R134, R88, !PT ;  /* 0x0000005886587209 */ /* 0x000fe40007810000 */
[----:B--2---:R-:W-:-:S02]  /*20130*/  FMNMX.FTZ R13, R104, R13, !PT ;  /* 0x0000000d680d7209 */ /* 0x004fc40007810000 */
[----:B------:R-:W-:Y:S01]  /*20140*/  FMNMX.FTZ R88, R135, R88, !PT ;  /* 0x0000005887587209 */ /* 0x000fe20007810000 */
[----:B------:R-:W0:Y:S01]  /*20150*/  MUFU.TANH R116, R116 ;  /* 0x0000007400747308 */ /* 0x000e220000002400 */
[----:B---3--:R-:W-:Y:S02]  /*20160*/  FMNMX.FTZ R13, R105, R13, !PT ;  /* 0x0000000d690d7209 */ /* 0x008fe40007810000 */
[----:B------:R-:W-:Y:S02]  /*20170*/  FMNMX.FTZ R88, R106, R88, !PT ;  /* 0x000000586a587209 */ /* 0x000fe40007810000 */
[----:B----4-:R-:W-:Y:S02]  /*20180*/  FMNMX.FTZ R13, R108, R13, !PT ;  /* 0x0000000d6c0d7209 */ /* 0x010fe40007810000 */
[----:B------:R-:W-:Y:S01]  /*20190*/  FMNMX.FTZ R88, R107, R88, !PT ;  /* 0x000000586b587209 */ /* 0x000fe20007810000 */
[----:B------:R-:W1:Y:S01]  /*201a0*/  MUFU.TANH R118, R118 ;  /* 0x0000007600767308 */ /* 0x000e620000002400 */
[----:B------:R-:W-:-:S02]  /*201b0*/  FMNMX.FTZ R13, R109, R13, !PT ;  /* 0x0000000d6d0d7209 */ /* 0x000fc40007810000 */
[----:B------:R-:W-:Y:S02]  /*201c0*/  FMNMX.FTZ R88, R110, R88, !PT ;  /* 0x000000586e587209 */ /* 0x000fe40007810000 */
[----:B------:R-:W-:Y:S02]  /*201d0*/  FMNMX.FTZ R13, R112, R13, !PT ;  /* 0x0000000d700d7209 */ /* 0x000fe40007810000 */
[----:B------:R-:W-:Y:S01]  /*201e0*/  FMNMX.FTZ R88, R111, R88, !PT ;  /* 0x000000586f587209 */ /* 0x000fe20007810000 */
[----:B------:R-:W2:Y:S01]  /*201f0*/  MUFU.TANH R117, R117 ;  /* 0x0000007500757308 */ /* 0x000ea20000002400 */
[----:B------:R-:W-:Y:S01]  /*20200*/  FMNMX.FTZ R13, R113, R13, !PT ;  /* 0x0000000d710d7209 */ /* 0x000fe20007810000 */
[----:B------:R-:W-:Y:S02]  /*20210*/  WARPGROUP.DEPBAR.LE gsb0, 0x0 ;  /* 0x00008000000079c5 */ /* 0x000fe40000010000 */
[----:B------:R-:W-:Y:S01]  /*20220*/  FMNMX.FTZ R88, R114, R88, !PT ;  /* 0x0000005872587209 */ /* 0x000fe20007810000 */
[----:B------:R-:W-:Y:S01]  /*20230*/  WARPGROUP.ARRIVE ;  /* 0x00000000000079c5 */ /* 0x000fe20000000000 */
[----:B0-----:R-:W-:-:S02]  /*20240*/  FMNMX.FTZ R13, R116, R13, !PT ;  /* 0x0000000d740d7209 */ /* 0x001fc40007810000 */
[----:B------:R-:W0:Y:S01]  /*20250*/  MUFU.TANH R119, R119 ;  /* 0x0000007700777308 */ /* 0x000e220000002400 */
[----:B------:R-:W-:-:S04]  /*20260*/  FMNMX.FTZ R88, R115, R88, !PT ;  /* 0x0000005873587209 */ /* 0x000fc80007810000 */
[----:B-1----:R-:W-:-:S03]  /*20270*/  FMNMX.FTZ R88, R118, R88, !PT ;  /* 0x0000005876587209 */ /* 0x002fc60007810000 */
        /* <DEDUP_REMOVED lines=32> */
[----:B0-----:R-:W-:-:S05]  /*20480*/  FMNMX.FTZ R209, R101, R13, !PT ;  /* 0x0000000d65d17209 */ /* 0x001fca0007810000 */
[----:B------:R-:W0:Y:S01]  /*20490*/  SHFL.BFLY PT, R89, R209, 0x2, 0x1f ;  /* 0x0c401f00d1597f89 */ /* 0x000e2200000e0000 */
[----:B-1----:R-:W-:-:S05]  /*204a0*/  FMNMX.FTZ R13, R103, R88, !PT ;  /* 0x00000058670d7209 */ /* 0x002fca0007810000 */
[----:B------:R-:W1:Y:S01]  /*204b0*/  SHFL.BFLY PT, R88, R13, 0x2, 0x1f ;  /* 0x0c401f000d587f89 */ /* 0x000e6200000e0000 */
[----:B0-----:R-:W-:Y:S02]  /*204c0*/  FMNMX.FTZ R209, R209, R89, !PT ;  /* 0x00000059d1d17209 */ /* 0x001fe40007810000 */
[----:B------:R-:W-:-:S03]  /*204d0*/  MOV R89, 0xc0000010 ;  /* 0xc000001000597802 */ /* 0x000fc60000000f00 */
[----:B------:R-:W0:Y:S01]  /*204e0*/  SHFL.BFLY PT, R210, R209, 0x1, 0x1f ;  /* 0x0c201f00d1d27f89 */ /* 0x000e2200000e0000 */
[----:B------:R-:W-:Y:S02]  /*204f0*/  R2UR UR7, R89 ;  /* 0x00000000590772ca */ /* 0x000fe400000e0000 */
[----:B-1----:R-:W-:Y:S01]  /*20500*/  FMNMX.FTZ R13, R13, R88, !PT ;  /* 0x000000580d0d7209 */ /* 0x002fe20007810000 */
[----:B------:R-:W-:-:S04]  /*20510*/  VIADD R88, R12, 0x500 ;  /* 0x000005000c587836 */ /* 0x000fc80000000000 */
[----:B------:R-:W1:Y:S01]  /*20520*/  SHFL.BFLY PT, R208, R13, 0x1, 0x1f ;  /* 0x0c201f000dd07f89 */ /* 0x000e6200000e0000 */
[----:B------:R-:W-:-:S13]  /*20530*/  R2UR UR6, R88 ;  /* 0x00000000580672ca */ /* 0x000fda00000e0000 */
[----:B------:R-:W-:Y:S01]  /*20540*/  QGMMA.64x128x32.F32.E4M3.E4M3 R24, R204, gdesc[UR4], R24, gsb0 ;  /* 0x01e00004cc187df3 */ /* 0x000fe20008000818 */
[----:B0-----:R-:W-:-:S05]  /*20550*/  FMNMX.FTZ R89, R209, R210, !PT ;  /* 0x000000d2d1597209 */ /* 0x001fca0007810000 */
[----:B------:R-:W-:Y:S01]  /*20560*/  FADD.FTZ R20, -R89, R20 ;  /* 0x0000001459147221 */ /* 0x000fe20000010100 */
[----:B-1----:R-:W-:Y:S01]  /*20570*/  FMNMX.FTZ R88, R13, R208, !PT ;  /* 0x000000d00d587209 */ /* 0x002fe20007810000 */
[----:B------:R-:W-:-:S04]  /*20580*/  IMAD.U32 R13, RZ, RZ, UR4 ;  /* 0x00000004ff0d7e24 */ /* 0x000fc8000f8e00ff */
[----:B------:R-:W-:Y:S01]  /*20590*/  FMUL.FTZ R20, R20, R13 ;  /* 0x0000000d14147220 */ /* 0x000fe20000410000 */
[----:B------:R-:W-:-:S05]  /*205a0*/  FADD.FTZ R208, -R88, R0 ;  /* 0x0000000058d07221 */ /* 0x000fca0000010100 */
[----:B------:R-:W-:Y:S01]  /*205b0*/  MUFU.EX2 R20, R20 ;  /* 0x0000001400147308 */ /* 0x000fe20000000800 */
[----:B------:R-:W-:Y:S02]  /*205c0*/  WARPGROUP.DEPBAR.LE gsb0, 0x0 ;  /* 0x00008000000079c5 */ /* 0x000fe40000010000 */
[-C--:B------:R-:W-:Y:S01]  /*205d0*/  FFMA.FTZ R206, R89, R13.reuse, -8 ;  /* 0xc100000059ce7423 */ /* 0x080fe2000001000d */
[-C--:B------:R-:W-:Y:S01]  /*205e0*/  FMUL.FTZ R204, R208, R13.reuse ;  /* 0x0000000dd0cc7220 */ /* 0x080fe20000410000 */
[----:B------:R-:W-:Y:S02]  /*205f0*/  WARPGROUP.ARRIVE ;  /* 0x00000000000079c5 */ /* 0x000fe40000000000 */
[----:B------:R-:W-:-:S01]  /*20600*/  FFMA.FTZ R14, R14, R13, -R206 ;  /* 0x0000000d0e0e7223 */ /* 0x000fc200000108ce */
[-CC-:B------:R-:W-:Y:S01]  /*20610*/  FFMA.FTZ R15, R15, R13.reuse, -R206.reuse ;  /* 0x0000000d0f0f7223 */ /* 0x180fe200000108ce */
[----:B------:R-:W-:-:S01]  /*20620*/  FFMA.FTZ R186, R186, R13, -R206 ;  /* 0x0000000dbaba7223 */ /* 0x000fc200000108ce */
[-CC-:B------:R-:W-:Y:S01]  /*20630*/  FFMA.FTZ R187, R187, R13.reuse, -R206.reuse ;  /* 0x0000000dbbbb7223 */ /* 0x180fe200000108ce */
[----:B------:R-:W-:-:S01]  /*20640*/  FFMA.FTZ R190, R190, R13, -R206 ;  /* 0x0000000dbebe7223 */ /* 0x000fc200000108ce */
[-CC-:B------:R-:W-:Y:S01]  /*20650*/  FFMA.FTZ R191, R191, R13.reuse, -R206.reuse ;  /* 0x0000000dbfbf7223 */ /* 0x180fe200000108ce */
        /* <DEDUP_REMOVED lines=58> */
[----:B------:R-:W4:Y:S01]  /*20a00*/  MUFU.EX2 R194, R194 ;  /* 0x000000c200c27308 */ /* 0x000f220000000800 */
[----:B------:R-:W-:-:S01]  /*20a10*/  FFMA.FTZ R206, R88, R13, -8 ;  /* 0xc100000058ce7423 */ /* 0x000fc2000001000d */
[----:B--2---:R-:W-:Y:S01]  /*20a20*/  FADD.FTZ R235, R186, R235 ;  /* 0x000000ebbaeb7221 */ /* 0x004fe20000010000 */
[----:B------:R-:W-:-:S02]  /*20a30*/  VIADD R92, R12, 0x600 ;  /* 0x000006000c5c7836 */ /* 0x000fc40000000000 */
[----:B------:R-:W-:Y:S01]  /*20a40*/  FFMA.FTZ R184, R184, R13, -R206 ;  /* 0x0000000db8b87223 */ /* 0x000fe200000108ce */
[----:B0-----:R-:W-:-:S01]  /*20a50*/  FADD.FTZ R235, R187, R235 ;  /* 0x000000ebbbeb7221 */ /* 0x001fc20000010000 */
[-CC-:B------:R-:W-:Y:S01]  /*20a60*/  FFMA.FTZ R185, R185, R13.reuse, -R206.reuse ;  /* 0x0000000db9b97223 */ /* 0x180fe200000108ce */
[----:B------:R-:W0:Y:S01]  /*20a70*/  MUFU.EX2 R195, R195 ;  /* 0x000000c300c37308 */ /* 0x000e220000000800 */
[----:B------:R-:W-:-:S01]  /*20a80*/  FFMA.FTZ R188, R188, R13, -R206 ;  /* 0x0000000dbcbc7223 */ /* 0x000fc200000108ce */
[----:B-1----:R-:W-:Y:S01]  /*20a90*/  FADD.FTZ R235, R190, R235 ;  /* 0x000000ebbeeb7221 */ /* 0x002fe20000010000 */
[----:B------:R-:W-:-:S01]  /*20aa0*/  FFMA.FTZ R189, R189, R13, -R206 ;  /* 0x0000000dbdbd7223 */ /* 0x000fc200000108ce */
[-CC-:B------:R-:W-:Y:S01]  /*20ab0*/  FFMA.FTZ R192, R192, R13.reuse, -R206.reuse ;  /* 0x0000000dc0c07223 */ /* 0x180fe200000108ce */
[----:B------:R-:W-:-:S01]  /*20ac0*/  FFMA.FTZ R193, R193, R13, -R206 ;  /* 0x0000000dc1c17223 */ /* 0x000fc200000108ce */
[----:B---3--:R-:W-:Y:S01]  /*20ad0*/  FADD.FTZ R235, R191, R235 ;  /* 0x000000ebbfeb7221 */ /* 0x008fe20000010000 */
[----:B------:R-:W-:-:S01]  /*20ae0*/  FFMA.FTZ R196, R196, R13, -R206 ;  /* 0x0000000dc4c47223 */ /* 0x000fc200000108ce */
[----:B------:R-:W1:Y:S01]  /*20af0*/  MUFU.EX2 R168, R168 ;  /* 0x000000a800a87308 */ /* 0x000e620000000800 */
[----:B------:R-:W-:-:S01]  /*20b00*/  FFMA.FTZ R197, R197, R13, -R206 ;  /* 0x0000000dc5c57223 */ /* 0x000fc200000108ce */
[----:B----4-:R-:W-:Y:S01]  /*20b10*/  FADD.FTZ R235, R194, R235 ;  /* 0x000000ebc2eb7221 */ /* 0x010fe20000010000 */
[----:B------:R-:W-:-:S01]  /*20b20*/  FFMA.FTZ R170, R170, R13, -R206 ;  /* 0x0000000daaaa7223 */ /* 0x000fc200000108ce */
[-CC-:B------:R-:W-:Y:S01]  /*20b30*/  FFMA.FTZ R171, R171, R13.reuse, -R206.reuse ;  /* 0x0000000dabab7223 */ /* 0x180fe200000108ce */
[----:B------:R-:W-:-:S01]  /*20b40*/  FFMA.FTZ R174, R174, R13, -R206 ;  /* 0x0000000daeae7223 */ /* 0x000fc200000108ce */
[-CC-:B------:R-:W-:Y:S01]  /*20b50*/  FFMA.FTZ R175, R175, R13.reuse, -R206.reuse ;  /* 0x0000000dafaf7223 */ /* 0x180fe200000108ce */
[----:B------:R-:W-:-:S01]  /*20b60*/  FFMA.FTZ R178, R178, R13, -R206 ;  /* 0x0000000db2b27223 */ /* 0x000fc200000108ce */
[----:B------:R-:W-:Y:S01]  /*20b70*/  MUFU.EX2 R204, R204 ;  /* 0x000000cc00cc7308 */ /* 0x000fe20000000800 */
        /* <DEDUP_REMOVED lines=21> */
[----:B------:R-:W-:Y:S01]  /*20cd0*/  R2UR UR6, R92 ;  /* 0x000000005c0672ca */ /* 0x000fe200000e0000 */
        /* <DEDUP_REMOVED lines=120> */
[----:B------:R-:W-:-:S02]  /*21460*/  IADD3 R103, -R233, 0xb, RZ ;  /* 0x0000000be9677810 */ /* 0x000fc40007ffe1ff */
        /* <DEDUP_REMOVED lines=38> */
[----:B------:R-:W-:-:S04]  /*216d0*/  @!P0 IMAD R200, R3, 0x8, R16 ;  /* 0x0000000803c88824 */ /* 0x000fc800078e0210 */
[----:B------:R-:W0:Y:S01]  /*216e0*/  MUFU.EX2 R131, R131 ;  /* 0x0000008300837308 */ /* 0x000e220000000800 */
[----:B-1----:R-:W-:-:S01]  /*216f0*/  FADD.FTZ R234, R130, R234 ;  /* 0x000000ea82ea7221 */ /* 0x002fc20000010000 */
[----:B------:R-:W-:-:S05]  /*21700*/  @!P0 VIADD R200, R200, 0x2e840 ;  /* 0x0002e840c8c88836 */ /* 0x000fca0000000000 */
[----:B------:R-:W-:Y:S01]  /*21710*/  @!P0 PRMT R200, RZ, 0x654, R200 ;  /* 0x00000654ffc88816 */ /* 0x000fe200000000c8 */
[----:B------:R-:W1:Y:S01]  /*21720*/  MUFU.EX2 R132, R132 ;  /* 0x0000008400847308 */ /* 0x000e620000000800 */
[----:B--2---:R-:W-:-:S01]  /*21730*/  FADD.FTZ R114, R129, R114 ;  /* 0x0000007281727221 */ /* 0x004fc20000010000 */
[----:B------:R2:W-:Y:S06]  /*21740*/  BAR.ARV R103, 0x100 ;  /* 0x000400670000751d */ /* 0x0005ec0000002000 */
[----:B------:R-:W3:Y:S01]  /*21750*/  MUFU.EX2 R134, R134 ;  /* 0x0000008600867308 */ /* 0x000ee20000000800 */
[----:B0-----:R-:W-:-:S01]  /*21760*/  FADD.FTZ R234, R131, R234 ;  /* 0x000000ea83ea7221 */ /* 0x001fc20000010000 */
[----:B------:R2:W-:Y:S06]  /*21770*/  @!P0 SYNCS.ARRIVE.TRANS64.RED.A1T0 RZ, [R200+URZ], RZ ;  /* 0x000000ffc8ff89a7 */ /* 0x0005ec000810043f */
[----:B------:R-:W0:Y:S01]  /*21780*/  MUFU.EX2 R133, R133 ;  /* 0x0000008500857308 */ /* 0x000e220000000800 */
[----:B-1----:R-:W-:-:S07]  /*21790*/  FADD.FTZ R114, R132, R114 ;  /* 0x0000007284727221 */ /* 0x002fce0000010000 */
[----:B------:R-:W1:Y:S01]  /*217a0*/  MUFU.EX2 R135, R135 ;  /* 0x0000008700877308 */ /* 0x000e620000000800 */
[----:B---3--:R-:W-:-:S07]  /*217b0*/  FADD.FTZ R234, R134, R234 ;  /* 0x000000ea86ea7221 */ /* 0x008fce0000010000 */
[----:B------:R-:W3:Y:S01]  /*217c0*/  MUFU.EX2 R104, R104 ;  /* 0x0000006800687308 */ /* 0x000ee20000000800 */
[----:B0-----:R-:W-:-:S07]  /*217d0*/  FADD.FTZ R114, R133, R114 ;  /* 0x0000007285727221 */ /* 0x001fce0000010000 */
        /* <DEDUP_REMOVED lines=61> */
[----:B-1----:R-:W-:-:S01]  /*21bb0*/  FADD.FTZ R118, R99, R118 ;  /* 0x0000007663767221 */ /* 0x002fc20000010000 */
[----:B---3--:R-:W-:-:S03]  /*21bc0*/  FADD.FTZ R235, R101, R114 ;  /* 0x0000007265eb7221 */ /* 0x008fc60000010000 */
[----:B0-----:R-:W-:Y:S01]  /*21bd0*/  FADD.FTZ R234, R102, R118 ;  /* 0x0000007666ea7221 */ /* 0x001fe20000010000 */
[----:B--2---:R-:W-:Y:S06]  /*21be0*/  @!P1 BRA `(.L_x_2187) ;  /* 0x0000000000049947 */ /* 0x004fec0003800000 */
[----:B------:R-:W-:Y:S01]  /*21bf0*/  BPT.TRAP 0x1 ;  /* 0x000000040000795c */ /* 0x000fe20000300000 */
.L_x_2187:
        /* <DEDUP_REMOVED lines=127> */
[----:B--2---:R-:W-:Y:S01]  /*223f0*/  R2UR UR4, R0 ;  /* 0x00000000000472ca */ /* 0x004fe200000e0000 */
[----:B------:R-:W-:Y:S02]  /*22400*/  IMAD R0, R232, 0x8, R16 ;  /* 0x00000008e8007824 */ /* 0x000fe400078e0210 */
[----:B------:R-:W-:Y:S02]  /*22410*/  IMAD.MOV.U32 R232, RZ, RZ, R3 ;  /* 0x000000ffffe87224 */ /* 0x000fe400078e0003 */
[----:B------:R-:W-:-:S08]  /*22420*/  VIADD R0, R0, 0x2e860 ;  /* 0x0002e86000007836 */ /* 0x000fd00000000000 */
[----:B------:R-:W-:-:S04]  /*22430*/  MOV R103, UR4 ;  /* 0x0000000400677c02 */ /* 0x000fc80008000f00 */
[----:B------:R-:W-:-:S04]  /*22440*/  PRMT R0, R103, 0x654, R0 ;  /* 0x0000065467007816 */ /* 0x000fc80000000000 */
[----:B------:R0:W-:Y:S02]  /*22450*/  SYNCS.ARRIVE.TRANS64.RED.A1T0 RZ, [R0+URZ], RZ ;  /* 0x000000ff00ff79a7 */ /* 0x0001e4000810043f */
[----:B0-----:R-:W-:Y:S01]  /*22460*/  IMAD.MOV.U32 R0, RZ, RZ, R88 ;  /* 0x000000ffff007224 */ /* 0x001fe200078e0058 */
[----:B------:R-:W-:Y:S06]  /*22470*/  @P0 BRA `(.L_x_2188) ;  /* 0xffffffb0004c0947 */ /* 0x000fec000383ffff */
[----:B------:R-:W-:-:S07]  /*22480*/  MOV R136, R3 ;  /* 0x0000000300887202 */ /* 0x000fce0000000f00 */
.L_x_2177:
[----:B------:R-:W-:Y:S05]  /*22490*/  WARPSYNC.ALL ;  /* 0x0000000000007948 */ /* 0x000fea0003800000 */
[----:B------:R-:W-:Y:S06]  /*224a0*/  BAR.ARV 0x8, 0x120 ;  /* 0x0204800000007b1d */ /* 0x000fec0000002000 */
[----:B------:R-:W-:Y:S05]  /*224b0*/  @!P1 BRA `(.L_x_2189) ;  /* 0x0000000000049947 */ /* 0x000fea0003800000 */
[----:B------:R-:W-:Y:S01]  /*224c0*/  BPT.TRAP 0x1 ;  /* 0x000000040000795c */ /* 0x000fe20000300000 */
.L_x_2189:
[----:B------:R-:W-:Y:S01]  /*224d0*/  IMAD R11, R136, 0x8, R16 ;  /* 0x00000008880b7824 */ /* 0x000fe200078e0210 */
[----:B------:R-:W-:-:S04]  /*224e0*/  SHF.L.U32 R0, R231, 0x1f, RZ ;  /* 0x0000001fe7007819 */ /* 0x000fc800000006ff */
[----:B------:R0:W1:Y:S01]  /*224f0*/  SYNCS.PHASECHK.TRANS64.TRYWAIT P0, [R11+URZ+0x2e850], R0 ;  /* 0x02e850000b0075a7 */ /* 0x000062000800017f */
[----:B------:R-:W-:Y:S05]  /*22500*/  @!P1 BRA `(.L_x_2190) ;  /* 0x0000000000049947 */ /* 0x000fea0003800000 */
[----:B------:R-:W-:Y:S01]  /*22510*/  BPT.TRAP 0x1 ;  /* 0x000000040000795c */ /* 0x000fe20000300000 */
.L_x_2190:
[----:B------:R-:W-:-:S05]  /*22520*/  VIADD R16, R16, 0x400 ;  /* 0x0000040010107836 */ /* 0x000fca0000000000 */
[----:B------:R-:W-:-:S04]  /*22530*/  SHF.R.U32.HI R16, RZ, 0x4, R16 ;  /* 0x00000004ff107819 */ /* 0x000fc80000011610 */
[----:B------:R-:W-:-:S04]  /*22540*/  LOP3.LUT R16, R16, 0x3fff, RZ, 0xc0, !PT ;  /* 0x00003fff10107812 */ /* 0x000fc800078ec0ff */
[----:B------:R-:W-:Y:S01]  /*22550*/  LOP3.LUT R3, R16, 0x10000, RZ, 0xfc, !PT ;  /* 0x0001000010037812 */ /* 0x000fe200078efcff */
[----:B-1----:R-:W-:Y:S06]  /*22560*/  @P0 BRA `(.L_x_2191) ;  /* 0x0000000000080947 */ /* 0x002fec0003800000 */
[----:B------:R-:W1:Y:S02]  /*22570*/  SYNCS.PHASECHK.TRANS64.TRYWAIT P0, [R11+URZ+0x2e850], R0 ;  /* 0x02e850000b0075a7 */ /* 0x000e64000800017f */
[----:B-1----:R-:W-:Y:S05]  /*22580*/  @!P0 BRA `(.L_x_2192) ;  /* 0x000000a000a48947 */ /* 0x002fea0003800000 */
.L_x_2191:
[----:B------:R-:W-:Y:S01]  /*22590*/  IMAD R2, R136, 0x700, R3 ;  /* 0x0000070088027824 */ /* 0x000fe200078e0203 */
[----:B------:R-:W2:Y:S01]  /*225a0*/  LDL R10, [R1+0x64] ;  /* 0x00006400010a7983 */ /* 0x000ea20000100800 */
[----:B------:R-:W-:Y:S01]  /*225b0*/  IMAD.MOV.U32 R3, RZ, RZ, -0x3ffffff0 ;  /* 0xc0000010ff037424 */ /* 0x000fe200078e00ff */
[----:B------:R-:W-:Y:S05]  /*225c0*/  WARPSYNC.ALL ;  /* 0x0000000000007948 */ /* 0x000fea0003800000 */
[C---:B------:R-:W-:Y:S01]  /*225d0*/  R2UR UR6, R2.reuse ;  /* 0x00000000020672ca */ /* 0x040fe200000e0000 */
[----:B------:R-:W-:Y:S01]  /*225e0*/  VIADD R4, R2, 0x100 ;  /* 0x0000010002047836 */ /* 0x000fe20000000000 */
[----:B------:R-:W-:Y:S01]  /*225f0*/  R2UR UR7, R3 ;  /* 0x00000000030772ca */ /* 0x000fe200000e0000 */
[----:B------:R-:W-:Y:S01]  /*22600*/  WARPGROUP.ARRIVE ;  /* 0x00000000000079c5 */ /* 0x000fe20000000000 */
[----:B------:R-:W-:Y:S01]  /*22610*/  IMAD.MOV.U32 R5, RZ, RZ, -0x3ffffff0 ;  /* 0xc0000010ff057424 */ /* 0x000fe200078e00ff */
[----:B------:R-:W3:Y:S01]  /*22620*/  LDL.LU R8, [R1+0x7c] ;  /* 0x00007c0001087983 */ /* 0x000ee20000300800 */
[----:B------:R-:W-:-:S02]  /*22630*/  ULDC.64 UR4, c[0x0][0x9a0] ;  /* 0x0002680000047ab9 */ /* 0x000fc40000000a00 */
[----:B------:R-:W-:-:S04]  /*22640*/  ISETP.NE.U32.AND P0, PT, RZ, UR4, PT ;  /* 0x00000004ff007c0c */ /* 0x000fc8000bf05070 */
[----:B------:R-:W-:-:S03]  /*22650*/  ISETP.NE.AND.EX P0, PT, RZ, UR5, PT, P0 ;  /* 0x00000005ff007c0c */ /* 0x000fc6000bf05300 */
[----:B------:R-:W-:Y:S01]  /*22660*/  QGMMA.64x128x32.F32.E4M3.E4M3 R24, R224, gdesc[UR4], R24, gsb0 ;  /* 0x01e00004e0187df3 */ /* 0x000fe20008000818 */
[----:B------:R-:W-:Y:S01]  /*22670*/  R2UR UR6, R4 ;  /* 0x00000000040672ca */ /* 0x000fe200000e0000 */
[----:B------:R-:W-:Y:S01]  /*22680*/  VIADD R4, R2, 0x200 ;  /* 0x0000020002047836 */ /* 0x000fe20000000000 */
[----:B------:R-:W-:Y:S01]  /*22690*/  R2UR UR7, R5 ;  /* 0x00000000050772ca */ /* 0x000fe200000e0000 */
[----:B------:R-:W-:-:S06]  /*226a0*/  IMAD.MOV.U32 R5, RZ, RZ, -0x3ffffff0 ;  /* 0xc0000010ff057424 */ /* 0x000fcc00078e00ff */
[----:B------:R-:W4:Y:S01]  /*226b0*/  @P0 LDC.64 R6, c[0x0][0x9d0] ;  /* 0x00027400ff060b82 */ /* 0x000f220000000a00 */
[----:B------:R-:W-:Y:S02]  /*226c0*/  WARPGROUP.DEPBAR.LE gsb0, 0x0 ;  /* 0x00008000000079c5 */ /* 0x000fe40000010000 */
[----:B------:R-:W-:-:S06]  /*226d0*/  WARPGROUP.ARRIVE ;  /* 0x00000000000079c5 */ /* 0x000fcc0000000000 */
[----:B------:R-:W-:Y:S01]  /*226e0*/  QGMMA.64x128x32.F32.E4M3.E4M3 R24, R220, gdesc[UR4], R24, gsb0 ;  /* 0x01e00004dc187df3 */ /* 0x000fe20008000818 */
[----:B------:R-:W-:Y:S02]  /*226f0*/  R2UR UR6, R4 ;  /* 0x00000000040672ca */ /* 0x000fe400000e0000 */
[----:B------:R-:W-:Y:S01]  /*22700*/  R2UR UR7, R5 ;  /* 0x00000000050772ca */ /* 0x000fe200000e0000 */
[----:B------:R-:W-:Y:S01]  /*22710*/  IMAD.MOV.U32 R5, RZ, RZ, -0x3ffffff0 ;  /* 0xc0000010ff057424 */ /* 0x000fe200078e00ff */
[----:B------:R-:W-:Y:S02]  /*22720*/  IADD3 R4, R2, 0x300, RZ ;  /* 0x0000030002047810 */ /* 0x000fe40007ffe0ff */
[----:B--2---:R-:W-:Y:S02]  /*22730*/  SHF.R.S32.HI R3, RZ, 0x1f, R10 ;  /* 0x0000001fff037819 */ /* 0x004fe4000001140a */
[----:B---3--:R-:W-:Y:S01]  /*22740*/  @P0 SHF.R.S32.HI R9, RZ, 0x1f, R8 ;  /* 0x0000001fff090819 */ /* 0x008fe20000011408 */
        /* <DEDUP_REMOVED lines=9> */
[-C--:B----4-:R-:W-:Y:S02]  /*227e0*/  @P0 IMAD R0, R9, R6.reuse, RZ ;  /* 0x0000000609000224 */ /* 0x090fe400078e02ff */
[----:B------:R-:W-:Y:S02]  /*227f0*/  @P0 IMAD.IADD R5, R5, 0x1, R3 ;  /* 0x0000000105050824 */ /* 0x000fe400078e0203 */
[C---:B------:R-:W-:Y:S02]  /*22800*/  @P0 IMAD R3, R8.reuse, R7, R0 ;  /* 0x0000000708030224 */ /* 0x040fe400078e0200 */
[----:B------:R-:W-:-:S04]  /*22810*/  @P0 IMAD.WIDE.U32 R4, R8, R6, R4 ;  /* 0x0000000608040225 */ /* 0x000fc800078e0004 */
[----:B------:R-:W-:Y:S01]  /*22820*/  VIADD R8, R2, 0x400 ;  /* 0x0000040002087836 */ /* 0x000fe20000000000 */
[----:B------:R-:W-:Y:S01]  /*22830*/  @P0 LEA R6, P2, R4, UR4, 0x2 ;  /* 0x0000000404060c11 */ /* 0x000fe2000f8410ff */
[----:B------:R-:W-:Y:S02]  /*22840*/  IMAD.MOV.U32 R9, RZ, RZ, -0x3ffffff0 ;  /* 0xc0000010ff097424 */ /* 0x000fe400078e00ff */
[----:B------:R-:W-:Y:S02]  /*22850*/  @P0 IMAD.IADD R3, R5, 0x1, R3 ;  /* 0x0000000105030824 */ /* 0x000fe400078e0203 */
        /* <DEDUP_REMOVED lines=8> */
[----:B------:R-:W-:Y:S01]  /*228e0*/  VIADD R4, R2, 0x500 ;  /* 0x0000050002047836 */ /* 0x000fe20000000000 */
[----:B------:R-:W-:Y:S01]  /*228f0*/  MOV R5, 0xc0000010 ;  /* 0xc000001000057802 */ /* 0x000fe20000000f00 */
        /* <DEDUP_REMOVED lines=16> */
[----:B------:R-:W1:Y:S04]  /*22a00*/  SHFL.BFLY PT, R3, R4, 0x1, 0x1f ;  /* 0x0c201f0004037f89 */ /* 0x000e6800000e0000 */
[----:B------:R-:W3:Y:S01]  /*22a10*/  SHFL.BFLY PT, R2, R5, 0x1, 0x1f ;  /* 0x0c201f0005027f89 */ /* 0x000ee200000e0000 */
[----:B-1----:R-:W-:-:S01]  /*22a20*/  FADD.FTZ R8, R4, R3 ;  /* 0x0000000304087221 */ /* 0x002fc20000010000 */
[----:B---3--:R-:W-:-:S04]  /*22a30*/  FADD.FTZ R10, R5, R2 ;  /* 0x00000002050a7221 */ /* 0x008fc80000010000 */
[C---:B------:R-:W-:Y:S01]  /*22a40*/  FSETP.NE.FTZ.AND P0, PT, R8.reuse, RZ, PT ;  /* 0x000000ff0800720b */ /* 0x040fe20003f15000 */
[----:B------:R-:W-:Y:S01]  /*22a50*/  FMUL.FTZ R12, R8, 0.00390625 ;  /* 0x3b800000080c7820 */ /* 0x000fe20000410000 */
[----:B0-----:R-:W-:Y:S01]  /*22a60*/  FMUL.FTZ R6, R10, 0.00390625 ;  /* 0x3b8000000a067820 */ /* 0x001fe20000410000 */
        /* <DEDUP_REMOVED lines=25> */
.L_x_2193:
        /* <DEDUP_REMOVED lines=65> */
[----:B--2---:R-:W-:Y:S01]  /*23010*/  R2UR UR4, R0 ;  /* 0x00000000000472ca */ /* 0x004fe200000e0000 */
[----:B------:R-:W-:Y:S02]  /*23020*/  VIADD R0, R11, 0x2e860 ;  /* 0x0002e8600b007836 */ /* 0x000fe40000000000 */
[----:B------:R-:W-:-:S10]  /*23030*/  FMUL.FTZ R11, R79, R2 ;  /* 0x000000024f0b7220 */ /* 0x000fd40000410000 */
[----:B------:R-:W-:Y:S02]  /*23040*/  MOV R5, UR4 ;  /* 0x0000000400057c02 */ /* 0x000fe40008000f00 */
[----:B---3--:R-:W-:Y:S01]  /*23050*/  R2UR UR4, R4 ;  /* 0x00000000040472ca */ /* 0x008fe200000e0000 */
[-C--:B------:R-:W-:Y:S01]  /*23060*/  FMUL.FTZ R4, R84, R3.reuse ;  /* 0x0000000354047220 */ /* 0x080fe20000410000 */
[----:B------:R-:W-:Y:S01]  /*23070*/  PRMT R0, R5, 0x654, R0 ;  /* 0x0000065405007816 */ /* 0x000fe20000000000 */
[----:B------:R-:W-:Y:S01]  /*23080*/  FMUL.FTZ R5, R80, R3 ;  /* 0x0000000350057220 */ /* 0x000fe20000410000 */
[-C--:B------:R-:W-:Y:S01]  /*23090*/  FMUL.FTZ R80, R26, R2.reuse ;  /* 0x000000021a507220 */ /* 0x080fe20000410000 */
[----:B------:R-:W-:Y:S01]  /*230a0*/  FMUL.FTZ R26, R67, R2 ;  /* 0x00000002431a7220 */ /* 0x000fe20000410000 */
[----:B------:R0:W-:Y:S07]  /*230b0*/  SYNCS.ARRIVE.TRANS64.RED.A1T0 RZ, [R0+URZ], RZ ;  /* 0x000000ff00ff79a7 */ /* 0x0001ee000810043f */
[----:B------:R-:W-:Y:S01]  /*230c0*/  UIADD3 UR4, UR4, 0x1, URZ ;  /* 0x0000000104047890 */ /* 0x000fe2000fffe03f */
[----:B0-----:R-:W-:-:S04]  /*230d0*/  SEL R0, RZ, 0x1, P0 ;  /* 0x00000001ff007807 */ /* 0x001fc80000000000 */
[----:B------:R-:W-:Y:S01]  /*230e0*/  LOP3.LUT R231, R231, R0, RZ, 0x3c, !PT ;  /* 0x00000000e7e77212 */ /* 0x000fe200078e3cff */
[----:B------:R-:W-:-:S05]  /*230f0*/  IMAD.U32 R3, RZ, RZ, UR4 ;  /* 0x00000004ff037e24 */ /* 0x000fca000f8e00ff */
[----:B------:R0:W-:Y:S02]  /*23100*/  STL [R1+0x88], R3 ;  /* 0x0000880301007387 */ /* 0x0001e40000100800 */
.L_x_2115:
[----:B------:R-:W2:Y:S01]  /*23110*/  LDL R2, [R1+0x64] ;  /* 0x0000640001027983 */ /* 0x000ea20000100800 */
[----:B------:R-:W-:Y:S05]  /*23120*/  WARPSYNC.ALL ;  /* 0x0000000000007948 */ /* 0x000fea0003800000 */
[----:B------:R-:W1:Y:S02]  /*23130*/  S2R R54, SR_TID.X ;  /* 0x0000000000367919 */ /* 0x000e640000002100 */
[----:B-1----:R-:W-:Y:S02]  /*23140*/  VIADD R85, R54, 0xffffff80 ;  /* 0xffffff8036557836 */ /* 0x002fe40000000000 */
[----:B--2---:R-:W-:-:S03]  /*23150*/  IMAD.MOV.U32 R84, RZ, RZ, R2 ;  /* 0x000000ffff547224 */ /* 0x004fc600078e0002 */
[----:B------:R-:W-:Y:S01]  /*23160*/  SHF.R.S32.HI R2, RZ, 0x1f, R85 ;  /* 0x0000001fff027819 */ /* 0x000fe20000011455 */
[----:B------:R-:W-:Y:S01]  /*23170*/  IMAD.SHL.U32 R65, R84, 0x4, RZ ;  /* 0x0000000454417824 */ /* 0x000fe200078e00ff */
[----:B------:R-:W-:Y:S02]  /*23180*/  SHF.R.S32.HI R62, RZ, 0x1f, R84 ;  /* 0x0000001fff3e7819 */ /* 0x000fe40000011454 */
[----:B------:R-:W-:Y:S02]  /*23190*/  LEA.HI R2, R2, R85, RZ, 0x3 ;  /* 0x0000005502027211 */ /* 0x000fe400078f18ff */
[----:B------:R-:W-:Y:S02]  /*231a0*/  SHF.L.U64.HI R68, R84, 0x2, R62 ;  /* 0x0000000254447819 */ /* 0x000fe4000001023e */
[----:B------:R-:W-:Y:S01]  /*231b0*/  SHF.R.S32.HI R64, RZ, 0x3, R2 ;  /* 0x00000003ff407819 */ /* 0x000fe20000011402 */
[----:B------:R-:W1:Y:S08]  /*231c0*/  S2UR UR5, SR_CgaCtaId ;  /* 0x00000000000579c3 */ /* 0x000e700000008800 */
[----:B------:R-:W-:Y:S06]  /*231d0*/  BAR.SYNC.DEFER_BLOCKING 0x5, 0x180 ;  /* 0x0146000000007b1d */ /* 0x000fec0000010000 */
[----:B------:R-:W-:Y:S01]  /*231e0*/  UMOV UR4, 0x400 ;  /* 0x0000040000047882 */ /* 0x000fe20000000000 */
[----:B------:R-:W-:Y:S01]  /*231f0*/  BSSY B0, `(.L_x_2194) ;  /* 0x0000251000007945 */ /* 0x000fe20003800000 */
[----:B-1----:R-:W-:Y:S01]  /*23200*/  IMAD.U32 R0, RZ, RZ, UR5 ;  /* 0x00000005ff007e24 */ /* 0x002fe2000f8e00ff */
[----:B------:R-:W-:-:S04]  /*23210*/  ULEA UR4, UR5, UR4, 0x18 ;  /* 0x0000000405047291 */ /* 0x000fc8000f8ec03f */
[----:B------:R1:W-:Y:S02]  /*23220*/  STL [R1+0x58], R0 ;  /* 0x0000580001007387 */ /* 0x0003e40000100800 */
[----:B------:R-:W-:-:S05]  /*23230*/  IMAD.U32 R16, RZ, RZ, UR4 ;  /* 0x00000004ff107e24 */ /* 0x000fca000f8e00ff */
[----:B------:R1:W2:Y:S01]  /*23240*/  LDS.128 R232, [R16+0x2e8d0] ;  /* 0x02e8d00010e87984 */ /* 0x0002a20000000c00 */
[----:B------:R-:W-:Y:S06]  /*23250*/  BAR.ARV 0x4, 0x180 ;  /* 0x0106000000007b1d */ /* 0x000fec0000002000 */
[----:B------:R-:W-:Y:S05]  /*23260*/  @P1 BRA `(.L_x_2195) ;  /* 0x0000001800a01947 */ /* 0x000fea0003800000 */
[----:B------:R-:W3:Y:S01]  /*23270*/  LDL R50, [R1+0x90] ;  /* 0x0000900001327983 */ /* 0x000ee20000100800 */
[----:B-1----:R-:W-:Y:S01]  /*23280*/  SHF.L.U32 R0, R54, 0x2, RZ ;  /* 0x0000000236007819 */ /* 0x002fe200000006ff */
[----:B------:R-:W-:-:S03]  /*23290*/  ULDC.64 UR4, c[0x4][0x38] ;  /* 0x01000e0000047ab9 */ /* 0x000fc60000000a00 */
[----:B------:R-:W-:-:S04]  /*232a0*/  LOP3.LUT R0, R0, 0xc, RZ, 0xc0, !PT ;  /* 0x0000000c00007812 */ /* 0x000fc800078ec0ff */
[----:B------:R-:W-:-:S05]  /*232b0*/  IADD3 R2, P0, R0, UR4, RZ ;  /* 0x0000000400027c10 */ /* 0x000fca000ff1e0ff */
[----:B0-----:R-:W-:-:S05]  /*232c0*/  IMAD.X R3, RZ, RZ, UR5, P0 ;  /* 0x00000005ff037e24 */ /* 0x001fca00080e06ff */
[----:B------:R0:W4:Y:S01]  /*232d0*/  LDG.E.CONSTANT R0, desc[UR60][R2.64] ;  /* 0x0000003c02007981 */ /* 0x000122000c1e9900 */
[----:B------:R-:W-:Y:S01]  /*232e0*/  F2FP.BF16.F32.PACK_AB R46, R43, R46 ;  /* 0x0000002e2b2e723e */ /* 0x000fe200000010ff */
[----:B------:R-:W-:Y:S01]  /*232f0*/  UMOV UR4, 0xffffffff ;  /* 0xffffffff00047882 */ /* 0x000fe20000000000 */
[----:B------:R-:W-:Y:S01]  /*23300*/  F2FP.BF16.F32.PACK_AB R43, R4, R5 ;  /* 0x00000005042b723e */ /* 0x000fe200000010ff */
[----:B------:R-:W1:Y:S01]  /*23310*/  S2R R73, SR_SWINHI ;  /* 0x0000000000497919 */ /* 0x000e620000002f00 */
        /* <DEDUP_REMOVED lines=14> */
[----:B0-----:R-:W-:Y:S02]  /*23400*/  LOP3.LUT P0, R2, R54, 0x3, RZ, 0xc0, !PT ;  /* 0x0000000336027812 */ /* 0x001fe4000780c0ff */
[----:B------:R-:W-:-:S02]  /*23410*/  F2FP.BF16.F32.PACK_AB R100, R100, R103 ;  /* 0x000000676464723e */ /* 0x000fc400000010ff */
[----:B------:R-:W-:Y:S02]  /*23420*/  MOV R66, R16 ;  /* 0x0000001000427202 */ /* 0x000fe40000000f00 */
[----:B-1----:R-:W-:Y:S02]  /*23430*/  MOV R67, R73 ;  /* 0x0000004900437202 */ /* 0x002fe40000000f00 */
[----:B------:R-:W-:Y:S02]  /*23440*/  F2FP.BF16.F32.PACK_AB R101, R98, R101 ;  /* 0x000000656265723e */ /* 0x000fe400000010ff */
[----:B------:R-:W-:Y:S02]  /*23450*/  ISETP.EQ.OR P0, PT, R2, 0x3, !P0 ;  /* 0x000000030200780c */ /* 0x000fe40004702670 */
        /* <DEDUP_REMOVED lines=16> */
[----:B---3--:R-:W-:-:S03]  /*23560*/  IMAD.WIDE R4, R50, 0x2, R66 ;  /* 0x0000000232047825 */ /* 0x008fc600078e0242 */
        /* <DEDUP_REMOVED lines=17> */
[----:B------:R-:W-:Y:S02]  /*23680*/  LOP3.LUT R14, R14, R15, RZ, 0x3c, !PT ;  /* 0x0000000f0e0e7212 */ /* 0x000fe400078e3cff */
[----:B------:R-:W-:Y:S02]  /*23690*/  LOP3.LUT R10, R11, 0x380, RZ, 0xc0, !PT ;  /* 0x000003800b0a7812 */ /* 0x000fe400078ec0ff */
[----:B------:R-:W-:-:S02]  /*236a0*/  LOP3.LUT R20, R21, 0x380, RZ, 0xc0, !PT ;  /* 0x0000038015147812 */ /* 0x000fc400078ec0ff */
[----:B------:R-:W-:Y:S02]  /*236b0*/  LOP3.LUT R24, R25, 0x380, RZ, 0xc0, !PT ;  /* 0x0000038019187812 */ /* 0x000fe400078ec0ff */
[----:B------:R-:W-:Y:S02]  /*236c0*/  LOP3.LUT R15, R4, 0x380, RZ, 0xc0, !PT ;  /* 0x00000380040f7812 */ /* 0x000fe400078ec0ff */
[----:B------:R-:W-:Y:S02]  /*236d0*/  LOP3.LUT R26, R27, 0x380, RZ, 0xc0, !PT ;  /* 0x000003801b1a7812 */ /* 0x000fe400078ec0ff */
[----:B------:R-:W-:Y:S02]  /*236e0*/  SHF.R.U64 R10, R10, 0x3, RZ ;  /* 0x000000030a0a7819 */ /* 0x000fe400000012ff */
[----:B------:R-:W-:Y:S02]  /*236f0*/  SHF.R.U64 R20, R20, 0x3, RZ ;  /* 0x0000000314147819 */ /* 0x000fe400000012ff */
[----:B------:R-:W-:-:S02]  /*23700*/  SHF.R.U64 R24, R24, 0x3, RZ ;  /* 0x0000000318187819 */ /* 0x000fc400000012ff */
        /* <DEDUP_REMOVED lines=20> */
[----:B----4-:R-:W-:Y:S01]  /*23850*/  LOP3.LUT R2, R0, 0x2, RZ, 0x3c, !PT ;  /* 0x0000000200027812 */ /* 0x010fe200078e3cff */
        /* <DEDUP_REMOVED lines=17> */
[----:B------:R-:W0:Y:S01]  /*23970*/  SHFL.IDX PT, R10, R5, R0, 0x1c1f ;  /* 0x001c1f00050a7589 */ /* 0x000e2200000e0000 */
        /* <DEDUP_REMOVED lines=17> */
[----:B------:R-:W-:Y:S01]  /*23a90*/  SHFL.IDX PT, R41, R41, R0, 0x1c1f ;  /* 0x001c1f0029297589 */ /* 0x000fe200000e0000 */
[----:B------:R-:W-:-:S02]  /*23aa0*/  SEL R55, R52, R55, P0 ;  /* 0x0000003734377207 */ /* 0x000fc40000000000 */
[----:B------:R-:W-:Y:S01]  /*23ab0*/  SEL R59, R59, R46, P0 ;  /* 0x0000002e3b3b7207 */ /* 0x000fe20000000000 */
[----:B------:R-:W4:Y:S01]  /*23ac0*/  SHFL.IDX PT, R40, R43, R2, 0x1c1f ;  /* 0x001c1f022b287589 */ /* 0x000f2200000e0000 */
[----:B------:R-:W-:Y:S02]  /*23ad0*/  SEL R63, R63, R38, P0 ;  /* 0x000000263f3f7207 */ /* 0x000fe40000000000 */
[----:B------:R-:W-:Y:S01]  /*23ae0*/  SEL R71, R71, R30, P0 ;  /* 0x0000001e47477207 */ /* 0x000fe20000000000 */
[----:B------:R-:W2:Y:S01]  /*23af0*/  SHFL.IDX PT, R38, R33, R0, 0x1c1f ;  /* 0x001c1f0021267589 */ /* 0x000ea200000e0000 */
[----:B------:R-:W-:Y:S02]  /*23b00*/  SEL R75, R34, R75, P0 ;  /* 0x0000004b224b7207 */ /* 0x000fe40000000000 */
[----:B------:R-:W-:Y:S01]  /*23b10*/  SEL R77, R79, R42, P0 ;  /* 0x0000002a4f4d7207 */ /* 0x000fe20000000000 */
[----:B------:R-:W2:Y:S01]  /*23b20*/  SHFL.IDX PT, R30, R25, R0, 0x1c1f ;  /* 0x001c1f00191e7589 */ /* 0x000ea200000e0000 */
[----:B------:R-:W-:-:S02]  /*23b30*/  SEL R79, R42, R79, P0 ;  /* 0x0000004f2a4f7207 */ /* 0x000fc40000000000 */
[----:B0-----:R-:W-:Y:S01]  /*23b40*/  SEL R8, R10, R7, P0 ;  /* 0x000000070a087207 */ /* 0x001fe20000000000 */
[----:B------:R-:W0:Y:S01]  /*23b50*/  SHFL.IDX PT, R34, R29, R0, 0x1c1f ;  /* 0x001c1f001d227589 */ /* 0x000e2200000e0000 */
[----:B------:R-:W-:Y:S02]  /*23b60*/  SEL R4, R6, R3, P0 ;  /* 0x0000000306047207 */ /* 0x000fe40000000000 */
[----:B------:R-:W-:Y:S01]  /*23b70*/  SEL R10, R7, R10, P0 ;  /* 0x0000000a070a7207 */ /* 0x000fe20000000000 */
[----:B------:R-:W-:Y:S01]  /*23b80*/  SHFL.IDX PT, R45, R45, R0, 0x1c1f ;  /* 0x001c1f002d2d7589 */ /* 0x000fe200000e0000 */
[----:B-1----:R-:W-:Y:S02]  /*23b90*/  SEL R24, R26, R21, P0 ;  /* 0x000000151a187207 */ /* 0x002fe40000000000 */
[----:B---3--:R-:W-:Y:S01]  /*23ba0*/  SEL R12, R37, R20, P0 ;  /* 0x00000014250c7207 */ /* 0x008fe20000000000 */
[----:B------:R-:W-:Y:S01]  /*23bb0*/  SHFL.IDX PT, R49, R49, R0, 0x1c1f ;  /* 0x001c1f0031317589 */ /* 0x000fe200000e0000 */
[----:B------:R-:W-:-:S02]  /*23bc0*/  SEL R14, R20, R37, P0 ;  /* 0x00000025140e7207 */ /* 0x000fc40000000000 */
[----:B------:R-:W-:Y:S01]  /*23bd0*/  SEL R6, R3, R6, P0 ;  /* 0x0000000603067207 */ /* 0x000fe20000000000 */
[----:B------:R-:W-:Y:S01]  /*23be0*/  SHFL.IDX PT, R53, R53, R0, 0x1c1f ;  /* 0x001c1f0035357589 */ /* 0x000fe200000e0000 */
[----:B------:R-:W-:Y:S02]  /*23bf0*/  SEL R26, R21, R26, P0 ;  /* 0x0000001a151a7207 */ /* 0x000fe40000000000 */
[----:B----4-:R-:W-:Y:S01]  /*23c00*/  SEL R48, R41, R40, P0 ;  /* 0x0000002829307207 */ /* 0x010fe20000000000 */
[----:B------:R-:W-:Y:S01]  /*23c10*/  SHFL.IDX PT, R57, R57, R0, 0x1c1f ;  /* 0x001c1f0039397589 */ /* 0x000fe200000e0000 */
[----:B--2---:R-:W-:Y:S02]  /*23c20*/  SEL R36, R38, R35, P0 ;  /* 0x0000002326247207 */ /* 0x004fe40000000000 */
[----:B------:R-:W-:Y:S01]  /*23c30*/  SEL R38, R35, R38, P0 ;  /* 0x0000002623267207 */ /* 0x000fe20000000000 */
[----:B------:R-:W-:Y:S01]  /*23c40*/  SHFL.IDX PT, R61, R61, R0, 0x1c1f ;  /* 0x001c1f003d3d7589 */ /* 0x000fe200000e0000 */
[----:B------:R-:W-:-:S02]  /*23c50*/  SEL R28, R30, R27, P0 ;  /* 0x0000001b1e1c7207 */ /* 0x000fc40000000000 */
[----:B------:R-:W-:Y:S01]  /*23c60*/  SEL R30, R27, R30, P0 ;  /* 0x0000001e1b1e7207 */ /* 0x000fe20000000000 */
[----:B------:R-:W-:Y:S01]  /*23c70*/  SHFL.IDX PT, R69, R69, R0, 0x1c1f ;  /* 0x001c1f0045457589 */ /* 0x000fe200000e0000 */
[----:B0-----:R-:W-:Y:S02]  /*23c80*/  SEL R32, R34, R31, P0 ;  /* 0x0000001f22207207 */ /* 0x001fe40000000000 */
[----:B------:R-:W-:Y:S01]  /*23c90*/  SEL R34, R31, R34, P0 ;  /* 0x000000221f227207 */ /* 0x000fe20000000000 */
[----:B------:R-:W-:Y:S01]  /*23ca0*/  SHFL.IDX PT, R73, R73, R0, 0x1c1f ;  /* 0x001c1f0049497589 */ /* 0x000fe200000e0000 */
[----:B------:R-:W-:-:S03]  /*23cb0*/  SEL R50, R40, R41, P0 ;  /* 0x0000002928327207 */ /* 0x000fc60000000000 */
[----:B------:R0:W1:Y:S04]  /*23cc0*/  SHFL.IDX PT, R42, R47, R2, 0x1c1f ;  /* 0x001c1f022f2a7589 */ /* 0x00006800000e0000 */
[----:B------:R-:W2:Y:S04]  /*23cd0*/  SHFL.IDX PT, R44, R51, R2, 0x1c1f ;  /* 0x001c1f02332c7589 */ /* 0x000ea800000e0000 */
[----:B------:R-:W3:Y:S01]  /*23ce0*/  SHFL.IDX PT, R46, R55, R2, 0x1c1f ;  /* 0x001c1f02372e7589 */ /* 0x000ee200000e0000 */
[----:B0-----:R-:W-:-:S03]  /*23cf0*/  IMAD.MOV.U32 R47, RZ, RZ, RZ ;  /* 0x000000ffff2f7224 */ /* 0x001fc600078e00ff */
[----:B------:R-:W0:Y:S04]  /*23d00*/  SHFL.IDX PT, R52, R59, R2, 0x1c1f ;  /* 0x001c1f023b347589 */ /* 0x000e2800000e0000 */
[----:B------:R-:W4:Y:S04]  /*23d10*/  SHFL.IDX PT, R54, R63, R2, 0x1c1f ;  /* 0x001c1f023f367589 */ /* 0x000f2800000e0000 */
[----:B------:R-:W4:Y:S04]  /*23d20*/  SHFL.IDX PT, R56, R71, R2, 0x1c1f ;  /* 0x001c1f0247387589 */ /* 0x000f2800000e0000 */
[----:B------:R-:W4:Y:S01]  /*23d30*/  SHFL.IDX PT, R58, R75, R2, 0x1c1f ;  /* 0x001c1f024b3a7589 */ /* 0x000f2200000e0000 */
[----:B-1----:R-:W-:-:S02]  /*23d40*/  SEL R5, R45, R42, P0 ;  /* 0x0000002a2d057207 */ /* 0x002fc40000000000 */
[----:B------:R-:W-:Y:S01]  /*23d50*/  SEL R7, R42, R45, P0 ;  /* 0x0000002d2a077207 */ /* 0x000fe20000000000 */
[----:B------:R1:W1:Y:S01]  /*23d60*/  SHFL.IDX PT, R77, R77, R0, 0x1c1f ;  /* 0x001c1f004d4d7589 */ /* 0x00026200000e0000 */
[----:B--2---:R-:W-:Y:S02]  /*23d70*/  SEL R9, R49, R44, P0 ;  /* 0x0000002c31097207 */ /* 0x004fe40000000000 */
[----:B------:R-:W-:Y:S01]  /*23d80*/  SEL R11, R44, R49, P0 ;  /* 0x000000312c0b7207 */ /* 0x000fe20000000000 */
[----:B------:R2:W1:Y:S01]  /*23d90*/  SHFL.IDX PT, R60, R79, R2, 0x1c1f ;  /* 0x001c1f024f3c7589 */ /* 0x00046200000e0000 */
[----:B---3--:R-:W-:Y:S02]  /*23da0*/  SEL R25, R53, R46, P0 ;  /* 0x0000002e35197207 */ /* 0x008fe40000000000 */
[----:B------:R-:W-:Y:S02]  /*23db0*/  SEL R27, R46, R53, P0 ;  /* 0x000000352e1b7207 */ /* 0x000fe40000000000 */
[----:B0-----:R-:W-:-:S02]  /*23dc0*/  SEL R29, R57, R52, P0 ;  /* 0x00000034391d7207 */ /* 0x001fc40000000000 */
[----:B------:R-:W-:Y:S02]  /*23dd0*/  SEL R31, R52, R57, P0 ;  /* 0x00000039341f7207 */ /* 0x000fe40000000000 */
[----:B----4-:R-:W-:Y:S02]  /*23de0*/  SEL R33, R61, R54, P0 ;  /* 0x000000363d217207 */ /* 0x010fe40000000000 */
[----:B------:R-:W-:Y:S02]  /*23df0*/  SEL R35, R54, R61, P0 ;  /* 0x0000003d36237207 */ /* 0x000fe40000000000 */
[----:B------:R-:W-:Y:S02]  /*23e00*/  SEL R37, R69, R56, P0 ;  /* 0x0000003845257207 */ /* 0x000fe40000000000 */
[----:B------:R-:W-:Y:S02]  /*23e10*/  SEL R39, R56, R69, P0 ;  /* 0x0000004538277207 */ /* 0x000fe40000000000 */
[----:B------:R-:W-:-:S02]  /*23e20*/  SEL R13, R73, R58, P0 ;  /* 0x0000003a490d7207 */ /* 0x000fc40000000000 */
[----:B--2---:R-:W-:-:S07]  /*23e30*/  SEL R15, R58, R73, P0 ;  /* 0x000000493a0f7207 */ /* 0x004fce0000000000 */
.L_x_2425:
[----:B------:R-:W-:Y:S05]  /*23e40*/  WARPSYNC.ALL ;  /* 0x0000000000007948 */ /* 0x000fea0003800000 */
[----:B------:R-:W-:Y:S01]  /*23e50*/  BAR.SYNC.DEFER_BLOCKING 0x1, 0x100 ;  /* 0x0044000000007b1d */ /* 0x000fe20000010000 */
[----:B-1----:R-:W-:-:S05]  /*23e60*/  SEL R49, R77, R60, P0 ;  /* 0x0000003c4d317207 */ /* 0x002fca0000000000 */
[----:B------:R-:W-:Y:S02]  /*23e70*/  ULDC.64 UR4, c[0x0][0xbd8] ;  /* 0x0002f60000047ab9 */ /* 0x000fe40000000a00 */
[----:B------:R-:W-:Y:S01]  /*23e80*/  ISETP.NE.U32.AND P2, PT, RZ, UR4, PT ;  /* 0x00000004ff007c0c */ /* 0x000fe2000bf45070 */
[----:B------:R-:W2:Y:S01]  /*23e90*/  LDL R52, [R1+0x5c] ;  /* 0x00005c0001347983 */ /* 0x000ea20000100800 */
[----:B------:R-:W-:Y:S02]  /*23ea0*/  IADD3 R20, P1, R65, UR4, RZ ;  /* 0x0000000441147c10 */ /* 0x000fe4000ff3e0ff */
[----:B------:R-:W-:Y:S02]  /*23eb0*/  SEL R51, R60, R77, P0 ;  /* 0x0000004d3c337207 */ /* 0x000fe40000000000 */
[----:B------:R-:W-:Y:S02]  /*23ec0*/  ISETP.NE.AND.EX P2, PT, RZ, UR5, PT, P2 ;  /* 0x00000005ff007c0c */ /* 0x000fe4000bf45320 */
[----:B------:R-:W-:Y:S01]  /*23ed0*/  IADD3.X R21, R68, UR5, RZ, P1, !PT ;  /* 0x0000000544157c10 */ /* 0x000fe20008ffe4ff */
[----:B------:R-:W-:Y:S01]  /*23ee0*/  ULDC.64 UR4, c[0x0][0xbe0] ;  /* 0x0002f80000047ab9 */ /* 0x000fe20000000a00 */
[----:B------:R2:W-:Y:S04]  /*23ef0*/  STSM.16.M88.4 [R83], R4 ;  /* 0x0000000453007844 */ /* 0x0005e80000000200 */
[----:B------:R0:W-:Y:S04]  /*23f00*/  STSM.16.M88.4 [R82], R8 ;  /* 0x0000000852007844 */ /* 0x0001e80000000200 */
[----:B------:R0:W-:Y:S01]  /*23f10*/  STSM.16.M88.4 [R81], R24 ;  /* 0x0000001851007844 */ /* 0x0001e20000000200 */
[----:B------:R-:W-:-:S03]  /*23f20*/  ISETP.NE.U32.AND P0, PT, RZ, UR4, PT ;  /* 0x00000004ff007c0c */ /* 0x000fc6000bf05070 */
[----:B------:R0:W-:Y:S04]  /*23f30*/  STSM.16.M88.4 [R80], R28 ;  /* 0x0000001c50007844 */ /* 0x0001e80000000200 */
[----:B------:R0:W-:Y:S04]  /*23f40*/  STSM.16.M88.4 [R78], R32 ;  /* 0x000000204e007844 */ /* 0x0001e80000000200 */
[----:B------:R0:W-:Y:S04]  /*23f50*/  STSM.16.M88.4 [R74], R36 ;  /* 0x000000244a007844 */ /* 0x0001e80000000200 */
[----:B------:R0:W-:Y:S01]  /*23f60*/  STSM.16.M88.4 [R72], R12 ;  /* 0x0000000c48007844 */ /* 0x0001e20000000200 */
[----:B------:R-:W-:-:S03]  /*23f70*/  ISETP.NE.AND.EX P0, PT, RZ, UR5, PT, P0 ;  /* 0x00000005ff007c0c */ /* 0x000fc6000bf05300 */
[----:B------:R0:W-:Y:S01]  /*23f80*/  STSM.16.M88.4 [R70], R48 ;  /* 0x0000003046007844 */ /* 0x0001e20000000200 */
[----:B------:R-:W-:Y:S09]  /*23f90*/  BAR.SYNC.DEFER_BLOCKING 0x1, 0x100 ;  /* 0x0044000000007b1d */ /* 0x000ff20000010000 */
[----:B------:R-:W-:Y:S01]  /*23fa0*/  @P0 IADD3 R2, P1, R65, UR4, RZ ;  /* 0x0000000441020c10 */ /* 0x000fe2000ff3e0ff */
[----:B------:R-:W-:-:S02]  /*23fb0*/  ULDC UR4, c[0x0][0xa88] ;  /* 0x0002a20000047ab9 */ /* 0x000fc40000000800 */
[----:B------:R-:W-:Y:S01]  /*23fc0*/  IMAD.U32 R0, RZ, RZ, UR4 ;  /* 0x00000004ff007e24 */ /* 0x000fe2000f8e00ff */
[----:B------:R-:W-:Y:S01]  /*23fd0*/  @P0 IADD3.X R3, R68, UR5, RZ, P1, !PT ;  /* 0x0000000544030c10 */ /* 0x000fe20008ffe4ff */
[----:B------:R0:W5:Y:S04]  /*23fe0*/  @P2 LDG.E R47, desc[UR60][R20.64] ;  /* 0x0000003c142f2981 */ /* 0x000168000c1e1900 */
[----:B------:R0:W5:Y:S01]  /*23ff0*/  @P0 LDG.E R0, desc[UR60][R2.64] ;  /* 0x0000003c02000981 */ /* 0x000162000c1e1900 */
[----:B--2---:R-:W-:-:S04]  /*24000*/  IMAD R5, R64, 0x40, R52 ;  /* 0x0000004040057824 */ /* 0x004fc800078e0234 */
[----:B------:R-:W-:Y:S01]  /*24010*/  IMAD.WIDE R66, R5, 0x2, R66 ;  /* 0x0000000205427825 */ /* 0x000fe200078e0242 */
[----:B0-----:R-:W-:Y:S06]  /*24020*/  @P0 BRA `(.L_x_2197) ;  /* 0x0000000000100947 */ /* 0x001fec0003800000 */
[----:B------:R-:W-:Y:S05]  /*24030*/  @!P2 BRA `(.L_x_2197) ;  /* 0x00000000000ca947 */ /* 0x000fea0003800000 */
[----:B------:R-:W2:Y:S04]  /*24040*/  LDG.E R3, desc[UR60][R20.64] ;  /* 0x0000003c14037981 */ /* 0x000ea8000c1e1900 */
[----:B-----5:R-:W2:Y:S02]  /*24050*/  LDG.E R0, desc[UR60][R20.64+0x4] ;  /* 0x0000043c14007981 */ /* 0x020ea4000c1e1900 */
[----:B--2---:R-:W-:-:S07]  /*24060*/  IMAD.IADD R0, R0, 0x1, -R3 ;  /* 0x0000000100007824 */ /* 0x004fce00078e0a03 */
.L_x_2197:
[----:B------:R-:W2:Y:S01]  /*24070*/  LDL R6, [R1+0x70] ;  /* 0x0000700001067983 */ /* 0x000ea20000100800 */
[----:B------:R-:W-:-:S03]  /*24080*/  ULDC.64 UR4, c[0x0][0xb70] ;  /* 0x0002dc0000047ab9 */ /* 0x000fc60000000a00 */
[----:B------:R-:W3:Y:S04]  /*24090*/  LDL.LU R50, [R1+0x80] ;  /* 0x0000800001327983 */ /* 0x000ee80000300800 */
[----:B------:R-:W2:Y:S01]  /*240a0*/  LDL.LU R48, [R1+0x84] ;  /* 0x0000840001307983 */ /* 0x000ea20000300800 */
[--C-:B-----5:R-:W-:Y:S01]  /*240b0*/  SHF.R.S32.HI R21, RZ, 0x1f, R47.reuse ;  /* 0x0000001fff157819 */ /* 0x120fe2000001142f */
[----:B------:R-:W-:Y:S01]  /*240c0*/  IMAD.MOV.U32 R20, RZ, RZ, R47 ;  /* 0x000000ffff147224 */ /* 0x000fe200078e002f */
[----:B------:R-:W-:Y:S02]  /*240d0*/  SEL R62, R62, RZ, !P2 ;  /* 0x000000ff3e3e7207 */ /* 0x000fe40005000000 */
[----:B------:R-:W-:Y:S02]  /*240e0*/  SEL R49, R84, RZ, !P2 ;  /* 0x000000ff54317207 */ /* 0x000fe40005000000 */
[----:B------:R-:W-:-:S02]  /*240f0*/  IADD3 R9, P0, R66, 0x1000, RZ ;  /* 0x0000100042097810 */ /* 0x000fc40007f1e0ff */
[C---:B------:R-:W-:Y:S02]  /*24100*/  IADD3 R25, P2, R66.reuse, 0x3000, RZ ;  /* 0x0000300042197810 */ /* 0x040fe40007f5e0ff */
[----:B------:R-:W-:Y:S02]  /*24110*/  LOP3.LUT R8, R9, 0x380, RZ, 0xc0, !PT ;  /* 0x0000038009087812 */ /* 0x000fe400078ec0ff */
[----:B------:R-:W-:Y:S02]  /*24120*/  IADD3 R13, P1, R66, 0x2000, RZ ;  /* 0x00002000420d7810 */ /* 0x000fe40007f3e0ff */
[----:B------:R-:W-:Y:S02]  /*24130*/  LOP3.LUT R24, R25, 0x380, RZ, 0xc0, !PT ;  /* 0x0000038019187812 */ /* 0x000fe400078ec0ff */
[----:B------:R-:W-:Y:S02]  /*24140*/  SHF.R.U64 R8, R8, 0x3, RZ ;  /* 0x0000000308087819 */ /* 0x000fe400000012ff */
[----:B------:R-:W-:-:S02]  /*24150*/  LOP3.LUT R12, R13, 0x380, RZ, 0xc0, !PT ;  /* 0x000003800d0c7812 */ /* 0x000fc400078ec0ff */
[----:B------:R-:W-:Y:S02]  /*24160*/  SHF.R.U64 R24, R24, 0x3, RZ ;  /* 0x0000000318187819 */ /* 0x000fe400000012ff */
[----:B------:R-:W-:Y:S01]  /*24170*/  LOP3.LUT R8, R8, R9, RZ, 0x3c, !PT ;  /* 0x0000000908087212 */ /* 0x000fe200078e3cff */
[--C-:B------:R-:W-:Y:S01]  /*24180*/  IMAD.X R9, RZ, RZ, R67.reuse, P0 ;  /* 0x000000ffff097224 */ /* 0x100fe200000e0643 */
        /* <DEDUP_REMOVED lines=10> */
[----:B------:R-:W-:Y:S01]  /*24230*/  SHF.R.S32.HI R65, RZ, 0x1f, R64 ;  /* 0x0000001fff417819 */ /* 0x000fe20000011440 */
[----:B------:R-:W-:Y:S01]  /*24240*/  BSSY B1, `(.L_x_2198) ;  /* 0x000006b000017945 */ /* 0x000fe20003800000 */
[----:B---3--:R-:W-:Y:S01]  /*24250*/  SHF.R.S32.HI R46, RZ, 0x1f, R50 ;  /* 0x0000001fff2e7819 */ /* 0x008fe20000011432 */
[----:B------:R-:W-:-:S04]  /*24260*/  IMAD.WIDE.U32 R2, R50, UR4, R20 ;  /* 0x0000000432027c25 */ /* 0x000fc8000f8e0014 */
[----:B--2---:R-:W-:Y:S02]  /*24270*/  IMAD R7, R48, 0x80, R6 ;  /* 0x0000008030077824 */ /* 0x004fe400078e0206 */
[----:B------:R-:W0:Y:S01]  /*24280*/  S2R R6, SR_TID.X ;  /* 0x0000000000067919 */ /* 0x000e220000002100 */
[----:B------:R-:W-:-:S04]  /*24290*/  IMAD R4, R46, UR4, RZ ;  /* 0x000000042e047c24 */ /* 0x000fc8000f8e02ff */
        /* <DEDUP_REMOVED lines=15> */
[----:B------:R-:W-:Y:S02]  /*24390*/  IADD3 R37, P5, R66, 0x6000, RZ ;  /* 0x0000600042257810 */ /* 0x000fe40007fbe0ff */
[----:B0-----:R-:W-:-:S02]  /*243a0*/  IADD3 R10, R6, -0x80, RZ ;  /* 0xffffff80060a7810 */ /* 0x001fc40007ffe0ff */
[C---:B------:R-:W-:Y:S02]  /*243b0*/  LOP3.LUT R2, R66.reuse, 0x380, RZ, 0xc0, !PT ;  /* 0x0000038042027812 */ /* 0x040fe400078ec0ff */
[----:B------:R-:W-:Y:S02]  /*243c0*/  SHF.R.S32.HI R6, RZ, 0x1f, R10 ;  /* 0x0000001fff067819 */ /* 0x000fe4000001140a */
[----:B------:R-:W-:Y:S02]  /*243d0*/  IADD3 R5, P2, R66, 0x7000, RZ ;  /* 0x0000700042057810 */ /* 0x000fe40007f5e0ff */
[----:B------:R-:W-:Y:S02]  /*243e0*/  LEA.HI R6, R6, R10, RZ, 0x7 ;  /* 0x0000000a06067211 */ /* 0x000fe400078f38ff */
[----:B------:R-:W-:Y:S01]  /*243f0*/  LOP3.LUT R32, R33, 0x380, RZ, 0xc0, !PT ;  /* 0x0000038021207812 */ /* 0x000fe200078ec0ff */
[----:B------:R-:W-:Y:S01]  /*24400*/  IMAD.X R41, RZ, RZ, R67, P2 ;  /* 0x000000ffff297224 */ /* 0x000fe200010e0643 */
[----:B------:R-:W-:-:S02]  /*24410*/  LOP3.LUT R6, R6, 0xffffff80, RZ, 0xc0, !PT ;  /* 0xffffff8006067812 */ /* 0x000fc400078ec0ff */
[----:B------:R-:W-:Y:S02]  /*24420*/  LOP3.LUT R36, R37, 0x380, RZ, 0xc0, !PT ;  /* 0x0000038025247812 */ /* 0x000fe400078ec0ff */
[----:B------:R-:W-:Y:S01]  /*24430*/  SHF.R.U64 R32, R32, 0x3, RZ ;  /* 0x0000000320207819 */ /* 0x000fe200000012ff */
[----:B------:R-:W-:Y:S01]  /*24440*/  IMAD.IADD R6, R10, 0x1, -R6 ;  /* 0x000000010a067824 */ /* 0x000fe200078e0a06 */
[----:B------:R-:W-:Y:S02]  /*24450*/  SHF.R.U64 R36, R36, 0x3, RZ ;  /* 0x0000000324247819 */ /* 0x000fe400000012ff */
[----:B------:R-:W-:Y:S01]  /*24460*/  LOP3.LUT R32, R32, R33, RZ, 0x3c, !PT ;  /* 0x0000002120207212 */ /* 0x000fe200078e3cff */
[----:B------:R-:W-:Y:S01]  /*24470*/  IMAD.X R33, RZ, RZ, R67, P4 ;  /* 0x000000ffff217224 */ /* 0x000fe200020e0643 */
[----:B------:R-:W-:Y:S02]  /*24480*/  LOP3.LUT P0, RZ, R6, 0x3, RZ, 0xc0, !PT ;  /* 0x0000000306ff7812 */ /* 0x000fe4000780c0ff */
[----:B------:R-:W-:-:S02]  /*24490*/  LOP3.LUT R36, R36, R37, RZ, 0x3c, !PT ;  /* 0x0000002524247212 */ /* 0x000fc400078e3cff */
[-C--:B------:R-:W-:Y:S02]  /*244a0*/  ISETP.GE.OR P1, PT, R7, R0.reuse, P0 ;  /* 0x000000000700720c */ /* 0x080fe40000726670 */
[----:B------:R-:W-:Y:S02]  /*244b0*/  ISETP.GE.OR P0, PT, R3, R0, P0 ;  /* 0x000000000300720c */ /* 0x000fe40000706670 */
[----:B------:R-:W-:Y:S02]  /*244c0*/  SHF.R.U64 R3, R2, 0x3, RZ ;  /* 0x0000000302037819 */ /* 0x000fe400000012ff */
[----:B------:R-:W-:Y:S02]  /*244d0*/  LOP3.LUT R2, R5, 0x380, RZ, 0xc0, !PT ;  /* 0x0000038005027812 */ /* 0x000fe400078ec0ff */
[----:B------:R-:W-:Y:S02]  /*244e0*/  IADD3.X R37, RZ, R67, RZ, P5, !PT ;  /* 0x00000043ff257210 */ /* 0x000fe40002ffe4ff */
[----:B------:R-:W-:-:S02]  /*244f0*/  SHF.R.U64 R2, R2, 0x3, RZ ;  /* 0x0000000302027819 */ /* 0x000fc400000012ff */
[----:B------:R-:W-:Y:S01]  /*24500*/  LOP3.LUT R66, R3, R66, RZ, 0x3c, !PT ;  /* 0x0000004203427212 */ /* 0x000fe200078e3cff */
[----:B------:R-:W-:Y:S01]  /*24510*/  @!P1 STG.E desc[UR60][R44.64], R91 ;  /* 0x0000005b2c009986 */ /* 0x000fe2000c10193c */
        /* <DEDUP_REMOVED lines=24> */
[----:B------:R-:W-:Y:S02]  /*246a0*/  VIADD R0, R64, 0x40 ;  /* 0x0000004040007836 */ /* 0x000fe40000000000 */
[----:B0-----:R-:W-:Y:S01]  /*246b0*/  IMAD R44, R46, UR4, RZ ;  /* 0x000000042e2c7c24 */ /* 0x001fe2000f8e02ff */
[CC--:B------:R-:W-:Y:S01]  /*246c0*/  ISETP.GE.AND P3, PT, R64.reuse, R47.reuse, PT ;  /* 0x0000002f4000720c */ /* 0x0c0fe20003f66270 */
[----:B------:R-:W-:Y:S01]  /*246d0*/  VIADD R20, R64, 0x20 ;  /* 0x0000002040147836 */ /* 0x000fe20000000000 */
[-C--:B------:R-:W-:Y:S01]  /*246e0*/  ISETP.GE.AND P1, PT, R0, R47.reuse, PT ;  /* 0x0000002f0000720c */ /* 0x080fe20003f26270 */
[----:B------:R-:W-:Y:S01]  /*246f0*/  IMAD R45, R50, UR5, R44 ;  /* 0x00000005322d7c24 */ /* 0x000fe2000f8e022c */
[----:B------:R-:W-:Y:S01]  /*24700*/  IADD3 R0, R16, 0x2e820, RZ ;  /* 0x0002e82010007810 */ /* 0x000fe20007ffe0ff */
[----:B------:R-:W-:Y:S01]  /*24710*/  IMAD.WIDE.U32 R2, R50, UR4, R2 ;  /* 0x0000000432027c25 */ /* 0x000fe2000f8e0002 */
[----:B------:R-:W-:Y:S01]  /*24720*/  ULDC.64 UR4, c[0x0][0xae8] ;  /* 0x0002ba0000047ab9 */ /* 0x000fe20000000a00 */
[----:B------:R-:W-:-:S02]  /*24730*/  ISETP.GE.AND P0, PT, R20, R47, PT ;  /* 0x0000002f1400720c */ /* 0x000fc40003f06270 */
[----:B------:R-:W-:Y:S01]  /*24740*/  VIADD R21, R64, 0x60 ;  /* 0x0000006040157836 */ /* 0x000fe20000000000 */
[----:B------:R-:W-:Y:S01]  /*24750*/  PRMT R0, RZ, 0x654, R0 ;  /* 0x00000654ff007816 */ /* 0x000fe20000000000 */
[----:B------:R-:W-:Y:S02]  /*24760*/  IMAD R20, R62, UR4, RZ ;  /* 0x000000043e147c24 */ /* 0x000fe4000f8e02ff */
[----:B------:R-:W-:Y:S01]  /*24770*/  IMAD.IADD R3, R3, 0x1, R45 ;  /* 0x0000000103037824 */ /* 0x000fe200078e022d */
[----:B------:R-:W-:Y:S01]  /*24780*/  ISETP.GE.AND P2, PT, R21, R47, PT ;  /* 0x0000002f1500720c */ /* 0x000fe20003f46270 */
[C---:B------:R-:W-:Y:S02]  /*24790*/  IMAD R45, R49.reuse, UR5, R20 ;  /* 0x00000005312d7c24 */ /* 0x040fe4000f8e0214 */
[----:B------:R-:W-:Y:S01]  /*247a0*/  IMAD.WIDE.U32 R20, R49, UR4, R2 ;  /* 0x0000000431147c25 */ /* 0x000fe2000f8e0002 */
[----:B--2---:R1:W-:Y:S03]  /*247b0*/  SYNCS.ARRIVE.TRANS64.RED.A1T0 RZ, [R0+URZ], RZ ;  /* 0x000000ff00ff79a7 */ /* 0x0043e6000810043f */
        /* <DEDUP_REMOVED lines=19> */
.L_x_2199:
[----:B------:R-:W-:Y:S05]  /*248f0*/  BSYNC B1 ;  /* 0x0000000000017941 */ /* 0x000fea0003800000 */
.L_x_2198:
[----:B------:R-:W-:Y:S04]  /*24900*/  BSSY B1, `(.L_x_2200) ;  /* 0x0000014000017945 */ /* 0x000fe80003800000 */
[----:B------:R-:W-:Y:S05]  /*24910*/  @P0 BRA `(.L_x_2201) ;  /* 0x0000000000480947 */ /* 0x000fea0003800000 */
[----:B0----5:R-:W-:Y:S01]  /*24920*/  IADD3 R5, P0, R64, 0x20, RZ ;  /* 0x0000002040057810 */ /* 0x021fe20007f1e0ff */
        /* <DEDUP_REMOVED lines=17> */
.L_x_2201:
[----:B------:R-:W-:Y:S05]  /*24a40*/  BSYNC B1 ;  /* 0x0000000000017941 */ /* 0x000fea0003800000 */
.L_x_2200:
[----:B------:R-:W-:Y:S04]  /*24a50*/  BSSY B1, `(.L_x_2202) ;  /* 0x0000014000017945 */ /* 0x000fe80003800000 */
[----:B------:R-:W-:Y:S05]  /*24a60*/  @P1 BRA `(.L_x_2203) ;  /* 0x0000000000481947 */ /* 0x000fea0003800000 */
[----:B01---5:R-:W-:Y:S01]  /*24a70*/  IADD3 R5, P0, R64, 0x40, RZ ;  /* 0x0000004040057810 */ /* 0x023fe20007f1e0ff */
        /* <DEDUP_REMOVED lines=17> */
.L_x_2203:
[----:B------:R-:W-:Y:S05]  /*24b90*/  BSYNC B1 ;  /* 0x0000000000017941 */ /* 0x000fea0003800000 */
.L_x_2202:
[----:B------:R-:W-:Y:S05]  /*24ba0*/  @P2 BRA `(.L_x_2204) ;  /* 0x0000000800d42947 */ /* 0x000fea0003800000 */
[----:B012--5:R-:W-:Y:S01]  /*24bb0*/  IADD3 R5, P0, R64, 0x60, RZ ;  /* 0x0000006040057810 */ /* 0x027fe20007f1e0ff */
        /* <DEDUP_REMOVED lines=19> */
.L_x_2195:
[----:B------:R-:W-:Y:S01]  /*24cf0*/  ULDC.64 UR4, c[0x0][0xbd8] ;  /* 0x0002f60000047ab9 */ /* 0x000fe20000000a00 */
[----:B------:R-:W-:Y:S02]  /*24d00*/  MOV R7, RZ ;  /* 0x000000ff00077202 */ /* 0x000fe40000000f00 */
[----:B------:R-:W-:Y:S02]  /*24d10*/  ISETP.NE.U32.AND P0, PT, RZ, UR4, PT ;  /* 0x00000004ff007c0c */ /* 0x000fe4000bf05070 */
[----:B------:R-:W-:Y:S02]  /*24d20*/  IADD3 R2, P1, R65, UR4, RZ ;  /* 0x0000000441027c10 */ /* 0x000fe4000ff3e0ff */
[----:B------:R-:W-:Y:S02]  /*24d30*/  ISETP.NE.AND.EX P0, PT, RZ, UR5, PT, P0 ;  /* 0x00000005ff007c0c */ /* 0x000fe4000bf05300 */
[----:B0-----:R-:W-:Y:S01]  /*24d40*/  IADD3.X R3, R68, UR5, RZ, P1, !PT ;  /* 0x0000000544037c10 */ /* 0x001fe20008ffe4ff */
[----:B------:R-:W-:-:S02]  /*24d50*/  ULDC.64 UR4, c[0x0][0xbe0] ;  /* 0x0002f80000047ab9 */ /* 0x000fc40000000a00 */
[----:B------:R-:W-:-:S04]  /*24d60*/  ISETP.NE.U32.AND P1, PT, RZ, UR4, PT ;  /* 0x00000004ff007c0c */ /* 0x000fc8000bf25070 */
[----:B------:R-:W-:-:S04]  /*24d70*/  ISETP.NE.AND.EX P1, PT, RZ, UR5, PT, P1 ;  /* 0x00000005ff007c0c */ /* 0x000fc8000bf25310 */
[----:B------:R0:W5:Y:S09]  /*24d80*/  @P0 LDG.E R7, desc[UR60][R2.64] ;  /* 0x0000003c02070981 */ /* 0x000172000c1e1900 */
[----:B------:R-:W-:Y:S01]  /*24d90*/  @P1 IADD3 R4, P2, R65, UR4, RZ ;  /* 0x0000000441041c10 */ /* 0x000fe2000ff5e0ff */
[----:B------:R-:W-:-:S02]  /*24da0*/  ULDC UR4, c[0x0][0xa88] ;  /* 0x0002a20000047ab9 */ /* 0x000fc40000000800 */
[----:B-1----:R-:W-:Y:S01]  /*24db0*/  IMAD.U32 R0, RZ, RZ, UR4 ;  /* 0x00000004ff007e24 */ /* 0x002fe2000f8e00ff */
[----:B------:R-:W-:-:S05]  /*24dc0*/  @P1 IADD3.X R5, R68, UR5, RZ, P2, !PT ;  /* 0x0000000544051c10 */ /* 0x000fca00097fe4ff */
[----:B------:R0:W5:Y:S01]  /*24dd0*/  @P1 LDG.E R0, desc[UR60][R4.64] ;  /* 0x0000003c04001981 */ /* 0x000162000c1e1900 */
[----:B------:R-:W-:Y:S01]  /*24de0*/  ISETP.GT.AND P2, PT, R85, 0x7f, PT ;  /* 0x0000007f5500780c */ /* 0x000fe20003f44270 */
[----:B------:R-:W-:-:S12]  /*24df0*/  @P1 BRA `(.L_x_2205) ;  /* 0x0000000000101947 */ /* 0x000fd80003800000 */
[----:B------:R-:W-:Y:S05]  /*24e00*/  @!P0 BRA `(.L_x_2205) ;  /* 0x00000000000c8947 */ /* 0x000fea0003800000 */
[----:B0-----:R-:W3:Y:S04]  /*24e10*/  LDG.E R5, desc[UR60][R2.64] ;  /* 0x0000003c02057981 */ /* 0x001ee8000c1e1900 */
[----:B-----5:R-:W3:Y:S02]  /*24e20*/  LDG.E R0, desc[UR60][R2.64+0x4] ;  /* 0x0000043c02007981 */ /* 0x020ee4000c1e1900 */
[----:B---3--:R-:W-:-:S07]  /*24e30*/  IMAD.IADD R0, R0, 0x1, -R5 ;  /* 0x0000000100007824 */ /* 0x008fce00078e0a05 */
.L_x_2205:
[----:B------:R-:W3:Y:S04]  /*24e40*/  LDL R13, [R1+0x80] ;  /* 0x00008000010d7983 */ /* 0x000ee80000100800 */
[----:B------:R-:W4:Y:S04]  /*24e50*/  LDL R11, [R1+0x5c] ;  /* 0x00005c00010b7983 */ /* 0x000f280000100800 */
[----:B------:R1:W5:Y:S01]  /*24e60*/  LDL R12, [R1+0x84] ;  /* 0x00008400010c7983 */ /* 0x0003620000100800 */
[----:B------:R-:W-:Y:S01]  /*24e70*/  BSSY B1, `(.L_x_2206) ;  /* 0x000001d000017945 */ /* 0x000fe20003800000 */
[----:B------:R-:W-:-:S02]  /*24e80*/  SEL R9, R84, RZ, !P0 ;  /* 0x000000ff54097207 */ /* 0x000fc40004000000 */
[----:B------:R-:W-:Y:S02]  /*24e90*/  SEL R62, R62, RZ, !P0 ;  /* 0x000000ff3e3e7207 */ /* 0x000fe40004000000 */
[----:B-----5:R-:W-:Y:S02]  /*24ea0*/  SHF.R.S32.HI R6, RZ, 0x1f, R7 ;  /* 0x0000001fff067819 */ /* 0x020fe40000011407 */
[----:B---3--:R-:W-:Y:S02]  /*24eb0*/  SHF.R.S32.HI R8, RZ, 0x1f, R13 ;  /* 0x0000001fff087819 */ /* 0x008fe4000001140d */
[----:B----4-:R-:W-:Y:S01]  /*24ec0*/  SHF.R.S32.HI R10, RZ, 0x1f, R11 ;  /* 0x0000001fff0a7819 */ /* 0x010fe2000001140b */
[----:B-1----:R-:W-:Y:S06]  /*24ed0*/  @P2 BRA `(.L_x_2207) ;  /* 0x0000000000582947 */ /* 0x002fec0003800000 */
[----:B0-----:R-:W0:Y:S02]  /*24ee0*/  S2R R2, SR_TID.X ;  /* 0x0000000000027919 */ /* 0x001e240000002100 */
[----:B0-----:R-:W-:-:S04]  /*24ef0*/  IMAD R2, R12, 0x80, R2 ;  /* 0x000000800c027824 */ /* 0x001fc800078e0202 */
        /* <DEDUP_REMOVED lines=20> */
.L_x_2207:
[----:B------:R-:W-:Y:S05]  /*25040*/  BSYNC B1 ;  /* 0x0000000000017941 */ /* 0x000fea0003800000 */
.L_x_2206:
[----:B------:R-:W-:Y:S01]  /*25050*/  ULDC.64 UR4, c[0x0][0xaa0] ;  /* 0x0002a80000047ab9 */ /* 0x000fe20000000a00 */
[----:B0-----:R-:W-:Y:S01]  /*25060*/  IMAD.MOV.U32 R2, RZ, RZ, R11 ;  /* 0x000000ffff027224 */ /* 0x001fe200078e000b */
[----:B------:R-:W-:Y:S01]  /*25070*/  SHF.R.S32.HI R65, RZ, 0x1f, R64 ;  /* 0x0000001fff417819 */ /* 0x000fe20000011440 */
[----:B-1----:R-:W-:Y:S01]  /*25080*/  IMAD.MOV.U32 R3, RZ, RZ, R10 ;  /* 0x000000ffff037224 */ /* 0x002fe200078e000a */
[----:B------:R-:W-:Y:S01]  /*25090*/  BSSY B1, `(.L_x_2208) ;  /* 0x0000029000017945 */ /* 0x000fe20003800000 */
[----:B------:R-:W-:Y:S02]  /*250a0*/  IMAD R4, R6, UR4, RZ ;  /* 0x0000000406047c24 */ /* 0x000fe4000f8e02ff */
[----:B------:R-:W-:-:S04]  /*250b0*/  IMAD.WIDE.U32 R2, R7, UR4, R2 ;  /* 0x0000000407027c25 */ /* 0x000fc8000f8e0002 */
[----:B------:R-:W-:Y:S01]  /*250c0*/  IMAD R7, R7, UR5, R4 ;  /* 0x0000000507077c24 */ /* 0x000fe2000f8e0204 */
[----:B------:R-:W-:Y:S01]  /*250d0*/  ULDC.64 UR4, c[0x0][0xae0] ;  /* 0x0002b80000047ab9 */ /* 0x000fe20000000a00 */
[----:B------:R-:W-:Y:S02]  /*250e0*/  VIADD R6, R64, 0x20 ;  /* 0x0000002040067836 */ /* 0x000fe40000000000 */
[----:B------:R-:W-:Y:S02]  /*250f0*/  IMAD.IADD R3, R3, 0x1, R7 ;  /* 0x0000000103037824 */ /* 0x000fe400078e0207 */
[----:B------:R-:W-:Y:S02]  /*25100*/  IMAD R7, R12, -0x80, R0 ;  /* 0xffffff800c077824 */ /* 0x000fe400078e0200 */
[----:B------:R-:W-:Y:S02]  /*25110*/  IMAD R4, R8, UR4, RZ ;  /* 0x0000000408047c24 */ /* 0x000fe4000f8e02ff */
[----:B------:R-:W-:Y:S01]  /*25120*/  IMAD.WIDE.U32 R2, R13, UR4, R2 ;  /* 0x000000040d027c25 */ /* 0x000fe2000f8e0002 */
[----:B------:R-:W-:-:S02]  /*25130*/  ISETP.GE.AND P3, PT, R64, R7, PT ;  /* 0x000000074000720c */ /* 0x000fc40003f66270 */
[----:B------:R-:W-:Y:S01]  /*25140*/  ISETP.GE.AND P2, PT, R6, R7, PT ;  /* 0x000000070600720c */ /* 0x000fe20003f46270 */
[----:B------:R-:W-:Y:S01]  /*25150*/  IMAD R5, R13, UR5, R4 ;  /* 0x000000050d057c24 */ /* 0x000fe2000f8e0204 */
[----:B------:R-:W-:Y:S01]  /*25160*/  ULDC.64 UR4, c[0x0][0xae8] ;  /* 0x0002ba0000047ab9 */ /* 0x000fe20000000a00 */
[C---:B------:R-:W-:Y:S02]  /*25170*/  VIADD R0, R64.reuse, 0x40 ;  /* 0x0000004040007836 */ /* 0x040fe40000000000 */
[----:B------:R-:W-:Y:S01]  /*25180*/  VIADD R4, R64, 0x60 ;  /* 0x0000006040047836 */ /* 0x000fe20000000000 */
[----:B------:R-:W-:Y:S01]  /*25190*/  IADD3 R3, R3, R5, RZ ;  /* 0x0000000503037210 */ /* 0x000fe20007ffe0ff */
[----:B------:R-:W-:Y:S01]  /*251a0*/  IMAD.WIDE R64, R12, 0x80, R64 ;  /* 0x000000800c407825 */ /* 0x000fe200078e0240 */
[-C--:B------:R-:W-:Y:S02]  /*251b0*/  ISETP.GE.AND P0, PT, R0, R7.reuse, PT ;  /* 0x000000070000720c */ /* 0x080fe40003f06270 */
[----:B------:R-:W-:Y:S01]  /*251c0*/  ISETP.GE.AND P1, PT, R4, R7, PT ;  /* 0x000000070400720c */ /* 0x000fe20003f26270 */
[----:B------:R-:W-:-:S02]  /*251d0*/  IMAD R0, R62, UR4, RZ ;  /* 0x000000043e007c24 */ /* 0x000fc4000f8e02ff */
[----:B------:R-:W-:-:S04]  /*251e0*/  IMAD.WIDE.U32 R4, R9, UR4, R2 ;  /* 0x0000000409047c25 */ /* 0x000fc8000f8e0002 */
[----:B------:R-:W-:-:S04]  /*251f0*/  IMAD R7, R9, UR5, R0 ;  /* 0x0000000509077c24 */ /* 0x000fc8000f8e0200 */
        /* <DEDUP_REMOVED lines=18> */
.L_x_2209:
[----:B------:R-:W-:Y:S05]  /*25320*/  BSYNC B1 ;  /* 0x0000000000017941 */ /* 0x000fea0003800000 */
.L_x_2208:
[----:B------:R-:W-:Y:S04]  /*25330*/  BSSY B1, `(.L_x_2210) ;  /* 0x0000014000017945 */ /* 0x000fe80003800000 */
[----:B------:R-:W-:Y:S05]  /*25340*/  @P2 BRA `(.L_x_2211) ;  /* 0x0000000000482947 */ /* 0x000fea0003800000 */
[----:B0-----:R-:W-:Y:S01]  /*25350*/  IADD3 R7, P2, R64, 0x20, RZ ;  /* 0x0000002040077810 */ /* 0x001fe20007f5e0ff */
        /* <DEDUP_REMOVED lines=17> */
.L_x_2211:
[----:B------:R-:W-:Y:S05]  /*25470*/  BSYNC B1 ;  /* 0x0000000000017941 */ /* 0x000fea0003800000 */
.L_x_2210:
[----:B------:R-:W-:Y:S04]  /*25480*/  BSSY B1, `(.L_x_2212) ;  /* 0x0000014000017945 */ /* 0x000fe80003800000 */
[----:B------:R-:W-:Y:S05]  /*25490*/  @P0 BRA `(.L_x_2213) ;  /* 0x0000000000480947 */ /* 0x000fea0003800000 */
[----:B01----:R-:W-:Y:S01]  /*254a0*/  IADD3 R7, P0, R64, 0x40, RZ ;  /* 0x0000004040077810 */ /* 0x003fe20007f1e0ff */
        /* <DEDUP_REMOVED lines=17> */
.L_x_2213:
[----:B------:R-:W-:Y:S05]  /*255c0*/  BSYNC B1 ;  /* 0x0000000000017941 */ /* 0x000fea0003800000 */
.L_x_2212:
        /* <DEDUP_REMOVED lines=19> */
.L_x_2204:
[----:B------:R-:W-:Y:S05]  /*25700*/  BSYNC B0 ;  /* 0x0000000000007941 */ /* 0x000fea0003800000 */
.L_x_2194:
[----:B------:R-:W-:Y:S02]  /*25710*/  ULDC UR4, c[0x0][0xc14] ;  /* 0x0003050000047ab9 */ /* 0x000fe40000000800 */
[----:B--2---:R-:W-:-:S13]  /*25720*/  ISETP.GE.AND P0, PT, R235, UR4, PT ;  /* 0x00000004eb007c0c */ /* 0x004fda000bf06270 */
[----:B------:R-:W-:Y:S05]  /*25730*/  @!P0 BRA `(.L_x_2214) ;  /* 0xfffffdb800988947 */ /* 0x000fea000383ffff */
[----:B------:R-:W-:Y:S05]  /*25740*/  BRA `(.L_x_2021) ;  /* 0x0000006000a87947 */ /* 0x000fea0003800000 */
.L_x_2019:
[----:B------:R-:W-:-:S08]  /*25750*/  NOP ;  /* 0x0000000000007918 */ /* 0x000fd00000000000 */
[----:B0-----:R-:W0:-:S00]  /*25760*/  USETMAXREG.DEALLOC.CTAPOOL 0x18 ;  /* 0x00000018000079c8 */ /* 0x001e0000080e0500 */
[----:B0-----:R-:W2:Y:S01]  /*25770*/  LDL.LU R2, [R1+0x3c] ;  /* 0x00003c0001027983 */ /* 0x001ea20000300800 */
[----:B------:R-:W-:Y:S02]  /*25780*/  LOP3.LUT R0, R0, 0x3, RZ, 0xc0, !PT ;  /* 0x0000000300007812 */ /* 0x000fe400078ec0ff */
[----:B------:R-:W-:-:S04]  /*25790*/  MOV R6, RZ ;  /* 0x000000ff00067202 */ /* 0x000fc80000000f00 */
        /* <DEDUP_REMOVED lines=15> */
.L_x_2215:
        /* <DEDUP_REMOVED lines=42> */
.L_x_2221:
        /* <DEDUP_REMOVED lines=13> */
.L_x_2220:
[----:B------:R-:W-:Y:S05]  /*25c00*/  BSYNC B0 ;  /* 0x0000000000007941 */ /* 0x000fea0003800000 */
.L_x_2219:
[----:B0----5:R-:W0:Y:S02]  /*25c10*/  SHFL.UP PT, R2, R6, 0x1, RZ ;  /* 0x0420000006027989 */ /* 0x021e2400000e00ff */
        /* <DEDUP_REMOVED lines=20> */
.L_x_2217:
        /* <DEDUP_REMOVED lines=16> */
[----:B0-----:R-:W-:-:S06]  /*25e60*/  IADD3 R14, R13, 0xffffffe, RZ ;  /* 0x0ffffffe0d0e7810 */ /* 0x001fcc0007ffe0ff */
[----:B------:R0:W1:Y:S01]  /*25e70*/  F2I.FTZ.U32.TRUNC.NTZ R3, R14 ;  /* 0x0000000e00037305 */ /* 0x000062000021f000 */
[----:B------:R-:W-:Y:S05]  /*25e80*/  @!P0 BRA `(.L_x_2222) ;  /* 0x0000000000088947 */ /* 0x000fea0003800000 */
[----:B------:R-:W-:-:S06]  /*25e90*/  VIADD R4, R7, 0xffffffff ;  /* 0xffffffff07047836 */ /* 0x000fcc0000000000 */
[----:B------:R2:W3:Y:S02]  /*25ea0*/  SHFL.IDX PT, R4, R5, R4, 0x1f ;  /* 0x00001f0405047589 */ /* 0x0004e400000e0000 */
.L_x_2222:
[--C-:B-12---:R-:W-:Y:S02]  /*25eb0*/  IMAD.MOV R5, RZ, RZ, -R3.reuse ;  /* 0x000000ffff057224 */ /* 0x106fe400078e0a03 */
[----:B---3--:R-:W-:Y:S02]  /*25ec0*/  IMAD R4, R4, UR5, R8 ;  /* 0x0000000504047c24 */ /* 0x008fe4000f8e0208 */
[----:B------:R-:W-:Y:S02]  /*25ed0*/  IMAD R5, R5, R10, RZ ;  /* 0x0000000a05057224 */ /* 0x000fe400078e02ff */
[----:B------:R-:W-:Y:S01]  /*25ee0*/  IMAD.MOV.U32 R2, RZ, RZ, RZ ;  /* 0x000000ffff027224 */ /* 0x000fe200078e00ff */
[----:B------:R1:W-:Y:S03]  /*25ef0*/  STL [R1], R4 ;  /* 0x0000000401007387 */ /* 0x0003e60000100800 */
[----:B------:R-:W-:Y:S01]  /*25f00*/  IMAD.HI.U32 R3, R3, R5, R2 ;  /* 0x0000000503037227 */ /* 0x000fe200078e0002 */
[----:B------:R-:W-:-:S02]  /*25f10*/  IADD3 R2, -R4, UR6, RZ ;  /* 0x0000000604027c10 */ /* 0x000fc4000fffe1ff */
[----:B------:R-:W-:Y:S02]  /*25f20*/  IABS R5, R9 ;  /* 0x0000000900057213 */ /* 0x000fe40000000000 */
[----:B-1----:R-:W-:-:S03]  /*25f30*/  IABS R4, R2 ;  /* 0x0000000200047213 */ /* 0x002fc60000000000 */
        /* <DEDUP_REMOVED lines=13> */
[----:B------:R-:W-:Y:S02]  /*26010*/  IMAD R4, R11, R8, RZ ;  /* 0x000000080b047224 */ /* 0x000fe400078e02ff */
[----:B------:R-:W-:Y:S02]  /*26020*/  IMAD.MOV R8, RZ, RZ, -R8 ;  /* 0x000000ffff087224 */ /* 0x000fe400078e0a08 */
[----:B------:R-:W-:Y:S02]  /*26030*/  IMAD.MOV R10, RZ, RZ, -R4 ;  /* 0x000000ffff0a7224 */ /* 0x000fe400078e0a04 */
[----:B------:R-:W-:-:S03]  /*26040*/  IMAD R9, R9, R8, R2 ;  /* 0x0000000809097224 */ /* 0x000fc600078e0202 */
[----:B------:R-:W-:-:S04]  /*26050*/  VIADDMNMX R11, R10, UR5, R11, PT ;  /* 0x000000050a0b7c46 */ /* 0x000fc8000b80010b */
[-C--:B------:R-:W-:Y:S02]  /*26060*/  IABS R5, R11.reuse ;  /* 0x0000000b00057213 */ /* 0x080fe40000000000 */
[----:B------:R-:W-:Y:S02]  /*26070*/  IABS R8, R11 ;  /* 0x0000000b00087213 */ /* 0x000fe40000000000 */
[----:B------:R-:W1:Y:S02]  /*26080*/  I2F.RP R7, R5 ;  /* 0x0000000500077306 */ /* 0x000e640000209400 */
[----:B------:R-:W-:-:S06]  /*26090*/  IADD3 R8, RZ, -R8, RZ ;  /* 0x80000008ff087210 */ /* 0x000fcc0007ffe0ff */
[----:B-1----:R-:W1:Y:S02]  /*260a0*/  MUFU.RCP R7, R7 ;  /* 0x0000000700077308 */ /* 0x002e640000001000 */
[----:B-1----:R-:W-:Y:S01]  /*260b0*/  VIADD R3, R7, 0xffffffe ;  /* 0x0ffffffe07037836 */ /* 0x002fe20000000000 */
[----:B------:R-:W-:-:S05]  /*260c0*/  IABS R7, R9 ;  /* 0x0000000900077213 */ /* 0x000fca0000000000 */
[----:B------:R-:W1:Y:S02]  /*260d0*/  F2I.FTZ.U32.TRUNC.NTZ R3, R3 ;  /* 0x0000000300037305 */ /* 0x000e64000021f000 */
[----:B-1----:R-:W-:-:S04]  /*260e0*/  IMAD.MOV R2, RZ, RZ, -R3 ;  /* 0x000000ffff027224 */ /* 0x002fc800078e0a03 */
[----:B------:R-:W-:Y:S02]  /*260f0*/  IMAD R13, R2, R5, RZ ;  /* 0x00000005020d7224 */ /* 0x000fe400078e02ff */
[----:B------:R-:W-:-:S04]  /*26100*/  IMAD.MOV.U32 R2, RZ, RZ, RZ ;  /* 0x000000ffff027224 */ /* 0x000fc800078e00ff */
[----:B------:R-:W-:Y:S01]  /*26110*/  IMAD.HI.U32 R2, R3, R13, R2 ;  /* 0x0000000d03027227 */ /* 0x000fe200078e0002 */
[----:B------:R-:W-:-:S03]  /*26120*/  LOP3.LUT R3, R9, R11, RZ, 0x3c, !PT ;  /* 0x0000000b09037212 */ /* 0x000fc600078e3cff */
[----:B------:R-:W-:Y:S01]  /*26130*/  IMAD.IADD R9, R9, 0x1, R4 ;  /* 0x0000000109097824 */ /* 0x000fe200078e0204 */
        /* <DEDUP_REMOVED lines=13> */
[----:B------:R-:W-:-:S03]  /*26210*/  IMAD R4, R2, R11, R9 ;  /* 0x0000000b02047224 */ /* 0x000fc600078e0209 */
[----:B------:R-:W-:Y:S02]  /*26220*/  IADD3 R2, R6, R3, RZ ;  /* 0x0000000306027210 */ /* 0x000fe40007ffe0ff */
[----:B------:R1:W-:Y:S04]  /*26230*/  STL [R1+0x8], R4 ;  /* 0x0000080401007387 */ /* 0x0003e80000100800 */
[----:B------:R1:W-:Y:S01]  /*26240*/  STL [R1+0x4], R2 ;  /* 0x0000040201007387 */ /* 0x0003e20000100800 */
[----:B------:R-:W-:Y:S05]  /*26250*/  BRA `(.L_x_2223) ;  /* 0x0000000000107947 */ /* 0x000fea0003800000 */
.L_x_2218:
[----:B------:R-:W-:Y:S01]  /*26260*/  IMAD.U32 R2, RZ, RZ, UR6 ;  /* 0x00000006ff027e24 */ /* 0x000fe2000f8e00ff */
[----:B------:R0:W-:Y:S04]  /*26270*/  STL [R1+0x4], RZ ;  /* 0x000004ff01007387 */ /* 0x0001e80000100800 */
[----:B------:R0:W-:Y:S04]  /*26280*/  STL [R1+0x8], RZ ;  /* 0x000008ff01007387 */ /* 0x0001e80000100800 */
[----:B------:R0:W-:Y:S02]  /*26290*/  STL [R1], R2 ;  /* 0x0000000201007387 */ /* 0x0001e40000100800 */
.L_x_2223:
[----:B-1----:R-:W2:Y:S04]  /*262a0*/  LDL R4, [R1] ;  /* 0x0000000001047983 */ /* 0x002ea80000100800 */
[----:B------:R-:W2:Y:S04]  /*262b0*/  LDL R5, [R1+0x4] ;  /* 0x0000040001057983 */ /* 0x000ea80000100800 */
[----:B------:R-:W2:Y:S04]  /*262c0*/  LDL R6, [R1+0x8] ;  /* 0x0000080001067983 */ /* 0x000ea80000100800 */
[----:B------:R-:W2:Y:S01]  /*262d0*/  LDL R7, [R1+0xc] ;  /* 0x00000c0001077983 */ /* 0x000ea20000100800 */
[----:B------:R-:W-:-:S13]  /*262e0*/  ISETP.NE.AND P0, PT, R0, RZ, PT ;  /* 0x000000ff0000720c */ /* 0x000fda0003f05270 */
[----:B------:R-:W1:Y:S01]  /*262f0*/  @!P0 S2R R3, SR_CgaCtaId ;  /* 0x0000000000038919 */ /* 0x000e620000008800 */
[----:B------:R-:W-:-:S04]  /*26300*/  @!P0 MOV R0, 0x400 ;  /* 0x0000040000008802 */ /* 0x000fc80000000f00 */
[----:B-1----:R-:W-:-:S05]  /*26310*/  @!P0 LEA R0, R3, R0, 0x18 ;  /* 0x0000000003008211 */ /* 0x002fca00078ec0ff */
[----:B--2---:R2:W-:Y:S01]  /*26320*/  @!P0 STS.128 [R0+0x2e8d0], R4 ;  /* 0x02e8d00400008388 */ /* 0x0045e20000000c00 */
[----:B------:R-:W-:Y:S06]  /*26330*/  BAR.ARV 0x5, 0x180 ;  /* 0x0146000000007b1d */ /* 0x000fec0000002000 */
.L_x_2216:
        /* <DEDUP_REMOVED lines=12> */
[----:B------:R-:W-:Y:S02]  /*26400*/  IMAD.SHL.U32 R0, R0, 0x10, RZ ;  /* 0x0000001000007824 */ /* 0x000fe400078e00ff */
[----:B-1----:R-:W-:-:S03]  /*26410*/  IMAD.SHL.U32 R4, R6, 0x20, RZ ;  /* 0x0000002006047824 */ /* 0x002fc600078e00ff */
[----:B------:R-:W-:Y:S01]  /*26420*/  LOP3.LUT R3, R0, 0x600, RZ, 0xc0, !PT ;  /* 0x0000060000037812 */ /* 0x000fe200078ec0ff */
[----:B------:R-:W-:-:S03]  /*26430*/  IMAD.SHL.U32 R0, R6, 0x80, RZ ;  /* 0x0000008006007824 */ /* 0x000fc600078e00ff */
[----:B------:R-:W-:Y:S02]  /*26440*/  LOP3.LUT R5, R3, 0x60, R4, 0xf8, !PT ;  /* 0x0000006003057812 */ /* 0x000fe400078ef804 */
[----:B------:R-:W-:Y:S02]  /*26450*/  SHF.R.U32.HI R3, RZ, 0x1, R6 ;  /* 0x00000001ff037819 */ /* 0x000fe40000011606 */
[----:B------:R-:W-:Y:S02]  /*26460*/  LOP3.LUT R5, R5, 0x100, R4, 0xf8, !PT ;  /* 0x0000010005057812 */ /* 0x000fe400078ef804 */
[----:B------:R-:W-:Y:S02]  /*26470*/  LOP3.LUT R4, R4, 0x80, RZ, 0xc0, !PT ;  /* 0x0000008004047812 */ /* 0x000fe400078ec0ff */
[----:B------:R-:W-:Y:S02]  /*26480*/  SHF.L.U32 R7, R6, 0x2, RZ ;  /* 0x0000000206077819 */ /* 0x000fe400000006ff */
        /* <DEDUP_REMOVED lines=15> */
[----:B0-----:R-:W-:-:S05]  /*26580*/  IMAD.MOV.U32 R0, RZ, RZ, 0x40 ;  /* 0x00000040ff007424 */ /* 0x001fca00078e00ff */
        /* <DEDUP_REMOVED lines=10> */
.L_x_2321:
[----:B0-----:R-:W2:Y:S01]  /*26630*/  LDL R0, [R1+0xc] ;  /* 0x00000c0001007983 */ /* 0x001ea20000100800 */
[----:B------:R-:W2:Y:S01]  /*26640*/  LDC.64 R16, c[0x0][0xc60] ;  /* 0x00031800ff107b82 */ /* 0x000ea20000000a00 */
[----:B------:R-:W-:Y:S05]  /*26650*/  YIELD ;  /* 0x0000000000007946 */ /* 0x000fea0003800000 */
[----:B------:R-:W-:Y:S01]  /*26660*/  ULDC.64 UR4, c[0x0][0xa28] ;  /* 0x00028a0000047ab9 */ /* 0x000fe20000000a00 */
[----:B------:R-:W-:Y:S01]  /*26670*/  IMAD.MOV.U32 R8, RZ, RZ, RZ ;  /* 0x000000ffff087224 */ /* 0x000fe200078e00ff */
[----:B------:R-:W-:Y:S01]  /*26680*/  ISETP.NE.U32.AND P0, PT, RZ, UR4, PT ;  /* 0x00000004ff007c0c */ /* 0x000fe2000bf05070 */
[----:B------:R-:W-:Y:S01]  /*26690*/  ULDC.64 UR6, c[0x0][0xa08] ;  /* 0x0002820000067ab9 */ /* 0x000fe20000000a00 */
[----:B------:R-:W-:Y:S01]  /*266a0*/  ULDC.64 UR8, c[0x0][0xa10] ;  /* 0x0002840000087ab9 */ /* 0x000fe20000000a00 */
[----:B------:R-:W-:-:S02]  /*266b0*/  IMAD.MOV.U32 R11, RZ, RZ, RZ ;  /* 0x000000ffff0b7224 */ /* 0x000fc400078e00ff */
[----:B--2---:R-:W-:Y:S01]  /*266c0*/  IMAD.WIDE R16, R0, 0x4, R16 ;  /* 0x0000000400107825 */ /* 0x004fe200078e0210 */
[----:B------:R-:W-:Y:S01]  /*266d0*/  MOV R20, RZ ;  /* 0x000000ff00147202 */ /* 0x000fe20000000f00 */
[----:B------:R-:W-:-:S04]  /*266e0*/  ULDC.64 UR10, c[0x0][0xa18] ;  /* 0x00028600000a7ab9 */ /* 0x000fc80000000a00 */
[----:B------:R-:W2:Y:S01]  /*266f0*/  LDG.E R16, desc[UR60][R16.64] ;  /* 0x0000003c10107981 */ /* 0x000ea2000c1e1900 */
[----:B------:R-:W-:Y:S01]  /*26700*/  ISETP.NE.AND.EX P0, PT, RZ, UR5, PT, P0 ;  /* 0x00000005ff007c0c */ /* 0x000fe2000bf05300 */
[----:B------:R-:W-:Y:S01]  /*26710*/  IMAD.MOV.U32 R0, RZ, RZ, RZ ;  /* 0x000000ffff007224 */ /* 0x000fe200078e00ff */
[----:B--2---:R-:W-:-:S11]  /*26720*/  SHF.R.S32.HI R18, RZ, 0x1f, R16 ;  /* 0x0000001fff127819 */ /* 0x004fd60000011410 */
[----:B------:R-:W-:-:S04]  /*26730*/  @P0 LEA R2, P1, R16, UR4, 0x2 ;  /* 0x0000000410020c11 */ /* 0x000fc8000f8210ff */
[C-C-:B------:R-:W-:Y:S01]  /*26740*/  @P0 LEA.HI.X R3, R16.reuse, UR5, R18.reuse, 0x2, P1 ;  /* 0x0000000510030c11 */ /* 0x140fe200088f1412 */
[----:B------:R-:W-:Y:S02]  /*26750*/  ULDC.64 UR4, c[0x0][0xa00] ;  /* 0x0002800000047ab9 */ /* 0x000fe40000000a00 */
[----:B------:R-:W-:Y:S01]  /*26760*/  ISETP.NE.U32.AND P2, PT, RZ, UR4, PT ;  /* 0x00000004ff007c0c */ /* 0x000fe2000bf45070 */
[C---:B------:R-:W-:Y:S01]  /*26770*/  IMAD.SHL.U32 R17, R16.reuse, 0x4, RZ ;  /* 0x0000000410117824 */ /* 0x040fe200078e00ff */
[----:B------:R0:W5:Y:S01]  /*26780*/  @P0 LDG.E R0, desc[UR60][R2.64] ;  /* 0x0000003c02000981 */ /* 0x000162000c1e1900 */
[----:B------:R-:W-:Y:S02]  /*26790*/  SHF.L.U64.HI R18, R16, 0x2, R18 ;  /* 0x0000000210127819 */ /* 0x000fe40000010212 */
[----:B------:R-:W-:Y:S02]  /*267a0*/  ISETP.NE.AND.EX P2, PT, RZ, UR5, PT, P2 ;  /* 0x00000005ff007c0c */ /* 0x000fe4000bf45320 */
[----:B------:R-:W-:-:S02]  /*267b0*/  ISETP.NE.U32.AND P0, PT, RZ, UR6, PT ;  /* 0x00000006ff007c0c */ /* 0x000fc4000bf05070 */
[----:B------:R-:W-:Y:S02]  /*267c0*/  ISETP.NE.U32.AND P1, PT, RZ, UR8, PT ;  /* 0x00000008ff007c0c */ /* 0x000fe4000bf25070 */
[----:B------:R-:W-:Y:S02]  /*267d0*/  ISETP.NE.AND.EX P0, PT, RZ, UR7, PT, P0 ;  /* 0x00000007ff007c0c */ /* 0x000fe4000bf05300 */
[C---:B0-----:R-:W-:Y:S02]  /*267e0*/  IADD3 R2, P4, R17.reuse, UR4, RZ ;  /* 0x0000000411027c10 */ /* 0x041fe4000ff9e0ff */
[----:B------:R-:W-:Y:S02]  /*267f0*/  ISETP.NE.AND.EX P1, PT, RZ, UR9, PT, P1 ;  /* 0x00000009ff007c0c */ /* 0x000fe4000bf25310 */
[----:B------:R-:W-:Y:S02]  /*26800*/  IADD3.X R3, R18, UR5, RZ, P4, !PT ;  /* 0x0000000512037c10 */ /* 0x000fe4000a7fe4ff */
[----:B------:R-:W-:-:S02]  /*26810*/  IADD3 R6, P5, R17, UR6, RZ ;  /* 0x0000000611067c10 */ /* 0x000fc4000ffbe0ff */
[----:B------:R-:W-:Y:S01]  /*26820*/  IADD3 R4, P4, R17, UR8, RZ ;  /* 0x0000000811047c10 */ /* 0x000fe2000ff9e0ff */
[----:B------:R-:W2:Y:S01]  /*26830*/  @P2 LDG.E R8, desc[UR60][R2.64] ;  /* 0x0000003c02082981 */ /* 0x000ea2000c1e1900 */
[C---:B------:R-:W-:Y:S02]  /*26840*/  IADD3.X R7, R18.reuse, UR7, RZ, P5, !PT ;  /* 0x0000000712077c10 */ /* 0x040fe4000affe4ff */
[----:B------:R-:W-:Y:S02]  /*26850*/  IADD3.X R5, R18, UR9, RZ, P4, !PT ;  /* 0x0000000912057c10 */ /* 0x000fe4000a7fe4ff */
[----:B------:R-:W-:Y:S01]  /*26860*/  ISETP.NE.U32.AND P3, PT, RZ, UR10, PT ;  /* 0x0000000aff007c0c */ /* 0x000fe2000bf65070 */
[----:B------:R-:W5:Y:S01]  /*26870*/  @P0 LDG.E R11, desc[UR60][R6.64] ;  /* 0x0000003c060b0981 */ /* 0x000f62000c1e1900 */
[----:B------:R-:W-:Y:S02]  /*26880*/  ULDC UR4, c[0x0][0x288] ;  /* 0x0000a20000047ab9 */ /* 0x000fe40000000800 */
[----:B------:R-:W-:Y:S01]  /*26890*/  ISETP.NE.AND.EX P3, PT, RZ, UR11, PT, P3 ;  /* 0x0000000bff007c0c */ /* 0x000fe2000bf65330 */
[----:B------:R-:W5:Y:S01]  /*268a0*/  @P1 LDG.E R20, desc[UR60][R4.64] ;  /* 0x0000003c04141981 */ /* 0x000f62000c1e1900 */
[----:B------:R-:W-:Y:S01]  /*268b0*/  IMAD.U32 R10, RZ, RZ, UR4 ;  /* 0x00000004ff0a7e24 */ /* 0x000fe2000f8e00ff */
[----:B------:R-:W-:-:S02]  /*268c0*/  ULDC.64 UR4, c[0x0][0x3f8] ;  /* 0x0000fe0000047ab9 */ /* 0x000fc40000000a00 */
[----:B------:R-:W-:-:S03]  /*268d0*/  UISETP.NE.U32.AND UP0, UPT, UR4, URZ, UPT ;  /* 0x0000003f0400728c */ /* 0x000fc6000bf05070 */
[----:B------:R-:W-:Y:S01]  /*268e0*/  ULDC UR4, c[0x0][0x404] ;  /* 0x0001010000047ab9 */ /* 0x000fe20000000800 */
[----:B------:R-:W-:-:S03]  /*268f0*/  UISETP.NE.AND.EX UP0, UPT, UR5, URZ, UPT, UP0 ;  /* 0x0000003f0500728c */ /* 0x000fc6000bf05300 */
[----:B------:R-:W-:Y:S01]  /*26900*/  ULDC UR5, c[0x0][0x2e0] ;  /* 0x0000b80000057ab9 */ /* 0x000fe20000000800 */
[----:B------:R-:W-:-:S04]  /*26910*/  USEL UR4, UR4, 0x1, UP0 ;  /* 0x0000000104047887 */ /* 0x000fc80008000000 */
[----:B------:R-:W-:-:S03]  /*26920*/  UIMAD UR4, UR4, UR5, URZ ;  /* 0x00000005040472a4 */ /* 0x000fc6000f8e023f */
[----:B------:R-:W-:Y:S01]  /*26930*/  ULDC UR5, c[0x0][0x338] ;  /* 0x0000ce0000057ab9 */ /* 0x000fe20000000800 */
[----:B--2---:R0:W-:Y:S02]  /*26940*/  STL [R1+0x24], R8 ;  /* 0x0000240801007387 */ /* 0x0041e40000100800 */
[----:B0-----:R-:W-:-:S04]  /*26950*/  @P3 IADD3 R8, P4, R17, UR10, RZ ;  /* 0x0000000a11083c10 */ /* 0x001fc8000ff9e0ff */
[----:B------:R-:W-:-:S05]  /*26960*/  @P3 IADD3.X R9, R18, UR11, RZ, P4, !PT ;  /* 0x0000000b12093c10 */ /* 0x000fca000a7fe4ff */
[----:B------:R0:W5:Y:S02]  /*26970*/  @P3 LDG.E R10, desc[UR60][R8.64] ;  /* 0x0000003c080a3981 */ /* 0x000164000c1e1900 */
[----:B0-----:R-:W-:Y:S02]  /*26980*/  IMAD.U32 R8, RZ, RZ, UR5 ;  /* 0x00000005ff087e24 */ /* 0x001fe4000f8e00ff */
[----:B------:R-:W-:Y:S01]  /*26990*/  IMAD.U32 R9, RZ, RZ, UR4 ;  /* 0x00000004ff097e24 */ /* 0x000fe2000f8e00ff */
[----:B------:R-:W-:Y:S06]  /*269a0*/  @P3 BRA `(.L_x_2225) ;  /* 0x0000000000103947 */ /* 0x000fec0003800000 */
[----:B------:R-:W-:Y:S05]  /*269b0*/  @!P2 BRA `(.L_x_2225) ;  /* 0x00000000000ca947 */ /* 0x000fea0003800000 */
[----:B-----5:R-:W2:Y:S04]  /*269c0*/  LDG.E R10, desc[UR60][R2.64] ;  /* 0x0000003c020a7981 */ /* 0x020ea8000c1e1900 */
[----:B------:R-:W2:Y:S02]  /*269d0*/  LDG.E R2, desc[UR60][R2.64+0x4] ;  /* 0x0000043c02027981 */ /* 0x000ea4000c1e1900 */
[----:B--2---:R-:W-:-:S07]  /*269e0*/  IMAD.IADD R10, R2, 0x1, -R10 ;  /* 0x00000001020a7824 */ /* 0x004fce00078e0a0a */
.L_x_2225:
[----:B-----5:R-:W-:Y:S01]  /*269f0*/  IMAD.IADD R2, R11, 0x1, R0 ;  /* 0x000000010b027824 */ /* 0x020fe200078e0200 */
[----:B------:R-:W-:Y:S02]  /*26a00*/  ULDC.64 UR4, c[0x0][0xa20] ;  /* 0x0002880000047ab9 */ /* 0x000fe40000000a00 */
[----:B------:R-:W-:Y:S02]  /*26a10*/  ISETP.NE.U32.AND P2, PT, RZ, UR4, PT ;  /* 0x00000004ff007c0c */ /* 0x000fe4000bf45070 */
[----:B------:R0:W-:Y:S02]  /*26a20*/  STL [R1+0x28], R2 ;  /* 0x0000280201007387 */ /* 0x0001e40000100800 */
[----:B------:R-:W-:-:S13]  /*26a30*/  ISETP.NE.AND.EX P2, PT, RZ, UR5, PT, P2 ;  /* 0x00000005ff007c0c */ /* 0x000fda000bf45320 */
[----:B0-----:R-:W-:Y:S05]  /*26a40*/  @!P2 BRA `(.L_x_2226) ;  /* 0x000000000010a947 */ /* 0x001fea0003800000 */
[----:B------:R-:W-:-:S04]  /*26a50*/  IADD3 R2, P0, R17, UR4, RZ ;  /* 0x0000000411027c10 */ /* 0x000fc8000ff1e0ff */
[----:B------:R-:W-:-:S05]  /*26a60*/  IADD3.X R3, R18, UR5, RZ, P0, !PT ;  /* 0x0000000512037c10 */ /* 0x000fca00087fe4ff */
[----:B------:R0:W5:Y:S01]  /*26a70*/  LDG.E R9, desc[UR60][R2.64] ;  /* 0x0000003c02097981 */ /* 0x000162000c1e1900 */
[----:B------:R-:W-:Y:S05]  /*26a80*/  BRA `(.L_x_2227) ;  /* 0x0000000000107947 */ /* 0x000fea0003800000 */
.L_x_2226:
[----:B------:R-:W-:Y:S05]  /*26a90*/  @!P0 BRA `(.L_x_2227) ;  /* 0x00000000000c8947 */ /* 0x000fea0003800000 */
[----:B------:R-:W2:Y:S04]  /*26aa0*/  LDG.E R9, desc[UR60][R6.64] ;  /* 0x0000003c06097981 */ /* 0x000ea8000c1e1900 */
[----:B------:R-:W2:Y:S02]  /*26ab0*/  LDG.E R6, desc[UR60][R6.64+0x4] ;  /* 0x0000043c06067981 */ /* 0x000ea4000c1e1900 */
[----:B--2---:R-:W-:-:S07]  /*26ac0*/  IMAD.IADD R9, R6, 0x1, -R9 ;  /* 0x0000000106097824 */ /* 0x004fce00078e0a09 */
.L_x_2227:
[----:B0-----:R-:W2:Y:S04]  /*26ad0*/  @P1 LDG.E R2, desc[UR60][R4.64] ;  /* 0x0000003c04021981 */ /* 0x001ea8000c1e1900 */
[----:B------:R-:W3:Y:S01]  /*26ae0*/  LDL R3, [R1+0x4] ;  /* 0x0000040001037983 */ /* 0x000ee20000100800 */
[----:B-----5:R-:W-:-:S03]  /*26af0*/  IADD3 R0, -R0, R9, RZ ;  /* 0x0000000900007210 */ /* 0x020fc60007ffe1ff */
[----:B------:R-:W2:Y:S01]  /*26b00*/  @P1 LDG.E R4, desc[UR60][R4.64+0x4] ;  /* 0x0000043c04041981 */ /* 0x000ea2000c1e1900 */
[----:B------:R-:W-:Y:S01]  /*26b10*/  BSSY B0, `(.L_x_2228) ;  /* 0x00000ff000007945 */ /* 0x000fe20003800000 */
[----:B--2---:R-:W-:Y:S01]  /*26b20*/  @P1 IMAD.IADD R8, R4, 0x1, -R2 ;  /* 0x0000000104081824 */ /* 0x004fe200078e0a02 */
[----:B---3--:R-:W-:-:S03]  /*26b30*/  LEA R2, R3, 0x15f, 0x7 ;  /* 0x0000015f03027811 */ /* 0x008fc600078e38ff */
[----:B------:R-:W-:-:S04]  /*26b40*/  IMAD.IADD R4, R0, 0x1, R8 ;  /* 0x0000000100047824 */ /* 0x000fc800078e0208 */
[C---:B------:R-:W-:Y:S01]  /*26b50*/  VIADD R5, R4.reuse, 0xdf ;  /* 0x000000df04057836 */ /* 0x040fe20000000000 */
[----:B------:R-:W-:Y:S01]  /*26b60*/  IADD3 R3, R4, R2, -R10 ;  /* 0x0000000204037210 */ /* 0x000fe20007ffe80a */
[----:B------:R-:W-:Y:S02]  /*26b70*/  IMAD.MOV.U32 R4, RZ, RZ, RZ ;  /* 0x000000ffff047224 */ /* 0x000fe400078e00ff */
[----:B------:R-:W-:Y:S02]  /*26b80*/  IMAD.MOV.U32 R2, RZ, RZ, RZ ;  /* 0x000000ffff027224 */ /* 0x000fe400078e00ff */
[----:B------:R-:W-:-:S04]  /*26b90*/  IMAD.HI R4, R5, -0x6db6db6d, R4 ;  /* 0x9249249305047827 */ /* 0x000fc800078e0204 */
[----:B------:R-:W-:Y:S01]  /*26ba0*/  IMAD.HI R2, R3, -0x6db6db6d, R2 ;  /* 0x9249249303027827 */ /* 0x000fe200078e0202 */
[----:B------:R-:W-:-:S04]  /*26bb0*/  SHF.R.U32.HI R3, RZ, 0x1f, R4 ;  /* 0x0000001fff037819 */ /* 0x000fc80000011604 */
[----:B------:R-:W-:Y:S02]  /*26bc0*/  SHF.R.U32.HI R19, RZ, 0x1f, R2 ;  /* 0x0000001fff137819 */ /* 0x000fe40000011602 */
[----:B------:R-:W-:Y:S02]  /*26bd0*/  LEA.HI.SX32 R3, R4, R3, 0x19 ;  /* 0x0000000304037211 */ /* 0x000fe400078fcaff */
[----:B------:R-:W-:-:S04]  /*26be0*/  LEA.HI.SX32 R19, R2, R19, 0x19 ;  /* 0x0000001302137211 */ /* 0x000fc800078fcaff */
[----:B------:R-:W-:-:S05]  /*26bf0*/  VIMNMX R19, R3, R19, PT ;  /* 0x0000001303137248 */ /* 0x000fca0003fe0100 */
[--C-:B------:R-:W-:Y:S02]  /*26c00*/  IMAD R4, R19, 0xe0, -R0.reuse ;  /* 0x000000e013047824 */ /* 0x100fe400078e0a00 */
[----:B------:R-:W-:-:S03]  /*26c10*/  IMAD.MOV R0, RZ, RZ, -R0 ;  /* 0x000000ffff007224 */ /* 0x000fc600078e0a00 */
[----:B------:R-:W-:Y:S02]  /*26c20*/  VIMNMX R4, R4, R8, PT ;  /* 0x0000000804047248 */ /* 0x000fe40003fe0100 */
[----:B------:R-:W-:-:S04]  /*26c30*/  VIMNMX R0, RZ, R0, !PT ;  /* 0x00000000ff007248 */ /* 0x000fc80007fe0100 */
[----:B------:R-:W-:Y:S02]  /*26c40*/  ISETP.GT.AND P0, PT, R4, R0, PT ;  /* 0x000000000400720c */ /* 0x000fe40003f04270 */
[----:B------:R-:W-:-:S11]  /*26c50*/  SHF.R.U32.HI R2, RZ, 0x5, R0 ;  /* 0x00000005ff027819 */ /* 0x000fd60000011600 */
[----:B------:R-:W-:Y:S01]  /*26c60*/  @P0 IADD3 R5, R4, 0xdf, RZ ;  /* 0x000000df04050810 */ /* 0x000fe20007ffe0ff */
[----:B------:R-:W-:-:S04]  /*26c70*/  @P0 IMAD.MOV.U32 R4, RZ, RZ, RZ ;  /* 0x000000ffff040224 */ /* 0x000fc800078e00ff */
[----:B------:R-:W-:-:S04]  /*26c80*/  @P0 IMAD.HI R5, R5, -0x6db6db6d, R4 ;  /* 0x9249249305050827 */ /* 0x000fc800078e0204 */
[----:B------:R-:W-:Y:S01]  /*26c90*/  IMAD.WIDE.U32 R2, R2, 0x24924925, RZ ;  /* 0x2492492502027825 */ /* 0x000fe200078e00ff */
[----:B------:R-:W-:-:S03]  /*26ca0*/  @P0 SHF.R.U32.HI R0, RZ, 0x1f, R5 ;  /* 0x0000001fff000819 */ /* 0x000fc60000011605 */
[----:B------:R-:W-:Y:S01]  /*26cb0*/  IMAD.MOV.U32 R4, RZ, RZ, R3 ;  /* 0x000000ffff047224 */ /* 0x000fe200078e0003 */
[----:B------:R-:W-:-:S04]  /*26cc0*/  @P0 LEA.HI.SX32 R4, R5, R0, 0x19 ;  /* 0x0000000005040211 */ /* 0x000fc800078fcaff */
[----:B------:R-:W-:Y:S02]  /*26cd0*/  ISETP.GT.AND P2, PT, R4, R3, PT ;  /* 0x000000030400720c */ /* 0x000fe40003f44270 */
[----:B------:R-:W-:-:S11]  /*26ce0*/  PLOP3.LUT P0, PT, PT, PT, PT, 0x80, 0x0 ;  /* 0x000000000000781c */ /* 0x000fd60003f0f070 */
        /* <DEDUP_REMOVED lines=16> */
.L_x_2428:
[----:B-1----:R-:W-:Y:S02]  /*26df0*/  ISETP.NE.AND P0, PT, R14, RZ, PT ;  /* 0x000000ff0e00720c */ /* 0x002fe40003f05270 */
[----:B------:R-:W-:-:S11]  /*26e00*/  PLOP3.LUT P6, PT, PT, PT, PT, 0x8, 0x0 ;  /* 0x000000000000781c */ /* 0x000fd60003fce170 */
[----:B------:R-:W-:Y:S05]  /*26e10*/  @P0 BRA `(.L_x_2231) ;  /* 0x00000000000c0947 */ /* 0x000fea0003800000 */
[----:B------:R-:W-:-:S03]  /*26e20*/  UMOV UR4, 0xffffffff ;  /* 0xffffffff00047882 */ /* 0x000fc60000000000 */
[----:B------:R-:W-:Y:S05]  /*26e30*/  BRA.DIV UR4, `(.L_x_2232) ;  /* 0x0000006a04bc7947 */ /* 0x000fea000b800000 */
[----:B------:R-:W-:-:S13]  /*26e40*/  ELECT P6, URZ, PT ;  /* 0x00000000003f782f */ /* 0x000fda00038c0000 */
.L_x_2231:
        /* <DEDUP_REMOVED lines=12> */
.L_x_2431:
[----:B------:R-:W-:Y:S05]  /*26f10*/  BSYNC B1 ;  /* 0x0000000000017941 */ /* 0x000fea0003800000 */
.L_x_2233:
        /* <DEDUP_REMOVED lines=12> */
.L_x_2432:
[----:B------:R-:W-:Y:S05]  /*26fe0*/  BSYNC B2 ;  /* 0x0000000000027941 */ /* 0x000fea0003800000 */
.L_x_2237:
[----:B------:R-:W-:Y:S04]  /*26ff0*/  BSSY B2, `(.L_x_2239) ;  /* 0x0000009000027945 */ /* 0x000fe80003800000 */
[----:B------:R-:W-:Y:S05]  /*27000*/  @P1 BRA `(.L_x_2240) ;  /* 0x00000000001c1947 */ /* 0x000fea0003800000 */
[----:B------:R-:W1:Y:S02]  /*27010*/  S2R R6, SR_TID.X ;  /* 0x0000000000067919 */ /* 0x000e640000002100 */
[----:B-1----:R-:W-:Y:S02]  /*27020*/  LOP3.LUT R7, R6, 0x1f, RZ, 0xc0, !PT ;  /* 0x0000001f06077812 */ /* 0x002fe400078ec0ff */
[----:B------:R-:W-:Y:S02]  /*27030*/  MOV R6, 0x7000 ;  /* 0x0000700000067802 */ /* 0x000fe40000000f00 */
[----:B------:R-:W-:Y:S02]  /*27040*/  ISETP.NE.AND P0, PT, R7, RZ, PT ;  /* 0x000000ff0700720c */ /* 0x000fe40003f05270 */
[----:B------:R1:W-:Y:S11]  /*27050*/  SYNCS.ARRIVE.TRANS64 RZ, [R5+URZ+0x2e890], R6 ;  /* 0x02e8900605ff79a7 */ /* 0x0003f6000800003f */
[----:B-1----:R-:W-:Y:S05]  /*27060*/  @!P0 BRA `(.L_x_2240) ;  /* 0x0000000000048947 */ /* 0x002fea0003800000 */
[----:B------:R-:W-:Y:S01]  /*27070*/  BPT.TRAP 0x1 ;  /* 0x000000040000795c */ /* 0x000fe20000300000 */
.L_x_2240:
[----:B------:R-:W-:Y:S05]  /*27080*/  BSYNC B2 ;  /* 0x0000000000027941 */ /* 0x000fea0003800000 */
.L_x_2239:
[----:B------:R-:W2:Y:S01]  /*27090*/  LDL R7, [R1+0x14] ;  /* 0x0000140001077983 */ /* 0x000ea20000100800 */
[----:B------:R-:W-:Y:S01]  /*270a0*/  IMAD.MOV.U32 R12, RZ, RZ, RZ ;  /* 0x000000ffff0c7224 */ /* 0x000fe200078e00ff */
[----:B------:R-:W-:Y:S01]  /*270b0*/  UIADD3 UR4, UP0, UR36, 0x570, URZ ;  /* 0x0000057024047890 */ /* 0x000fe2000ff1e03f */
[----:B------:R-:W-:Y:S01]  /*270c0*/  IMAD R6, R4, 0xe0, R20 ;  /* 0x000000e004067824 */ /* 0x000fe200078e0214 */
        /* <DEDUP_REMOVED lines=9> */
.L_x_2241:
        /* <DEDUP_REMOVED lines=13> */
.L_x_2433:
[----:B------:R-:W-:Y:S05]  /*27230*/  BSYNC B2 ;  /* 0x0000000000027941 */ /* 0x000fea0003800000 */
.L_x_2242:
[----:B------:R-:W-:Y:S01]  /*27240*/  BSSY B2, `(.L_x_2244) ;  /* 0x000000b000027945 */ /* 0x000fe20003800000 */
[----:B------:R-:W-:Y:S02]  /*27250*/  IMAD.MOV.U32 R8, RZ, RZ, 0x0 ;  /* 0x00000000ff087424 */ /* 0x000fe400078e00ff */
[----:B01----:R-:W-:Y:S01]  /*27260*/  IMAD.MOV.U32 R9, RZ, RZ, 0x12f00000 ;  /* 0x12f00000ff097424 */ /* 0x003fe200078e00ff */
[----:B------:R-:W-:Y:S06]  /*27270*/  @P1 BRA `(.L_x_2245) ;  /* 0x00000000001c1947 */ /* 0x000fec0003800000 */
[----:B------:R-:W0:Y:S02]  /*27280*/  S2R R7, SR_TID.X ;  /* 0x0000000000077919 */ /* 0x000e240000002100 */
[----:B0-----:R-:W-:Y:S02]  /*27290*/  LOP3.LUT R13, R7, 0x1f, RZ, 0xc0, !PT ;  /* 0x0000001f070d7812 */ /* 0x001fe400078ec0ff */
[----:B------:R-:W-:Y:S02]  /*272a0*/  MOV R7, 0x7000 ;  /* 0x0000700000077802 */ /* 0x000fe40000000f00 */
[----:B------:R-:W-:Y:S02]  /*272b0*/  ISETP.NE.AND P0, PT, R13, RZ, PT ;  /* 0x000000ff0d00720c */ /* 0x000fe40003f05270 */
[----:B------:R0:W-:Y:S11]  /*272c0*/  SYNCS.ARRIVE.TRANS64 RZ, [R5+URZ+0x2e8b0], R7 ;  /* 0x02e8b00705ff79a7 */ /* 0x0001f6000800003f */
[----:B0-----:R-:W-:Y:S05]  /*272d0*/  @!P0 BRA `(.L_x_2245) ;  /* 0x0000000000048947 */ /* 0x001fea0003800000 */
[----:B------:R-:W-:Y:S01]  /*272e0*/  BPT.TRAP 0x1 ;  /* 0x000000040000795c */ /* 0x000fe20000300000 */
.L_x_2245:
[----:B------:R-:W-:Y:S05]  /*272f0*/  BSYNC B2 ;  /* 0x0000000000027941 */ /* 0x000fea0003800000 */
.L_x_2244:
        /* <DEDUP_REMOVED lines=8> */
.L_x_2246:
        /* <DEDUP_REMOVED lines=10> */
.L_x_2236:
[----:B------:R-:W-:Y:S05]  /*27420*/  BSYNC B1 ;  /* 0x0000000000017941 */ /* 0x000fea0003800000 */
.L_x_2235:
        /* <DEDUP_REMOVED lines=16> */
.L_x_2259:
        /* <DEDUP_REMOVED lines=8> */
[----:B------:R-:W-:Y:S02]  /*275b0*/  ISETP.NE.AND P2, PT, R8, RZ, PT ;  /* 0x000000ff0800720c */ /* 0x000fe40003f45270 */
[----:B--2---:R-:W-:Y:S02]  /*275c0*/  LEA R6, R6, R11, 0x3 ;  /* 0x0000000b06067211 */ /* 0x004fe400078e18ff */
[----:B---3--:R-:W-:-:S04]  /*275d0*/  SHF.L.U32 R7, R7, 0x1f, RZ ;  /* 0x0000001f07077819 */ /* 0x008fc800000006ff */
[----:B------:R-:W0:Y:S02]  /*275e0*/  SYNCS.PHASECHK.TRANS64.TRYWAIT P1, [R6+URZ+0x2e8a0], R7 ;  /* 0x02e8a007060075a7 */ /* 0x000e24000802017f */
[----:B0-----:R-:W-:Y:S05]  /*275f0*/  @!P1 BRA `(.L_x_2250) ;  /* 0x0000006400289947 */ /* 0x001fea0003800000 */
.L_x_2434:
[----:B------:R-:W-:Y:S05]  /*27600*/  BSYNC B2 ;  /* 0x0000000000027941 */ /* 0x000fea0003800000 */
.L_x_2249:
        /* <DEDUP_REMOVED lines=9> */
.L_x_2252:
[----:B------:R-:W-:Y:S05]  /*276a0*/  BSYNC B2 ;  /* 0x0000000000027941 */ /* 0x000fea0003800000 */
.L_x_2251:
        /* <DEDUP_REMOVED lines=11> */
.L_x_2253:
        /* <DEDUP_REMOVED lines=13> */
.L_x_2435:
[----:B------:R-:W-:Y:S05]  /*27830*/  BSYNC B2 ;  /* 0x0000000000027941 */ /* 0x000fea0003800000 */
.L_x_2254:
        /* <DEDUP_REMOVED lines=11> */
.L_x_2257:
[----:B------:R-:W-:Y:S05]  /*278f0*/  BSYNC B2 ;  /* 0x0000000000027941 */ /* 0x000fea0003800000 */
.L_x_2256:
        /* <DEDUP_REMOVED lines=8> */
.L_x_2258:
        /* <DEDUP_REMOVED lines=10> */
.L_x_2248:
[----:B------:R-:W-:Y:S05]  /*27a20*/  BSYNC B1 ;  /* 0x0000000000017941 */ /* 0x000fea0003800000 */
.L_x_2247:
        /* <DEDUP_REMOVED lines=13> */
.L_x_2229:
[----:B------:R-:W-:Y:S05]  /*27b00*/  BSYNC B0 ;  /* 0x0000000000007941 */ /* 0x000fea0003800000 */
.L_x_2228:
        /* <DEDUP_REMOVED lines=23> */
.L_x_2261:
        /* <DEDUP_REMOVED lines=15> */
[----:B------:R-:W-:Y:S01]  /*27d70*/  MOV R12, 0x1 ;  /* 0x00000001000c7802 */ /* 0x000fe20000000f00 */
[----:B------:R-:W-:Y:S02]  /*27d80*/  IMAD.U32 R7, RZ, RZ, UR9 ;  /* 0x00000009ff077e24 */ /* 0x000fe4000f8e00ff */
[----:B------:R-:W-:-:S02]  /*27d90*/  IMAD.U32 R10, RZ, RZ, UR4 ;  /* 0x00000004ff0a7e24 */ /* 0x000fc4000f8e00ff */
[----:B------:R-:W-:Y:S02]  /*27da0*/  IMAD.U32 R11, RZ, RZ, UR5 ;  /* 0x00000005ff0b7e24 */ /* 0x000fe4000f8e00ff */
[----:B------:R-:W-:Y:S02]  /*27db0*/  IMAD.MOV.U32 R8, RZ, RZ, 0x70 ;  /* 0x00000070ff087424 */ /* 0x000fe400078e00ff */
[----:B------:R-:W-:-:S07]  /*27dc0*/  IMAD.MOV.U32 R13, RZ, RZ, RZ ;  /* 0x000000ffff0d7224 */ /* 0x000fce00078e00ff */
[----:B------:R-:W-:-:S07]  /*27dd0*/  LEPC R20, `(.L_x_2263) ;  /* 0x000000001014794e */ /* 0x000fce0000000000 */
[----:B-1----:R-:W-:Y:S05]  /*27de0*/  CALL.ABS.NOINC R2 ;  /* 0x0000000002007343 */ /* 0x002fea0003c00000 */
.L_x_2263:
[----:B------:R-:W2:Y:S01]  /*27df0*/  LDL.LU R2, [R1+0x3c] ;  /* 0x00003c0001027983 */ /* 0x000ea20000300800 */
[----:B------:R-:W-:Y:S01]  /*27e00*/  MOV R0, 0x400 ;  /* 0x0000040000007802 */ /* 0x000fe20000000f00 */
[----:B------:R-:W1:Y:S03]  /*27e10*/  S2R R15, SR_CgaCtaId ;  /* 0x00000000000f7919 */ /* 0x000e660000008800 */
[----:B-1----:R-:W-:-:S05]  /*27e20*/  LEA R0, R15, R0, 0x18 ;  /* 0x000000000f007211 */ /* 0x002fca00078ec0ff */
[----:B------:R-:W-:-:S05]  /*27e30*/  VIADD R0, R0, 0xe400 ;  /* 0x0000e40000007836 */ /* 0x000fca0000000000 */
        /* <DEDUP_REMOVED lines=13> */
[----:B------:R-:W-:Y:S02]  /*27f10*/  IMAD.U32 R5, RZ, RZ, UR7 ;  /* 0x00000007ff057e24 */ /* 0x000fe4000f8e00ff */
[----:B0-----:R-:W-:Y:S02]  /*27f20*/  IMAD.U32 R6, RZ, RZ, UR8 ;  /* 0x00000008ff067e24 */ /* 0x001fe4000f8e00ff */
[----:B------:R-:W-:-:S02]  /*27f30*/  IMAD.U32 R7, RZ, RZ, UR9 ;  /* 0x00000009ff077e24 */ /* 0x000fc4000f8e00ff */
[----:B------:R-:W-:Y:S02]  /*27f40*/  IMAD.U32 R11, RZ, RZ, UR5 ;  /* 0x00000005ff0b7e24 */ /* 0x000fe4000f8e00ff */
[----:B------:R-:W-:Y:S02]  /*27f50*/  IMAD.MOV.U32 R8, RZ, RZ, 0x70 ;  /* 0x00000070ff087424 */ /* 0x000fe400078e00ff */
[----:B------:R-:W-:Y:S02]  /*27f60*/  IMAD.MOV.U32 R12, RZ, RZ, 0x1 ;  /* 0x00000001ff0c7424 */ /* 0x000fe400078e00ff */
[----:B------:R-:W-:-:S07]  /*27f70*/  IMAD.MOV.U32 R13, RZ, RZ, RZ ;  /* 0x000000ffff0d7224 */ /* 0x000fce00078e00ff */
[----:B------:R-:W-:-:S07]  /*27f80*/  LEPC R20, `(.L_x_2264) ;  /* 0x000000001014794e */ /* 0x000fce0000000000 */
[----:B-1----:R-:W-:Y:S05]  /*27f90*/  CALL.ABS.NOINC R2 ;  /* 0x0000000002007343 */ /* 0x002fea0003c00000 */
.L_x_2264:
        /* <DEDUP_REMOVED lines=12> */
[----:B------:R-:W-:Y:S01]  /*28060*/  MOV R13, RZ ;  /* 0x000000ff000d7202 */ /* 0x000fe20000000f00 */
[----:B------:R-:W-:Y:S02]  /*28070*/  IMAD.U32 R7, RZ, RZ, UR9 ;  /* 0x00000009ff077e24 */ /* 0x000fe4000f8e00ff */
[----:B------:R-:W-:-:S02]  /*28080*/  IMAD.U32 R10, RZ, RZ, UR4 ;  /* 0x00000004ff0a7e24 */ /* 0x000fc4000f8e00ff */
[----:B------:R-:W-:Y:S02]  /*28090*/  IMAD.U32 R11, RZ, RZ, UR5 ;  /* 0x00000005ff0b7e24 */ /* 0x000fe4000f8e00ff */
[----:B------:R-:W-:Y:S02]  /*280a0*/  IMAD.MOV.U32 R8, RZ, RZ, 0x70 ;  /* 0x00000070ff087424 */ /* 0x000fe400078e00ff */
[----:B------:R-:W-:-:S07]  /*280b0*/  IMAD.MOV.U32 R12, RZ, RZ, 0x1 ;  /* 0x00000001ff0c7424 */ /* 0x000fce00078e00ff */
[----:B------:R-:W-:-:S07]  /*280c0*/  LEPC R20, `(.L_x_2265) ;  /* 0x000000001014794e */ /* 0x000fce0000000000 */
[----:B-1----:R-:W-:Y:S05]  /*280d0*/  CALL.ABS.NOINC R2 ;  /* 0x0000000002007343 */ /* 0x002fea0003c00000 */
.L_x_2265:
[----:B------:R-:W2:Y:S02]  /*280e0*/  LDL.LU R2, [R1+0x20] ;  /* 0x0000200001027983 */ /* 0x000ea40000300800 */
[----:B--2---:R-:W-:-:S13]  /*280f0*/  LOP3.LUT P6, RZ, R2, 0x3ff, RZ, 0xc0, !PT ;  /* 0x000003ff02ff7812 */ /* 0x004fda00078cc0ff */
[----:B------:R-:W-:Y:S05]  /*28100*/  @!P6 BRA `(.L_x_2266) ;  /* 0x000000000040e947 */ /* 0x000fea0003800000 */
[----:B------:R-:W-:Y:S01]  /*28110*/  MOV R2, 0x0 ;  /* 0x0000000000027802 */ /* 0x000fe20000000f00 */
[----:B------:R-:W-:Y:S01]  /*28120*/  ULDC.64 UR4, c[0x4][0xc0] ;  /* 0x0100300000047ab9 */ /* 0x000fe20000000a00 */
[----:B------:R-:W-:Y:S01]  /*28130*/  ULDC.64 UR6, c[0x4][0xc8] ;  /* 0x0100320000067ab9 */ /* 0x000fe20000000a00 */
[----:B------:R-:W-:Y:S01]  /*28140*/  ULDC.64 UR8, c[0x4][0x20] ;  /* 0x0100080000087ab9 */ /* 0x000fe20000000a00 */
[----:B------:R-:W-:Y:S01]  /*28150*/  IMAD.U32 R4, RZ, RZ, UR4 ;  /* 0x00000004ff047e24 */ /* 0x000fe2000f8e00ff */
[----:B------:R-:W-:Y:S01]  /*28160*/  MOV R8, 0x70 ;  /* 0x0000007000087802 */ /* 0x000fe20000000f00 */
[----:B------:R-:W1:Y:S01]  /*28170*/  LDC.64 R2, c[0x4][R2] ;  /* 0x0100000002027b82 */ /* 0x000e620000000a00 */
[----:B------:R-:W-:Y:S02]  /*28180*/  IMAD.U32 R5, RZ, RZ, UR5 ;  /* 0x00000005ff057e24 */ /* 0x000fe4000f8e00ff */
[----:B0-----:R-:W-:Y:S02]  /*28190*/  IMAD.U32 R6, RZ, RZ, UR6 ;  /* 0x00000006ff067e24 */ /* 0x001fe4000f8e00ff */
[----:B------:R-:W-:-:S02]  /*281a0*/  IMAD.U32 R7, RZ, RZ, UR7 ;  /* 0x00000007ff077e24 */ /* 0x000fc4000f8e00ff */
[----:B------:R-:W-:Y:S02]  /*281b0*/  IMAD.U32 R10, RZ, RZ, UR8 ;  /* 0x00000008ff0a7e24 */ /* 0x000fe4000f8e00ff */
[----:B------:R-:W-:Y:S02]  /*281c0*/  IMAD.U32 R11, RZ, RZ, UR9 ;  /* 0x00000009ff0b7e24 */ /* 0x000fe4000f8e00ff */
[----:B------:R-:W-:Y:S02]  /*281d0*/  IMAD.MOV.U32 R12, RZ, RZ, 0x1 ;  /* 0x00000001ff0c7424 */ /* 0x000fe400078e00ff */
[----:B------:R-:W-:-:S07]  /*281e0*/  IMAD.MOV.U32 R13, RZ, RZ, RZ ;  /* 0x000000ffff0d7224 */ /* 0x000fce00078e00ff */
[----:B------:R-:W-:-:S07]  /*281f0*/  LEPC R20, `(.L_x_2266) ;  /* 0x000000001014794e */ /* 0x000fce0000000000 */
[----:B-1----:R-:W-:Y:S05]  /*28200*/  CALL.ABS.NOINC R2 ;  /* 0x0000000002007343 */ /* 0x002fea0003c00000 */
.L_x_2266:
        /* <DEDUP_REMOVED lines=31> */
.L_x_2267:
        /* <DEDUP_REMOVED lines=25> */
.L_x_2438:
[----:B--2---:R-:W-:Y:S02]  /*28590*/  ISETP.NE.AND P0, PT, R14, RZ, PT ;  /* 0x000000ff0e00720c */ /* 0x004fe40003f05270 */
[----:B------:R-:W-:-:S11]  /*285a0*/  PLOP3.LUT P6, PT, PT, PT, PT, 0x8, 0x0 ;  /* 0x000000000000781c */ /* 0x000fd60003fce170 */
[----:B------:R-:W-:Y:S05]  /*285b0*/  @P0 BRA `(.L_x_2269) ;  /* 0x0000000400c00947 */ /* 0x000fea0003800000 */
[----:B------:R-:W-:-:S03]  /*285c0*/  UMOV UR4, 0xffffffff ;  /* 0xffffffff00047882 */ /* 0x000fc60000000000 */
[----:B------:R-:W-:Y:S05]  /*285d0*/  BRA.DIV UR4, `(.L_x_2270) ;  /* 0x00000056048c7947 */ /* 0x000fea000b800000 */
[----:B------:R-:W-:-:S13]  /*285e0*/  ELECT P6, URZ, PT ;  /* 0x00000000003f782f */ /* 0x000fda00038c0000 */
.L_x_2441:
[----:B------:R-:W-:Y:S05]  /*285f0*/  @!P6 BRA `(.L_x_2271) ;  /* 0x000000040058e947 */ /* 0x000fea0003800000 */
[----:B------:R-:W-:Y:S01]  /*28600*/  ISETP.NE.U32.AND P0, PT, R4, RZ, PT ;  /* 0x000000ff0400720c */ /* 0x000fe20003f05070 */
[----:B-1----:R-:W-:-:S03]  /*28610*/  VIADD R7, R19, 0xffffffff ;  /* 0xffffffff13077836 */ /* 0x002fc60000000000 */
[----:B------:R-:W-:-:S13]  /*28620*/  ISETP.NE.AND.EX P0, PT, R5, RZ, PT, P0 ;  /* 0x000000ff0500720c */ /* 0x000fda0003f05300 */
[----:B------:R-:W-:Y:S05]  /*28630*/  @!P0 BRA `(.L_x_2272) ;  /* 0x0000000000488947 */ /* 0x000fea0003800000 */
[----:B------:R-:W1:Y:S01]  /*28640*/  LDC R10, c[0x0][0x41c] ;  /* 0x00010700ff0a7b82 */ /* 0x000e620000000800 */
[----:B------:R-:W-:Y:S01]  /*28650*/  MOV R2, R7 ;  /* 0x0000000700027202 */ /* 0x000fe20000000f00 */
        /* <DEDUP_REMOVED lines=16> */
.L_x_2272:
        /* <DEDUP_REMOVED lines=12> */
.L_x_2442:
        /* <DEDUP_REMOVED lines=8> */
.L_x_2274:
        /* <DEDUP_REMOVED lines=22> */
.L_x_2443:
        /* <DEDUP_REMOVED lines=8> */
.L_x_2276:
        /* <DEDUP_REMOVED lines=14> */
.L_x_2271:
        /* <DEDUP_REMOVED lines=22> */
.L_x_2269:
        /* <DEDUP_REMOVED lines=13> */
.L_x_2444:
[----:B------:R-:W-:Y:S05]  /*28d90*/  BSYNC B0 ;  /* 0x0000000000007941 */ /* 0x000fea0003800000 */
.L_x_2277:
[----:B------:R-:W-:-:S13]  /*28da0*/  ISETP.GE.AND P0, PT, R19, 0x2, PT ;  /* 0x000000021300780c */ /* 0x000fda0003f06270 */
[----:B------:R-:W-:Y:S05]  /*28db0*/  @!P0 BRA `(.L_x_2279) ;  /* 0x0000001000208947 */ /* 0x000fea0003800000 */
[----:B------:R3:W5:Y:S01]  /*28dc0*/  LDL.LU R6, [R1+0x10] ;  /* 0x0000100001067983 */ /* 0x0007620000300800 */
[----:B------:R-:W-:-:S03]  /*28dd0*/  VIADD R21, R19, 0xfffffffe ;  /* 0xfffffffe13157836 */ /* 0x000fc60000000000 */
[----:B-1----:R3:W5:Y:S04]  /*28de0*/  LDL.LU R7, [R1+0x18] ;  /* 0x0000180001077983 */ /* 0x0027680000300800 */
.L_x_2299:
[----:B--2--5:R-:W-:Y:S01]  /*28df0*/  VIADD R4, R6, 0x1 ;  /* 0x0000000106047836 */ /* 0x024fe20000000000 */
[----:B------:R-:W-:Y:S05]  /*28e00*/  YIELD ;  /* 0x0000000000007946 */ /* 0x000fea0003800000 */
[----:B------:R-:W-:Y:S01]  /*28e10*/  ISETP.NE.AND P0, PT, R4, 0x2, PT ;  /* 0x000000020400780c */ /* 0x000fe20003f05270 */
[----:B------:R-:W-:Y:S03]  /*28e20*/  BSSY B0, `(.L_x_2280) ;  /* 0x0000071000007945 */ /* 0x000fe60003800000 */
[----:B----4-:R-:W-:-:S02]  /*28e30*/  SEL R3, RZ, 0x1, P0 ;  /* 0x00000001ff037807 */ /* 0x010fc40000000000 */
        /* <DEDUP_REMOVED lines=11> */
[----:B------:R-:W4:Y:S01]  /*28ef0*/  LDC R5, c[0x0][0x41c] ;  /* 0x00010700ff057b82 */ /* 0x000f220000000800 */
[----:B------:R-:W-:Y:S02]  /*28f00*/  ULDC.64 UR6, c[0x0][0x408] ;  /* 0x0001020000067ab9 */ /* 0x000fe40000000a00 */
[----:B------:R-:W3:Y:S01]  /*28f10*/  LDL R11, [R1+0x20] ;  /* 0x00002000010b7983 */ /* 0x000ee20000100800 */
[----:B----4-:R-:W-:-:S13]  /*28f20*/  ISETP.NE.AND P0, PT, R5, 0x1, PT ;  /* 0x000000010500780c */ /* 0x010fda0003f05270 */
[----:B------:R-:W4:Y:S02]  /*28f30*/  @P0 LDC.64 R2, c[0x0][0x420] ;  /* 0x00010800ff020b82 */ /* 0x000f240000000a00 */
[----:B----4-:R-:W-:-:S04]  /*28f40*/  @P0 IMAD.HI.U32 R4, R21, R2, RZ ;  /* 0x0000000215040227 */ /* 0x010fc800078e00ff */
[----:B------:R-:W-:Y:S01]  /*28f50*/  IMAD.MOV.U32 R2, RZ, RZ, R21 ;  /* 0x000000ffff027224 */ /* 0x000fe200078e0015 */
[----:B------:R-:W-:-:S04]  /*28f60*/  @P0 SHF.R.U32.HI R2, RZ, R3, R4 ;  /* 0x00000003ff020219 */ /* 0x000fc80000011604 */
[----:B------:R-:W-:Y:S02]  /*28f70*/  SHF.R.S32.HI R3, RZ, 0x1f, R2 ;  /* 0x0000001fff037819 */ /* 0x000fe40000011402 */
[----:B------:R-:W-:-:S05]  /*28f80*/  IADD3 R8, -R2, RZ, RZ ;  /* 0x000000ff02087210 */ /* 0x000fca0007ffe1ff */
[----:B------:R-:W-:Y:S02]  /*28f90*/  IMAD R8, R5, R8, R21 ;  /* 0x0000000805087224 */ /* 0x000fe400078e0215 */
[----:B--2---:R-:W-:-:S04]  /*28fa0*/  IMAD R4, R12, UR6, RZ ;  /* 0x000000060c047c24 */ /* 0x004fc8000f8e02ff */
[C---:B---3--:R-:W-:Y:S02]  /*28fb0*/  IMAD R4, R11.reuse, UR7, R4 ;  /* 0x000000070b047c24 */ /* 0x048fe4000f8e0204 */
[----:B------:R-:W-:-:S04]  /*28fc0*/  IMAD.WIDE.U32 R2, R11, UR6, R2 ;  /* 0x000000060b027c25 */ /* 0x000fc8000f8e0002 */
[----:B------:R-:W-:Y:S01]  /*28fd0*/  IMAD.IADD R3, R4, 0x1, R3 ;  /* 0x0000000104037824 */ /* 0x000fe200078e0203 */
[----:B------:R-:W-:-:S04]  /*28fe0*/  LEA R4, P0, R2, UR4, 0x2 ;  /* 0x0000000402047c11 */ /* 0x000fc8000f8010ff */
[----:B------:R-:W-:-:S05]  /*28ff0*/  LEA.HI.X R5, R2, UR5, R3, 0x2, P0 ;  /* 0x0000000502057c11 */ /* 0x000fca00080f1403 */
[----:B------:R2:W5:Y:S04]  /*29000*/  LDG.E R2, desc[UR60][R4.64] ;  /* 0x0000003c04027981 */ /* 0x000568000c1e1900 */
.L_x_2282:
[----:B--2---:R-:W2:Y:S01]  /*29010*/  S2R R5, SR_CgaCtaId ;  /* 0x0000000000057919 */ /* 0x004ea20000008800 */
[----:B------:R-:W-:Y:S01]  /*29020*/  MOV R4, 0x400 ;  /* 0x0000040000047802 */ /* 0x000fe20000000f00 */
[----:B------:R-:W-:Y:S01]  /*29030*/  BSSY B1, `(.L_x_2283) ;  /* 0x0000009000017945 */ /* 0x000fe20003800000 */
[----:B------:R-:W4:Y:S02]  /*29040*/  S2R R3, SR_TID.X ;  /* 0x0000000000037919 */ /* 0x000f240000002100 */
[----:B--2---:R-:W-:Y:S02]  /*29050*/  LEA R4, R5, R4, 0x18 ;  /* 0x0000000405047211 */ /* 0x004fe400078ec0ff */
[----:B----4-:R-:W-:-:S03]  /*29060*/  LOP3.LUT R3, R3, 0x7f, RZ, 0xc0, !PT ;  /* 0x0000007f03037812 */ /* 0x010fc600078ec0ff */
[----:B------:R-:W-:Y:S01]  /*29070*/  IMAD R5, R10, 0x8, R4 ;  /* 0x000000080a057824 */ /* 0x000fe200078e0204 */
[----:B------:R-:W-:Y:S02]  /*29080*/  SHF.L.U32 R4, R9, 0x1f, RZ ;  /* 0x0000001f09047819 */ /* 0x000fe400000006ff */
[----:B------:R-:W-:Y:S02]  /*29090*/  ISETP.NE.AND P2, PT, R3, RZ, PT ;  /* 0x000000ff0300720c */ /* 0x000fe40003f45270 */
[----:B------:R-:W2:Y:S02]  /*290a0*/  SYNCS.PHASECHK.TRANS64.TRYWAIT P0, [R5+URZ+0x2e880], R4 ;  /* 0x02e88004050075a7 */ /* 0x000ea4000800017f */
[----:B--2---:R-:W-:Y:S09]  /*290b0*/  @!P0 BRA `(.L_x_2284) ;  /* 0x0000004c003c8947 */ /* 0x004ff20003800000 */
.L_x_2445:
[----:B------:R-:W-:Y:S05]  /*290c0*/  BSYNC B1 ;  /* 0x0000000000017941 */ /* 0x000fea0003800000 */
.L_x_2283:
[----:B------:R-:W-:Y:S04]  /*290d0*/  BSSY B1, `(.L_x_2285) ;  /* 0x0000009000017945 */ /* 0x000fe80003800000 */
[----:B------:R-:W-:Y:S05]  /*290e0*/  @P2 BRA `(.L_x_2286) ;  /* 0x00000000001c2947 */ /* 0x000fea0003800000 */
[----:B------:R-:W1:Y:S02]  /*290f0*/  S2R R3, SR_TID.X ;  /* 0x0000000000037919 */ /* 0x000e640000002100 */
[----:B-1----:R-:W-:Y:S01]  /*29100*/  LOP3.LUT R9, R3, 0x1f, RZ, 0xc0, !PT ;  /* 0x0000001f03097812 */ /* 0x002fe200078ec0ff */
[----:B------:R-:W-:-:S03]  /*29110*/  IMAD.MOV.U32 R3, RZ, RZ, 0x7000 ;  /* 0x00007000ff037424 */ /* 0x000fc600078e00ff */
[----:B------:R-:W-:Y:S01]  /*29120*/  ISETP.NE.AND P0, PT, R9, RZ, PT ;  /* 0x000000ff0900720c */ /* 0x000fe20003f05270 */
[----:B------:R4:W-:-:S12]  /*29130*/  SYNCS.ARRIVE.TRANS64 RZ, [R5+URZ+0x2e870], R3 ;  /* 0x02e8700305ff79a7 */ /* 0x0009d8000800003f */
[----:B----4-:R-:W-:Y:S05]  /*29140*/  @!P0 BRA `(.L_x_2286) ;  /* 0x0000000000048947 */ /* 0x010fea0003800000 */
[----:B------:R-:W-:Y:S01]  /*29150*/  BPT.TRAP 0x1 ;  /* 0x000000040000795c */ /* 0x000fe20000300000 */
.L_x_2286:
[----:B------:R-:W-:Y:S05]  /*29160*/  BSYNC B1 ;  /* 0x0000000000017941 */ /* 0x000fea0003800000 */
.L_x_2285:
[----:B------:R-:W4:Y:S04]  /*29170*/  LDL R3, [R1+0x10] ;  /* 0x0000100001037983 */ /* 0x000f280000100800 */
[----:B-1----:R-:W2:Y:S01]  /*29180*/  LDL R9, [R1+0x28] ;  /* 0x0000280001097983 */ /* 0x002ea20000100800 */
        /* <DEDUP_REMOVED lines=10> */
[----:B----4-:R-:W-:Y:S02]  /*29230*/  IMAD R3, R3, 0x7000, R10 ;  /* 0x0000700003037824 */ /* 0x010fe400078e020a */
[----:B--2---:R-:W-:Y:S02]  /*29240*/  IMAD R8, R8, 0xe0, R9 ;  /* 0x000000e008087824 */ /* 0x004fe400078e0209 */
[----:B------:R-:W-:Y:S02]  /*29250*/  VIADD R9, R5, 0x2e870 ;  /* 0x0002e87005097836 */ /* 0x000fe40000000000 */
[----:B------:R-:W-:-:S07]  /*29260*/  VIADD R10, R3, 0xe400 ;  /* 0x0000e400030a7836 */ /* 0x000fce0000000000 */
.L_x_2287:
        /* <DEDUP_REMOVED lines=13> */
.L_x_2446:
[----:B------:R-:W-:Y:S05]  /*29340*/  BSYNC B1 ;  /* 0x0000000000017941 */ /* 0x000fea0003800000 */
.L_x_2288:
[----:B------:R-:W-:Y:S01]  /*29350*/  BSSY B1, `(.L_x_2290) ;  /* 0x000000b000017945 */ /* 0x000fe20003800000 */
[----:B------:R-:W-:Y:S01]  /*29360*/  MOV R12, 0x0 ;  /* 0x00000000000c7802 */ /* 0x000fe20000000f00 */
[----:B------:R-:W-:Y:S02]  /*29370*/  IMAD.MOV.U32 R13, RZ, RZ, 0x14f00000 ;  /* 0x14f00000ff0d7424 */ /* 0x000fe400078e00ff */
[----:B------:R-:W-:Y:S05]  /*29380*/  @P2 BRA `(.L_x_2291) ;  /* 0x00000000001c2947 */ /* 0x000fea0003800000 */
[----:B------:R-:W2:Y:S01]  /*29390*/  S2R R9, SR_TID.X ;  /* 0x0000000000097919 */ /* 0x000ea20000002100 */
[----:B-1----:R-:W-:-:S04]  /*293a0*/  IMAD.MOV.U32 R4, RZ, RZ, 0x7000 ;  /* 0x00007000ff047424 */ /* 0x002fc800078e00ff */
[----:B------:R4:W-:Y:S01]  /*293b0*/  SYNCS.ARRIVE.TRANS64 RZ, [R5+URZ+0x2e830], R4 ;  /* 0x02e8300405ff79a7 */ /* 0x0009e2000800003f */
[----:B--2---:R-:W-:-:S04]  /*293c0*/  LOP3.LUT R9, R9, 0x1f, RZ, 0xc0, !PT ;  /* 0x0000001f09097812 */ /* 0x004fc800078ec0ff */
[----:B------:R-:W-:-:S13]  /*293d0*/  ISETP.NE.AND P0, PT, R9, RZ, PT ;  /* 0x000000ff0900720c */ /* 0x000fda0003f05270 */
[----:B----4-:R-:W-:Y:S05]  /*293e0*/  @!P0 BRA `(.L_x_2291) ;  /* 0x0000000000048947 */ /* 0x010fea0003800000 */
[----:B------:R-:W-:Y:S01]  /*293f0*/  BPT.TRAP 0x1 ;  /* 0x000000040000795c */ /* 0x000fe20000300000 */
.L_x_2291:
[----:B------:R-:W-:Y:S05]  /*29400*/  BSYNC B1 ;  /* 0x0000000000017941 */ /* 0x000fea0003800000 */
.L_x_2290:
[----:B------:R-:W-:Y:S01]  /*29410*/  R2UR UR10, R11 ;  /* 0x000000000b0a72ca */ /* 0x000fe200000e0000 */
[----:B------:R-:W-:Y:S01]  /*29420*/  UIADD3 UR4, UP0, UR36, 0x370, URZ ;  /* 0x0000037024047890 */ /* 0x000fe2000ff1e03f */
[----:B------:R-:W-:Y:S01]  /*29430*/  R2UR UR6, R12 ;  /* 0x000000000c0672ca */ /* 0x000fe200000e0000 */
[----:B------:R-:W-:Y:S01]  /*29440*/  VIADD R3, R3, 0x20400 ;  /* 0x0002040003037836 */ /* 0x000fe20000000000 */
[----:B------:R-:W-:Y:S01]  /*29450*/  R2UR UR7, R13 ;  /* 0x000000000d0772ca */ /* 0x000fe200000e0000 */
[----:B-1----:R-:W-:Y:S01]  /*29460*/  VIADD R5, R5, 0x2e830 ;  /* 0x0002e83005057836 */ /* 0x002fe20000000000 */
[----:B------:R-:W-:Y:S01]  /*29470*/  PLOP3.LUT P0, PT, PT, PT, PT, 0x80, 0x0 ;  /* 0x000000000000781c */ /* 0x000fe20003f0f070 */
[----:B------:R-:W-:-:S12]  /*29480*/  UIADD3.X UR5, URZ, UR37, URZ, UP0, !UPT ;  /* 0x000000253f057290 */ /* 0x000fd800087fe43f */
.L_x_2292:
        /* <DEDUP_REMOVED lines=10> */
.L_x_2281:
[----:B------:R-:W-:Y:S05]  /*29530*/  BSYNC B0 ;  /* 0x0000000000007941 */ /* 0x000fea0003800000 */
.L_x_2280:
[----:B------:R-:W-:-:S06]  /*29540*/  UISETP.NE.AND UP0, UPT, UR38, 0x3, UPT ;  /* 0x000000032600788c */ /* 0x000fcc000bf05270 */
[----:B------:R-:W-:-:S13]  /*29550*/  PLOP3.LUT P0, PT, PT, PT, UP0, 0x80, 0x0 ;  /* 0x000000000000781c */ /* 0x000fda0003f0f008 */
[----:B------:R-:W-:Y:S05]  /*29560*/  @!P0 BRA `(.L_x_2293) ;  /* 0x0000000000048947 */ /* 0x000fea0003800000 */
[----:B------:R-:W-:Y:S01]  /*29570*/  BPT.TRAP 0x1 ;  /* 0x000000040000795c */ /* 0x000fe20000300000 */
.L_x_2293:
[----:B------:R-:W2:Y:S01]  /*29580*/  S2R R5, SR_CgaCtaId ;  /* 0x0000000000057919 */ /* 0x000ea20000008800 */
[----:B------:R-:W-:Y:S01]  /*29590*/  IMAD.U32 R3, RZ, RZ, UR39 ;  /* 0x00000027ff037e24 */ /* 0x000fe2000f8e00ff */
[----:B------:R-:W-:Y:S01]  /*295a0*/  MOV R4, 0x400 ;  /* 0x0000040000047802 */ /* 0x000fe20000000f00 */
[----:B------:R-:W-:Y:S03]  /*295b0*/  BSSY B0, `(.L_x_2294) ;  /* 0x0000009000007945 */ /* 0x000fe60003800000 */
[----:B------:R-:W-:Y:S02]  /*295c0*/  ISETP.NE.AND P0, PT, R3, 0x3, PT ;  /* 0x000000030300780c */ /* 0x000fe40003f05270 */
[----:B------:R-:W-:-:S04]  /*295d0*/  LOP3.LUT R3, R7, 0x1, RZ, 0x3c, !PT ;  /* 0x0000000107037812 */ /* 0x000fc800078e3cff */
[----:B------:R-:W-:Y:S02]  /*295e0*/  SHF.L.U32 R3, R3, 0x1f, RZ ;  /* 0x0000001f03037819 */ /* 0x000fe400000006ff */
[----:B--2---:R-:W-:-:S05]  /*295f0*/  LEA R4, R5, R4, 0x18 ;  /* 0x0000000405047211 */ /* 0x004fca00078ec0ff */
[----:B------:R-:W-:-:S04]  /*29600*/  IMAD R4, R6, 0x8, R4 ;  /* 0x0000000806047824 */ /* 0x000fc800078e0204 */
[----:B------:R-:W2:Y:S01]  /*29610*/  SYNCS.PHASECHK.TRANS64.TRYWAIT P2, [R4+URZ+0x2e870], R3 ;  /* 0x02e87003040075a7 */ /* 0x000ea2000804017f */
[----:B------:R4:W-:Y:S02]  /*29620*/  STL [R1+0x8], R4 ;  /* 0x0000080401007387 */ /* 0x0009e40000100800 */
[----:B--2-4-:R-:W-:Y:S05]  /*29630*/  @!P2 BRA `(.L_x_2295) ;  /* 0x000000480004a947 */ /* 0x014fea0003800000 */
.L_x_2447:
[----:B------:R-:W-:Y:S05]  /*29640*/  BSYNC B0 ;  /* 0x0000000000007941 */ /* 0x000fea0003800000 */
.L_x_2294:
[----:B------:R-:W-:Y:S05]  /*29650*/  @!P0 BRA `(.L_x_2296) ;  /* 0x0000000000048947 */ /* 0x000fea0003800000 */
[----:B------:R-:W-:Y:S01]  /*29660*/  BPT.TRAP 0x1 ;  /* 0x000000040000795c */ /* 0x000fe20000300000 */
.L_x_2296:
[----:B--2---:R-:W2:Y:S01]  /*29670*/  LDL R4, [R1+0x8] ;  /* 0x0000080001047983 */ /* 0x004ea20000100800 */
[----:B------:R-:W-:Y:S01]  /*29680*/  SHF.L.U32 R3, R7, 0x1f, RZ ;  /* 0x0000001f07037819 */ /* 0x000fe200000006ff */
[----:B------:R-:W-:-:S03]  /*29690*/  IMAD R12, R6, 0x7000, RZ ;  /* 0x00007000060c7824 */ /* 0x000fc600078e02ff */
[----:B--2---:R-:W2:Y:S02]  /*296a0*/  SYNCS.PHASECHK.TRANS64.TRYWAIT P2, [R4+URZ+0x2e860], R3 ;  /* 0x02e86003040075a7 */ /* 0x004ea4000804017f */
[----:B--2---:R-:W-:Y:S05]  /*296b0*/  @!P2 BRA `(.L_x_2297) ;  /* 0x0000004400fca947 */ /* 0x004fea0003800000 */
.L_x_2448:
[----:B--2---:R-:W2:Y:S04]  /*296c0*/  LDL R4, [R1+0x30] ;  /* 0x0000300001047983 */ /* 0x004ea80000100800 */
[----:B------:R-:W4:Y:S04]  /*296d0*/  LDL R16, [R1+0x34] ;  /* 0x0000340001107983 */ /* 0x000f280000100800 */
[----:B------:R-:W5:Y:S01]  /*296e0*/  LDL R15, [R1+0x2c] ;  /* 0x00002c00010f7983 */ /* 0x000f620000100800 */
[----:B------:R-:W-:Y:S01]  /*296f0*/  MOV R13, 0x400 ;  /* 0x00000400000d7802 */ /* 0x000fe20000000f00 */
[----:B------:R-:W-:Y:S05]  /*29700*/  WARPSYNC.ALL ;  /* 0x0000000000007948 */ /* 0x000fea0003800000 */
[----:B------:R-:W0:Y:S02]  /*29710*/  S2R R14, SR_CgaCtaId ;  /* 0x00000000000e7919 */ /* 0x000e240000008800 */
[----:B0-----:R-:W-:-:S02]  /*29720*/  LEA R13, R14, R13, 0x18 ;  /* 0x0000000d0e0d7211 */ /* 0x001fc400078ec0ff */
[----:B--2---:R-:W-:-:S04]  /*29730*/  LOP3.LUT R3, R12, R4, RZ, 0xfc, !PT ;  /* 0x000000040c037212 */ /* 0x004fc800078efcff */
[----:B------:R-:W-:Y:S02]  /*29740*/  IADD3 R3, R13, R3, RZ ;  /* 0x000000030d037210 */ /* 0x000fe40007ffe0ff */
[----:B-----5:R-:W-:-:S03]  /*29750*/  LOP3.LUT R12, R12, R15, RZ, 0xfc, !PT ;  /* 0x0000000f0c0c7212 */ /* 0x020fc600078efcff */
[----:B------:R-:W0:Y:S01]  /*29760*/  LDSM.16.MT88.4 R4, [R3+0xe400] ;  /* 0x00e400000304783b */ /* 0x000e220000004200 */
[----:B----4-:R-:W-:Y:S02]  /*29770*/  IMAD.IADD R20, R16, 0x1, R3 ;  /* 0x0000000110147824 */ /* 0x010fe400078e0203 */
[----:B------:R-:W-:Y:S01]  /*29780*/  IMAD.IADD R13, R13, 0x1, R12 ;  /* 0x000000010d0d7824 */ /* 0x000fe200078e020c */
[C-C-:B0-----:R-:W-:Y:S02]  /*29790*/  PRMT R8, R4.reuse, 0x6420, R5.reuse ;  /* 0x0000642004087816 */ /* 0x141fe40000000005 */
[----:B-1----:R-:W-:Y:S02]  /*297a0*/  PRMT R9, R4, 0x7531, R5 ;  /* 0x0000753104097816 */ /* 0x002fe40000000005 */
[C-C-:B------:R-:W-:Y:S02]  /*297b0*/  PRMT R10, R6.reuse, 0x6420, R7.reuse ;  /* 0x00006420060a7816 */ /* 0x140fe40000000007 */
[----:B------:R-:W-:-:S02]  /*297c0*/  PRMT R11, R6, 0x7531, R7 ;  /* 0x00007531060b7816 */ /* 0x000fc40000000007 */
[----:B------:R-:W0:Y:S04]  /*297d0*/  LDSM.16.MT88.4 R4, [R20+0xe400] ;  /* 0x00e400001404783b */ /* 0x000e280000004200 */
[----:B------:R0:W-:Y:S02]  /*297e0*/  STSM.16.M88.4 [R13+0x400], R8 ;  /* 0x000400080d007844 */ /* 0x0001e40000000200 */
        /* <DEDUP_REMOVED lines=90> */
.L_x_2298:
        /* <DEDUP_REMOVED lines=11> */
.L_x_2279:
[----:B------:R-:W-:Y:S04]  /*29e40*/  BSSY B0, `(.L_x_2300) ;  /* 0x000000f000007945 */ /* 0x000fe80003800000 */
[----:B------:R-:W-:Y:S05]  /*29e50*/  @P1 BRA `(.L_x_2301) ;  /* 0x0000000000341947 */ /* 0x000fea0003800000 */
[----:B------:R-:W0:Y:S01]  /*29e60*/  S2R R5, SR_LANEID ;  /* 0x0000000000057919 */ /* 0x000e220000000000 */
[----:B------:R-:W-:Y:S01]  /*29e70*/  VOTEU.ANY UR4, UPT, PT ;  /* 0x0000000000047886 */ /* 0x000fe200038e0100 */
[----:B--2-4-:R-:W2:Y:S01]  /*29e80*/  LDC.64 R2, c[0x0][0xc38] ;  /* 0x00030e00ff027b82 */ /* 0x014ea20000000a00 */
[----:B------:R-:W0:Y:S02]  /*29e90*/  FLO.U32 R0, UR4 ;  /* 0x0000000400007d00 */ /* 0x000e2400080e0000 */
[----:B0-----:R-:W-:-:S06]  /*29ea0*/  ISETP.EQ.U32.AND P0, PT, R0, R5, PT ;  /* 0x000000050000720c */ /* 0x001fcc0003f02070 */
[----:B------:R-:W2:Y:S07]  /*29eb0*/  POPC R5, UR4 ;  /* 0x0000000400057d09 */ /* 0x000eae0008000000 */
[----:B--2---:R-:W2:Y:S01]  /*29ec0*/  @P0 ATOMG.E.ADD.STRONG.GPU PT, R3, desc[UR60][R2.64], R5 ;  /* 0x00000005020309a8 */ /* 0x004ea200081ee1fc */
[----:B------:R-:W0:Y:S02]  /*29ed0*/  S2R R4, SR_LTMASK ;  /* 0x0000000000047919 */ /* 0x000e240000003900 */
[----:B0-----:R-:W-:-:S04]  /*29ee0*/  LOP3.LUT R4, R4, UR4, RZ, 0xc0, !PT ;  /* 0x0000000404047c12 */ /* 0x001fc8000f8ec0ff */
[----:B-1---5:R-:W0:Y:S01]  /*29ef0*/  POPC R7, R4 ;  /* 0x0000000400077309 */ /* 0x022e220000000000 */
[----:B--2---:R-:W0:Y:S02]  /*29f00*/  SHFL.IDX PT, R0, R3, R0, 0x1f ;  /* 0x00001f0003007589 */ /* 0x004e2400000e0000 */
[----:B0-----:R-:W-:-:S05]  /*29f10*/  IADD3 R0, R0, UR40, R7 ;  /* 0x0000002800007c10 */ /* 0x001fca000fffe007 */
[----:B------:R0:W-:Y:S02]  /*29f20*/  STL [R1], R0 ;  /* 0x0000000001007387 */ /* 0x0001e40000100800 */
.L_x_2301:
[----:B------:R-:W-:Y:S05]  /*29f30*/  BSYNC B0 ;  /* 0x0000000000007941 */ /* 0x000fea0003800000 */
.L_x_2300:
[----:B------:R-:W-:-:S06]  /*29f40*/  UISETP.NE.AND UP0, UPT, UR38, 0x3, UPT ;  /* 0x000000032600788c */ /* 0x000fcc000bf05270 */
[----:B------:R-:W-:-:S13]  /*29f50*/  PLOP3.LUT P0, PT, PT, PT, UP0, 0x80, 0x0 ;  /* 0x000000000000781c */ /* 0x000fda0003f0f008 */
[----:B------:R-:W-:Y:S05]  /*29f60*/  @!P0 BRA `(.L_x_2302) ;  /* 0x0000000000048947 */ /* 0x000fea0003800000 */
[----:B------:R-:W-:Y:S01]  /*29f70*/  BPT.TRAP 0x1 ;  /* 0x000000040000795c */ /* 0x000fe20000300000 */
.L_x_2302:
[----:B--2-4-:R-:W2:Y:S04]  /*29f80*/  LDL R3, [R1+0x18] ;  /* 0x0000180001037983 */ /* 0x014ea80000100800 */
[----:B0-----:R-:W4:Y:S01]  /*29f90*/  LDL R0, [R1+0x10] ;  /* 0x0000100001007983 */ /* 0x001f220000100800 */
[----:B------:R-:W0:Y:S01]  /*29fa0*/  S2R R4, SR_CgaCtaId ;  /* 0x0000000000047919 */ /* 0x000e220000008800 */
[----:B------:R-:W-:-:S04]  /*29fb0*/  MOV R2, 0x400 ;  /* 0x0000040000027802 */ /* 0x000fc80000000f00 */
[----:B0-----:R-:W-:Y:S01]  /*29fc0*/  LEA R2, R4, R2, 0x18 ;  /* 0x0000000204027211 */ /* 0x001fe200078ec0ff */
[----:B------:R-:W-:Y:S01]  /*29fd0*/  BSSY B0, `(.L_x_2303) ;  /* 0x0000008000007945 */ /* 0x000fe20003800000 */
[----:B--2---:R-:W-:-:S04]  /*29fe0*/  LOP3.LUT R3, R3, 0x1, RZ, 0x3c, !PT ;  /* 0x0000000103037812 */ /* 0x004fc800078e3cff */
[----:B------:R-:W-:Y:S01]  /*29ff0*/  SHF.L.U32 R3, R3, 0x1f, RZ ;  /* 0x0000001f03037819 */ /* 0x000fe200000006ff */
[----:B----4-:R-:W-:-:S04]  /*2a000*/  IMAD R20, R0, 0x8, R2 ;  /* 0x0000000800147824 */ /* 0x010fc800078e0202 */
[----:B------:R-:W0:Y:S01]  /*2a010*/  SYNCS.PHASECHK.TRANS64.TRYWAIT P0, [R20+URZ+0x2e870], R3 ;  /* 0x02e87003140075a7 */ /* 0x000e22000800017f */
[----:B------:R-:W-:-:S05]  /*2a020*/  IMAD.U32 R0, RZ, RZ, UR39 ;  /* 0x00000027ff007e24 */ /* 0x000fca000f8e00ff */
[----:B------:R-:W-:Y:S01]  /*2a030*/  ISETP.NE.AND P2, PT, R0, 0x3, PT ;  /* 0x000000030000780c */ /* 0x000fe20003f45270 */
[----:B0-----:R-:W-:-:S12]  /*2a040*/  @!P0 BRA `(.L_x_2304) ;  /* 0x0000003c00b08947 */ /* 0x001fd80003800000 */
.L_x_2449:
[----:B------:R-:W-:Y:S05]  /*2a050*/  BSYNC B0 ;  /* 0x0000000000007941 */ /* 0x000fea0003800000 */
.L_x_2303:
[----:B------:R-:W-:Y:S05]  /*2a060*/  @!P2 BRA `(.L_x_2305) ;  /* 0x000000000004a947 */ /* 0x000fea0003800000 */
[----:B------:R-:W-:Y:S01]  /*2a070*/  BPT.TRAP 0x1 ;  /* 0x000000040000795c */ /* 0x000fe20000300000 */
.L_x_2305:
[----:B------:R-:W0:Y:S02]  /*2a080*/  LDL R0, [R1+0x18] ;  /* 0x0000180001007983 */ /* 0x000e240000100800 */
[----:B0-----:R-:W-:-:S04]  /*2a090*/  SHF.L.U32 R3, R0, 0x1f, RZ ;  /* 0x0000001f00037819 */ /* 0x001fc800000006ff */
[----:B------:R-:W0:Y:S02]  /*2a0a0*/  SYNCS.PHASECHK.TRANS64.TRYWAIT P0, [R20+URZ+0x2e860], R3 ;  /* 0x02e86003140075a7 */ /* 0x000e24000800017f */
[----:B0-----:R-:W-:Y:S05]  /*2a0b0*/  @!P0 BRA `(.L_x_2306) ;  /* 0x0000003c00a88947 */ /* 0x001fea0003800000 */
.L_x_2450:
[----:B------:R-:W2:Y:S04]  /*2a0c0*/  LDL R0, [R1+0x10] ;  /* 0x0000100001007983 */ /* 0x000ea80000100800 */
[----:B------:R-:W4:Y:S04]  /*2a0d0*/  LDL R2, [R1+0x30] ;  /* 0x0000300001027983 */ /* 0x000f280000100800 */
[----:B-1----:R-:W3:Y:S01]  /*2a0e0*/  LDL R10, [R1+0x2c] ;  /* 0x00002c00010a7983 */ /* 0x002ee20000100800 */
[----:B------:R-:W-:-:S03]  /*2a0f0*/  MOV R8, 0x400 ;  /* 0x0000040000087802 */ /* 0x000fc60000000f00 */
[----:B------:R-:W0:Y:S01]  /*2a100*/  LDL R12, [R1+0x34] ;  /* 0x00003400010c7983 */ /* 0x000e220000100800 */
[----:B------:R-:W1:Y:S01]  /*2a110*/  S2R R9, SR_CgaCtaId ;  /* 0x0000000000097919 */ /* 0x000e620000008800 */
[----:B------:R-:W-:Y:S05]  /*2a120*/  WARPSYNC.ALL ;  /* 0x0000000000007948 */ /* 0x000fea0003800000 */
[----:B-1----:R-:W-:Y:S01]  /*2a130*/  LEA R8, R9, R8, 0x18 ;  /* 0x0000000809087211 */ /* 0x002fe200078ec0ff */
[----:B--2---:R-:W-:-:S05]  /*2a140*/  IMAD R0, R0, 0x7000, RZ ;  /* 0x0000700000007824 */ /* 0x004fca00078e02ff */
[----:B----4-:R-:W-:-:S05]  /*2a150*/  LOP3.LUT R2, R0, R2, RZ, 0xfc, !PT ;  /* 0x0000000200027212 */ /* 0x010fca00078efcff */
[----:B------:R-:W-:-:S05]  /*2a160*/  IMAD.IADD R2, R8, 0x1, R2 ;  /* 0x0000000108027824 */ /* 0x000fca00078e0202 */
[----:B-----5:R-:W1:Y:S01]  /*2a170*/  LDSM.16.MT88.4 R4, [R2+0xe400] ;  /* 0x00e400000204783b */ /* 0x020e620000004200 */
[----:B---3--:R-:W-:Y:S02]  /*2a180*/  LOP3.LUT R0, R0, R10, RZ, 0xfc, !PT ;  /* 0x0000000a00007212 */ /* 0x008fe400078efcff */
[----:B0-----:R-:W-:-:S03]  /*2a190*/  IADD3 R3, R12, R2, RZ ;  /* 0x000000020c037210 */ /* 0x001fc60007ffe0ff */
[----:B------:R-:W-:Y:S01]  /*2a1a0*/  IMAD.IADD R0, R8, 0x1, R0 ;  /* 0x0000000108007824 */ /* 0x000fe200078e0200 */
[C-C-:B-1----:R-:W-:Y:S02]  /*2a1b0*/  PRMT R8, R4.reuse, 0x6420, R5.reuse ;  /* 0x0000642004087816 */ /* 0x142fe40000000005 */
        /* <DEDUP_REMOVED lines=90> */
.L_x_2307:
        /* <DEDUP_REMOVED lines=14> */
.L_x_2262:
[----:B------:R-:W-:Y:S05]  /*2a840*/  BSYNC B6 ;  /* 0x0000000000067941 */ /* 0x000fea0003800000 */
.L_x_2260:
        /* <DEDUP_REMOVED lines=13> */
.L_x_2308:
        /* <DEDUP_REMOVED lines=18> */
[----:B------:R-:W-:Y:S01]  /*2aa40*/  SHFL.IDX PT, R4, R6, 0x1, 0x1f ;  /* 0x00201f0006047f89 */ /* 0x000fe200000e0000 */
[----:B0-----:R-:W-:Y:S02]  /*2aa50*/  IMAD.MOV.U32 R2, RZ, RZ, RZ ;  /* 0x000000ffff027224 */ /* 0x001fe400078e00ff */
[----:B---3--:R-:W-:Y:S01]  /*2aa60*/  @!P1 IMAD.MOV.U32 R2, RZ, RZ, R3 ;  /* 0x000000ffff029224 */ /* 0x008fe200078e0003 */
[----:B------:R-:W-:-:S04]  /*2aa70*/  ISETP.NE.AND P1, PT, R7, RZ, PT ;  /* 0x000000ff0700720c */ /* 0x000fc80003f25270 */
        /* <DEDUP_REMOVED lines=16> */
.L_x_2460:
[----:B------:R-:W-:Y:S02]  /*2ab80*/  ULDC UR4, c[0x0][0xc10] ;  /* 0x0003040000047ab9 */ /* 0x000fe40000000800 */
[----:B------:R-:W-:-:S04]  /*2ab90*/  IMAD.U32 R5, RZ, RZ, UR4 ;  /* 0x00000004ff057e24 */ /* 0x000fc8000f8e00ff */
[----:B-1----:R-:W-:-:S04]  /*2aba0*/  IMAD R6, R14, R5, RZ ;  /* 0x000000050e067224 */ /* 0x002fc800078e02ff */
[----:B------:R-:W-:-:S05]  /*2abb0*/  IMAD.IADD R4, R4, 0x1, R6 ;  /* 0x0000000104047824 */ /* 0x000fca00078e0206 */
[----:B------:R-:W-:-:S13]  /*2abc0*/  ISETP.GT.AND P6, PT, R4, R0, PT ;  /* 0x000000000400720c */ /* 0x000fda0003fc4270 */
[----:B------:R-:W-:Y:S05]  /*2abd0*/  @P6 BRA `(.L_x_2311) ;  /* 0x0000000000a46947 */ /* 0x000fea0003800000 */
.L_x_2316:
        /* <DEDUP_REMOVED lines=8> */
[----:B0-----:R-:W-:-:S04]  /*2ac60*/  LOP3.LUT R5, R5, 0x1f, RZ, 0xc0, !PT ;  /* 0x0000001f05057812 */ /* 0x001fc800078ec0ff */
[----:B------:R-:W-:Y:S01]  /*2ac70*/  IADD3 R5, R2, R5, RZ ;  /* 0x0000000502057210 */ /* 0x000fe20007ffe0ff */
[----:B-1----:R-:W-:-:S03]  /*2ac80*/  IMAD.MOV.U32 R2, RZ, RZ, RZ ;  /* 0x000000ffff027224 */ /* 0x002fc600078e00ff */
[----:B------:R-:W-:-:S13]  /*2ac90*/  ISETP.GE.OR P6, PT, R5, R3, !P0 ;  /* 0x000000030500720c */ /* 0x000fda00047c6670 */
[----:B------:R-:W-:Y:S05]  /*2aca0*/  @P6 BRA `(.L_x_2314) ;  /* 0x00000000000c6947 */ /* 0x000fea0003800000 */
[----:B------:R-:W0:Y:S02]  /*2acb0*/  LDC.64 R2, c[0x0][0xc58] ;  /* 0x00031600ff027b82 */ /* 0x000e240000000a00 */
[----:B0-----:R-:W-:-:S06]  /*2acc0*/  IMAD.WIDE R2, R5, 0x4, R2 ;  /* 0x0000000405027825 */ /* 0x001fcc00078e0202 */
[----:B------:R0:W5:Y:S02]  /*2acd0*/  LDG.E R2, desc[UR60][R2.64] ;  /* 0x0000003c02027981 */ /* 0x000164000c1e1900 */
.L_x_2314:
[----:B------:R-:W-:Y:S05]  /*2ace0*/  BSYNC B0 ;  /* 0x0000000000007941 */ /* 0x000fea0003800000 */
.L_x_2313:
        /* <DEDUP_REMOVED lines=18> */
.L_x_2468:
[----:B------:R-:W-:Y:S02]  /*2ae10*/  ULDC UR4, c[0x0][0xc10] ;  /* 0x0003040000047ab9 */ /* 0x000fe40000000800 */
[----:B------:R-:W-:-:S05]  /*2ae20*/  MOV R5, UR4 ;  /* 0x0000000400057c02 */ /* 0x000fca0008000f00 */
[----:B-1----:R-:W-:-:S04]  /*2ae30*/  IMAD R6, R14, R5, RZ ;  /* 0x000000050e067224 */ /* 0x002fc800078e02ff */
[----:B------:R-:W-:-:S05]  /*2ae40*/  IMAD.IADD R4, R6, 0x1, R4 ;  /* 0x0000000106047824 */ /* 0x000fca00078e0204 */
[----:B------:R-:W-:-:S13]  /*2ae50*/  ISETP.GT.AND P6, PT, R4, R0, PT ;  /* 0x000000000400720c */ /* 0x000fda0003fc4270 */
[----:B------:R-:W-:Y:S05]  /*2ae60*/  @!P6 BRA `(.L_x_2316) ;  /* 0xfffffffc005ce947 */ /* 0x000fea000383ffff */
.L_x_2311:
        /* <DEDUP_REMOVED lines=8> */
.L_x_2472:
[----:B------:R-:W-:Y:S01]  /*2aef0*/  ISETP.NE.AND P0, PT, R7, RZ, PT ;  /* 0x000000ff0700720c */ /* 0x000fe20003f05270 */
[----:B------:R-:W-:-:S12]  /*2af00*/  IMAD.MOV.U32 R7, RZ, RZ, RZ ;  /* 0x000000ffff077224 */ /* 0x000fd800078e00ff */
[----:B------:R-:W-:Y:S05]  /*2af10*/  @!P0 BRA `(.L_x_2318) ;  /* 0x0000000000108947 */ /* 0x000fea0003800000 */
[----:B------:R-:W-:Y:S01]  /*2af20*/  UMOV UR4, 0xffffffff ;  /* 0xffffffff00047882 */ /* 0x000fe20000000000 */
[----:B------:R-:W-:Y:S02]  /*2af30*/  VIADD R12, R8, 0xffffffff ;  /* 0xffffffff080c7836 */ /* 0x000fe40000000000 */
[----:B------:R-:W-:Y:S05]  /*2af40*/  BRA.DIV UR4, `(.L_x_2319) ;  /* 0x0000003a044c7947 */ /* 0x000fea000b800000 */
[----:B------:R3:W4:Y:S02]  /*2af50*/  SHFL.IDX PT, R7, R3, R12, 0x1f ;  /* 0x00001f0c03077589 */ /* 0x00072400000e0000 */
.L_x_2318:
[----:B------:R-:W5:Y:S01]  /*2af60*/  LDL.LU R9, [R1+0xc] ;  /* 0x00000c0001097983 */ /* 0x000f620000300800 */
[----:B01-3--:R-:W0:Y:S01]  /*2af70*/  LDC.64 R2, c[0x0][0xc68] ;  /* 0x00031a00ff027b82 */ /* 0x00be220000000a00 */
[----:B-----5:R-:W-:-:S04]  /*2af80*/  IMAD.IADD R9, R8, 0x1, R9 ;  /* 0x0000000108097824 */ /* 0x020fc800078e0209 */
[----:B0-----:R-:W-:Y:S01]  /*2af90*/  IMAD.WIDE R2, R9, 0x4, R2 ;  /* 0x0000000409027825 */ /* 0x001fe200078e0202 */
[----:B------:R0:W-:Y:S04]  /*2afa0*/  STL [R1+0xc], R9 ;  /* 0x00000c0901007387 */ /* 0x0001e80000100800 */
[----:B0-----:R-:W2:Y:S01]  /*2afb0*/  LDG.E R9, desc[UR60][R2.64] ;  /* 0x0000003c02097981 */ /* 0x001ea2000c1e1900 */
[----:B----4-:R-:W-:-:S04]  /*2afc0*/  IMAD R7, R7, R5, R6 ;  /* 0x0000000507077224 */ /* 0x010fc800078e0206 */
[----:B------:R-:W-:Y:S01]  /*2afd0*/  IMAD.IADD R0, R0, 0x1, -R7 ;  /* 0x0000000100007824 */ /* 0x000fe200078e0a07 */
[----:B------:R0:W-:Y:S01]  /*2afe0*/  STL [R1], R7 ;  /* 0x0000000701007387 */ /* 0x0001e20000100800 */
[----:B--2---:R-:W-:-:S05]  /*2aff0*/  IMAD R8, R4, R9, RZ ;  /* 0x0000000904087224 */ /* 0x004fca00078e02ff */
[----:B------:R-:W-:-:S04]  /*2b000*/  IABS R10, R8 ;  /* 0x00000008000a7213 */ /* 0x000fc80000000000 */
[----:B------:R-:W1:Y:S08]  /*2b010*/  I2F.RP R2, R10 ;  /* 0x0000000a00027306 */ /* 0x000e700000209400 */
[----:B-1----:R-:W1:Y:S02]  /*2b020*/  MUFU.RCP R2, R2 ;  /* 0x0000000200027308 */ /* 0x002e640000001000 */
[----:B-1----:R-:W-:-:S06]  /*2b030*/  VIADD R2, R2, 0xffffffe ;  /* 0x0ffffffe02027836 */ /* 0x002fcc0000000000 */
[----:B------:R-:W1:Y:S02]  /*2b040*/  F2I.FTZ.U32.TRUNC.NTZ R3, R2 ;  /* 0x0000000200037305 */ /* 0x000e64000021f000 */
[----:B-1----:R-:W-:-:S05]  /*2b050*/  IADD3 R2, RZ, -R3, RZ ;  /* 0x80000003ff027210 */ /* 0x002fca0007ffe0ff */
        /* <DEDUP_REMOVED lines=16> */
[----:B------:R-:W-:Y:S02]  /*2b160*/  @!P2 IADD3 R2, -R2, RZ, RZ ;  /* 0x000000ff0202a210 */ /* 0x000fe40007ffe1ff */
[----:B------:R-:W-:-:S05]  /*2b170*/  @!P1 LOP3.LUT R2, RZ, R8, RZ, 0x33, !PT ;  /* 0x00000008ff029212 */ /* 0x000fca00078e33ff */
[----:B------:R-:W-:Y:S02]  /*2b180*/  IMAD R6, R9, R2, RZ ;  /* 0x0000000209067224 */ /* 0x000fe400078e02ff */
[----:B------:R-:W-:Y:S02]  /*2b190*/  IMAD.MOV R2, RZ, RZ, -R2 ;  /* 0x000000ffff027224 */ /* 0x000fe400078e0a02 */
[----:B------:R-:W-:Y:S02]  /*2b1a0*/  IMAD.MOV R3, RZ, RZ, -R6 ;  /* 0x000000ffff037224 */ /* 0x000fe400078e0a06 */
[----:B------:R-:W-:-:S03]  /*2b1b0*/  IMAD R0, R8, R2, R0 ;  /* 0x0000000208007224 */ /* 0x000fc600078e0200 */
[----:B------:R-:W-:-:S04]  /*2b1c0*/  VIADDMNMX R5, R3, R5, R9, PT ;  /* 0x0000000503057246 */ /* 0x000fc80003800109 */
[----:B0-----:R-:W-:-:S04]  /*2b1d0*/  IABS R7, R5 ;  /* 0x0000000500077213 */ /* 0x001fc80000000000 */
        /* <DEDUP_REMOVED lines=14> */
[-C--:B------:R-:W-:Y:S01]  /*2b2c0*/  @!P1 IADD3 R3, R3, -R7.reuse, RZ ;  /* 0x8000000703039210 */ /* 0x080fe20007ffe0ff */
        /* <DEDUP_REMOVED lines=16> */
.L_x_2312:
        /* <DEDUP_REMOVED lines=10> */
.L_x_2320:
[----:B-1----:R-:W2:Y:S04]  /*2b470*/  LDL R3, [R1+0x8] ;  /* 0x0000080001037983 */ /* 0x002ea80000100800 */
[----:B------:R-:W3:Y:S04]  /*2b480*/  LDL R2, [R1+0xc] ;  /* 0x00000c0001027983 */ /* 0x000ee80000100800 */
[----:B------:R-:W4:Y:S04]  /*2b490*/  LDL R4, [R1] ;  /* 0x0000000001047983 */ /* 0x000f280000100800 */
[----:B0-----:R-:W4:Y:S01]  /*2b4a0*/  LDL R5, [R1+0x4] ;  /* 0x0000040001057983 */ /* 0x001f220000100800 */
        /* <DEDUP_REMOVED lines=12> */
.L_x_2309:
[----:B-1----:R-:W2:Y:S01]  /*2b570*/  LDL R0, [R1+0xc] ;  /* 0x00000c0001007983 */ /* 0x002ea20000100800 */
[----:B------:R-:W-:Y:S02]  /*2b580*/  ULDC UR4, c[0x0][0xc14] ;  /* 0x0003050000047ab9 */ /* 0x000fe40000000800 */
[----:B--2---:R-:W-:-:S13]  /*2b590*/  ISETP.GE.AND P0, PT, R0, UR4, PT ;  /* 0x0000000400007c0c */ /* 0x004fda000bf06270 */
[----:B------:R-:W-:Y:S05]  /*2b5a0*/  @!P0 BRA `(.L_x_2321) ;  /* 0xffffffb000208947 */ /* 0x000fea000383ffff */
[----:B------:R-:W-:Y:S05]  /*2b5b0*/  BSYNC B7 ;  /* 0x0000000000077941 */ /* 0x000fea0003800000 */
.L_x_2224:
        /* <DEDUP_REMOVED lines=12> */
.L_x_2475:
[----:B------:R-:W-:Y:S05]  /*2b680*/  BSYNC B0 ;  /* 0x0000000000007941 */ /* 0x000fea0003800000 */
.L_x_2322:
[----:B------:R-:W-:-:S03]  /*2b690*/  UMOV UR4, 0xffffffff ;  /* 0xffffffff00047882 */ /* 0x000fc60000000000 */
[----:B------:R-:W-:Y:S05]  /*2b6a0*/  BRA.DIV UR4, `(.L_x_2324) ;  /* 0x0000003204b07947 */ /* 0x000fea000b800000 */
[----:B------:R-:W1:Y:S02]  /*2b6b0*/  S2R R2, SR_TID.X ;  /* 0x0000000000027919 */ /* 0x000e640000002100 */
[----:B-1----:R-:W-:-:S04]  /*2b6c0*/  SHF.R.U32.HI R2, RZ, 0x5, R2 ;  /* 0x00000005ff027819 */ /* 0x002fc80000011602 */
[----:B------:R-:W-:-:S05]  /*2b6d0*/  LOP3.LUT R2, R2, 0x3, RZ, 0xc0, !PT ;  /* 0x0000000302027812 */ /* 0x000fca00078ec0ff */
[----:B------:R1:W2:Y:S02]  /*2b6e0*/  SHFL.IDX PT, R14, R2, RZ, 0x1f ;  /* 0x00001fff020e7589 */ /* 0x0002a400000e0000 */
.L_x_2478:
[----:B--2---:R-:W-:-:S13]  /*2b6f0*/  ISETP.NE.AND P0, PT, R14, RZ, PT ;  /* 0x000000ff0e00720c */ /* 0x004fda0003f05270 */
[----:B------:R-:W-:Y:S05]  /*2b700*/  @P0 BRA `(.L_x_2021) ;  /* 0x0000000000b80947 */ /* 0x000fea0003800000 */
[----:B------:R-:W-:-:S03]  /*2b710*/  UMOV UR4, 0xffffffff ;  /* 0xffffffff00047882 */ /* 0x000fc60000000000 */
[----:B------:R-:W-:Y:S05]  /*2b720*/  BRA.DIV UR4, `(.L_x_2325) ;  /* 0x0000003204c47947 */ /* 0x000fea000b800000 */
[----:B------:R-:W-:-:S13]  /*2b730*/  ELECT P6, URZ, PT ;  /* 0x00000000003f782f */ /* 0x000fda00038c0000 */
.L_x_2481:
[----:B------:R-:W-:Y:S05]  /*2b740*/  @!P6 BRA `(.L_x_2021) ;  /* 0x0000000000a8e947 */ /* 0x000fea0003800000 */
[----:B-1----:R-:W2:Y:S02]  /*2b750*/  LDL R2, [R1+0x94] ;  /* 0x0000940001027983 */ /* 0x002ea40000100800 */
[----:B--2---:R-:W-:-:S13]  /*2b760*/  R2UR UR4, R2 ;  /* 0x00000000020472ca */ /* 0x004fda00000e0000 */
[----:B------:R-:W-:-:S06]  /*2b770*/  ULOP3.LUT UR4, UR4, 0x2, URZ, 0xfc, !UPT ;  /* 0x0000000204047892 */ /* 0x000fcc000f8efc3f */
[----:B------:R-:W-:-:S04]  /*2b780*/  MOV R2, UR4 ;  /* 0x0000000400027c02 */ /* 0x000fc80008000f00 */
[----:B------:R-:W-:-:S13]  /*2b790*/  ISETP.NE.AND P0, PT, R2, 0x3, PT ;  /* 0x000000030200780c */ /* 0x000fda0003f05270 */
[----:B------:R-:W-:Y:S05]  /*2b7a0*/  @!P0 BRA `(.L_x_2326) ;  /* 0x0000000000048947 */ /* 0x000fea0003800000 */
[----:B------:R-:W-:Y:S01]  /*2b7b0*/  BPT.TRAP 0x1 ;  /* 0x000000040000795c */ /* 0x000fe20000300000 */
.L_x_2326:
        /* <DEDUP_REMOVED lines=14> */
.L_x_2482:
[----:B------:R-:W1:Y:S02]  /*2b8a0*/  SYNCS.PHASECHK.TRANS64.TRYWAIT P1, [R7+URZ], R2 ;  /* 0x00000002070075a7 */ /* 0x000e64000802017f */
[----:B-1----:R-:W-:Y:S05]  /*2b8b0*/  @!P1 BRA `(.L_x_2328) ;  /* 0x0000003000949947 */ /* 0x002fea0003800000 */
.L_x_2483:
[----:B------:R-:W-:Y:S05]  /*2b8c0*/  @!P0 BRA `(.L_x_2329) ;  /* 0x0000000000048947 */ /* 0x000fea0003800000 */
[----:B------:R-:W-:Y:S01]  /*2b8d0*/  BPT.TRAP 0x1 ;  /* 0x000000040000795c */ /* 0x000fe20000300000 */
.L_x_2329:
[----:B------:R-:W2:Y:S02]  /*2b8e0*/  LDL.LU R4, [R1+0x10] ;  /* 0x0000100001047983 */ /* 0x000ea40000300800 */
[----:B--2---:R-:W-:-:S04]  /*2b8f0*/  IMAD R4, R4, 0x8, R0 ;  /* 0x0000000804047824 */ /* 0x004fc800078e0200 */
[----:B------:R-:W2:Y:S02]  /*2b900*/  SYNCS.PHASECHK.TRANS64.TRYWAIT P1, [R4+URZ+0x2e860], R5 ;  /* 0x02e86005040075a7 */ /* 0x000ea4000802017f */
[----:B--2---:R-:W-:Y:S05]  /*2b910*/  @!P1 BRA `(.L_x_2330) ;  /* 0x0000003000909947 */ /* 0x004fea0003800000 */
.L_x_2484:
[----:B------:R-:W-:Y:S05]  /*2b920*/  @!P0 BRA `(.L_x_2331) ;  /* 0x0000000000048947 */ /* 0x000fea0003800000 */
[----:B------:R-:W-:Y:S01]  /*2b930*/  BPT.TRAP 0x1 ;  /* 0x000000040000795c */ /* 0x000fe20000300000 */
.L_x_2331:
[----:B------:R-:W-:-:S04]  /*2b940*/  IMAD R3, R3, 0x8, R0 ;  /* 0x0000000803037824 */ /* 0x000fc800078e0200 */
[----:B------:R-:W3:Y:S02]  /*2b950*/  SYNCS.PHASECHK.TRANS64.TRYWAIT P1, [R3+URZ+0x2e860], R2 ;  /* 0x02e86002030075a7 */ /* 0x000ee4000802017f */
[----:B---3--:R-:W-:Y:S05]  /*2b960*/  @!P1 BRA `(.L_x_2332) ;  /* 0x0000003000909947 */ /* 0x008fea0003800000 */
.L_x_2485:
[----:B------:R-:W-:Y:S05]  /*2b970*/  @!P0 BRA `(.L_x_2333) ;  /* 0x0000000000048947 */ /* 0x000fea0003800000 */
[----:B------:R-:W-:Y:S01]  /*2b980*/  BPT.TRAP 0x1 ;  /* 0x000000040000795c */ /* 0x000fe20000300000 */
.L_x_2333:
[----:B------:R-:W4:Y:S02]  /*2b990*/  SYNCS.PHASECHK.TRANS64.TRYWAIT P0, [R4+URZ+0x2e880], R5 ;  /* 0x02e88005040075a7 */ /* 0x000f24000800017f */
[----:B----4-:R-:W-:Y:S05]  /*2b9a0*/  @!P0 BRA `(.L_x_2334) ;  /* 0x0000003000948947 */ /* 0x010fea0003800000 */
.L_x_2335:
[----:B------:R0:W0:Y:S02]  /*2b9b0*/  SYNCS.PHASECHK.TRANS64.TRYWAIT P0, [R3+URZ+0x2e880], R2 ;  /* 0x02e88002030075a7 */ /* 0x000024000800017f */
[----:B0-----:R-:W-:Y:S05]  /*2b9c0*/  @!P0 NANOSLEEP.SYNCS 0x989680 ;  /* 0x009896800000895d */ /* 0x001fea0003900000 */
[----:B------:R-:W0:Y:S02]  /*2b9d0*/  @!P0 SYNCS.PHASECHK.TRANS64 P0, [R3+URZ+0x2e880], R2 ;  /* 0x02e88002030085a7 */ /* 0x000e24000800007f */
[----:B0-----:R-:W-:Y:S05]  /*2b9e0*/  @!P0 BRA `(.L_x_2335) ;  /* 0xfffffffc00f08947 */ /* 0x001fea000383ffff */
.L_x_2021:
[----:B------:R-:W-:Y:S05]  /*2b9f0*/  BSYNC B8 ;  /* 0x0000000000087941 */ /* 0x000fea0003800000 */
.L_x_2018:
[----:B------:R-:W-:Y:S05]  /*2ba00*/  EXIT ;  /* 0x000000000000794d */ /* 0x000fea0003800000 */
.L_x_2043:
[----:B0-----:R0:W1:Y:S02]  /*2ba10*/  SYNCS.PHASECHK.TRANS64.TRYWAIT P6, [R109+URZ+0x2e890], R130 ;  /* 0x02e890826d0075a7 */ /* 0x00106400080c017f */
[----:B-1----:R-:W-:Y:S05]  /*2ba20*/  @!P6 NANOSLEEP.SYNCS 0x989680 ;  /* 0x009896800000e95d */ /* 0x002fea0003900000 */
[----:B------:R-:W1:Y:S02]  /*2ba30*/  @!P6 SYNCS.PHASECHK.TRANS64 P6, [R109+URZ+0x2e890], R130 ;  /* 0x02e890826d00e5a7 */ /* 0x000e6400080c007f */
[----:B-1----:R-:W-:Y:S05]  /*2ba40*/  @!P6 BRA `(.L_x_2043) ;  /* 0xfffffffc00f0e947 */ /* 0x002fea000383ffff */
[----:B------:R-:W-:Y:S05]  /*2ba50*/  BRA `(.L_x_2336) ;  /* 0xfffffd7400dc7947 */ /* 0x000fea000383ffff */
.L_x_2077:
[----:B0-----:R0:W1:Y:S02]  /*2ba60*/  SYNCS.PHASECHK.TRANS64.TRYWAIT P3, [R109+URZ+0x2e890], R130 ;  /* 0x02e890826d0075a7 */ /* 0x001064000806017f */
[----:B-1----:R-:W-:Y:S05]  /*2ba70*/  @!P3 NANOSLEEP.SYNCS 0x989680 ;  /* 0x009896800000b95d */ /* 0x002fea0003900000 */
[----:B------:R-:W1:Y:S02]  /*2ba80*/  @!P3 SYNCS.PHASECHK.TRANS64 P3, [R109+URZ+0x2e890], R130 ;  /* 0x02e890826d00b5a7 */ /* 0x000e64000806007f */
[----:B-1----:R-:W-:Y:S05]  /*2ba90*/  @!P3 BRA `(.L_x_2077) ;  /* 0xfffffffc00f0b947 */ /* 0x002fea000383ffff */
[----:B------:R-:W-:Y:S05]  /*2baa0*/  BRA `(.L_x_2337) ;  /* 0xfffffdb800707947 */ /* 0x000fea000383ffff */
.L_x_2094:
[----:B0-----:R0:W1:Y:S02]  /*2bab0*/  SYNCS.PHASECHK.TRANS64.TRYWAIT P2, [R109+URZ+0x2e890], R130 ;  /* 0x02e890826d0075a7 */ /* 0x001064000804017f */
[----:B-1----:R-:W-:Y:S05]  /*2bac0*/  @!P2 NANOSLEEP.SYNCS 0x989680 ;  /* 0x009896800000a95d */ /* 0x002fea0003900000 */
[----:B------:R-:W1:Y:S02]  /*2bad0*/  @!P2 SYNCS.PHASECHK.TRANS64 P2, [R109+URZ+0x2e890], R130 ;  /* 0x02e890826d00a5a7 */ /* 0x000e64000804007f */
[----:B-1----:R-:W-:Y:S05]  /*2bae0*/  @!P2 BRA `(.L_x_2094) ;  /* 0xfffffffc00f0a947 */ /* 0x002fea000383ffff */
[----:B------:R-:W-:Y:S05]  /*2baf0*/  BRA `(.L_x_2338) ;  /* 0xfffffdf800947947 */ /* 0x000fea000383ffff */
.L_x_2104:
[----:B--2---:R2:W3:Y:S02]  /*2bb00*/  SYNCS.PHASECHK.TRANS64.TRYWAIT P3, [R109+URZ+0x2e8b0], R130 ;  /* 0x02e8b0826d0075a7 */ /* 0x0044e4000806017f */
[----:B---3--:R-:W-:Y:S05]  /*2bb10*/  @!P3 NANOSLEEP.SYNCS 0x989680 ;  /* 0x009896800000b95d */ /* 0x008fea0003900000 */
[----:B------:R-:W3:Y:S02]  /*2bb20*/  @!P3 SYNCS.PHASECHK.TRANS64 P3, [R109+URZ+0x2e8b0], R130 ;  /* 0x02e8b0826d00b5a7 */ /* 0x000ee4000806007f */
[----:B---3--:R-:W-:Y:S05]  /*2bb30*/  @!P3 BRA `(.L_x_2104) ;  /* 0xfffffffc00f0b947 */ /* 0x008fea000383ffff */
[----:B------:R-:W-:Y:S05]  /*2bb40*/  BRA `(.L_x_2339) ;  /* 0xfffffe00005c7947 */ /* 0x000fea000383ffff */
.L_x_2116:
[----:B------:R-:W-:Y:S01]  /*2bb50*/  BSSY B0, `(.L_x_2340) ;  /* 0x0000007000007945 */ /* 0x000fe20003800000 */
[----:B------:R-:W-:Y:S01]  /*2bb60*/  MOV R12, RZ ;  /* 0x000000ff000c7202 */ /* 0x000fe20000000f00 */
[----:B------:R-:W-:Y:S02]  /*2bb70*/  IMAD.MOV.U32 R11, RZ, RZ, 0x1f ;  /* 0x0000001fff0b7424 */ /* 0x000fe400078e00ff */
[----:B------:R-:W-:-:S07]  /*2bb80*/  IMAD.MOV.U32 R15, RZ, RZ, -0x1 ;  /* 0xffffffffff0f7424 */ /* 0x000fce00078e00ff */
[----:B-----5:R-:W-:Y:S05]  /*2bb90*/  WARPSYNC.COLLECTIVE R15, `(.L_x_2341) ;  /* 0x000000000f087348 */ /* 0x020fea0003c00000 */
[----:B------:R0:W1:Y:S02]  /*2bba0*/  SHFL.IDX P6, R14, R13, R12, R11 ;  /* 0x0000000c0d0e7389 */ /* 0x00006400000c000b */
[----:B01---5:R-:W-:Y:S01]  /*2bbb0*/  ENDCOLLECTIVE ;  /* 0x000000000000791b */ /* 0x023fe20003800000 */
.L_x_2341:
[----:B------:R-:W-:Y:S05]  /*2bbc0*/  BSYNC B0 ;  /* 0x0000000000007941 */ /* 0x000fea0003800000 */
.L_x_2340:
[----:B------:R1:W-:Y:S01]  /*2bbd0*/  STL [R1+0x48], R14 ;  /* 0x0000480e01007387 */ /* 0x0003e20000100800 */
[----:B------:R-:W-:Y:S05]  /*2bbe0*/  BRA `(.L_x_2342) ;  /* 0xfffffe0c00507947 */ /* 0x000fea000383ffff */
.L_x_2132:
[----:B------:R-:W-:Y:S01]  /*2bbf0*/  BSSY B1, `(.L_x_2343) ;  /* 0x0000008000017945 */ /* 0x000fe20003800000 */
[----:B------:R-:W-:Y:S02]  /*2bc00*/  IMAD.MOV.U32 R13, RZ, RZ, R5 ;  /* 0x000000ffff0d7224 */ /* 0x000fe400078e0005 */
[----:B------:R-:W-:Y:S02]  /*2bc10*/  IMAD.MOV.U32 R12, RZ, RZ, RZ ;  /* 0x000000ffff0c7224 */ /* 0x000fe400078e00ff */
[----:B------:R-:W-:Y:S02]  /*2bc20*/  IMAD.MOV.U32 R11, RZ, RZ, 0x1c1f ;  /* 0x00001c1fff0b7424 */ /* 0x000fe400078e00ff */
[----:B01----:R-:W-:-:S07]  /*2bc30*/  IMAD.MOV.U32 R15, RZ, RZ, -0x1 ;  /* 0xffffffffff0f7424 */ /* 0x003fce00078e00ff */
[----:B-----5:R-:W-:Y:S05]  /*2bc40*/  WARPSYNC.COLLECTIVE R15, `(.L_x_2344) ;  /* 0x000000000f087348 */ /* 0x020fea0003c00000 */
[----:B------:R0:W1:Y:S02]  /*2bc50*/  SHFL.IDX P6, R14, R13, R12, R11 ;  /* 0x0000000c0d0e7389 */ /* 0x00006400000c000b */
[----:B01---5:R-:W-:Y:S01]  /*2bc60*/  ENDCOLLECTIVE ;  /* 0x000000000000791b */ /* 0x023fe20003800000 */
.L_x_2344:
[----:B------:R-:W-:Y:S05]  /*2bc70*/  BSYNC B1 ;  /* 0x0000000000017941 */ /* 0x000fea0003800000 */
.L_x_2343:
[----:B------:R-:W-:Y:S05]  /*2bc80*/  BRA `(.L_x_2345) ;  /* 0xfffffe1c00247947 */ /* 0x000fea000383ffff */
.L_x_2133:
[----:B------:R-:W-:Y:S01]  /*2bc90*/  BSSY B1, `(.L_x_2346) ;  /* 0x0000008000017945 */ /* 0x000fe20003800000 */
[----:B------:R-:W-:Y:S01]  /*2bca0*/  MOV R13, R4 ;  /* 0x00000004000d7202 */ /* 0x000fe20000000f00 */
[----:B------:R-:W-:Y:S02]  /*2bcb0*/  IMAD.MOV.U32 R12, RZ, RZ, RZ ;  /* 0x000000ffff0c7224 */ /* 0x000fe400078e00ff */
[----:B------:R-:W-:Y:S02]  /*2bcc0*/  IMAD.MOV.U32 R11, RZ, RZ, 0x1c1f ;  /* 0x00001c1fff0b7424 */ /* 0x000fe400078e00ff */
[----:B01----:R-:W-:-:S07]  /*2bcd0*/  IMAD.MOV.U32 R15, RZ, RZ, -0x1 ;  /* 0xffffffffff0f7424 */ /* 0x003fce00078e00ff */
[----:B-----5:R-:W-:Y:S05]  /*2bce0*/  WARPSYNC.COLLECTIVE R15, `(.L_x_2347) ;  /* 0x000000000f087348 */ /* 0x020fea0003c00000 */
[----:B------:R0:W1:Y:S02]  /*2bcf0*/  SHFL.IDX P6, R14, R13, R12, R11 ;  /* 0x0000000c0d0e7389 */ /* 0x00006400000c000b */
[----:B01---5:R-:W-:Y:S01]  /*2bd00*/  ENDCOLLECTIVE ;  /* 0x000000000000791b */ /* 0x023fe20003800000 */
.L_x_2347:
[----:B------:R-:W-:Y:S05]  /*2bd10*/  BSYNC B1 ;  /* 0x0000000000017941 */ /* 0x000fea0003800000 */
.L_x_2346:
[----:B------:R-:W-:Y:S05]  /*2bd20*/  BRA `(.L_x_2348) ;  /* 0xfffffe1c00047947 */ /* 0x000fea000383ffff */
.L_x_2134:
[----:B------:R-:W-:Y:S01]  /*2bd30*/  BSSY B1, `(.L_x_2349) ;  /* 0x0000008000017945 */ /* 0x000fe20003800000 */
[----:B------:R-:W-:Y:S01]  /*2bd40*/  IMAD.MOV.U32 R13, RZ, RZ, R3 ;  /* 0x000000ffff0d7224 */ /* 0x000fe200078e0003 */
[----:B01----:R-:W-:Y:S01]  /*2bd50*/  MOV R15, 0xffffffff ;  /* 0xffffffff000f7802 */ /* 0x003fe20000000f00 */
[----:B------:R-:W-:Y:S02]  /*2bd60*/  IMAD.MOV.U32 R12, RZ, RZ, RZ ;  /* 0x000000ffff0c7224 */ /* 0x000fe400078e00ff */
[----:B------:R-:W-:-:S07]  /*2bd70*/  IMAD.MOV.U32 R11, RZ, RZ, 0x1c1f ;  /* 0x00001c1fff0b7424 */ /* 0x000fce00078e00ff */
[----:B-----5:R-:W-:Y:S05]  /*2bd80*/  WARPSYNC.COLLECTIVE R15, `(.L_x_2350) ;  /* 0x000000000f087348 */ /* 0x020fea0003c00000 */
[----:B------:R0:W1:Y:S02]  /*2bd90*/  SHFL.IDX P6, R14, R13, R12, R11 ;  /* 0x0000000c0d0e7389 */ /* 0x00006400000c000b */
[----:B01---5:R-:W-:Y:S01]  /*2bda0*/  ENDCOLLECTIVE ;  /* 0x000000000000791b */ /* 0x023fe20003800000 */
.L_x_2350:
[----:B------:R-:W-:Y:S05]  /*2bdb0*/  BSYNC B1 ;  /* 0x0000000000017941 */ /* 0x000fea0003800000 */
.L_x_2349:
[----:B------:R-:W-:Y:S05]  /*2bdc0*/  BRA `(.L_x_2351) ;  /* 0xfffffe1800e47947 */ /* 0x000fea000383ffff */
.L_x_2135:
        /* <DEDUP_REMOVED lines=8> */
.L_x_2353:
[----:B------:R-:W-:Y:S05]  /*2be50*/  BSYNC B1 ;  /* 0x0000000000017941 */ /* 0x000fea0003800000 */
.L_x_2352:
[----:B------:R-:W-:Y:S05]  /*2be60*/  BRA `(.L_x_2354) ;  /* 0xfffffe1800c47947 */ /* 0x000fea000383ffff */
.L_x_2136:
[----:B------:R-:W-:Y:S01]  /*2be70*/  BSSY B1, `(.L_x_2355) ;  /* 0x0000008000017945 */ /* 0x000fe20003800000 */
[----:B------:R-:W-:Y:S01]  /*2be80*/  IMAD.MOV.U32 R13, RZ, RZ, R5 ;  /* 0x000000ffff0d7224 */ /* 0x000fe200078e0005 */
[----:B------:R-:W-:Y:S01]  /*2be90*/  MOV R11, 0x1c1f ;  /* 0x00001c1f000b7802 */ /* 0x000fe20000000f00 */
[----:B------:R-:W-:Y:S02]  /*2bea0*/  IMAD.MOV.U32 R12, RZ, RZ, 0x1 ;  /* 0x00000001ff0c7424 */ /* 0x000fe400078e00ff */
[----:B01----:R-:W-:-:S07]  /*2beb0*/  IMAD.MOV.U32 R15, RZ, RZ, -0x1 ;  /* 0xffffffffff0f7424 */ /* 0x003fce00078e00ff */
[----:B-----5:R-:W-:Y:S05]  /*2bec0*/  WARPSYNC.COLLECTIVE R15, `(.L_x_2356) ;  /* 0x000000000f087348 */ /* 0x020fea0003c00000 */
[----:B------:R0:W1:Y:S02]  /*2bed0*/  SHFL.IDX P6, R14, R13, R12, R11 ;  /* 0x0000000c0d0e7389 */ /* 0x00006400000c000b */
[----:B01---5:R-:W-:Y:S01]  /*2bee0*/  ENDCOLLECTIVE ;  /* 0x000000000000791b */ /* 0x023fe20003800000 */
.L_x_2356:
[----:B------:R-:W-:Y:S05]  /*2bef0*/  BSYNC B1 ;  /* 0x0000000000017941 */ /* 0x000fea0003800000 */
.L_x_2355:
[----:B------:R-:W-:Y:S05]  /*2bf00*/  BRA `(.L_x_2357) ;  /* 0xfffffe1800a47947 */ /* 0x000fea000383ffff */
.L_x_2137:
[----:B------:R-:W-:Y:S01]  /*2bf10*/  BSSY B1, `(.L_x_2358) ;  /* 0x0000008000017945 */ /* 0x000fe20003800000 */
[----:B------:R-:W-:Y:S02]  /*2bf20*/  IMAD.MOV.U32 R13, RZ, RZ, R4 ;  /* 0x000000ffff0d7224 */ /* 0x000fe400078e0004 */
[----:B------:R-:W-:Y:S02]  /*2bf30*/  IMAD.MOV.U32 R12, RZ, RZ, 0x1 ;  /* 0x00000001ff0c7424 */ /* 0x000fe400078e00ff */
[----:B------:R-:W-:Y:S02]  /*2bf40*/  IMAD.MOV.U32 R11, RZ, RZ, 0x1c1f ;  /* 0x00001c1fff0b7424 */ /* 0x000fe400078e00ff */
[----:B01----:R-:W-:-:S07]  /*2bf50*/  IMAD.MOV.U32 R15, RZ, RZ, -0x1 ;  /* 0xffffffffff0f7424 */ /* 0x003fce00078e00ff */
[----:B-----5:R-:W-:Y:S05]  /*2bf60*/  WARPSYNC.COLLECTIVE R15, `(.L_x_2359) ;  /* 0x000000000f087348 */ /* 0x020fea0003c00000 */
[----:B------:R0:W1:Y:S02]  /*2bf70*/  SHFL.IDX P6, R14, R13, R12, R11 ;  /* 0x0000000c0d0e7389 */ /* 0x00006400000c000b */
[----:B01---5:R-:W-:Y:S01]  /*2bf80*/  ENDCOLLECTIVE ;  /* 0x000000000000791b */ /* 0x023fe20003800000 */
.L_x_2359:
[----:B------:R-:W-:Y:S05]  /*2bf90*/  BSYNC B1 ;  /* 0x0000000000017941 */ /* 0x000fea0003800000 */
.L_x_2358:
[----:B------:R-:W-:Y:S05]  /*2bfa0*/  BRA `(.L_x_2360) ;  /* 0xfffffe1800847947 */ /* 0x000fea000383ffff */
.L_x_2138:
        /* <DEDUP_REMOVED lines=8> */
.L_x_2362:
[----:B------:R-:W-:Y:S05]  /*2c030*/  BSYNC B1 ;  /* 0x0000000000017941 */ /* 0x000fea0003800000 */
.L_x_2361:
[----:B------:R-:W-:Y:S05]  /*2c040*/  BRA `(.L_x_2363) ;  /* 0xfffffe1800647947 */ /* 0x000fea000383ffff */
.L_x_2139:
        /* <DEDUP_REMOVED lines=8> */
.L_x_2365:
[----:B------:R-:W-:Y:S05]  /*2c0d0*/  BSYNC B1 ;  /* 0x0000000000017941 */ /* 0x000fea0003800000 */
.L_x_2364:
[----:B------:R-:W-:Y:S05]  /*2c0e0*/  BRA `(.L_x_2366) ;  /* 0xfffffe1800447947 */ /* 0x000fea000383ffff */
.L_x_2141:
[----:B--2---:R2:W3:Y:S02]  /*2c0f0*/  SYNCS.PHASECHK.TRANS64.TRYWAIT P2, [R16+URZ+0x2e800], R5 ;  /* 0x02e80005100075a7 */ /* 0x0044e4000804017f */
[----:B---3--:R-:W-:Y:S05]  /*2c100*/  @!P2 NANOSLEEP.SYNCS 0x989680 ;  /* 0x009896800000a95d */ /* 0x008fea0003900000 */
[----:B------:R-:W3:Y:S02]  /*2c110*/  @!P2 SYNCS.PHASECHK.TRANS64 P2, [R16+URZ+0x2e800], R5 ;  /* 0x02e800051000a5a7 */ /* 0x000ee4000804007f */
[----:B---3--:R-:W-:Y:S05]  /*2c120*/  @!P2 BRA `(.L_x_2141) ;  /* 0xfffffffc00f0a947 */ /* 0x008fea000383ffff */
[----:B------:R-:W-:Y:S05]  /*2c130*/  BRA `(.L_x_2367) ;  /* 0xfffffe1800947947 */ /* 0x000fea000383ffff */
.L_x_2149:
[----:B------:R-:W-:Y:S01]  /*2c140*/  BSSY B1, `(.L_x_2368) ;  /* 0x0000008000017945 */ /* 0x000fe20003800000 */
[----:B------:R-:W-:Y:S01]  /*2c150*/  MOV R13, R5 ;  /* 0x00000005000d7202 */ /* 0x000fe20000000f00 */
[----:B------:R-:W-:Y:S02]  /*2c160*/  IMAD.MOV.U32 R12, RZ, RZ, RZ ;  /* 0x000000ffff0c7224 */ /* 0x000fe400078e00ff */
[----:B------:R-:W-:Y:S02]  /*2c170*/  IMAD.MOV.U32 R11, RZ, RZ, 0x1c1f ;  /* 0x00001c1fff0b7424 */ /* 0x000fe400078e00ff */
[----:B------:R-:W-:-:S07]  /*2c180*/  IMAD.MOV.U32 R15, RZ, RZ, -0x1 ;  /* 0xffffffffff0f7424 */ /* 0x000fce00078e00ff */
[----:B-----5:R-:W-:Y:S05]  /*2c190*/  WARPSYNC.COLLECTIVE R15, `(.L_x_2369) ;  /* 0x000000000f087348 */ /* 0x020fea0003c00000 */
[----:B------:R0:W1:Y:S02]  /*2c1a0*/  SHFL.IDX P6, R14, R13, R12, R11 ;  /* 0x0000000c0d0e7389 */ /* 0x00006400000c000b */
[----:B01---5:R-:W-:Y:S01]  /*2c1b0*/  ENDCOLLECTIVE ;  /* 0x000000000000791b */ /* 0x023fe20003800000 */
.L_x_2369:
[----:B------:R-:W-:Y:S05]  /*2c1c0*/  BSYNC B1 ;  /* 0x0000000000017941 */ /* 0x000fea0003800000 */
.L_x_2368:
[----:B------:R-:W-:Y:S05]  /*2c1d0*/  BRA `(.L_x_2370) ;  /* 0xfffffe3c00447947 */ /* 0x000fea000383ffff */
.L_x_2150:
[----:B------:R-:W-:Y:S01]  /*2c1e0*/  BSSY B1, `(.L_x_2371) ;  /* 0x0000008000017945 */ /* 0x000fe20003800000 */
[----:B------:R-:W-:Y:S01]  /*2c1f0*/  IMAD.MOV.U32 R13, RZ, RZ, R4 ;  /* 0x000000ffff0d7224 */ /* 0x000fe200078e0004 */
[----:B------:R-:W-:Y:S01]  /*2c200*/  MOV R15, 0xffffffff ;  /* 0xffffffff000f7802 */ /* 0x000fe20000000f00 */
[----:B------:R-:W-:Y:S02]  /*2c210*/  IMAD.MOV.U32 R12, RZ, RZ, RZ ;  /* 0x000000ffff0c7224 */ /* 0x000fe400078e00ff */
[----:B------:R-:W-:-:S07]  /*2c220*/  IMAD.MOV.U32 R11, RZ, RZ, 0x1c1f ;  /* 0x00001c1fff0b7424 */ /* 0x000fce00078e00ff */
[----:B-----5:R-:W-:Y:S05]  /*2c230*/  WARPSYNC.COLLECTIVE R15, `(.L_x_2372) ;  /* 0x000000000f087348 */ /* 0x020fea0003c00000 */
[----:B------:R0:W1:Y:S02]  /*2c240*/  SHFL.IDX P6, R14, R13, R12, R11 ;  /* 0x0000000c0d0e7389 */ /* 0x00006400000c000b */
[----:B01---5:R-:W-:Y:S01]  /*2c250*/  ENDCOLLECTIVE ;  /* 0x000000000000791b */ /* 0x023fe20003800000 */
.L_x_2372:
[----:B------:R-:W-:Y:S05]  /*2c260*/  BSYNC B1 ;  /* 0x0000000000017941 */ /* 0x000fea0003800000 */
.L_x_2371:
[----:B------:R-:W-:Y:S05]  /*2c270*/  BRA `(.L_x_2373) ;  /* 0xfffffe3c00247947 */ /* 0x000fea000383ffff */
.L_x_2151:
        /* <DEDUP_REMOVED lines=8> */
.L_x_2375:
[----:B------:R-:W-:Y:S05]  /*2c300*/  BSYNC B1 ;  /* 0x0000000000017941 */ /* 0x000fea0003800000 */
.L_x_2374:
[----:B------:R-:W-:Y:S05]  /*2c310*/  BRA `(.L_x_2376) ;  /* 0xfffffe3c00047947 */ /* 0x000fea000383ffff */
.L_x_2152:
[----:B------:R-:W-:Y:S01]  /*2c320*/  BSSY B1, `(.L_x_2377) ;  /* 0x0000008000017945 */ /* 0x000fe20003800000 */
[----:B------:R-:W-:Y:S01]  /*2c330*/  IMAD.MOV.U32 R13, RZ, RZ, R0 ;  /* 0x000000ffff0d7224 */ /* 0x000fe200078e0000 */
[----:B------:R-:W-:Y:S01]  /*2c340*/  MOV R11, 0x1c1f ;  /* 0x00001c1f000b7802 */ /* 0x000fe20000000f00 */
[----:B------:R-:W-:Y:S02]  /*2c350*/  IMAD.MOV.U32 R12, RZ, RZ, RZ ;  /* 0x000000ffff0c7224 */ /* 0x000fe400078e00ff */
[----:B------:R-:W-:-:S07]  /*2c360*/  IMAD.MOV.U32 R15, RZ, RZ, -0x1 ;  /* 0xffffffffff0f7424 */ /* 0x000fce00078e00ff */
[----:B-----5:R-:W-:Y:S05]  /*2c370*/  WARPSYNC.COLLECTIVE R15, `(.L_x_2378) ;  /* 0x000000000f087348 */ /* 0x020fea0003c00000 */
[----:B------:R0:W1:Y:S02]  /*2c380*/  SHFL.IDX P6, R14, R13, R12, R11 ;  /* 0x0000000c0d0e7389 */ /* 0x00006400000c000b */
[----:B01---5:R-:W-:Y:S01]  /*2c390*/  ENDCOLLECTIVE ;  /* 0x000000000000791b */ /* 0x023fe20003800000 */
.L_x_2378:
[----:B------:R-:W-:Y:S05]  /*2c3a0*/  BSYNC B1 ;  /* 0x0000000000017941 */ /* 0x000fea0003800000 */
.L_x_2377:
[----:B------:R-:W-:Y:S05]  /*2c3b0*/  BRA `(.L_x_2379) ;  /* 0xfffffe3800e47947 */ /* 0x000fea000383ffff */
.L_x_2153:
[----:B------:R-:W-:Y:S01]  /*2c3c0*/  BSSY B1, `(.L_x_2380) ;  /* 0x0000008000017945 */ /* 0x000fe20003800000 */
[----:B------:R-:W-:Y:S02]  /*2c3d0*/  IMAD.MOV.U32 R13, RZ, RZ, R5 ;  /* 0x000000ffff0d7224 */ /* 0x000fe400078e0005 */
[----:B------:R-:W-:Y:S02]  /*2c3e0*/  IMAD.MOV.U32 R12, RZ, RZ, 0x1 ;  /* 0x00000001ff0c7424 */ /* 0x000fe400078e00ff */
[----:B------:R-:W-:Y:S02]  /*2c3f0*/  IMAD.MOV.U32 R11, RZ, RZ, 0x1c1f ;  /* 0x00001c1fff0b7424 */ /* 0x000fe400078e00ff */
[----:B------:R-:W-:-:S07]  /*2c400*/  IMAD.MOV.U32 R15, RZ, RZ, -0x1 ;  /* 0xffffffffff0f7424 */ /* 0x000fce00078e00ff */
[----:B-----5:R-:W-:Y:S05]  /*2c410*/  WARPSYNC.COLLECTIVE R15, `(.L_x_2381) ;  /* 0x000000000f087348 */ /* 0x020fea0003c00000 */
[----:B------:R0:W1:Y:S02]  /*2c420*/  SHFL.IDX P6, R14, R13, R12, R11 ;  /* 0x0000000c0d0e7389 */ /* 0x00006400000c000b */
[----:B01---5:R-:W-:Y:S01]  /*2c430*/  ENDCOLLECTIVE ;  /* 0x000000000000791b */ /* 0x023fe20003800000 */
.L_x_2381:
[----:B------:R-:W-:Y:S05]  /*2c440*/  BSYNC B1 ;  /* 0x0000000000017941 */ /* 0x000fea0003800000 */
.L_x_2380:
[----:B------:R-:W-:Y:S05]  /*2c450*/  BRA `(.L_x_2382) ;  /* 0xfffffe3800c47947 */ /* 0x000fea000383ffff */
.L_x_2154:
[----:B------:R-:W-:Y:S01]  /*2c460*/  BSSY B1, `(.L_x_2383) ;  /* 0x0000008000017945 */ /* 0x000fe20003800000 */
[----:B------:R-:W-:Y:S01]  /*2c470*/  IMAD.MOV.U32 R13, RZ, RZ, R4 ;  /* 0x000000ffff0d7224 */ /* 0x000fe200078e0004 */
[----:B------:R-:W-:Y:S01]  /*2c480*/  MOV R12, 0x1 ;  /* 0x00000001000c7802 */ /* 0x000fe20000000f00 */
[----:B------:R-:W-:Y:S02]  /*2c490*/  IMAD.MOV.U32 R11, RZ, RZ, 0x1c1f ;  /* 0x00001c1fff0b7424 */ /* 0x000fe400078e00ff */
[----:B------:R-:W-:-:S07]  /*2c4a0*/  IMAD.MOV.U32 R15, RZ, RZ, -0x1 ;  /* 0xffffffffff0f7424 */ /* 0x000fce00078e00ff */
[----:B-----5:R-:W-:Y:S05]  /*2c4b0*/  WARPSYNC.COLLECTIVE R15, `(.L_x_2384) ;  /* 0x000000000f087348 */ /* 0x020fea0003c00000 */
[----:B------:R0:W1:Y:S02]  /*2c4c0*/  SHFL.IDX P6, R14, R13, R12, R11 ;  /* 0x0000000c0d0e7389 */ /* 0x00006400000c000b */
[----:B01---5:R-:W-:Y:S01]  /*2c4d0*/  ENDCOLLECTIVE ;  /* 0x000000000000791b */ /* 0x023fe20003800000 */
.L_x_2384:
[----:B------:R-:W-:Y:S05]  /*2c4e0*/  BSYNC B1 ;  /* 0x0000000000017941 */ /* 0x000fea0003800000 */
.L_x_2383:
[----:B------:R-:W-:Y:S05]  /*2c4f0*/  BRA `(.L_x_2385) ;  /* 0xfffffe3800a47947 */ /* 0x000fea000383ffff */
.L_x_2155:
        /* <DEDUP_REMOVED lines=8> */
.L_x_2387:
[----:B------:R-:W-:Y:S05]  /*2c580*/  BSYNC B1 ;  /* 0x0000000000017941 */ /* 0x000fea0003800000 */
.L_x_2386:
[----:B------:R-:W-:Y:S05]  /*2c590*/  BRA `(.L_x_2388) ;  /* 0xfffffe3800847947 */ /* 0x000fea000383ffff */
.L_x_2156:
[----:B------:R-:W-:Y:S01]  /*2c5a0*/  BSSY B1, `(.L_x_2389) ;  /* 0x0000008000017945 */ /* 0x000fe20003800000 */
[----:B------:R-:W-:Y:S01]  /*2c5b0*/  MOV R13, R0 ;  /* 0x00000000000d7202 */ /* 0x000fe20000000f00 */
[----:B------:R-:W-:Y:S02]  /*2c5c0*/  IMAD.MOV.U32 R12, RZ, RZ, 0x1 ;  /* 0x00000001ff0c7424 */ /* 0x000fe400078e00ff */
[----:B------:R-:W-:Y:S02]  /*2c5d0*/  IMAD.MOV.U32 R11, RZ, RZ, 0x1c1f ;  /* 0x00001c1fff0b7424 */ /* 0x000fe400078e00ff */
[----:B------:R-:W-:-:S07]  /*2c5e0*/  IMAD.MOV.U32 R15, RZ, RZ, -0x1 ;  /* 0xffffffffff0f7424 */ /* 0x000fce00078e00ff */
[----:B-----5:R-:W-:Y:S05]  /*2c5f0*/  WARPSYNC.COLLECTIVE R15, `(.L_x_2390) ;  /* 0x000000000f087348 */ /* 0x020fea0003c00000 */
[----:B------:R0:W1:Y:S02]  /*2c600*/  SHFL.IDX P6, R14, R13, R12, R11 ;  /* 0x0000000c0d0e7389 */ /* 0x00006400000c000b */
[----:B01---5:R-:W-:Y:S01]  /*2c610*/  ENDCOLLECTIVE ;  /* 0x000000000000791b */ /* 0x023fe20003800000 */
.L_x_2390:
[----:B------:R-:W-:Y:S05]  /*2c620*/  BSYNC B1 ;  /* 0x0000000000017941 */ /* 0x000fea0003800000 */
.L_x_2389:
[----:B------:R-:W-:Y:S05]  /*2c630*/  BRA `(.L_x_2391) ;  /* 0xfffffe3800647947 */ /* 0x000fea000383ffff */
.L_x_2158:
[----:B0-----:R0:W1:Y:S02]  /*2c640*/  SYNCS.PHASECHK.TRANS64.TRYWAIT P1, [R16+URZ+0x2e800], R3 ;  /* 0x02e80003100075a7 */ /* 0x001064000802017f */
[----:B-1----:R-:W-:Y:S05]  /*2c650*/  @!P1 NANOSLEEP.SYNCS 0x989680 ;  /* 0x009896800000995d */ /* 0x002fea0003900000 */
[----:B------:R-:W1:Y:S02]  /*2c660*/  @!P1 SYNCS.PHASECHK.TRANS64 P1, [R16+URZ+0x2e800], R3 ;  /* 0x02e80003100095a7 */ /* 0x000e64000802007f */
[----:B-1----:R-:W-:Y:S05]  /*2c670*/  @!P1 BRA `(.L_x_2158) ;  /* 0xfffffffc00f09947 */ /* 0x002fea000383ffff */
[----:B------:R-:W-:Y:S05]  /*2c680*/  BRA `(.L_x_2392) ;  /* 0xfffffe3800847947 */ /* 0x000fea000383ffff */
.L_x_2164:
[----:B--2---:R2:W3:Y:S02]  /*2c690*/  SYNCS.PHASECHK.TRANS64.TRYWAIT P0, [R0+URZ+0x2e830], R7 ;  /* 0x02e83007000075a7 */ /* 0x0044e4000800017f */
[----:B---3--:R-:W-:Y:S05]  /*2c6a0*/  @!P0 NANOSLEEP.SYNCS 0x989680 ;  /* 0x009896800000895d */ /* 0x008fea0003900000 */
[----:B------:R-:W3:Y:S02]  /*2c6b0*/  @!P0 SYNCS.PHASECHK.TRANS64 P0, [R0+URZ+0x2e830], R7 ;  /* 0x02e83007000085a7 */ /* 0x000ee4000800007f */
[----:B---3--:R-:W-:Y:S05]  /*2c6c0*/  @!P0 BRA `(.L_x_2164) ;  /* 0xfffffffc00f08947 */ /* 0x008fea000383ffff */
[----:B------:R-:W-:Y:S05]  /*2c6d0*/  BRA `(.L_x_2163) ;  /* 0xfffffe5800f07947 */ /* 0x000fea000383ffff */
.L_x_2170:
[----:B-1----:R1:W2:Y:S02]  /*2c6e0*/  SYNCS.PHASECHK.TRANS64.TRYWAIT P2, [R3+URZ+0x2e830], R12 ;  /* 0x02e8300c030075a7 */ /* 0x0022a4000804017f */
[----:B--2---:R-:W-:Y:S05]  /*2c6f0*/  @!P2 NANOSLEEP.SYNCS 0x989680 ;  /* 0x009896800000a95d */ /* 0x004fea0003900000 */
[----:B------:R-:W2:Y:S02]  /*2c700*/  @!P2 SYNCS.PHASECHK.TRANS64 P2, [R3+URZ+0x2e830], R12 ;  /* 0x02e8300c0300a5a7 */ /* 0x000ea4000804007f */
[----:B--2---:R-:W-:Y:S05]  /*2c710*/  @!P2 BRA `(.L_x_2170) ;  /* 0xfffffffc00f0a947 */ /* 0x004fea000383ffff */
[----:B------:R-:W-:Y:S05]  /*2c720*/  BRA `(.L_x_2169) ;  /* 0xfffffeb0005c7947 */ /* 0x000fea000383ffff */
.L_x_2174:
[----:B-1----:R1:W2:Y:S02]  /*2c730*/  SYNCS.PHASECHK.TRANS64.TRYWAIT P0, [R13+URZ+0x2e850], R12 ;  /* 0x02e8500c0d0075a7 */ /* 0x0022a4000800017f */
[----:B--2---:R-:W-:Y:S05]  /*2c740*/  @!P0 NANOSLEEP.SYNCS 0x989680 ;  /* 0x009896800000895d */ /* 0x004fea0003900000 */
[----:B------:R-:W2:Y:S02]  /*2c750*/  @!P0 SYNCS.PHASECHK.TRANS64 P0, [R13+URZ+0x2e850], R12 ;  /* 0x02e8500c0d0085a7 */ /* 0x000ea4000800007f */
[----:B--2---:R-:W-:Y:S05]  /*2c760*/  @!P0 BRA `(.L_x_2174) ;  /* 0xfffffffc00f08947 */ /* 0x004fea000383ffff */
[----:B------:R-:W-:Y:S05]  /*2c770*/  BRA `(.L_x_2171) ;  /* 0xfffffec400bc7947 */ /* 0x000fea000383ffff */
.L_x_2182:
[----:B-1----:R1:W2:Y:S02]  /*2c780*/  SYNCS.PHASECHK.TRANS64.TRYWAIT P2, [R3+URZ+0x2e830], R12 ;  /* 0x02e8300c030075a7 */ /* 0x0022a4000804017f */
[----:B--2---:R-:W-:Y:S05]  /*2c790*/  @!P2 NANOSLEEP.SYNCS 0x989680 ;  /* 0x009896800000a95d */ /* 0x004fea0003900000 */
[----:B------:R-:W2:Y:S02]  /*2c7a0*/  @!P2 SYNCS.PHASECHK.TRANS64 P2, [R3+URZ+0x2e830], R12 ;  /* 0x02e8300c0300a5a7 */ /* 0x000ea4000804007f */
[----:B--2---:R-:W-:Y:S05]  /*2c7b0*/  @!P2 BRA `(.L_x_2182) ;  /* 0xfffffffc00f0a947 */ /* 0x004fea000383ffff */
[----:B------:R-:W-:Y:S05]  /*2c7c0*/  BRA `(.L_x_2181) ;  /* 0xffffff0c00cc7947 */ /* 0x000fea000383ffff */
.L_x_2186:
[----:B-1----:R1:W2:Y:S02]  /*2c7d0*/  SYNCS.PHASECHK.TRANS64.TRYWAIT P0, [R13+URZ+0x2e850], R12 ;  /* 0x02e8500c0d0075a7 */ /* 0x0022a4000800017f */
[----:B--2---:R-:W-:Y:S05]  /*2c7e0*/  @!P0 NANOSLEEP.SYNCS 0x989680 ;  /* 0x009896800000895d */ /* 0x004fea0003900000 */
[----:B------:R-:W2:Y:S02]  /*2c7f0*/  @!P0 SYNCS.PHASECHK.TRANS64 P0, [R13+URZ+0x2e850], R12 ;  /* 0x02e8500c0d0085a7 */ /* 0x000ea4000800007f */
[----:B--2---:R-:W-:Y:S05]  /*2c800*/  @!P0 BRA `(.L_x_2186) ;  /* 0xfffffffc00f08947 */ /* 0x004fea000383ffff */
[----:B------:R-:W-:Y:S05]  /*2c810*/  BRA `(.L_x_2183) ;  /* 0xffffff2400247947 */ /* 0x000fea000383ffff */
.L_x_2192:
[----:B-1----:R1:W2:Y:S02]  /*2c820*/  SYNCS.PHASECHK.TRANS64.TRYWAIT P0, [R11+URZ+0x2e850], R0 ;  /* 0x02e850000b0075a7 */ /* 0x0022a4000800017f */
[----:B--2---:R-:W-:Y:S05]  /*2c830*/  @!P0 NANOSLEEP.SYNCS 0x989680 ;  /* 0x009896800000895d */ /* 0x004fea0003900000 */
[----:B------:R-:W2:Y:S02]  /*2c840*/  @!P0 SYNCS.PHASECHK.TRANS64 P0, [R11+URZ+0x2e850], R0 ;  /* 0x02e850000b0085a7 */ /* 0x000ea4000800007f */
[----:B--2---:R-:W-:Y:S05]  /*2c850*/  @!P0 BRA `(.L_x_2192) ;  /* 0xfffffffc00f08947 */ /* 0x004fea000383ffff */
[----:B------:R-:W-:Y:S05]  /*2c860*/  BRA `(.L_x_2191) ;  /* 0xffffff5c00487947 */ /* 0x000fea000383ffff */
.L_x_2196:
[----:B------:R-:W-:Y:S01]  /*2c870*/  IMAD.MOV.U32 R12, RZ, RZ, R0 ;  /* 0x000000ffff0c7224 */ /* 0x000fe200078e0000 */
[----:B------:R-:W-:Y:S01]  /*2c880*/  SEL R5, R96, R97, P0 ;  /* 0x0000006160057207 */ /* 0x000fe20000000000 */
[----:B------:R-:W-:Y:S01]  /*2c890*/  IMAD.MOV.U32 R11, RZ, RZ, 0x1c1f ;  /* 0x00001c1fff0b7424 */ /* 0x000fe200078e00ff */
[----:B------:R-:W-:Y:S01]  /*2c8a0*/  SEL R7, R97, R96, P0 ;  /* 0x0000006061077207 */ /* 0x000fe20000000000 */
[----:B------:R-:W-:Y:S01]  /*2c8b0*/  IMAD.MOV.U32 R15, RZ, RZ, -0x1 ;  /* 0xffffffffff0f7424 */ /* 0x000fe200078e00ff */
[----:B------:R-:W-:Y:S02]  /*2c8c0*/  SEL R9, R92, R93, P0 ;  /* 0x0000005d5c097207 */ /* 0x000fe40000000000 */
[----:B------:R-:W-:-:S07]  /*2c8d0*/  SEL R21, R93, R92, P0 ;  /* 0x0000005c5d157207 */ /* 0x000fce0000000000 */
[----:B--2--5:R-:W-:Y:S05]  /*2c8e0*/  WARPSYNC.COLLECTIVE R15, `(.L_x_2393) ;  /* 0x000000000f087348 */ /* 0x024fea0003c00000 */
[----:B------:R0:W1:Y:S02]  /*2c8f0*/  SHFL.IDX P6, R14, R13, R12, R11 ;  /* 0x0000000c0d0e7389 */ /* 0x00006400000c000b */
[----:B012--5:R-:W-:Y:S01]  /*2c900*/  ENDCOLLECTIVE ;  /* 0x000000000000791b */ /* 0x027fe20003800000 */
.L_x_2393:
        /* <DEDUP_REMOVED lines=13> */
[----:B------:R-:W-:-:S02]  /*2c9e0*/  SEL R35, R35, R32, P0 ;  /* 0x0000002023237207 */ /* 0x000fc40000000000 */
[----:B------:R-:W-:-:S07]  /*2c9f0*/  MOV R6, R14 ;  /* 0x0000000e00067202 */ /* 0x000fce0000000f00 */
[----:B------:R-:W-:Y:S05]  /*2ca00*/  WARPSYNC.COLLECTIVE R15, `(.L_x_2394) ;  /* 0x000000000f087348 */ /* 0x000fea0003c00000 */
[----:B------:R0:W1:Y:S02]  /*2ca10*/  SHFL.IDX P6, R14, R13, R12, R11 ;  /* 0x0000000c0d0e7389 */ /* 0x00006400000c000b */
[----:B01----:R-:W-:Y:S01]  /*2ca20*/  ENDCOLLECTIVE ;  /* 0x000000000000791b */ /* 0x003fe20003800000 */
.L_x_2394:
        /* <DEDUP_REMOVED lines=19> */
.L_x_2395:
[----:B------:R-:W-:Y:S02]  /*2cb60*/  SEL R59, R59, R46, P0 ;  /* 0x0000002e3b3b7207 */ /* 0x000fe40000000000 */
[----:B------:R-:W-:Y:S02]  /*2cb70*/  SEL R4, R6, R3, P0 ;  /* 0x0000000306047207 */ /* 0x000fe40000000000 */
[----:B------:R-:W-:Y:S02]  /*2cb80*/  SEL R6, R3, R6, P0 ;  /* 0x0000000603067207 */ /* 0x000fe40000000000 */
[----:B------:R-:W-:Y:S01]  /*2cb90*/  MOV R13, R7 ;  /* 0x00000007000d7202 */ /* 0x000fe20000000f00 */
[----:B------:R-:W-:Y:S02]  /*2cba0*/  IMAD.MOV.U32 R12, RZ, RZ, R2 ;  /* 0x000000ffff0c7224 */ /* 0x000fe400078e0002 */
[----:B------:R-:W-:-:S07]  /*2cbb0*/  IMAD.MOV.U32 R10, RZ, RZ, R14 ;  /* 0x000000ffff0a7224 */ /* 0x000fce00078e000e */
[----:B------:R-:W-:Y:S05]  /*2cbc0*/  WARPSYNC.COLLECTIVE R15, `(.L_x_2396) ;  /* 0x000000000f087348 */ /* 0x000fea0003c00000 */
[----:B------:R0:W1:Y:S02]  /*2cbd0*/  SHFL.IDX P6, R14, R13, R12, R11 ;  /* 0x0000000c0d0e7389 */ /* 0x00006400000c000b */
[----:B01----:R-:W-:Y:S01]  /*2cbe0*/  ENDCOLLECTIVE ;  /* 0x000000000000791b */ /* 0x003fe20003800000 */
.L_x_2396:
[----:B------:R-:W-:Y:S02]  /*2cbf0*/  IMAD.MOV.U32 R13, RZ, RZ, R9 ;  /* 0x000000ffff0d7224 */ /* 0x000fe400078e0009 */
[----:B------:R-:W-:Y:S02]  /*2cc00*/  IMAD.MOV.U32 R12, RZ, RZ, R0 ;  /* 0x000000ffff0c7224 */ /* 0x000fe400078e0000 */
[----:B------:R-:W-:-:S07]  /*2cc10*/  IMAD.MOV.U32 R7, RZ, RZ, R14 ;  /* 0x000000ffff077224 */ /* 0x000fce00078e000e */
[----:B------:R-:W-:Y:S05]  /*2cc20*/  WARPSYNC.COLLECTIVE R15, `(.L_x_2397) ;  /* 0x000000000f087348 */ /* 0x000fea0003c00000 */
[----:B------:R0:W1:Y:S02]  /*2cc30*/  SHFL.IDX P6, R14, R13, R12, R11 ;  /* 0x0000000c0d0e7389 */ /* 0x00006400000c000b */
[----:B01----:R-:W-:Y:S01]  /*2cc40*/  ENDCOLLECTIVE ;  /* 0x000000000000791b */ /* 0x003fe20003800000 */
.L_x_2397:
        /* <DEDUP_REMOVED lines=8> */
.L_x_2398:
[----:B------:R-:W-:Y:S02]  /*2ccd0*/  IMAD.MOV.U32 R13, RZ, RZ, R25 ;  /* 0x000000ffff0d7224 */ /* 0x000fe400078e0019 */
[----:B------:R-:W-:Y:S02]  /*2cce0*/  IMAD.MOV.U32 R12, RZ, RZ, R0 ;  /* 0x000000ffff0c7224 */ /* 0x000fe400078e0000 */
[----:B------:R-:W-:-:S07]  /*2ccf0*/  IMAD.MOV.U32 R21, RZ, RZ, R14 ;  /* 0x000000ffff157224 */ /* 0x000fce00078e000e */
[----:B------:R-:W-:Y:S05]  /*2cd00*/  WARPSYNC.COLLECTIVE R15, `(.L_x_2399) ;  /* 0x000000000f087348 */ /* 0x000fea0003c00000 */
[----:B------:R0:W1:Y:S02]  /*2cd10*/  SHFL.IDX P6, R14, R13, R12, R11 ;  /* 0x0000000c0d0e7389 */ /* 0x00006400000c000b */
[----:B01----:R-:W-:Y:S01]  /*2cd20*/  ENDCOLLECTIVE ;  /* 0x000000000000791b */ /* 0x003fe20003800000 */
.L_x_2399:
        /* <DEDUP_REMOVED lines=8> */
.L_x_2400:
[----:B------:R-:W-:Y:S02]  /*2cdb0*/  IMAD.MOV.U32 R13, RZ, RZ, R29 ;  /* 0x000000ffff0d7224 */ /* 0x000fe400078e001d */
[----:B------:R-:W-:Y:S01]  /*2cdc0*/  IMAD.MOV.U32 R12, RZ, RZ, R0 ;  /* 0x000000ffff0c7224 */ /* 0x000fe200078e0000 */
[----:B------:R-:W-:-:S07]  /*2cdd0*/  MOV R27, R14 ;  /* 0x0000000e001b7202 */ /* 0x000fce0000000f00 */
[----:B------:R-:W-:Y:S05]  /*2cde0*/  WARPSYNC.COLLECTIVE R15, `(.L_x_2401) ;  /* 0x000000000f087348 */ /* 0x000fea0003c00000 */
[----:B------:R0:W1:Y:S02]  /*2cdf0*/  SHFL.IDX P6, R14, R13, R12, R11 ;  /* 0x0000000c0d0e7389 */ /* 0x00006400000c000b */
[----:B01----:R-:W-:Y:S01]  /*2ce00*/  ENDCOLLECTIVE ;  /* 0x000000000000791b */ /* 0x003fe20003800000 */
.L_x_2401:
        /* <DEDUP_REMOVED lines=8> */
.L_x_2402:
[----:B------:R-:W-:Y:S01]  /*2ce90*/  MOV R13, R33 ;  /* 0x00000021000d7202 */ /* 0x000fe20000000f00 */
[----:B------:R-:W-:Y:S02]  /*2cea0*/  IMAD.MOV.U32 R12, RZ, RZ, R0 ;  /* 0x000000ffff0c7224 */ /* 0x000fe400078e0000 */
[----:B------:R-:W-:-:S07]  /*2ceb0*/  IMAD.MOV.U32 R31, RZ, RZ, R14 ;  /* 0x000000ffff1f7224 */ /* 0x000fce00078e000e */
[----:B------:R-:W-:Y:S05]  /*2cec0*/  WARPSYNC.COLLECTIVE R15, `(.L_x_2403) ;  /* 0x000000000f087348 */ /* 0x000fea0003c00000 */
[----:B------:R0:W1:Y:S02]  /*2ced0*/  SHFL.IDX P6, R14, R13, R12, R11 ;  /* 0x0000000c0d0e7389 */ /* 0x00006400000c000b */
[----:B01----:R-:W-:Y:S01]  /*2cee0*/  ENDCOLLECTIVE ;  /* 0x000000000000791b */ /* 0x003fe20003800000 */
.L_x_2403:
        /* <DEDUP_REMOVED lines=8> */
.L_x_2404:
[----:B------:R-:W-:Y:S01]  /*2cf70*/  IMAD.MOV.U32 R13, RZ, RZ, R37 ;  /* 0x000000ffff0d7224 */ /* 0x000fe200078e0025 */
[----:B------:R-:W-:Y:S01]  /*2cf80*/  MOV R12, R0 ;  /* 0x00000000000c7202 */ /* 0x000fe20000000f00 */
[----:B------:R-:W-:-:S07]  /*2cf90*/  IMAD.MOV.U32 R35, RZ, RZ, R14 ;  /* 0x000000ffff237224 */ /* 0x000fce00078e000e */
[----:B------:R-:W-:Y:S05]  /*2cfa0*/  WARPSYNC.COLLECTIVE R15, `(.L_x_2405) ;  /* 0x000000000f087348 */ /* 0x000fea0003c00000 */
[----:B------:R0:W1:Y:S02]  /*2cfb0*/  SHFL.IDX P6, R14, R13, R12, R11 ;  /* 0x0000000c0d0e7389 */ /* 0x00006400000c000b */
[----:B01----:R-:W-:Y:S01]  /*2cfc0*/  ENDCOLLECTIVE ;  /* 0x000000000000791b */ /* 0x003fe20003800000 */
.L_x_2405:
        /* <DEDUP_REMOVED lines=8> */
.L_x_2406:
[----:B------:R-:W-:Y:S02]  /*2d050*/  IMAD.MOV.U32 R13, RZ, RZ, R41 ;  /* 0x000000ffff0d7224 */ /* 0x000fe400078e0029 */
[----:B------:R-:W-:Y:S02]  /*2d060*/  IMAD.MOV.U32 R12, RZ, RZ, R0 ;  /* 0x000000ffff0c7224 */ /* 0x000fe400078e0000 */
[----:B------:R-:W-:-:S07]  /*2d070*/  IMAD.MOV.U32 R20, RZ, RZ, R14 ;  /* 0x000000ffff147224 */ /* 0x000fce00078e000e */
[----:B------:R-:W-:Y:S05]  /*2d080*/  WARPSYNC.COLLECTIVE R15, `(.L_x_2407) ;  /* 0x000000000f087348 */ /* 0x000fea0003c00000 */
[----:B------:R0:W1:Y:S02]  /*2d090*/  SHFL.IDX P6, R14, R13, R12, R11 ;  /* 0x0000000c0d0e7389 */ /* 0x00006400000c000b */
[----:B01----:R-:W-:Y:S01]  /*2d0a0*/  ENDCOLLECTIVE ;  /* 0x000000000000791b */ /* 0x003fe20003800000 */
.L_x_2407:
[----:B------:R-:W-:Y:S02]  /*2d0b0*/  IMAD.MOV.U32 R13, RZ, RZ, R43 ;  /* 0x000000ffff0d7224 */ /* 0x000fe400078e002b */
[----:B------:R-:W-:Y:S01]  /*2d0c0*/  IMAD.MOV.U32 R12, RZ, RZ, R2 ;  /* 0x000000ffff0c7224 */ /* 0x000fe200078e0002 */
[----:B------:R-:W-:-:S07]  /*2d0d0*/  MOV R41, R14 ;  /* 0x0000000e00297202 */ /* 0x000fce0000000f00 */
[----:B------:R-:W-:Y:S05]  /*2d0e0*/  WARPSYNC.COLLECTIVE R15, `(.L_x_2408) ;  /* 0x000000000f087348 */ /* 0x000fea0003c00000 */
[----:B------:R0:W1:Y:S02]  /*2d0f0*/  SHFL.IDX P6, R14, R13, R12, R11 ;  /* 0x0000000c0d0e7389 */ /* 0x00006400000c000b */
[----:B01----:R-:W-:Y:S01]  /*2d100*/  ENDCOLLECTIVE ;  /* 0x000000000000791b */ /* 0x003fe20003800000 */
.L_x_2408:
[----:B------:R-:W-:Y:S02]  /*2d110*/  IMAD.MOV.U32 R13, RZ, RZ, R45 ;  /* 0x000000ffff0d7224 */ /* 0x000fe400078e002d */
[----:B------:R-:W-:Y:S02]  /*2d120*/  IMAD.MOV.U32 R12, RZ, RZ, R0 ;  /* 0x000000ffff0c7224 */ /* 0x000fe400078e0000 */
[----:B------:R-:W-:-:S07]  /*2d130*/  IMAD.MOV.U32 R40, RZ, RZ, R14 ;  /* 0x000000ffff287224 */ /* 0x000fce00078e000e */
[----:B------:R-:W-:Y:S05]  /*2d140*/  WARPSYNC.COLLECTIVE R15, `(.L_x_2409) ;  /* 0x000000000f087348 */ /* 0x000fea0003c00000 */
[----:B------:R0:W1:Y:S02]  /*2d150*/  SHFL.IDX P6, R14, R13, R12, R11 ;  /* 0x0000000c0d0e7389 */ /* 0x00006400000c000b */
[----:B01----:R-:W-:Y:S01]  /*2d160*/  ENDCOLLECTIVE ;  /* 0x000000000000791b */ /* 0x003fe20003800000 */
.L_x_2409:
[----:B------:R-:W-:Y:S02]  /*2d170*/  SEL R48, R41, R40, P0 ;  /* 0x0000002829307207 */ /* 0x000fe40000000000 */
[----:B------:R-:W-:Y:S02]  /*2d180*/  SEL R50, R40, R41, P0 ;  /* 0x0000002928327207 */ /* 0x000fe40000000000 */
[----:B------:R-:W-:Y:S01]  /*2d190*/  MOV R13, R47 ;  /* 0x0000002f000d7202 */ /* 0x000fe20000000f00 */
[----:B------:R-:W-:Y:S02]  /*2d1a0*/  IMAD.MOV.U32 R12, RZ, RZ, R2 ;  /* 0x000000ffff0c7224 */ /* 0x000fe400078e0002 */
[----:B------:R-:W-:Y:S02]  /*2d1b0*/  IMAD.MOV.U32 R47, RZ, RZ, RZ ;  /* 0x000000ffff2f7224 */ /* 0x000fe400078e00ff */
[----:B------:R-:W-:-:S07]  /*2d1c0*/  IMAD.MOV.U32 R45, RZ, RZ, R14 ;  /* 0x000000ffff2d7224 */ /* 0x000fce00078e000e */
[----:B------:R-:W-:Y:S05]  /*2d1d0*/  WARPSYNC.COLLECTIVE R15, `(.L_x_2410) ;  /* 0x000000000f087348 */ /* 0x000fea0003c00000 */
[----:B------:R0:W1:Y:S02]  /*2d1e0*/  SHFL.IDX P6, R14, R13, R12, R11 ;  /* 0x0000000c0d0e7389 */ /* 0x00006400000c000b */
[----:B01----:R-:W-:Y:S01]  /*2d1f0*/  ENDCOLLECTIVE ;  /* 0x000000000000791b */ /* 0x003fe20003800000 */
.L_x_2410:
[----:B------:R-:W-:Y:S02]  /*2d200*/  IMAD.MOV.U32 R13, RZ, RZ, R49 ;  /* 0x000000ffff0d7224 */ /* 0x000fe400078e0031 */
[----:B------:R-:W-:Y:S02]  /*2d210*/  IMAD.MOV.U32 R12, RZ, RZ, R0 ;  /* 0x000000ffff0c7224 */ /* 0x000fe400078e0000 */
[----:B------:R-:W-:-:S07]  /*2d220*/  IMAD.MOV.U32 R42, RZ, RZ, R14 ;  /* 0x000000ffff2a7224 */ /* 0x000fce00078e000e */
[----:B------:R-:W-:Y:S05]  /*2d230*/  WARPSYNC.COLLECTIVE R15, `(.L_x_2411) ;  /* 0x000000000f087348 */ /* 0x000fea0003c00000 */
[----:B------:R0:W1:Y:S02]  /*2d240*/  SHFL.IDX P6, R14, R13, R12, R11 ;  /* 0x0000000c0d0e7389 */ /* 0x00006400000c000b */
[----:B01----:R-:W-:Y:S01]  /*2d250*/  ENDCOLLECTIVE ;  /* 0x000000000000791b */ /* 0x003fe20003800000 */
.L_x_2411:
        /* <DEDUP_REMOVED lines=8> */
.L_x_2412:
[----:B------:R-:W-:Y:S02]  /*2d2e0*/  IMAD.MOV.U32 R13, RZ, RZ, R53 ;  /* 0x000000ffff0d7224 */ /* 0x000fe400078e0035 */
[----:B------:R-:W-:Y:S02]  /*2d2f0*/  IMAD.MOV.U32 R12, RZ, RZ, R0 ;  /* 0x000000ffff0c7224 */ /* 0x000fe400078e0000 */
[----:B------:R-:W-:-:S07]  /*2d300*/  IMAD.MOV.U32 R44, RZ, RZ, R14 ;  /* 0x000000ffff2c7224 */ /* 0x000fce00078e000e */
[----:B------:R-:W-:Y:S05]  /*2d310*/  WARPSYNC.COLLECTIVE R15, `(.L_x_2413) ;  /* 0x000000000f087348 */ /* 0x000fea0003c00000 */
[----:B------:R0:W1:Y:S02]  /*2d320*/  SHFL.IDX P6, R14, R13, R12, R11 ;  /* 0x0000000c0d0e7389 */ /* 0x00006400000c000b */
[----:B01----:R-:W-:Y:S01]  /*2d330*/  ENDCOLLECTIVE ;  /* 0x000000000000791b */ /* 0x003fe20003800000 */
.L_x_2413:
[----:B------:R-:W-:Y:S01]  /*2d340*/  SEL R9, R49, R44, P0 ;  /* 0x0000002c31097207 */ /* 0x000fe20000000000 */
[----:B------:R-:W-:Y:S02]  /*2d350*/  IMAD.MOV.U32 R13, RZ, RZ, R55 ;  /* 0x000000ffff0d7224 */ /* 0x000fe400078e0037 */
[----:B------:R-:W-:Y:S02]  /*2d360*/  IMAD.MOV.U32 R12, RZ, RZ, R2 ;  /* 0x000000ffff0c7224 */ /* 0x000fe400078e0002 */
[----:B------:R-:W-:-:S07]  /*2d370*/  IMAD.MOV.U32 R53, RZ, RZ, R14 ;  /* 0x000000ffff357224 */ /* 0x000fce00078e000e */
[----:B------:R-:W-:Y:S05]  /*2d380*/  WARPSYNC.COLLECTIVE R15, `(.L_x_2414) ;  /* 0x000000000f087348 */ /* 0x000fea0003c00000 */
[----:B------:R0:W1:Y:S02]  /*2d390*/  SHFL.IDX P6, R14, R13, R12, R11 ;  /* 0x0000000c0d0e7389 */ /* 0x00006400000c000b */
[----:B01----:R-:W-:Y:S01]  /*2d3a0*/  ENDCOLLECTIVE ;  /* 0x000000000000791b */ /* 0x003fe20003800000 */
.L_x_2414:
[----:B------:R-:W-:Y:S02]  /*2d3b0*/  IMAD.MOV.U32 R13, RZ, RZ, R57 ;  /* 0x000000ffff0d7224 */ /* 0x000fe400078e0039 */
[----:B------:R-:W-:Y:S01]  /*2d3c0*/  IMAD.MOV.U32 R12, RZ, RZ, R0 ;  /* 0x000000ffff0c7224 */ /* 0x000fe200078e0000 */
[----:B------:R-:W-:-:S07]  /*2d3d0*/  MOV R46, R14 ;  /* 0x0000000e002e7202 */ /* 0x000fce0000000f00 */
[----:B------:R-:W-:Y:S05]  /*2d3e0*/  WARPSYNC.COLLECTIVE R15, `(.L_x_2415) ;  /* 0x000000000f087348 */ /* 0x000fea0003c00000 */
[----:B------:R0:W1:Y:S02]  /*2d3f0*/  SHFL.IDX P6, R14, R13, R12, R11 ;  /* 0x0000000c0d0e7389 */ /* 0x00006400000c000b */
[----:B01----:R-:W-:Y:S01]  /*2d400*/  ENDCOLLECTIVE ;  /* 0x000000000000791b */ /* 0x003fe20003800000 */
.L_x_2415:
        /* <DEDUP_REMOVED lines=8> */
.L_x_2416:
[----:B------:R-:W-:Y:S01]  /*2d490*/  MOV R13, R61 ;  /* 0x0000003d000d7202 */ /* 0x000fe20000000f00 */
[----:B------:R-:W-:Y:S02]  /*2d4a0*/  IMAD.MOV.U32 R12, RZ, RZ, R0 ;  /* 0x000000ffff0c7224 */ /* 0x000fe400078e0000 */
[----:B------:R-:W-:-:S07]  /*2d4b0*/  IMAD.MOV.U32 R52, RZ, RZ, R14 ;  /* 0x000000ffff347224 */ /* 0x000fce00078e000e */
[----:B------:R-:W-:Y:S05]  /*2d4c0*/  WARPSYNC.COLLECTIVE R15, `(.L_x_2417) ;  /* 0x000000000f087348 */ /* 0x000fea0003c00000 */
[----:B------:R0:W1:Y:S02]  /*2d4d0*/  SHFL.IDX P6, R14, R13, R12, R11 ;  /* 0x0000000c0d0e7389 */ /* 0x00006400000c000b */
[----:B01----:R-:W-:Y:S01]  /*2d4e0*/  ENDCOLLECTIVE ;  /* 0x000000000000791b */ /* 0x003fe20003800000 */
.L_x_2417:
        /* <DEDUP_REMOVED lines=8> */
.L_x_2418:
[----:B------:R-:W-:Y:S01]  /*2d570*/  IMAD.MOV.U32 R13, RZ, RZ, R69 ;  /* 0x000000ffff0d7224 */ /* 0x000fe200078e0045 */
[----:B------:R-:W-:Y:S01]  /*2d580*/  MOV R12, R0 ;  /* 0x00000000000c7202 */ /* 0x000fe20000000f00 */
[----:B------:R-:W-:-:S07]  /*2d590*/  IMAD.MOV.U32 R54, RZ, RZ, R14 ;  /* 0x000000ffff367224 */ /* 0x000fce00078e000e */
[----:B------:R-:W-:Y:S05]  /*2d5a0*/  WARPSYNC.COLLECTIVE R15, `(.L_x_2419) ;  /* 0x000000000f087348 */ /* 0x000fea0003c00000 */
[----:B------:R0:W1:Y:S02]  /*2d5b0*/  SHFL.IDX P6, R14, R13, R12, R11 ;  /* 0x0000000c0d0e7389 */ /* 0x00006400000c000b */
[----:B01----:R-:W-:Y:S01]  /*2d5c0*/  ENDCOLLECTIVE ;  /* 0x000000000000791b */ /* 0x003fe20003800000 */
.L_x_2419:
        /* <DEDUP_REMOVED lines=8> */
.L_x_2420:
[----:B------:R-:W-:Y:S02]  /*2d650*/  IMAD.MOV.U32 R13, RZ, RZ, R73 ;  /* 0x000000ffff0d7224 */ /* 0x000fe400078e0049 */
[----:B------:R-:W-:Y:S02]  /*2d660*/  IMAD.MOV.U32 R12, RZ, RZ, R0 ;  /* 0x000000ffff0c7224 */ /* 0x000fe400078e0000 */
[----:B------:R-:W-:-:S07]  /*2d670*/  IMAD.MOV.U32 R56, RZ, RZ, R14 ;  /* 0x000000ffff387224 */ /* 0x000fce00078e000e */
[----:B------:R-:W-:Y:S05]  /*2d680*/  WARPSYNC.COLLECTIVE R15, `(.L_x_2421) ;  /* 0x000000000f087348 */ /* 0x000fea0003c00000 */
[----:B------:R0:W1:Y:S02]  /*2d690*/  SHFL.IDX P6, R14, R13, R12, R11 ;  /* 0x0000000c0d0e7389 */ /* 0x00006400000c000b */
[----:B01----:R-:W-:Y:S01]  /*2d6a0*/  ENDCOLLECTIVE ;  /* 0x000000000000791b */ /* 0x003fe20003800000 */
.L_x_2421:
[----:B------:R-:W-:Y:S01]  /*2d6b0*/  SEL R39, R56, R69, P0 ;  /* 0x0000004538277207 */ /* 0x000fe20000000000 */
[----:B------:R-:W-:Y:S02]  /*2d6c0*/  IMAD.MOV.U32 R13, RZ, RZ, R75 ;  /* 0x000000ffff0d7224 */ /* 0x000fe400078e004b */
[----:B------:R-:W-:Y:S01]  /*2d6d0*/  IMAD.MOV.U32 R12, RZ, RZ, R2 ;  /* 0x000000ffff0c7224 */ /* 0x000fe200078e0002 */
[----:B------:R-:W-:-:S07]  /*2d6e0*/  MOV R73, R14 ;  /* 0x0000000e00497202 */ /* 0x000fce0000000f00 */
[----:B------:R-:W-:Y:S05]  /*2d6f0*/  WARPSYNC.COLLECTIVE R15, `(.L_x_2422) ;  /* 0x000000000f087348 */ /* 0x000fea0003c00000 */
[----:B------:R0:W1:Y:S02]  /*2d700*/  SHFL.IDX P6, R14, R13, R12, R11 ;  /* 0x0000000c0d0e7389 */ /* 0x00006400000c000b */
[----:B01----:R-:W-:Y:S01]  /*2d710*/  ENDCOLLECTIVE ;  /* 0x000000000000791b */ /* 0x003fe20003800000 */
.L_x_2422:
[----:B------:R-:W-:Y:S02]  /*2d720*/  IMAD.MOV.U32 R13, RZ, RZ, R77 ;  /* 0x000000ffff0d7224 */ /* 0x000fe400078e004d */
[----:B------:R-:W-:Y:S02]  /*2d730*/  IMAD.MOV.U32 R12, RZ, RZ, R0 ;  /* 0x000000ffff0c7224 */ /* 0x000fe400078e0000 */
[----:B------:R-:W-:-:S07]  /*2d740*/  IMAD.MOV.U32 R58, RZ, RZ, R14 ;  /* 0x000000ffff3a7224 */ /* 0x000fce00078e000e */
[----:B------:R-:W-:Y:S05]  /*2d750*/  WARPSYNC.COLLECTIVE R15, `(.L_x_2423) ;  /* 0x000000000f087348 */ /* 0x000fea0003c00000 */
[----:B------:R0:W1:Y:S02]  /*2d760*/  SHFL.IDX P6, R14, R13, R12, R11 ;  /* 0x0000000c0d0e7389 */ /* 0x00006400000c000b */
[----:B01----:R-:W-:Y:S01]  /*2d770*/  ENDCOLLECTIVE ;  /* 0x000000000000791b */ /* 0x003fe20003800000 */
.L_x_2423:
[----:B------:R-:W-:Y:S01]  /*2d780*/  MOV R13, R79 ;  /* 0x0000004f000d7202 */ /* 0x000fe20000000f00 */
[----:B------:R-:W-:Y:S02]  /*2d790*/  IMAD.MOV.U32 R12, RZ, RZ, R2 ;  /* 0x000000ffff0c7224 */ /* 0x000fe400078e0002 */
[----:B------:R-:W-:-:S07]  /*2d7a0*/  IMAD.MOV.U32 R77, RZ, RZ, R14 ;  /* 0x000000ffff4d7224 */ /* 0x000fce00078e000e */
[----:B------:R-:W-:Y:S05]  /*2d7b0*/  WARPSYNC.COLLECTIVE R15, `(.L_x_2424) ;  /* 0x000000000f087348 */ /* 0x000fea0003c00000 */
[----:B------:R0:W1:Y:S02]  /*2d7c0*/  SHFL.IDX P6, R14, R13, R12, R11 ;  /* 0x0000000c0d0e7389 */ /* 0x00006400000c000b */
[----:B01----:R-:W-:Y:S01]  /*2d7d0*/  ENDCOLLECTIVE ;  /* 0x000000000000791b */ /* 0x003fe20003800000 */
.L_x_2424:
[----:B------:R-:W-:Y:S02]  /*2d7e0*/  SEL R12, R37, R20, P0 ;  /* 0x00000014250c7207 */ /* 0x000fe40000000000 */
[----:B------:R-:W-:Y:S02]  /*2d7f0*/  SEL R11, R44, R49, P0 ;  /* 0x000000312c0b7207 */ /* 0x000fe40000000000 */
[----:B------:R-:W-:Y:S02]  /*2d800*/  SEL R13, R73, R58, P0 ;  /* 0x0000003a490d7207 */ /* 0x000fe40000000000 */
[----:B------:R-:W-:Y:S01]  /*2d810*/  SEL R15, R58, R73, P0 ;  /* 0x000000493a0f7207 */ /* 0x000fe20000000000 */
[----:B------:R-:W-:Y:S01]  /*2d820*/  IMAD.MOV.U32 R60, RZ, RZ, R14 ;  /* 0x000000ffff3c7224 */ /* 0x000fe200078e000e */
[----:B------:R-:W-:Y:S02]  /*2d830*/  SEL R14, R20, R37, P0 ;  /* 0x00000025140e7207 */ /* 0x000fe40000000000 */
[----:B------:R-:W-:Y:S01]  /*2d840*/  SEL R37, R69, R56, P0 ;  /* 0x0000003845257207 */ /* 0x000fe20000000000 */
[----:B------:R-:W-:Y:S06]  /*2d850*/  BRA `(.L_x_2425) ;  /* 0xffffff6400787947 */ /* 0x000fec000383ffff */
.L_x_2230:
        /* <DEDUP_REMOVED lines=11> */
.L_x_2427:
[----:B------:R-:W-:Y:S05]  /*2d910*/  BSYNC B1 ;  /* 0x0000000000017941 */ /* 0x000fea0003800000 */
.L_x_2426:
[----:B------:R-:W-:Y:S05]  /*2d920*/  BRA `(.L_x_2428) ;  /* 0xffffff9400307947 */ /* 0x000fea000383ffff */
.L_x_2232:
[----:B------:R-:W-:Y:S01]  /*2d930*/  BSSY B1, `(.L_x_2429) ;  /* 0x0000006000017945 */ /* 0x000fe20003800000 */
[----:B------:R-:W-:-:S07]  /*2d940*/  IMAD.MOV.U32 R15, RZ, RZ, -0x1 ;  /* 0xffffffffff0f7424 */ /* 0x000fce00078e00ff */
[----:B0-----:R-:W-:Y:S05]  /*2d950*/  WARPSYNC.COLLECTIVE R15, `(.L_x_2430) ;  /* 0x000000000f0c7348 */ /* 0x001fea0003c00000 */
[----:B------:R-:W-:Y:S02]  /*2d960*/  ELECT P6, UR62, PT ;  /* 0x00000000003e782f */ /* 0x000fe400038c0000 */
[----:B------:R-:W-:Y:S01]  /*2d970*/  MOV R14, UR62 ;  /* 0x0000003e000e7c02 */ /* 0x000fe20008000f00 */
[----:B0-----:R-:W-:Y:S10]  /*2d980*/  ENDCOLLECTIVE ;  /* 0x000000000000791b */ /* 0x001ff40003800000 */
.L_x_2430:
[----:B------:R-:W-:Y:S05]  /*2d990*/  BSYNC B1 ;  /* 0x0000000000017941 */ /* 0x000fea0003800000 */
.L_x_2429:
[----:B------:R-:W-:Y:S05]  /*2d9a0*/  BRA `(.L_x_2231) ;  /* 0xffffff9400287947 */ /* 0x000fea000383ffff */
.L_x_2234:
[----:B0-----:R0:W1:Y:S02]  /*2d9b0*/  SYNCS.PHASECHK.TRANS64.TRYWAIT P0, [R11+URZ+0x2e820], R5 ;  /* 0x02e820050b0075a7 */ /* 0x001064000800017f */
[----:B-1----:R-:W-:Y:S05]  /*2d9c0*/  @!P0 NANOSLEEP.SYNCS 0x989680 ;  /* 0x009896800000895d */ /* 0x002fea0003900000 */
[----:B------:R-:W1:Y:S02]  /*2d9d0*/  @!P0 SYNCS.PHASECHK.TRANS64 P0, [R11+URZ+0x2e820], R5 ;  /* 0x02e820050b0085a7 */ /* 0x000e64000800007f */
[----:B-1----:R-:W-:Y:S05]  /*2d9e0*/  @!P0 BRA `(.L_x_2234) ;  /* 0xfffffffc00f08947 */ /* 0x002fea000383ffff */
[----:B------:R-:W-:Y:S05]  /*2d9f0*/  BRA `(.L_x_2431) ;  /* 0xffffff9400447947 */ /* 0x000fea000383ffff */
.L_x_2238:
[----:B0-----:R0:W1:Y:S02]  /*2da00*/  SYNCS.PHASECHK.TRANS64.TRYWAIT P0, [R5+URZ+0x2e8a0], R9 ;  /* 0x02e8a009050075a7 */ /* 0x001064000800017f */
[----:B-1----:R-:W-:Y:S05]  /*2da10*/  @!P0 NANOSLEEP.SYNCS 0x989680 ;  /* 0x009896800000895d */ /* 0x002fea0003900000 */
[----:B------:R-:W1:Y:S02]  /*2da20*/  @!P0 SYNCS.PHASECHK.TRANS64 P0, [R5+URZ+0x2e8a0], R9 ;  /* 0x02e8a009050085a7 */ /* 0x000e64000800007f */
[----:B-1----:R-:W-:Y:S05]  /*2da30*/  @!P0 BRA `(.L_x_2238) ;  /* 0xfffffffc00f08947 */ /* 0x002fea000383ffff */
[----:B------:R-:W-:Y:S05]  /*2da40*/  BRA `(.L_x_2432) ;  /* 0xffffff9400647947 */ /* 0x000fea000383ffff */
.L_x_2243:
[----:B-1----:R1:W2:Y:S02]  /*2da50*/  SYNCS.PHASECHK.TRANS64.TRYWAIT P0, [R5+URZ+0x2e8c0], R9 ;  /* 0x02e8c009050075a7 */ /* 0x0022a4000800017f */
[----:B--2---:R-:W-:Y:S05]  /*2da60*/  @!P0 NANOSLEEP.SYNCS 0x989680 ;  /* 0x009896800000895d */ /* 0x004fea0003900000 */
[----:B------:R-:W2:Y:S02]  /*2da70*/  @!P0 SYNCS.PHASECHK.TRANS64 P0, [R5+URZ+0x2e8c0], R9 ;  /* 0x02e8c009050085a7 */ /* 0x000ea4000800007f */
[----:B--2---:R-:W-:Y:S05]  /*2da80*/  @!P0 BRA `(.L_x_2243) ;  /* 0xfffffffc00f08947 */ /* 0x004fea000383ffff */
[----:B------:R-:W-:Y:S05]  /*2da90*/  BRA `(.L_x_2433) ;  /* 0xffffff9400e47947 */ /* 0x000fea000383ffff */
.L_x_2250:
[----:B0-----:R0:W1:Y:S02]  /*2daa0*/  SYNCS.PHASECHK.TRANS64.TRYWAIT P1, [R6+URZ+0x2e8a0], R7 ;  /* 0x02e8a007060075a7 */ /* 0x001064000802017f */
[----:B-1----:R-:W-:Y:S05]  /*2dab0*/  @!P1 NANOSLEEP.SYNCS 0x989680 ;  /* 0x009896800000995d */ /* 0x002fea0003900000 */
[----:B------:R-:W1:Y:S02]  /*2dac0*/  @!P1 SYNCS.PHASECHK.TRANS64 P1, [R6+URZ+0x2e8a0], R7 ;  /* 0x02e8a007060095a7 */ /* 0x000e64000802007f */
[----:B-1----:R-:W-:Y:S05]  /*2dad0*/  @!P1 BRA `(.L_x_2250) ;  /* 0xfffffffc00f09947 */ /* 0x002fea000383ffff */
[----:B------:R-:W-:Y:S05]  /*2dae0*/  BRA `(.L_x_2434) ;  /* 0xffffff9800c47947 */ /* 0x000fea000383ffff */
.L_x_2255:
[----:B-1----:R1:W2:Y:S02]  /*2daf0*/  SYNCS.PHASECHK.TRANS64.TRYWAIT P1, [R6+URZ+0x2e8c0], R7 ;  /* 0x02e8c007060075a7 */ /* 0x0022a4000802017f */
[----:B--2---:R-:W-:Y:S05]  /*2db00*/  @!P1 NANOSLEEP.SYNCS 0x989680 ;  /* 0x009896800000995d */ /* 0x004fea0003900000 */
[----:B------:R-:W2:Y:S02]  /*2db10*/  @!P1 SYNCS.PHASECHK.TRANS64 P1, [R6+URZ+0x2e8c0], R7 ;  /* 0x02e8c007060095a7 */ /* 0x000ea4000802007f */
[----:B--2---:R-:W-:Y:S05]  /*2db20*/  @!P1 BRA `(.L_x_2255) ;  /* 0xfffffffc00f09947 */ /* 0x004fea000383ffff */
[----:B------:R-:W-:Y:S05]  /*2db30*/  BRA `(.L_x_2435) ;  /* 0xffffff9c003c7947 */ /* 0x000fea000383ffff */
.L_x_2268:
        /* <DEDUP_REMOVED lines=11> */
.L_x_2437:
[----:B------:R-:W-:Y:S05]  /*2dbf0*/  BSYNC B0 ;  /* 0x0000000000007941 */ /* 0x000fea0003800000 */
.L_x_2436:
[----:B------:R-:W-:Y:S05]  /*2dc00*/  BRA `(.L_x_2438) ;  /* 0xffffffa800607947 */ /* 0x000fea000383ffff */
.L_x_2270:
[----:B------:R-:W-:Y:S01]  /*2dc10*/  BSSY B0, `(.L_x_2439) ;  /* 0x0000006000007945 */ /* 0x000fe20003800000 */
[----:B------:R-:W-:-:S07]  /*2dc20*/  IMAD.MOV.U32 R15, RZ, RZ, -0x1 ;  /* 0xffffffffff0f7424 */ /* 0x000fce00078e00ff */
[----:B01----:R-:W-:Y:S05]  /*2dc30*/  WARPSYNC.COLLECTIVE R15, `(.L_x_2440) ;  /* 0x000000000f0c7348 */ /* 0x003fea0003c00000 */
[----:B------:R-:W-:Y:S02]  /*2dc40*/  ELECT P6, UR62, PT ;  /* 0x00000000003e782f */ /* 0x000fe400038c0000 */
[----:B------:R-:W-:Y:S01]  /*2dc50*/  MOV R14, UR62 ;  /* 0x0000003e000e7c02 */ /* 0x000fe20008000f00 */
[----:B01----:R-:W-:Y:S10]  /*2dc60*/  ENDCOLLECTIVE ;  /* 0x000000000000791b */ /* 0x003ff40003800000 */
.L_x_2440:
[----:B------:R-:W-:Y:S05]  /*2dc70*/  BSYNC B0 ;  /* 0x0000000000007941 */ /* 0x000fea0003800000 */
.L_x_2439:
[----:B------:R-:W-:Y:S05]  /*2dc80*/  BRA `(.L_x_2441) ;  /* 0xffffffa800587947 */ /* 0x000fea000383ffff */
.L_x_2273:
[----:B-1----:R1:W2:Y:S02]  /*2dc90*/  SYNCS.PHASECHK.TRANS64.TRYWAIT P2, [R4+URZ+0x2e880], R8 ;  /* 0x02e88008040075a7 */ /* 0x0022a4000804017f */
[----:B--2---:R-:W-:Y:S05]  /*2dca0*/  @!P2 NANOSLEEP.SYNCS 0x989680 ;  /* 0x009896800000a95d */ /* 0x004fea0003900000 */
[----:B------:R-:W2:Y:S02]  /*2dcb0*/  @!P2 SYNCS.PHASECHK.TRANS64 P2, [R4+URZ+0x2e880], R8 ;  /* 0x02e880080400a5a7 */ /* 0x000ea4000804007f */
[----:B--2---:R-:W-:Y:S05]  /*2dcc0*/  @!P2 BRA `(.L_x_2273) ;  /* 0xfffffffc00f0a947 */ /* 0x004fea000383ffff */
[----:B------:R-:W-:Y:S05]  /*2dcd0*/  BRA `(.L_x_2442) ;  /* 0xffffffa800d07947 */ /* 0x000fea000383ffff */
.L_x_2275:
[----:B--2---:R2:W3:Y:S02]  /*2dce0*/  SYNCS.PHASECHK.TRANS64.TRYWAIT P2, [R4+URZ+0x2e840], R8 ;  /* 0x02e84008040075a7 */ /* 0x0044e4000804017f */
[----:B---3--:R-:W-:Y:S05]  /*2dcf0*/  @!P2 NANOSLEEP.SYNCS 0x989680 ;  /* 0x009896800000a95d */ /* 0x008fea0003900000 */
[----:B------:R-:W3:Y:S02]  /*2dd00*/  @!P2 SYNCS.PHASECHK.TRANS64 P2, [R4+URZ+0x2e840], R8 ;  /* 0x02e840080400a5a7 */ /* 0x000ee4000804007f */
[----:B---3--:R-:W-:Y:S05]  /*2dd10*/  @!P2 BRA `(.L_x_2275) ;  /* 0xfffffffc00f0a947 */ /* 0x008fea000383ffff */
[----:B------:R-:W-:Y:S05]  /*2dd20*/  BRA `(.L_x_2443) ;  /* 0xffffffac00347947 */ /* 0x000fea000383ffff */
.L_x_2278:
        /* <DEDUP_REMOVED lines=8> */
.L_x_2284:
[----:B--2---:R2:W4:Y:S02]  /*2ddb0*/  SYNCS.PHASECHK.TRANS64.TRYWAIT P0, [R5+URZ+0x2e880], R4 ;  /* 0x02e88004050075a7 */ /* 0x004524000800017f */
[----:B----4-:R-:W-:Y:S05]  /*2ddc0*/  @!P0 NANOSLEEP.SYNCS 0x989680 ;  /* 0x009896800000895d */ /* 0x010fea0003900000 */
[----:B------:R-:W4:Y:S02]  /*2ddd0*/  @!P0 SYNCS.PHASECHK.TRANS64 P0, [R5+URZ+0x2e880], R4 ;  /* 0x02e88004050085a7 */ /* 0x000f24000800007f */
[----:B----4-:R-:W-:Y:S05]  /*2dde0*/  @!P0 BRA `(.L_x_2284) ;  /* 0xfffffffc00f08947 */ /* 0x010fea000383ffff */
[----:B------:R-:W-:Y:S05]  /*2ddf0*/  BRA `(.L_x_2445) ;  /* 0xffffffb000b07947 */ /* 0x000fea000383ffff */
.L_x_2289:
[----:B-1----:R1:W2:Y:S02]  /*2de00*/  SYNCS.PHASECHK.TRANS64.TRYWAIT P0, [R5+URZ+0x2e840], R4 ;  /* 0x02e84004050075a7 */ /* 0x0022a4000800017f */
[----:B--2---:R-:W-:Y:S05]  /*2de10*/  @!P0 NANOSLEEP.SYNCS 0x989680 ;  /* 0x009896800000895d */ /* 0x004fea0003900000 */
[----:B------:R-:W2:Y:S02]  /*2de20*/  @!P0 SYNCS.PHASECHK.TRANS64 P0, [R5+URZ+0x2e840], R4 ;  /* 0x02e84004050085a7 */ /* 0x000ea4000800007f */
[----:B--2---:R-:W-:Y:S05]  /*2de30*/  @!P0 BRA `(.L_x_2289) ;  /* 0xfffffffc00f08947 */ /* 0x004fea000383ffff */
[----:B------:R-:W-:Y:S05]  /*2de40*/  BRA `(.L_x_2446) ;  /* 0xffffffb4003c7947 */ /* 0x000fea000383ffff */
.L_x_2295:
[----:B--2---:R-:W2:Y:S02]  /*2de50*/  LDL R4, [R1+0x8] ;  /* 0x0000080001047983 */ /* 0x004ea40000100800 */
[----:B--2---:R2:W4:Y:S02]  /*2de60*/  SYNCS.PHASECHK.TRANS64.TRYWAIT P2, [R4+URZ+0x2e870], R3 ;  /* 0x02e87003040075a7 */ /* 0x004524000804017f */
[----:B----4-:R-:W-:Y:S05]  /*2de70*/  @!P2 NANOSLEEP.SYNCS 0x989680 ;  /* 0x009896800000a95d */ /* 0x010fea0003900000 */
[----:B------:R-:W4:Y:S02]  /*2de80*/  @!P2 SYNCS.PHASECHK.TRANS64 P2, [R4+URZ+0x2e870], R3 ;  /* 0x02e870030400a5a7 */ /* 0x000f24000804007f */
[----:B----4-:R-:W-:Y:S05]  /*2de90*/  @!P2 BRA `(.L_x_2295) ;  /* 0xfffffffc00eca947 */ /* 0x010fea000383ffff */
[----:B------:R-:W-:Y:S05]  /*2dea0*/  BRA `(.L_x_2447) ;  /* 0xffffffb400e47947 */ /* 0x000fea000383ffff */
.L_x_2297:
[----:B--2---:R-:W2:Y:S02]  /*2deb0*/  LDL R4, [R1+0x8] ;  /* 0x0000080001047983 */ /* 0x004ea40000100800 */
[----:B--2---:R2:W4:Y:S02]  /*2dec0*/  SYNCS.PHASECHK.TRANS64.TRYWAIT P2, [R4+URZ+0x2e860], R3 ;  /* 0x02e86003040075a7 */ /* 0x004524000804017f */
[----:B----4-:R-:W-:Y:S05]  /*2ded0*/  @!P2 NANOSLEEP.SYNCS 0x989680 ;  /* 0x009896800000a95d */ /* 0x010fea0003900000 */
[----:B------:R-:W4:Y:S02]  /*2dee0*/  @!P2 SYNCS.PHASECHK.TRANS64 P2, [R4+URZ+0x2e860], R3 ;  /* 0x02e860030400a5a7 */ /* 0x000f24000804007f */
[----:B----4-:R-:W-:Y:S05]  /*2def0*/  @!P2 BRA `(.L_x_2297) ;  /* 0xfffffffc00eca947 */ /* 0x010fea000383ffff */
[----:B------:R-:W-:Y:S05]  /*2df00*/  BRA `(.L_x_2448) ;  /* 0xffffffb400ec7947 */ /* 0x000fea000383ffff */
.L_x_2304:
[----:B0-----:R0:W2:Y:S02]  /*2df10*/  SYNCS.PHASECHK.TRANS64.TRYWAIT P0, [R20+URZ+0x2e870], R3 ;  /* 0x02e87003140075a7 */ /* 0x0010a4000800017f */
[----:B--2---:R-:W-:Y:S05]  /*2df20*/  @!P0 NANOSLEEP.SYNCS 0x989680 ;  /* 0x009896800000895d */ /* 0x004fea0003900000 */
[----:B------:R-:W2:Y:S02]  /*2df30*/  @!P0 SYNCS.PHASECHK.TRANS64 P0, [R20+URZ+0x2e870], R3 ;  /* 0x02e87003140085a7 */ /* 0x000ea4000800007f */
[----:B--2---:R-:W-:Y:S05]  /*2df40*/  @!P0 BRA `(.L_x_2304) ;  /* 0xfffffffc00f08947 */ /* 0x004fea000383ffff */
[----:B------:R-:W-:Y:S05]  /*2df50*/  BRA `(.L_x_2449) ;  /* 0xffffffc0003c7947 */ /* 0x000fea000383ffff */
.L_x_2306:
[----:B0-----:R0:W2:Y:S02]  /*2df60*/  SYNCS.PHASECHK.TRANS64.TRYWAIT P0, [R20+URZ+0x2e860], R3 ;  /* 0x02e86003140075a7 */ /* 0x0010a4000800017f */
[----:B--2---:R-:W-:Y:S05]  /*2df70*/  @!P0 NANOSLEEP.SYNCS 0x989680 ;  /* 0x009896800000895d */ /* 0x004fea0003900000 */
[----:B------:R-:W2:Y:S02]  /*2df80*/  @!P0 SYNCS.PHASECHK.TRANS64 P0, [R20+URZ+0x2e860], R3 ;  /* 0x02e86003140085a7 */ /* 0x000ea4000800007f */
[----:B--2---:R-:W-:Y:S05]  /*2df90*/  @!P0 BRA `(.L_x_2306) ;  /* 0xfffffffc00f08947 */ /* 0x004fea000383ffff */
[----:B------:R-:W-:Y:S05]  /*2dfa0*/  BRA `(.L_x_2450) ;  /* 0xffffffc000447947 */ /* 0x000fea000383ffff */
.L_x_2310:
[----:B------:R-:W2:Y:S01]  /*2dfb0*/  LDL R3, [R1] ;  /* 0x0000000001037983 */ /* 0x000ea20000100800 */
[----:B------:R-:W-:Y:S01]  /*2dfc0*/  BSSY B0, `(.L_x_2451) ;  /* 0x0000008000007945 */ /* 0x000fe20003800000 */
[----:B------:R-:W-:Y:S02]  /*2dfd0*/  IMAD.MOV.U32 R12, RZ, RZ, RZ ;  /* 0x000000ffff0c7224 */ /* 0x000fe400078e00ff */
[----:B------:R-:W-:Y:S02]  /*2dfe0*/  IMAD.MOV.U32 R11, RZ, RZ, 0x1f ;  /* 0x0000001fff0b7424 */ /* 0x000fe400078e00ff */
[----:B------:R-:W-:Y:S01]  /*2dff0*/  IMAD.MOV.U32 R15, RZ, RZ, -0x1 ;  /* 0xffffffffff0f7424 */ /* 0x000fe200078e00ff */
[----:B--2---:R-:W-:-:S07]  /*2e000*/  MOV R13, R3 ;  /* 0x00000003000d7202 */ /* 0x004fce0000000f00 */
[----:B------:R-:W-:Y:S05]  /*2e010*/  WARPSYNC.COLLECTIVE R15, `(.L_x_2452) ;  /* 0x000000000f087348 */ /* 0x000fea0003c00000 */
[----:B------:R0:W1:Y:S02]  /*2e020*/  SHFL.IDX P6, R14, R13, R12, R11 ;  /* 0x0000000c0d0e7389 */ /* 0x00006400000c000b */
[----:B01----:R-:W-:Y:S01]  /*2e030*/  ENDCOLLECTIVE ;  /* 0x000000000000791b */ /* 0x003fe20003800000 */
.L_x_2452:
[----:B------:R-:W-:Y:S05]  /*2e040*/  BSYNC B0 ;  /* 0x0000000000007941 */ /* 0x000fea0003800000 */
.L_x_2451:
        /* <DEDUP_REMOVED lines=9> */
.L_x_2453:
[----:B------:R-:W-:Y:S01]  /*2e0e0*/  ULDC UR4, c[0x0][0xc14] ;  /* 0x0003050000047ab9 */ /* 0x000fe20000000800 */
[----:B------:R-:W-:Y:S01]  /*2e0f0*/  IMAD.IADD R5, R2, 0x1, R7 ;  /* 0x0000000102057824 */ /* 0x000fe200078e0207 */
[----:B------:R-:W-:Y:S01]  /*2e100*/  MOV R11, RZ ;  /* 0x000000ff000b7202 */ /* 0x000fe20000000f00 */
[----:B------:R-:W-:-:S03]  /*2e110*/  IMAD.MOV.U32 R4, RZ, RZ, R14 ;  /* 0x000000ffff047224 */ /* 0x000fc600078e000e */
        /* <DEDUP_REMOVED lines=15> */
.L_x_2454:
[----:B------:R-:W-:Y:S01]  /*2e210*/  IMAD.MOV.U32 R12, RZ, RZ, 0x2 ;  /* 0x00000002ff0c7424 */ /* 0x000fe200078e00ff */
[----:B------:R-:W-:-:S05]  /*2e220*/  SEL R5, R14, RZ, P1 ;  /* 0x000000ff0e057207 */ /* 0x000fca0000800000 */
[----:B------:R-:W-:-:S04]  /*2e230*/  IMAD.IADD R3, R2, 0x1, R5 ;  /* 0x0000000102037824 */ /* 0x000fc800078e0205 */
[----:B------:R-:W-:-:S07]  /*2e240*/  IMAD.MOV.U32 R13, RZ, RZ, R3 ;  /* 0x000000ffff0d7224 */ /* 0x000fce00078e0003 */
[----:B------:R-:W-:Y:S05]  /*2e250*/  WARPSYNC.COLLECTIVE R15, `(.L_x_2455) ;  /* 0x000000000f087348 */ /* 0x000fea0003c00000 */
[----:B------:R0:W1:Y:S02]  /*2e260*/  SHFL.UP P6, R14, R13, R12, R11 ;  /* 0x0400000c0d0e7389 */ /* 0x00006400000c000b */
[----:B01----:R-:W-:Y:S01]  /*2e270*/  ENDCOLLECTIVE ;  /* 0x000000000000791b */ /* 0x003fe20003800000 */
.L_x_2455:
[----:B------:R-:W-:Y:S01]  /*2e280*/  IMAD.MOV.U32 R12, RZ, RZ, 0x4 ;  /* 0x00000004ff0c7424 */ /* 0x000fe200078e00ff */
[----:B------:R-:W-:-:S05]  /*2e290*/  SEL R14, R14, RZ, P2 ;  /* 0x000000ff0e0e7207 */ /* 0x000fca0001000000 */
[----:B------:R-:W-:-:S04]  /*2e2a0*/  IMAD.IADD R3, R3, 0x1, R14 ;  /* 0x0000000103037824 */ /* 0x000fc800078e020e */
[----:B------:R-:W-:-:S07]  /*2e2b0*/  IMAD.MOV.U32 R13, RZ, RZ, R3 ;  /* 0x000000ffff0d7224 */ /* 0x000fce00078e0003 */
[----:B------:R-:W-:Y:S05]  /*2e2c0*/  WARPSYNC.COLLECTIVE R15, `(.L_x_2456) ;  /* 0x000000000f087348 */ /* 0x000fea0003c00000 */
[----:B------:R0:W1:Y:S02]  /*2e2d0*/  SHFL.UP P6, R14, R13, R12, R11 ;  /* 0x0400000c0d0e7389 */ /* 0x00006400000c000b */
[----:B01----:R-:W-:Y:S01]  /*2e2e0*/  ENDCOLLECTIVE ;  /* 0x000000000000791b */ /* 0x003fe20003800000 */
.L_x_2456:
[----:B------:R-:W-:Y:S01]  /*2e2f0*/  IMAD.MOV.U32 R12, RZ, RZ, 0x8 ;  /* 0x00000008ff0c7424 */ /* 0x000fe200078e00ff */
[----:B------:R-:W-:-:S04]  /*2e300*/  SEL R14, R14, RZ, P3 ;  /* 0x000000ff0e0e7207 */ /* 0x000fc80001800000 */
[----:B------:R-:W-:-:S05]  /*2e310*/  IADD3 R3, R3, R14, RZ ;  /* 0x0000000e03037210 */ /* 0x000fca0007ffe0ff */
[----:B------:R-:W-:-:S07]  /*2e320*/  IMAD.MOV.U32 R13, RZ, RZ, R3 ;  /* 0x000000ffff0d7224 */ /* 0x000fce00078e0003 */
[----:B------:R-:W-:Y:S05]  /*2e330*/  WARPSYNC.COLLECTIVE R15, `(.L_x_2457) ;  /* 0x000000000f087348 */ /* 0x000fea0003c00000 */
[----:B------:R0:W1:Y:S02]  /*2e340*/  SHFL.UP P6, R14, R13, R12, R11 ;  /* 0x0400000c0d0e7389 */ /* 0x00006400000c000b */
[----:B01----:R-:W-:Y:S01]  /*2e350*/  ENDCOLLECTIVE ;  /* 0x000000000000791b */ /* 0x003fe20003800000 */
.L_x_2457:
[----:B------:R-:W-:Y:S01]  /*2e360*/  IMAD.MOV.U32 R12, RZ, RZ, 0x10 ;  /* 0x00000010ff0c7424 */ /* 0x000fe200078e00ff */
[----:B------:R-:W-:-:S05]  /*2e370*/  SEL R14, R14, RZ, P4 ;  /* 0x000000ff0e0e7207 */ /* 0x000fca0002000000 */
[----:B------:R-:W-:-:S04]  /*2e380*/  IMAD.IADD R3, R3, 0x1, R14 ;  /* 0x0000000103037824 */ /* 0x000fc800078e020e */
[----:B------:R-:W-:-:S07]  /*2e390*/  IMAD.MOV.U32 R13, RZ, RZ, R3 ;  /* 0x000000ffff0d7224 */ /* 0x000fce00078e0003 */
[----:B------:R-:W-:Y:S05]  /*2e3a0*/  WARPSYNC.COLLECTIVE R15, `(.L_x_2458) ;  /* 0x000000000f087348 */ /* 0x000fea0003c00000 */
[----:B------:R0:W1:Y:S02]  /*2e3b0*/  SHFL.UP P6, R14, R13, R12, R11 ;  /* 0x0400000c0d0e7389 */ /* 0x00006400000c000b */
[----:B01----:R-:W-:Y:S01]  /*2e3c0*/  ENDCOLLECTIVE ;  /* 0x000000000000791b */ /* 0x003fe20003800000 */
.L_x_2458:
[----:B------:R-:W-:Y:S02]  /*2e3d0*/  IMAD.MOV.U32 R12, RZ, RZ, 0x1f ;  /* 0x0000001fff0c7424 */ /* 0x000fe400078e00ff */
[----:B------:R-:W-:Y:S01]  /*2e3e0*/  IMAD.MOV.U32 R11, RZ, RZ, 0x1f ;  /* 0x0000001fff0b7424 */ /* 0x000fe200078e00ff */
[----:B------:R-:W-:-:S05]  /*2e3f0*/  SEL R14, R14, RZ, P5 ;  /* 0x000000ff0e0e7207 */ /* 0x000fca0002800000 */
[----:B------:R-:W-:-:S05]  /*2e400*/  IMAD.IADD R3, R3, 0x1, R14 ;  /* 0x0000000103037824 */ /* 0x000fca00078e020e */
[----:B------:R-:W-:-:S07]  /*2e410*/  MOV R13, R3 ;  /* 0x00000003000d7202 */ /* 0x000fce0000000f00 */
[----:B------:R-:W-:Y:S05]  /*2e420*/  WARPSYNC.COLLECTIVE R15, `(.L_x_2459) ;  /* 0x000000000f087348 */ /* 0x000fea0003c00000 */
[----:B------:R0:W1:Y:S02]  /*2e430*/  SHFL.IDX P6, R14, R13, R12, R11 ;  /* 0x0000000c0d0e7389 */ /* 0x00006400000c000b */
[----:B01----:R-:W-:Y:S01]  /*2e440*/  ENDCOLLECTIVE ;  /* 0x000000000000791b */ /* 0x003fe20003800000 */
.L_x_2459:
[----:B------:R-:W-:Y:S05]  /*2e450*/  BRA `(.L_x_2460) ;  /* 0xffffffc400c87947 */ /* 0x000fea000383ffff */
.L_x_2315:
        /* <DEDUP_REMOVED lines=8> */
.L_x_2462:
[----:B------:R-:W-:Y:S05]  /*2e4e0*/  BSYNC B0 ;  /* 0x0000000000007941 */ /* 0x000fea0003800000 */
.L_x_2461:
[----:B------:R-:W-:Y:S01]  /*2e4f0*/  SEL R3, R14, RZ, P1 ;  /* 0x000000ff0e037207 */ /* 0x000fe20000800000 */
[----:B------:R-:W-:Y:S02]  /*2e500*/  IMAD.MOV.U32 R12, RZ, RZ, 0x2 ;  /* 0x00000002ff0c7424 */ /* 0x000fe400078e00ff */
[----:B------:R-:W-:Y:S01]  /*2e510*/  IMAD.MOV.U32 R11, RZ, RZ, RZ ;  /* 0x000000ffff0b7224 */ /* 0x000fe200078e00ff */
[----:B------:R-:W-:Y:S01]  /*2e520*/  IADD3 R3, R2, R3, RZ ;  /* 0x0000000302037210 */ /* 0x000fe20007ffe0ff */
[----:B------:R-:W-:-:S04]  /*2e530*/  IMAD.MOV.U32 R15, RZ, RZ, -0x1 ;  /* 0xffffffffff0f7424 */ /* 0x000fc800078e00ff */
[----:B------:R-:W-:-:S07]  /*2e540*/  IMAD.MOV.U32 R13, RZ, RZ, R3 ;  /* 0x000000ffff0d7224 */ /* 0x000fce00078e0003 */
[----:B------:R-:W-:Y:S05]  /*2e550*/  WARPSYNC.COLLECTIVE R15, `(.L_x_2463) ;  /* 0x000000000f087348 */ /* 0x000fea0003c00000 */
[----:B------:R0:W1:Y:S02]  /*2e560*/  SHFL.UP P6, R14, R13, R12, R11 ;  /* 0x0400000c0d0e7389 */ /* 0x00006400000c000b */
[----:B01----:R-:W-:Y:S01]  /*2e570*/  ENDCOLLECTIVE ;  /* 0x000000000000791b */ /* 0x003fe20003800000 */
.L_x_2463:
[----:B------:R-:W-:Y:S02]  /*2e580*/  MOV R12, 0x4 ;  /* 0x00000004000c7802 */ /* 0x000fe40000000f00 */
[----:B------:R-:W-:-:S05]  /*2e590*/  SEL R14, R14, RZ, P2 ;  /* 0x000000ff0e0e7207 */ /* 0x000fca0001000000 */
[----:B------:R-:W-:-:S04]  /*2e5a0*/  IMAD.IADD R3, R3, 0x1, R14 ;  /* 0x0000000103037824 */ /* 0x000fc800078e020e */
[----:B------:R-:W-:-:S07]  /*2e5b0*/  IMAD.MOV.U32 R13, RZ, RZ, R3 ;  /* 0x000000ffff0d7224 */ /* 0x000fce00078e0003 */
[----:B------:R-:W-:Y:S05]  /*2e5c0*/  WARPSYNC.COLLECTIVE R15, `(.L_x_2464) ;  /* 0x000000000f087348 */ /* 0x000fea0003c00000 */
[----:B------:R0:W1:Y:S02]  /*2e5d0*/  SHFL.UP P6, R14, R13, R12, R11 ;  /* 0x0400000c0d0e7389 */ /* 0x00006400000c000b */
[----:B01----:R-:W-:Y:S01]  /*2e5e0*/  ENDCOLLECTIVE ;  /* 0x000000000000791b */ /* 0x003fe20003800000 */
.L_x_2464:
[----:B------:R-:W-:Y:S01]  /*2e5f0*/  IMAD.MOV.U32 R12, RZ, RZ, 0x8 ;  /* 0x00000008ff0c7424 */ /* 0x000fe200078e00ff */
[----:B------:R-:W-:-:S05]  /*2e600*/  SEL R14, R14, RZ, P3 ;  /* 0x000000ff0e0e7207 */ /* 0x000fca0001800000 */
[----:B------:R-:W-:-:S04]  /*2e610*/  IMAD.IADD R3, R3, 0x1, R14 ;  /* 0x0000000103037824 */ /* 0x000fc800078e020e */
[----:B------:R-:W-:-:S07]  /*2e620*/  IMAD.MOV.U32 R13, RZ, RZ, R3 ;  /* 0x000000ffff0d7224 */ /* 0x000fce00078e0003 */
[----:B------:R-:W-:Y:S05]  /*2e630*/  WARPSYNC.COLLECTIVE R15, `(.L_x_2465) ;  /* 0x000000000f087348 */ /* 0x000fea0003c00000 */
[----:B------:R0:W1:Y:S02]  /*2e640*/  SHFL.UP P6, R14, R13, R12, R11 ;  /* 0x0400000c0d0e7389 */ /* 0x00006400000c000b */
[----:B01----:R-:W-:Y:S01]  /*2e650*/  ENDCOLLECTIVE ;  /* 0x000000000000791b */ /* 0x003fe20003800000 */
.L_x_2465:
[----:B------:R-:W-:Y:S01]  /*2e660*/  IMAD.MOV.U32 R12, RZ, RZ, 0x10 ;  /* 0x00000010ff0c7424 */ /* 0x000fe200078e00ff */
[----:B------:R-:W-:-:S05]  /*2e670*/  SEL R14, R14, RZ, P4 ;  /* 0x000000ff0e0e7207 */ /* 0x000fca0002000000 */
[----:B------:R-:W-:-:S04]  /*2e680*/  IMAD.IADD R3, R3, 0x1, R14 ;  /* 0x0000000103037824 */ /* 0x000fc800078e020e */
[----:B------:R-:W-:-:S07]  /*2e690*/  IMAD.MOV.U32 R13, RZ, RZ, R3 ;  /* 0x000000ffff0d7224 */ /* 0x000fce00078e0003 */
[----:B------:R-:W-:Y:S05]  /*2e6a0*/  WARPSYNC.COLLECTIVE R15, `(.L_x_2466) ;  /* 0x000000000f087348 */ /* 0x000fea0003c00000 */
[----:B------:R0:W1:Y:S02]  /*2e6b0*/  SHFL.UP P6, R14, R13, R12, R11 ;  /* 0x0400000c0d0e7389 */ /* 0x00006400000c000b */
[----:B01----:R-:W-:Y:S01]  /*2e6c0*/  ENDCOLLECTIVE ;  /* 0x000000000000791b */ /* 0x003fe20003800000 */
.L_x_2466:
[----:B------:R-:W-:Y:S02]  /*2e6d0*/  IMAD.MOV.U32 R12, RZ, RZ, 0x1f ;  /* 0x0000001fff0c7424 */ /* 0x000fe400078e00ff */
[----:B------:R-:W-:Y:S01]  /*2e6e0*/  IMAD.MOV.U32 R11, RZ, RZ, 0x1f ;  /* 0x0000001fff0b7424 */ /* 0x000fe200078e00ff */
[----:B------:R-:W-:-:S04]  /*2e6f0*/  SEL R14, R14, RZ, P5 ;  /* 0x000000ff0e0e7207 */ /* 0x000fc80002800000 */
[----:B------:R-:W-:-:S05]  /*2e700*/  IADD3 R3, R3, R14, RZ ;  /* 0x0000000e03037210 */ /* 0x000fca0007ffe0ff */
[----:B------:R-:W-:-:S07]  /*2e710*/  IMAD.MOV.U32 R13, RZ, RZ, R3 ;  /* 0x000000ffff0d7224 */ /* 0x000fce00078e0003 */
[----:B------:R-:W-:Y:S05]  /*2e720*/  WARPSYNC.COLLECTIVE R15, `(.L_x_2467) ;  /* 0x000000000f087348 */ /* 0x000fea0003c00000 */
[----:B------:R0:W1:Y:S02]  /*2e730*/  SHFL.IDX P6, R14, R13, R12, R11 ;  /* 0x0000000c0d0e7389 */ /* 0x00006400000c000b */
[----:B01----:R-:W-:Y:S01]  /*2e740*/  ENDCOLLECTIVE ;  /* 0x000000000000791b */ /* 0x003fe20003800000 */
.L_x_2467:
[----:B------:R-:W-:Y:S05]  /*2e750*/  BRA `(.L_x_2468) ;  /* 0xffffffc400ac7947 */ /* 0x000fea000383ffff */
.L_x_2317:
[----:B------:R-:W-:Y:S01]  /*2e760*/  BSSY B0, `(.L_x_2469) ;  /* 0x0000006000007945 */ /* 0x000fe20003800000 */
[----:B------:R-:W-:Y:S01]  /*2e770*/  PLOP3.LUT P6, PT, P6, PT, PT, 0x8, 0x0 ;  /* 0x000000000000781c */ /* 0x000fe200037ce170 */
[----:B------:R-:W-:-:S12]  /*2e780*/  IMAD.MOV.U32 R15, RZ, RZ, -0x1 ;  /* 0xffffffffff0f7424 */ /* 0x000fd800078e00ff */
[----:B0-----:R-:W-:Y:S05]  /*2e790*/  WARPSYNC.COLLECTIVE R15, `(.L_x_2470) ;  /* 0x000000000f087348 */ /* 0x001fea0003c00000 */
[----:B------:R-:W-:Y:S01]  /*2e7a0*/  VOTE.ANY R14, PT, P6 ;  /* 0x00000000000e7806 */ /* 0x000fe200030e0100 */
[----:B0-----:R-:W-:Y:S06]  /*2e7b0*/  ENDCOLLECTIVE ;  /* 0x000000000000791b */ /* 0x001fec0003800000 */
.L_x_2470:
[----:B------:R-:W-:Y:S05]  /*2e7c0*/  BSYNC B0 ;  /* 0x0000000000007941 */ /* 0x000fea0003800000 */
.L_x_2469:
[----:B------:R-:W-:Y:S02]  /*2e7d0*/  IMAD.MOV.U32 R7, RZ, RZ, R14 ;  /* 0x000000ffff077224 */ /* 0x000fe400078e000e */
[----:B------:R-:W-:Y:S02]  /*2e7e0*/  IMAD.MOV.U32 R13, RZ, RZ, R2 ;  /* 0x000000ffff0d7224 */ /* 0x000fe400078e0002 */
[----:B------:R-:W0:Y:S01]  /*2e7f0*/  POPC R8, R7 ;  /* 0x0000000700087309 */ /* 0x000e220000000000 */
[----:B------:R-:W-:Y:S02]  /*2e800*/  IMAD.MOV.U32 R11, RZ, RZ, 0x1f ;  /* 0x0000001fff0b7424 */ /* 0x000fe400078e00ff */
[----:B------:R-:W-:Y:S01]  /*2e810*/  IMAD.MOV.U32 R15, RZ, RZ, -0x1 ;  /* 0xffffffffff0f7424 */ /* 0x000fe200078e00ff */
[----:B0-----:R-:W-:-:S07]  /*2e820*/  MOV R12, R8 ;  /* 0x00000008000c7202 */ /* 0x001fce0000000f00 */
[----:B------:R-:W-:Y:S05]  /*2e830*/  WARPSYNC.COLLECTIVE R15, `(.L_x_2471) ;  /* 0x000000000f087348 */ /* 0x000fea0003c00000 */
[----:B------:R0:W1:Y:S02]  /*2e840*/  SHFL.IDX P6, R14, R13, R12, R11 ;  /* 0x0000000c0d0e7389 */ /* 0x00006400000c000b */
[----:B01----:R-:W-:Y:S01]  /*2e850*/  ENDCOLLECTIVE ;  /* 0x000000000000791b */ /* 0x003fe20003800000 */
.L_x_2471:
[----:B------:R-:W-:Y:S01]  /*2e860*/  IMAD.MOV.U32 R4, RZ, RZ, R14 ;  /* 0x000000ffff047224 */ /* 0x000fe200078e000e */
[----:B------:R-:W-:Y:S06]  /*2e870*/  BRA `(.L_x_2472) ;  /* 0xffffffc4009c7947 */ /* 0x000fec000383ffff */
.L_x_2319:
[----:B------:R-:W-:Y:S01]  /*2e880*/  BSSY B0, `(.L_x_2473) ;  /* 0x0000007000007945 */ /* 0x000fe20003800000 */
[----:B------:R-:W-:Y:S02]  /*2e890*/  IMAD.MOV.U32 R13, RZ, RZ, R3 ;  /* 0x000000ffff0d7224 */ /* 0x000fe400078e0003 */
[----:B------:R-:W-:Y:S02]  /*2e8a0*/  IMAD.MOV.U32 R11, RZ, RZ, 0x1f ;  /* 0x0000001fff0b7424 */ /* 0x000fe400078e00ff */
[----:B------:R-:W-:-:S07]  /*2e8b0*/  IMAD.MOV.U32 R15, RZ, RZ, -0x1 ;  /* 0xffffffffff0f7424 */ /* 0x000fce00078e00ff */
[----:B012---:R-:W-:Y:S05]  /*2e8c0*/  WARPSYNC.COLLECTIVE R15, `(.L_x_2474) ;  /* 0x000000000f087348 */ /* 0x007fea0003c00000 */
[----:B------:R3:W4:Y:S02]  /*2e8d0*/  SHFL.IDX P6, R14, R13, R12, R11 ;  /* 0x0000000c0d0e7389 */ /* 0x00072400000c000b */
[----:B01234-:R-:W-:Y:S01]  /*2e8e0*/  ENDCOLLECTIVE ;  /* 0x000000000000791b */ /* 0x01ffe20003800000 */
.L_x_2474:
[----:B------:R-:W-:Y:S05]  /*2e8f0*/  BSYNC B0 ;  /* 0x0000000000007941 */ /* 0x000fea0003800000 */
.L_x_2473:
[----:B------:R-:W-:Y:S01]  /*2e900*/  MOV R7, R14 ;  /* 0x0000000e00077202 */ /* 0x000fe20000000f00 */
[----:B------:R-:W-:Y:S06]  /*2e910*/  BRA `(.L_x_2318) ;  /* 0xffffffc400907947 */ /* 0x000fec000383ffff */
.L_x_2323:
[----:B0-----:R0:W1:Y:S02]  /*2e920*/  SYNCS.PHASECHK.TRANS64.TRYWAIT P0, [R0+URZ+0x2e820], R3 ;  /* 0x02e82003000075a7 */ /* 0x001064000800017f */
[----:B-1----:R-:W-:Y:S05]  /*2e930*/  @!P0 NANOSLEEP.SYNCS 0x989680 ;  /* 0x009896800000895d */ /* 0x002fea0003900000 */
[----:B------:R-:W1:Y:S02]  /*2e940*/  @!P0 SYNCS.PHASECHK.TRANS64 P0, [R0+URZ+0x2e820], R3 ;  /* 0x02e82003000085a7 */ /* 0x000e64000800007f */
[----:B-1----:R-:W-:Y:S05]  /*2e950*/  @!P0 BRA `(.L_x_2323) ;  /* 0xfffffffc00f08947 */ /* 0x002fea000383ffff */
[----:B------:R-:W-:Y:S05]  /*2e960*/  BRA `(.L_x_2475) ;  /* 0xffffffcc00447947 */ /* 0x000fea000383ffff */
.L_x_2324:
        /* <DEDUP_REMOVED lines=11> */
.L_x_2477:
[----:B------:R-:W-:Y:S05]  /*2ea20*/  BSYNC B0 ;  /* 0x0000000000007941 */ /* 0x000fea0003800000 */
.L_x_2476:
[----:B------:R-:W-:Y:S05]  /*2ea30*/  BRA `(.L_x_2478) ;  /* 0xffffffcc002c7947 */ /* 0x000fea000383ffff */
.L_x_2325:
[----:B------:R-:W-:Y:S01]  /*2ea40*/  BSSY B0, `(.L_x_2479) ;  /* 0x0000006000007945 */ /* 0x000fe20003800000 */
[----:B------:R-:W-:-:S07]  /*2ea50*/  IMAD.MOV.U32 R15, RZ, RZ, -0x1 ;  /* 0xffffffffff0f7424 */ /* 0x000fce00078e00ff */
[----:B01----:R-:W-:Y:S05]  /*2ea60*/  WARPSYNC.COLLECTIVE R15, `(.L_x_2480) ;  /* 0x000000000f0c7348 */ /* 0x003fea0003c00000 */
[----:B------:R-:W-:Y:S02]  /*2ea70*/  ELECT P6, UR62, PT ;  /* 0x00000000003e782f */ /* 0x000fe400038c0000 */
[----:B------:R-:W-:Y:S01]  /*2ea80*/  MOV R14, UR62 ;  /* 0x0000003e000e7c02 */ /* 0x000fe20008000f00 */
[----:B01----:R-:W-:Y:S10]  /*2ea90*/  ENDCOLLECTIVE ;  /* 0x000000000000791b */ /* 0x003ff40003800000 */
.L_x_2480:
[----:B------:R-:W-:Y:S05]  /*2eaa0*/  BSYNC B0 ;  /* 0x0000000000007941 */ /* 0x000fea0003800000 */
.L_x_2479:
[----:B------:R-:W-:Y:S05]  /*2eab0*/  BRA `(.L_x_2481) ;  /* 0xffffffcc00207947 */ /* 0x000fea000383ffff */
.L_x_2327:
[----:B0-----:R0:W1:Y:S02]  /*2eac0*/  SYNCS.PHASECHK.TRANS64.TRYWAIT P1, [R6+URZ], R5 ;  /* 0x00000005060075a7 */ /* 0x001064000802017f */
[----:B-1----:R-:W-:Y:S05]  /*2ead0*/  @!P1 NANOSLEEP.SYNCS 0x989680 ;  /* 0x009896800000995d */ /* 0x002fea0003900000 */
[----:B------:R-:W1:Y:S02]  /*2eae0*/  @!P1 SYNCS.PHASECHK.TRANS64 P1, [R6+URZ], R5 ;  /* 0x00000005060095a7 */ /* 0x000e64000802007f */
[----:B-1----:R-:W-:Y:S05]  /*2eaf0*/  @!P1 BRA `(.L_x_2327) ;  /* 0xfffffffc00f09947 */ /* 0x002fea000383ffff */
[----:B------:R-:W-:Y:S05]  /*2eb00*/  BRA `(.L_x_2482) ;  /* 0xffffffcc00647947 */ /* 0x000fea000383ffff */
.L_x_2328:
[----:B-1----:R1:W2:Y:S02]  /*2eb10*/  SYNCS.PHASECHK.TRANS64.TRYWAIT P1, [R7+URZ], R2 ;  /* 0x00000002070075a7 */ /* 0x0022a4000802017f */
[----:B--2---:R-:W-:Y:S05]  /*2eb20*/  @!P1 NANOSLEEP.SYNCS 0x989680 ;  /* 0x009896800000995d */ /* 0x004fea0003900000 */
[----:B------:R-:W2:Y:S02]  /*2eb30*/  @!P1 SYNCS.PHASECHK.TRANS64 P1, [R7+URZ], R2 ;  /* 0x00000002070095a7 */ /* 0x000ea4000802007f */
[----:B--2---:R-:W-:Y:S05]  /*2eb40*/  @!P1 BRA `(.L_x_2328) ;  /* 0xfffffffc00f09947 */ /* 0x004fea000383ffff */
[----:B------:R-:W-:Y:S05]  /*2eb50*/  BRA `(.L_x_2483) ;  /* 0xffffffcc00587947 */ /* 0x000fea000383ffff */
.L_x_2330:
[----:B--2---:R2:W3:Y:S02]  /*2eb60*/  SYNCS.PHASECHK.TRANS64.TRYWAIT P1, [R4+URZ+0x2e860], R5 ;  /* 0x02e86005040075a7 */ /* 0x0044e4000802017f */
[----:B---3--:R-:W-:Y:S05]  /*2eb70*/  @!P1 NANOSLEEP.SYNCS 0x989680 ;  /* 0x009896800000995d */ /* 0x008fea0003900000 */
[----:B------:R-:W3:Y:S02]  /*2eb80*/  @!P1 SYNCS.PHASECHK.TRANS64 P1, [R4+URZ+0x2e860], R5 ;  /* 0x02e86005040095a7 */ /* 0x000ee4000802007f */
[----:B---3--:R-:W-:Y:S05]  /*2eb90*/  @!P1 BRA `(.L_x_2330) ;  /* 0xfffffffc00f09947 */ /* 0x008fea000383ffff */
[----:B------:R-:W-:Y:S05]  /*2eba0*/  BRA `(.L_x_2484) ;  /* 0xffffffcc005c7947 */ /* 0x000fea000383ffff */
.L_x_2332:
[----:B---3--:R3:W4:Y:S02]  /*2ebb0*/  SYNCS.PHASECHK.TRANS64.TRYWAIT P1, [R3+URZ+0x2e860], R2 ;  /* 0x02e86002030075a7 */ /* 0x008724000802017f */
[----:B----4-:R-:W-:Y:S05]  /*2ebc0*/  @!P1 NANOSLEEP.SYNCS 0x989680 ;  /* 0x009896800000995d */ /* 0x010fea0003900000 */
[----:B------:R-:W4:Y:S02]  /*2ebd0*/  @!P1 SYNCS.PHASECHK.TRANS64 P1, [R3+URZ+0x2e860], R2 ;  /* 0x02e86002030095a7 */ /* 0x000f24000802007f */
[----:B----4-:R-:W-:Y:S05]  /*2ebe0*/  @!P1 BRA `(.L_x_2332) ;  /* 0xfffffffc00f09947 */ /* 0x010fea000383ffff */
[----:B------:R-:W-:Y:S05]  /*2ebf0*/  BRA `(.L_x_2485) ;  /* 0xffffffcc005c7947 */ /* 0x000fea000383ffff */
.L_x_2334:
[----:B----4-:R4:W0:Y:S02]  /*2ec00*/  SYNCS.PHASECHK.TRANS64.TRYWAIT P0, [R4+URZ+0x2e880], R5 ;  /* 0x02e88005040075a7 */ /* 0x010824000800017f */
[----:B0-----:R-:W-:Y:S05]  /*2ec10*/  @!P0 NANOSLEEP.SYNCS 0x989680 ;  /* 0x009896800000895d */ /* 0x001fea0003900000 */
[----:B------:R-:W0:Y:S02]  /*2ec20*/  @!P0 SYNCS.PHASECHK.TRANS64 P0, [R4+URZ+0x2e880], R5 ;  /* 0x02e88005040085a7 */ /* 0x000e24000800007f */
[----:B0-----:R-:W-:Y:S05]  /*2ec30*/  @!P0 BRA `(.L_x_2334) ;  /* 0xfffffffc00f08947 */ /* 0x001fea000383ffff */
[----:B------:R-:W-:Y:S05]  /*2ec40*/  BRA `(.L_x_2335) ;  /* 0xffffffcc00587947 */ /* 0x000fea000383ffff */
.L_x_2486:
        /* <DEDUP_REMOVED lines=11> */
.L_x_2495:


//--------------------- .nv.global.init           --------------------------
	.section	.nv.global.init,"aw",@progbits
	.align	4
.nv.global.init:
	.type		_ZZN5flash28permute_output_fp8_VcolmajorIN4cute6TensorINS1_11ArrayEngineIN7cutlass10bfloat16_tELm64EEENS1_6LayoutINS1_5tupleIJNS8_IJNS1_1CILi2EEESA_NS9_ILi16EEEEEENS9_ILi1EEESD_EEENS8_IJNS8_IJSD_SA_NS9_ILi4EEEEEENS9_ILi0EEESH_EEEEEEEEEvRT_E9upper_map,@object
	.size		_ZZN5flash28permute_output_fp8_VcolmajorIN4cute6TensorINS1_11ArrayEngineIN7cutlass10bfloat16_tELm64EEENS1_6LayoutINS1_5tupleIJNS8_IJNS1_1CILi2EEESA_NS9_ILi16EEEEEENS9_ILi1EEESD_EEENS8_IJNS8_IJSD_SA_NS9_ILi4EEEEEENS9_ILi0EEESH_EEEEEEEEEvRT_E9upper_map,($str$23 - _ZZN5flash28permute_output_fp8_VcolmajorIN4cute6TensorINS1_11ArrayEngineIN7cutlass10bfloat16_tELm64EEENS1_6LayoutINS1_5tupleIJNS8_IJNS1_1CILi2EEESA_NS9_ILi16EEEEEENS9_ILi1EEESD_EEENS8_IJNS8_IJSD_SA_NS9_ILi4EEEEEENS9_ILi0EEESH_EEEEEEEEEvRT_E9upper_map)
_ZZN5flash28permute_output_fp8_VcolmajorIN4cute6TensorINS1_11ArrayEngineIN7cutlass10bfloat16_tELm64EEENS1_6LayoutINS1_5tupleIJNS8_IJNS1_1CILi2EEESA_NS9_ILi16EEEEEENS9_ILi1EEESD_EEENS8_IJNS8_IJSD_SA_NS9_ILi4EEEEEENS9_ILi0EEESH_EEEEEEEEEvRT_E9upper_map:
        /*0000*/ 	.byte	0x00, 0x00, 0x00, 0x00, 0x02, 0x00, 0x00, 0x00, 0x03, 0x00, 0x00, 0x00, 0x01, 0x00, 0x00, 0x00
	.type		$str$23,@object
	.size		$str$23,($str$24 - $str$23)
$str$23:
        /*0010*/ 	.byte	0x28, 0x61, 0x64, 0x64, 0x72, 0x65, 0x73, 0x73, 0x20, 0x26, 0x20, 0x6d, 0x61, 0x73, 0x6b, 0x29
        /*0020*/ 	.byte	0x20, 0x3d, 0x3d, 0x20, 0x30, 0x00
	.type		$str$24,@object
	.size		$str$24,(__unnamed_5 - $str$24)
$str$24:
        /*0026*/ 	.byte	0x2f, 0x74, 0x6d, 0x70, 0x2f, 0x6f, 0x73, 0x73, 0x5f, 0x6b, 0x65, 0x72, 0x6e, 0x65, 0x6c, 0x73
        /*0036*/ 	.byte	0x5f, 0x73, 0x72, 0x63, 0x2f, 0x66, 0x6c, 0x61, 0x73, 0x68, 0x5f, 0x61, 0x74, 0x74, 0x65, 0x6e
        /*0046*/ 	.byte	0x74, 0x69, 0x6f, 0x6e, 0x2f, 0x63, 0x73, 0x72, 0x63, 0x2f, 0x63, 0x75, 0x74, 0x6c, 0x61, 0x73
        /*0056*/ 	.byte	0x73, 0x2f, 0x69, 0x6e, 0x63, 0x6c, 0x75, 0x64, 0x65, 0x2f, 0x63, 0x75, 0x74, 0x65, 0x2f, 0x70
        /*0066*/ 	.byte	0x6f, 0x69, 0x6e, 0x74, 0x65, 0x72, 0x5f, 0x66, 0x6c, 0x61, 0x67, 0x67, 0x65, 0x64, 0x2e, 0x68
        /*0076*/ 	.byte	0x70, 0x70, 0x00
	.type		__unnamed_5,@object
	.size		__unnamed_5,(__unnamed_6 - __unnamed_5)
__unnamed_5:
        /* <DEDUP_REMOVED lines=24> */
        /*01f9*/ 	.byte	0x3e, 0x3e, 0x20, 0x26, 0x5d, 0x00
	.type		__unnamed_6,@object
	.size		__unnamed_6,(__unnamed_11 - __unnamed_6)
__unnamed_6:
        /* <DEDUP_REMOVED lines=25> */
	.type		__unnamed_11,@object
	.size		__unnamed_11,(__unnamed_8 - __unnamed_11)
__unnamed_11:
        /* <DEDUP_REMOVED lines=25> */
	.type		__unnamed_8,@object
	.size		__unnamed_8,(__unnamed_10 - __unnamed_8)
__unnamed_8:
        /* <DEDUP_REMOVED lines=29> */
        /*06db*/ 	.byte	0x5d, 0x00
	.type		__unnamed_10,@object
	.size		__unnamed_10,(__unnamed_3 - __unnamed_10)
__unnamed_10:
        /* <DEDUP_REMOVED lines=30> */
	.type		__unnamed_3,@object
	.size		__unnamed_3,(__unnamed_9 - __unnamed_3)
__unnamed_3:
        /* <DEDUP_REMOVED lines=30> */
	.type		__unnamed_9,@object
	.size		__unnamed_9,(__unnamed_2 - __unnamed_9)
__unnamed_9:
        /* <DEDUP_REMOVED lines=30> */
	.type		__unnamed_2,@object
	.size		__unnamed_2,(__unnamed_4 - __unnamed_2)
__unnamed_2:
        /* <DEDUP_REMOVED lines=30> */
	.type		__unnamed_4,@object
	.size		__unnamed_4,(__unnamed_1 - __unnamed_4)
__unnamed_4:
        /* <DEDUP_REMOVED lines=30> */
	.type		__unnamed_1,@object
	.size		__unnamed_1,(__unnamed_7 - __unnamed_1)
__unnamed_1:
        /* <DEDUP_REMOVED lines=30> */
	.type		__unnamed_7,@object
	.size		__unnamed_7,(.L_7 - __unnamed_7)
__unnamed_7:
        /* <DEDUP_REMOVED lines=30> */
.L_7:


//--------------------- .nv.shared._ZN7cutlass13device_kernelIN5flash11enable_sm90INS1_16FlashAttnFwdSm90INS1_25CollectiveMainloopFwdSm90ILi2EN4cute5tupleIJNS5_1CILi1EEES8_S8_EEENS6_IJNS7_ILi128EEENS7_ILi224EEESA_EEELi128ENS_12float_e4m3_tEfNS_4arch4Sm90ELb0ELb0ELb1ELb0ELb0ELb0ELb0ELb1ELb1ELb0ELb0ELb0EEENS1_21CollectiveEpilogueFwdINS6_IJSA_SA_SB_EEES9_NS_10bfloat16_tESF_Li256ELb0ELb0ELb0ELb1EEENS1_29StaticPersistentTileSchedulerILb0EEEEEEEEEvNT_6ParamsE --------------------------
	.section	.nv.shared._ZN7cutlass13device_kernelIN5flash11enable_sm90INS1_16FlashAttnFwdSm90INS1_25CollectiveMainloopFwdSm90ILi2EN4cute5tupleIJNS5_1CILi1EEES8_S8_EEENS6_IJNS7_ILi128EEENS7_ILi224EEESA_EEELi128ENS_12float_e4m3_tEfNS_4arch4Sm90ELb0ELb0ELb1ELb0ELb0ELb0ELb0ELb1ELb1ELb0ELb0ELb0EEENS1_21CollectiveEpilogueFwdINS6_IJSA_SA_SB_EEES9_NS_10bfloat16_tESF_Li256ELb0ELb0ELb0ELb1EEENS1_29StaticPersistentTileSchedulerILb0EEEEEEEEEvNT_6ParamsE,"aw",@nobits
	.sectionflags	@""
	.align	16
	.zero		1024


//--------------------- .nv.shared.reserved.0     --------------------------
	.section	.nv.shared.reserved.0,"aw",@nobits
	.weak		__nv_reservedSMEM_offset_0_alias
	.size		__nv_reservedSMEM_offset_0_alias, 0, 0
	.other		__nv_reservedSMEM_offset_0_alias,@"STO_CUDA_RESERVED_SHARED STV_DEFAULT"
__nv_reservedSMEM_offset_0_alias:
	.zero		0


//--------------------- .nv.global                --------------------------
	.section	.nv.global,"aw",@nobits
.nv.global:
	.type		_ZN74_INTERNAL_9998732c_38_flash_fwd_hdim128_e4m3_softcap_sm90_cu_49158569_29804cute1_E,@object
	.size		_ZN74_INTERNAL_9998732c_38_flash_fwd_hdim128_e4m3_softcap_sm90_cu_49158569_29804cute1_E,(_ZN74_INTERNAL_9998732c_38_flash_fwd_hdim128_e4m3_softcap_sm90_cu_49158569_29804cuda3std3__45__cpo6cbeginE - _ZN74_INTERNAL_9998732c_38_flash_fwd_hdim128_e4m3_softcap_sm90_cu_49158569_29804cute1_E)
_ZN74_INTERNAL_9998732c_38_flash_fwd_hdim128_e4m3_softcap_sm90_cu_49158569_29804cute1_E:
	.zero		1
	.type		_ZN74_INTERNAL_9998732c_38_flash_fwd_hdim128_e4m3_softcap_sm90_cu_49158569_29804cuda3std3__45__cpo6cbeginE,@object
	.size		_ZN74_INTERNAL_9998732c_38_flash_fwd_hdim128_e4m3_softcap_sm90_cu_49158569_29804cuda3std3__45__cpo6cbeginE,(_ZN74_INTERNAL_9998732c_38_flash_fwd_hdim128_e4m3_softcap_sm90_cu_49158569_29804cuda3std3__48in_placeE - _ZN74_INTERNAL_9998732c_38_flash_fwd_hdim128_e4m3_softcap_sm90_cu_49158569_29804cuda3std3__45__cpo6cbeginE)
_ZN74_INTERNAL_9998732c_38_flash_fwd_hdim128_e4m3_softcap_sm90_cu_49158569_29804cuda3std3__45__cpo6cbeginE:
	.zero		1
	.type		_ZN74_INTERNAL_9998732c_38_flash_fwd_hdim128_e4m3_softcap_sm90_cu_49158569_29804cuda3std3__48in_placeE,@object
	.size		_ZN74_INTERNAL_9998732c_38_flash_fwd_hdim128_e4m3_softcap_sm90_cu_49158569_29804cuda3std3__48in_placeE,(_ZN74_INTERNAL_9998732c_38_flash_fwd_hdim128_e4m3_softcap_sm90_cu_49158569_29804cuda3std6ranges3__45__cpo9iter_moveE - _ZN74_INTERNAL_9998732c_38_flash_fwd_hdim128_e4m3_softcap_sm90_cu_49158569_29804cuda3std3__48in_placeE)
_ZN74_INTERNAL_9998732c_38_flash_fwd_hdim128_e4m3_softcap_sm90_cu_49158569_29804cuda3std3__48in_placeE:
	.zero		1
	.type		_ZN74_INTERNAL_9998732c_38_flash_fwd_hdim128_e4m3_softcap_sm90_cu_49158569_29804cuda3std6ranges3__45__cpo9iter_moveE,@object
	.size		_ZN74_INTERNAL_9998732c_38_flash_fwd_hdim128_e4m3_softcap_sm90_cu_49158569_29804cuda3std6ranges3__45__cpo9iter_moveE,(_ZN74_INTERNAL_9998732c_38_flash_fwd_hdim128_e4m3_softcap_sm90_cu_49158569_29804cuda3std3__45__cpo5beginE - _ZN74_INTERNAL_9998732c_38_flash_fwd_hdim128_e4m3_softcap_sm90_cu_49158569_29804cuda3std6ranges3__45__cpo9iter_moveE)
_ZN74_INTERNAL_9998732c_38_flash_fwd_hdim128_e4m3_softcap_sm90_cu_49158569_29804cuda3std6ranges3__45__cpo9iter_moveE:
	.zero		1
	.type		_ZN74_INTERNAL_9998732c_38_flash_fwd_hdim128_e4m3_softcap_sm90_cu_49158569_29804cuda3std3__45__cpo5beginE,@object
	.size		_ZN74_INTERNAL_9998732c_38_flash_fwd_hdim128_e4m3_softcap_sm90_cu_49158569_29804cuda3std3__45__cpo5beginE,(_ZN74_INTERNAL_9998732c_38_flash_fwd_hdim128_e4m3_softcap_sm90_cu_49158569_29804cuda3std3__476_GLOBAL__N__9998732c_38_flash_fwd_hdim128_e4m3_softcap_sm90_cu_49158569_29806ignoreE - _ZN74_INTERNAL_9998732c_38_flash_fwd_hdim128_e4m3_softcap_sm90_cu_49158569_29804cuda3std3__45__cpo5beginE)
_ZN74_INTERNAL_9998732c_38_flash_fwd_hdim128_e4m3_softcap_sm90_cu_49158569_29804cuda3std3__45__cpo5beginE:
	.zero		1
	.type		_ZN74_INTERNAL_9998732c_38_flash_fwd_hdim128_e4m3_softcap_sm90_cu_49158569_29804cuda3std3__476_GLOBAL__N__9998732c_38_flash_fwd_hdim128_e4m3_softcap_sm90_cu_49158569_29806ignoreE,@object
	.size		_ZN74_INTERNAL_9998732c_38_flash_fwd_hdim128_e4m3_softcap_sm90_cu_49158569_29804cuda3std3__476_GLOBAL__N__9998732c_38_flash_fwd_hdim128_e4m3_softcap_sm90_cu_49158569_29806ignoreE,(_ZN74_INTERNAL_9998732c_38_flash_fwd_hdim128_e4m3_softcap_sm90_cu_49158569_29804cute7productE - _ZN74_INTERNAL_9998732c_38_flash_fwd_hdim128_e4m3_softcap_sm90_cu_49158569_29804cuda3std3__476_GLOBAL__N__9998732c_38_flash_fwd_hdim128_e4m3_softcap_sm90_cu_49158569_29806ignoreE)
_ZN74_INTERNAL_9998732c_38_flash_fwd_hdim128_e4m3_softcap_sm90_cu_49158569_29804cuda3std3__476_GLOBAL__N__9998732c_38_flash_fwd_hdim128_e4m3_softcap_sm90_cu_49158569_29806ignoreE:
	.zero		1
	.type		_ZN74_INTERNAL_9998732c_38_flash_fwd_hdim128_e4m3_softcap_sm90_cu_49158569_29804cute7productE,@object
	.size		_ZN74_INTERNAL_9998732c_38_flash_fwd_hdim128_e4m3_softcap_sm90_cu_49158569_29804cute7productE,(_ZN74_INTERNAL_9998732c_38_flash_fwd_hdim128_e4m3_softcap_sm90_cu_49158569_29804cuda3std3__45__cpo3endE - _ZN74_INTERNAL_9998732c_38_flash_fwd_hdim128_e4m3_softcap_sm90_cu_49158569_29804cute7productE)
_ZN74_INTERNAL_9998732c_38_flash_fwd_hdim128_e4m3_softcap_sm90_cu_49158569_29804cute7productE:
	.zero		1
	.type		_ZN74_INTERNAL_9998732c_38_flash_fwd_hdim128_e4m3_softcap_sm90_cu_49158569_29804cuda3std3__45__cpo3endE,@object
	.size		_ZN74_INTERNAL_9998732c_38_flash_fwd_hdim128_e4m3_softcap_sm90_cu_49158569_29804cuda3std3__45__cpo3endE,(_ZN74_INTERNAL_9998732c_38_flash_fwd_hdim128_e4m3_softcap_sm90_cu_49158569_29804cuda3std3__419piecewise_constructE - _ZN74_INTERNAL_9998732c_38_flash_fwd_hdim128_e4m3_softcap_sm90_cu_49158569_29804cuda3std3__45__cpo3endE)
_ZN74_INTERNAL_9998732c_38_flash_fwd_hdim128_e4m3_softcap_sm90_cu_49158569_29804cuda3std3__45__cpo3endE:
	.zero		1
	.type		_ZN74_INTERNAL_9998732c_38_flash_fwd_hdim128_e4m3_softcap_sm90_cu_49158569_29804cuda3std3__419piecewise_constructE,@object
	.size		_ZN74_INTERNAL_9998732c_38_flash_fwd_hdim128_e4m3_softcap_sm90_cu_49158569_29804cuda3std3__419piecewise_constructE,(_ZN74_INTERNAL_9998732c_38_flash_fwd_hdim128_e4m3_softcap_sm90_cu_49158569_29804cuda3std3__45__cpo4cendE - _ZN74_INTERNAL_9998732c_38_flash_fwd_hdim128_e4m3_softcap_sm90_cu_49158569_29804cuda3std3__419piecewise_constructE)
_ZN74_INTERNAL_9998732c_38_flash_fwd_hdim128_e4m3_softcap_sm90_cu_49158569_29804cuda3std3__419piecewise_constructE:
	.zero		1
	.type		_ZN74_INTERNAL_9998732c_38_flash_fwd_hdim128_e4m3_softcap_sm90_cu_49158569_29804cuda3std3__45__cpo4cendE,@object
	.size		_ZN74_INTERNAL_9998732c_38_flash_fwd_hdim128_e4m3_softcap_sm90_cu_49158569_29804cuda3std3__45__cpo4cendE,(_ZN74_INTERNAL_9998732c_38_flash_fwd_hdim128_e4m3_softcap_sm90_cu_49158569_29804cuda3std6ranges3__45__cpo4swapE - _ZN74_INTERNAL_9998732c_38_flash_fwd_hdim128_e4m3_softcap_sm90_cu_49158569_29804cuda3std3__45__cpo4cendE)
_ZN74_INTERNAL_9998732c_38_flash_fwd_hdim128_e4m3_softcap_sm90_cu_49158569_29804cuda3std3__45__cpo4cendE:
	.zero		1
	.type		_ZN74_INTERNAL_9998732c_38_flash_fwd_hdim128_e4m3_softcap_sm90_cu_49158569_29804cuda3std6ranges3__45__cpo4swapE,@object
	.size		_ZN74_INTERNAL_9998732c_38_flash_fwd_hdim128_e4m3_softcap_sm90_cu_49158569_29804cuda3std6ranges3__45__cpo4swapE,(.L_19 - _ZN74_INTERNAL_9998732c_38_flash_fwd_hdim128_e4m3_softcap_sm90_cu_49158569_29804cuda3std6ranges3__45__cpo4swapE)
_ZN74_INTERNAL_9998732c_38_flash_fwd_hdim128_e4m3_softcap_sm90_cu_49158569_29804cuda3std6ranges3__45__cpo4swapE:
	.zero		1
.L_19:


//--------------------- .nv.shared._ZN7cutlass13device_kernelIN5flash11enable_sm90INS1_16FlashAttnFwdSm90INS1_25CollectiveMainloopFwdSm90ILi2EN4cute5tupleIJNS5_1CILi1EEES8_S8_EEENS6_IJNS7_ILi128EEENS7_ILi224EEESA_EEELi128ENS_12float_e4m3_tEfNS_4arch4Sm90ELb0ELb0ELb1ELb1ELb0ELb0ELb0ELb1ELb1ELb0ELb0ELb0EEENS1_21CollectiveEpilogueFwdINS6_IJSA_SA_SB_EEES9_NS_10bfloat16_tESF_Li256ELb1ELb0ELb0ELb1EEENS1_36VarlenDynamicPersistentTileSchedulerILi128ELi224ELi256ELi128ELb0ELb0ELb1ELb0ELb1ELb1EEEEEEEEEvNT_6ParamsE --------------------------
	.section	.nv.shared._ZN7cutlass13device_kernelIN5flash11enable_sm90INS1_16FlashAttnFwdSm90INS1_25CollectiveMainloopFwdSm90ILi2EN4cute5tupleIJNS5_1CILi1EEES8_S8_EEENS6_IJNS7_ILi128EEENS7_ILi224EEESA_EEELi128ENS_12float_e4m3_tEfNS_4arch4Sm90ELb0ELb0ELb1ELb1ELb0ELb0ELb0ELb1ELb1ELb0ELb0ELb0EEENS1_21CollectiveEpilogueFwdINS6_IJSA_SA_SB_EEES9_NS_10bfloat16_tESF_Li256ELb1ELb0ELb0ELb1EEENS1_36VarlenDynamicPersistentTileSchedulerILi128ELi224ELi256ELi128ELb0ELb0ELb1ELb0ELb1ELb1EEEEEEEEEvNT_6ParamsE,"aw",@nobits
	.sectionflags	@""
	.align	16
	.zero		1024


//--------------------- .nv.shared._ZN7cutlass13device_kernelIN5flash11enable_sm90INS1_16FlashAttnFwdSm90INS1_25CollectiveMainloopFwdSm90ILi2EN4cute5tupleIJNS5_1CILi1EEES8_S8_EEENS6_IJNS7_ILi128EEENS7_ILi224EEESA_EEELi128ENS_12float_e4m3_tEfNS_4arch4Sm90ELb0ELb0ELb1ELb1ELb0ELb1ELb0ELb1ELb1ELb0ELb0ELb0EEENS1_21CollectiveEpilogueFwdINS6_IJSA_SA_SB_EEES9_NS_10bfloat16_tESF_Li256ELb1ELb0ELb0ELb1EEENS1_36VarlenDynamicPersistentTileSchedulerILi128ELi224ELi256ELi128ELb0ELb0ELb1ELb0ELb1ELb1EEEEEEEEEvNT_6ParamsE --------------------------
	.section	.nv.shared._ZN7cutlass13device_kernelIN5flash11enable_sm90INS1_16FlashAttnFwdSm90INS1_25CollectiveMainloopFwdSm90ILi2EN4cute5tupleIJNS5_1CILi1EEES8_S8_EEENS6_IJNS7_ILi128EEENS7_ILi224EEESA_EEELi128ENS_12float_e4m3_tEfNS_4arch4Sm90ELb0ELb0ELb1ELb1ELb0ELb1ELb0ELb1ELb1ELb0ELb0ELb0EEENS1_21CollectiveEpilogueFwdINS6_IJSA_SA_SB_EEES9_NS_10bfloat16_tESF_Li256ELb1ELb0ELb0ELb1EEENS1_36VarlenDynamicPersistentTileSchedulerILi128ELi224ELi256ELi128ELb0ELb0ELb1ELb0ELb1ELb1EEEEEEEEEvNT_6ParamsE,"aw",@nobits
	.sectionflags	@""
	.align	16
	.zero		1024


//--------------------- .nv.shared._ZN7cutlass13device_kernelIN5flash11enable_sm90INS1_16FlashAttnFwdSm90INS1_25CollectiveMainloopFwdSm90ILi2EN4cute5tupleIJNS5_1CILi1EEES8_S8_EEENS6_IJNS7_ILi128EEENS7_ILi192EEESA_EEELi128ENS_12float_e4m3_tEfNS_4arch4Sm90ELb0ELb1ELb1ELb0ELb0ELb0ELb0ELb1ELb1ELb0ELb0ELb0EEENS1_21CollectiveEpilogueFwdINS6_IJSA_SA_SB_EEES9_NS_10bfloat16_tESF_Li256ELb0ELb0ELb0ELb1EEENS1_30DynamicPersistentTileSchedulerILi256ELi128ELb0ELb0ELb1EEEEEEEEEvNT_6ParamsE --------------------------
	.section	.nv.shared._ZN7cutlass13device_kernelIN5flash11enable_sm90INS1_16FlashAttnFwdSm90INS1_25CollectiveMainloopFwdSm90ILi2EN4cute5tupleIJNS5_1CILi1EEES8_S8_EEENS6_IJNS7_ILi128EEENS7_ILi192EEESA_EEELi128ENS_12float_e4m3_tEfNS_4arch4Sm90ELb0ELb1ELb1ELb0ELb0ELb0ELb0ELb1ELb1ELb0ELb0ELb0EEENS1_21CollectiveEpilogueFwdINS6_IJSA_SA_SB_EEES9_NS_10bfloat16_tESF_Li256ELb0ELb0ELb0ELb1EEENS1_30DynamicPersistentTileSchedulerILi256ELi128ELb0ELb0ELb1EEEEEEEEEvNT_6ParamsE,"aw",@nobits
	.sectionflags	@""
	.align	16
	.zero		1024


//--------------------- .nv.shared._ZN7cutlass13device_kernelIN5flash11enable_sm90INS1_16FlashAttnFwdSm90INS1_25CollectiveMainloopFwdSm90ILi2EN4cute5tupleIJNS5_1CILi1EEES8_S8_EEENS6_IJNS7_ILi128EEENS7_ILi192EEESA_EEELi128ENS_12float_e4m3_tEfNS_4arch4Sm90ELb0ELb1ELb1ELb1ELb0ELb0ELb0ELb1ELb1ELb0ELb0ELb0EEENS1_21CollectiveEpilogueFwdINS6_IJSA_SA_SB_EEES9_NS_10bfloat16_tESF_Li256ELb1ELb0ELb0ELb1EEENS1_36VarlenDynamicPersistentTileSchedulerILi128ELi192ELi256ELi128ELb0ELb0ELb1ELb1ELb0ELb1EEEEEEEEEvNT_6ParamsE --------------------------
	.section	.nv.shared._ZN7cutlass13device_kernelIN5flash11enable_sm90INS1_16FlashAttnFwdSm90INS1_25CollectiveMainloopFwdSm90ILi2EN4cute5tupleIJNS5_1CILi1EEES8_S8_EEENS6_IJNS7_ILi128EEENS7_ILi192EEESA_EEELi128ENS_12float_e4m3_tEfNS_4arch4Sm90ELb0ELb1ELb1ELb1ELb0ELb0ELb0ELb1ELb1ELb0ELb0ELb0EEENS1_21CollectiveEpilogueFwdINS6_IJSA_SA_SB_EEES9_NS_10bfloat16_tESF_Li256ELb1ELb0ELb0ELb1EEENS1_36VarlenDynamicPersistentTileSchedulerILi128ELi192ELi256ELi128ELb0ELb0ELb1ELb1ELb0ELb1EEEEEEEEEvNT_6ParamsE,"aw",@nobits
	.sectionflags	@""
	.align	16
	.zero		1024


//--------------------- .nv.shared._ZN7cutlass13device_kernelIN5flash11enable_sm90INS1_16FlashAttnFwdSm90INS1_25CollectiveMainloopFwdSm90ILi2EN4cute5tupleIJNS5_1CILi1EEES8_S8_EEENS6_IJNS7_ILi128EEENS7_ILi192EEESA_EEELi128ENS_12float_e4m3_tEfNS_4arch4Sm90ELb0ELb1ELb1ELb1ELb0ELb1ELb0ELb1ELb1ELb0ELb0ELb0EEENS1_21CollectiveEpilogueFwdINS6_IJSA_SA_SB_EEES9_NS_10bfloat16_tESF_Li256ELb1ELb0ELb0ELb1EEENS1_36VarlenDynamicPersistentTileSchedulerILi128ELi192ELi256ELi128ELb0ELb0ELb1ELb1ELb0ELb1EEEEEEEEEvNT_6ParamsE --------------------------
	.section	.nv.shared._ZN7cutlass13device_kernelIN5flash11enable_sm90INS1_16FlashAttnFwdSm90INS1_25CollectiveMainloopFwdSm90ILi2EN4cute5tupleIJNS5_1CILi1EEES8_S8_EEENS6_IJNS7_ILi128EEENS7_ILi192EEESA_EEELi128ENS_12float_e4m3_tEfNS_4arch4Sm90ELb0ELb1ELb1ELb1ELb0ELb1ELb0ELb1ELb1ELb0ELb0ELb0EEENS1_21CollectiveEpilogueFwdINS6_IJSA_SA_SB_EEES9_NS_10bfloat16_tESF_Li256ELb1ELb0ELb0ELb1EEENS1_36VarlenDynamicPersistentTileSchedulerILi128ELi192ELi256ELi128ELb0ELb0ELb1ELb1ELb0ELb1EEEEEEEEEvNT_6ParamsE,"aw",@nobits
	.sectionflags	@""
	.align	16
	.zero		1024


//--------------------- .nv.shared._ZN7cutlass13device_kernelIN5flash11enable_sm90INS1_16FlashAttnFwdSm90INS1_25CollectiveMainloopFwdSm90ILi2EN4cute5tupleIJNS5_1CILi1EEES8_S8_EEENS6_IJNS7_ILi128EEENS7_ILi224EEESA_EEELi128ENS_12float_e4m3_tEfNS_4arch4Sm90ELb1ELb0ELb1ELb0ELb0ELb0ELb0ELb1ELb1ELb0ELb0ELb0EEENS1_21CollectiveEpilogueFwdINS6_IJSA_SA_SB_EEES9_NS_10bfloat16_tESF_Li256ELb0ELb0ELb0ELb1EEENS1_30DynamicPersistentTileSchedulerILi256ELi128ELb0ELb0ELb1EEEEEEEEEvNT_6ParamsE --------------------------
	.section	.nv.shared._ZN7cutlass13device_kernelIN5flash11enable_sm90INS1_16FlashAttnFwdSm90INS1_25CollectiveMainloopFwdSm90ILi2EN4cute5tupleIJNS5_1CILi1EEES8_S8_EEENS6_IJNS7_ILi128EEENS7_ILi224EEESA_EEELi128ENS_12float_e4m3_tEfNS_4arch4Sm90ELb1ELb0ELb1ELb0ELb0ELb0ELb0ELb1ELb1ELb0ELb0ELb0EEENS1_21CollectiveEpilogueFwdINS6_IJSA_SA_SB_EEES9_NS_10bfloat16_tESF_Li256ELb0ELb0ELb0ELb1EEENS1_30DynamicPersistentTileSchedulerILi256ELi128ELb0ELb0ELb1EEEEEEEEEvNT_6ParamsE,"aw",@nobits
	.sectionflags	@""
	.align	16
	.zero		1024


//--------------------- .nv.shared._ZN7cutlass13device_kernelIN5flash11enable_sm90INS1_16FlashAttnFwdSm90INS1_25CollectiveMainloopFwdSm90ILi2EN4cute5tupleIJNS5_1CILi1EEES8_S8_EEENS6_IJNS7_ILi128EEENS7_ILi224EEESA_EEELi128ENS_12float_e4m3_tEfNS_4arch4Sm90ELb1ELb0ELb1ELb1ELb0ELb0ELb0ELb1ELb1ELb0ELb0ELb0EEENS1_21CollectiveEpilogueFwdINS6_IJSA_SA_SB_EEES9_NS_10bfloat16_tESF_Li256ELb1ELb0ELb0ELb1EEENS1_36VarlenDynamicPersistentTileSchedulerILi128ELi224ELi256ELi128ELb0ELb0ELb1ELb1ELb1ELb1EEEEEEEEEvNT_6ParamsE --------------------------
	.section	.nv.shared._ZN7cutlass13device_kernelIN5flash11enable_sm90INS1_16FlashAttnFwdSm90INS1_25CollectiveMainloopFwdSm90ILi2EN4cute5tupleIJNS5_1CILi1EEES8_S8_EEENS6_IJNS7_ILi128EEENS7_ILi224EEESA_EEELi128ENS_12float_e4m3_tEfNS_4arch4Sm90ELb1ELb0ELb1ELb1ELb0ELb0ELb0ELb1ELb1ELb0ELb0ELb0EEENS1_21CollectiveEpilogueFwdINS6_IJSA_SA_SB_EEES9_NS_10bfloat16_tESF_Li256ELb1ELb0ELb0ELb1EEENS1_36VarlenDynamicPersistentTileSchedulerILi128ELi224ELi256ELi128ELb0ELb0ELb1ELb1ELb1ELb1EEEEEEEEEvNT_6ParamsE,"aw",@nobits
	.sectionflags	@""
	.align	16
	.zero		1024


//--------------------- .nv.shared._ZN7cutlass13device_kernelIN5flash11enable_sm90INS1_16FlashAttnFwdSm90INS1_25CollectiveMainloopFwdSm90ILi2EN4cute5tupleIJNS5_1CILi1EEES8_S8_EEENS6_IJNS7_ILi128EEENS7_ILi224EEESA_EEELi128ENS_12float_e4m3_tEfNS_4arch4Sm90ELb1ELb0ELb1ELb1ELb0ELb1ELb0ELb1ELb1ELb0ELb0ELb0EEENS1_21CollectiveEpilogueFwdINS6_IJSA_SA_SB_EEES9_NS_10bfloat16_tESF_Li256ELb1ELb0ELb0ELb1EEENS1_36VarlenDynamicPersistentTileSchedulerILi128ELi224ELi256ELi128ELb0ELb0ELb1ELb1ELb1ELb1EEEEEEEEEvNT_6ParamsE --------------------------
	.section	.nv.shared._ZN7cutlass13device_kernelIN5flash11enable_sm90INS1_16FlashAttnFwdSm90INS1_25CollectiveMainloopFwdSm90ILi2EN4cute5tupleIJNS5_1CILi1EEES8_S8_EEENS6_IJNS7_ILi128EEENS7_ILi224EEESA_EEELi128ENS_12float_e4m3_tEfNS_4arch4Sm90ELb1ELb0ELb1ELb1ELb0ELb1ELb0ELb1ELb1ELb0ELb0ELb0EEENS1_21CollectiveEpilogueFwdINS6_IJSA_SA_SB_EEES9_NS_10bfloat16_tESF_Li256ELb1ELb0ELb0ELb1EEENS1_36VarlenDynamicPersistentTileSchedulerILi128ELi224ELi256ELi128ELb0ELb0ELb1ELb1ELb1ELb1EEEEEEEEEvNT_6ParamsE,"aw",@nobits
	.sectionflags	@""
	.align	16
	.zero		1024


//--------------------- .nv.constant0._ZN7cutlass13device_kernelIN5flash11enable_sm90INS1_16FlashAttnFwdSm90INS1_25CollectiveMainloopFwdSm90ILi2EN4cute5tupleIJNS5_1CILi1EEES8_S8_EEENS6_IJNS7_ILi128EEENS7_ILi224EEESA_EEELi128ENS_12float_e4m3_tEfNS_4arch4Sm90ELb0ELb0ELb1ELb0ELb0ELb0ELb0ELb1ELb1ELb0ELb0ELb0EEENS1_21CollectiveEpilogueFwdINS6_IJSA_SA_SB_EEES9_NS_10bfloat16_tESF_Li256ELb0ELb0ELb0ELb1EEENS1_29StaticPersistentTileSchedulerILb0EEEEEEEEEvNT_6ParamsE --------------------------
	.section	.nv.constant0._ZN7cutlass13device_kernelIN5flash11enable_sm90INS1_16FlashAttnFwdSm90INS1_25CollectiveMainloopFwdSm90ILi2EN4cute5tupleIJNS5_1CILi1EEES8_S8_EEENS6_IJNS7_ILi128EEENS7_ILi224EEESA_EEELi128ENS_12float_e4m3_tEfNS_4arch4Sm90ELb0ELb0ELb1ELb0ELb0ELb0ELb0ELb1ELb1ELb0ELb0ELb0EEENS1_21CollectiveEpilogueFwdINS6_IJSA_SA_SB_EEES9_NS_10bfloat16_tESF_Li256ELb0ELb0ELb0ELb1EEENS1_29StaticPersistentTileSchedulerILb0EEEEEEEEEvNT_6ParamsE,"a",@progbits
	.sectionflags	@""
	.align	4
.nv.constant0._ZN7cutlass13device_kernelIN5flash11enable_sm90INS1_16FlashAttnFwdSm90INS1_25CollectiveMainloopFwdSm90ILi2EN4cute5tupleIJNS5_1CILi1EEES8_S8_EEENS6_IJNS7_ILi128EEENS7_ILi224EEESA_EEELi128ENS_12float_e4m3_tEfNS_4arch4Sm90ELb0ELb0ELb1ELb0ELb0ELb0ELb0ELb1ELb1ELb0ELb0ELb0EEENS1_21CollectiveEpilogueFwdINS6_IJSA_SA_SB_EEES9_NS_10bfloat16_tESF_Li256ELb0ELb0ELb0ELb1EEENS1_29StaticPersistentTileSchedulerILb0EEEEEEEEEvNT_6ParamsE:
	.zero		3584


//--------------------- .nv.constant0._ZN7cutlass13device_kernelIN5flash11enable_sm90INS1_16FlashAttnFwdSm90INS1_25CollectiveMainloopFwdSm90ILi2EN4cute5tupleIJNS5_1CILi1EEES8_S8_EEENS6_IJNS7_ILi128EEENS7_ILi224EEESA_EEELi128ENS_12float_e4m3_tEfNS_4arch4Sm90ELb0ELb0ELb1ELb1ELb0ELb0ELb0ELb1ELb1ELb0ELb0ELb0EEENS1_21CollectiveEpilogueFwdINS6_IJSA_SA_SB_EEES9_NS_10bfloat16_tESF_Li256ELb1ELb0ELb0ELb1EEENS1_36VarlenDynamicPersistentTileSchedulerILi128ELi224ELi256ELi128ELb0ELb0ELb1ELb0ELb1ELb1EEEEEEEEEvNT_6ParamsE --------------------------
	.section	.nv.constant0._ZN7cutlass13device_kernelIN5flash11enable_sm90INS1_16FlashAttnFwdSm90INS1_25CollectiveMainloopFwdSm90ILi2EN4cute5tupleIJNS5_1CILi1EEES8_S8_EEENS6_IJNS7_ILi128EEENS7_ILi224EEESA_EEELi128ENS_12float_e4m3_tEfNS_4arch4Sm90ELb0ELb0ELb1ELb1ELb0ELb0ELb0ELb1ELb1ELb0ELb0ELb0EEENS1_21CollectiveEpilogueFwdINS6_IJSA_SA_SB_EEES9_NS_10bfloat16_tESF_Li256ELb1ELb0ELb0ELb1EEENS1_36VarlenDynamicPersistentTileSchedulerILi128ELi224ELi256ELi128ELb0ELb0ELb1ELb0ELb1ELb1EEEEEEEEEvNT_6ParamsE,"a",@progbits
	.sectionflags	@""
	.align	4
.nv.constant0._ZN7cutlass13device_kernelIN5flash11enable_sm90INS1_16FlashAttnFwdSm90INS1_25CollectiveMainloopFwdSm90ILi2EN4cute5tupleIJNS5_1CILi1EEES8_S8_EEENS6_IJNS7_ILi128EEENS7_ILi224EEESA_EEELi128ENS_12float_e4m3_tEfNS_4arch4Sm90ELb0ELb0ELb1ELb1ELb0ELb0ELb0ELb1ELb1ELb0ELb0ELb0EEENS1_21CollectiveEpilogueFwdINS6_IJSA_SA_SB_EEES9_NS_10bfloat16_tESF_Li256ELb1ELb0ELb0ELb1EEENS1_36VarlenDynamicPersistentTileSchedulerILi128ELi224ELi256ELi128ELb0ELb0ELb1ELb0ELb1ELb1EEEEEEEEEvNT_6ParamsE:
	.zero		3200


//--------------------- .nv.constant0._ZN7cutlass13device_kernelIN5flash11enable_sm90INS1_16FlashAttnFwdSm90INS1_25CollectiveMainloopFwdSm90ILi2EN4cute5tupleIJNS5_1CILi1EEES8_S8_EEENS6_IJNS7_ILi128EEENS7_ILi224EEESA_EEELi128ENS_12float_e4m3_tEfNS_4arch4Sm90ELb0ELb0ELb1ELb1ELb0ELb1ELb0ELb1ELb1ELb0ELb0ELb0EEENS1_21CollectiveEpilogueFwdINS6_IJSA_SA_SB_EEES9_NS_10bfloat16_tESF_Li256ELb1ELb0ELb0ELb1EEENS1_36VarlenDynamicPersistentTileSchedulerILi128ELi224ELi256ELi128ELb0ELb0ELb1ELb0ELb1ELb1EEEEEEEEEvNT_6ParamsE --------------------------
	.section	.nv.constant0._ZN7cutlass13device_kernelIN5flash11enable_sm90INS1_16FlashAttnFwdSm90INS1_25CollectiveMainloopFwdSm90ILi2EN4cute5tupleIJNS5_1CILi1EEES8_S8_EEENS6_IJNS7_ILi128EEENS7_ILi224EEESA_EEELi128ENS_12float_e4m3_tEfNS_4arch4Sm90ELb0ELb0ELb1ELb1ELb0ELb1ELb0ELb1ELb1ELb0ELb0ELb0EEENS1_21CollectiveEpilogueFwdINS6_IJSA_SA_SB_EEES9_NS_10bfloat16_tESF_Li256ELb1ELb0ELb0ELb1EEENS1_36VarlenDynamicPersistentTileSchedulerILi128ELi224ELi256ELi128ELb0ELb0ELb1ELb0ELb1ELb1EEEEEEEEEvNT_6ParamsE,"a",@progbits
	.sectionflags	@""
	.align	4
.nv.constant0._ZN7cutlass13device_kernelIN5flash11enable_sm90INS1_16FlashAttnFwdSm90INS1_25CollectiveMainloopFwdSm90ILi2EN4cute5tupleIJNS5_1CILi1EEES8_S8_EEENS6_IJNS7_ILi128EEENS7_ILi224EEESA_EEELi128ENS_12float_e4m3_tEfNS_4arch4Sm90ELb0ELb0ELb1ELb1ELb0ELb1ELb0ELb1ELb1ELb0ELb0ELb0EEENS1_21CollectiveEpilogueFwdINS6_IJSA_SA_SB_EEES9_NS_10bfloat16_tESF_Li256ELb1ELb0ELb0ELb1EEENS1_36VarlenDynamicPersistentTileSchedulerILi128ELi224ELi256ELi128ELb0ELb0ELb1ELb0ELb1ELb1EEEEEEEEEvNT_6ParamsE:
	.zero		3200


//--------------------- .nv.constant0._ZN7cutlass13device_kernelIN5flash11enable_sm90INS1_16FlashAttnFwdSm90INS1_25CollectiveMainloopFwdSm90ILi2EN4cute5tupleIJNS5_1CILi1EEES8_S8_EEENS6_IJNS7_ILi128EEENS7_ILi192EEESA_EEELi128ENS_12float_e4m3_tEfNS_4arch4Sm90ELb0ELb1ELb1ELb0ELb0ELb0ELb0ELb1ELb1ELb0ELb0ELb0EEENS1_21CollectiveEpilogueFwdINS6_IJSA_SA_SB_EEES9_NS_10bfloat16_tESF_Li256ELb0ELb0ELb0ELb1EEENS1_30DynamicPersistentTileSchedulerILi256ELi128ELb0ELb0ELb1EEEEEEEEEvNT_6ParamsE --------------------------
	.section	.nv.constant0._ZN7cutlass13device_kernelIN5flash11enable_sm90INS1_16FlashAttnFwdSm90INS1_25CollectiveMainloopFwdSm90ILi2EN4cute5tupleIJNS5_1CILi1EEES8_S8_EEENS6_IJNS7_ILi128EEENS7_ILi192EEESA_EEELi128ENS_12float_e4m3_tEfNS_4arch4Sm90ELb0ELb1ELb1ELb0ELb0ELb0ELb0ELb1ELb1ELb0ELb0ELb0EEENS1_21CollectiveEpilogueFwdINS6_IJSA_SA_SB_EEES9_NS_10bfloat16_tESF_Li256ELb0ELb0ELb0ELb1EEENS1_30DynamicPersistentTileSchedulerILi256ELi128ELb0ELb0ELb1EEEEEEEEEvNT_6ParamsE,"a",@progbits
	.sectionflags	@""
	.align	4
.nv.constant0._ZN7cutlass13device_kernelIN5flash11enable_sm90INS1_16FlashAttnFwdSm90INS1_25CollectiveMainloopFwdSm90ILi2EN4cute5tupleIJNS5_1CILi1EEES8_S8_EEENS6_IJNS7_ILi128EEENS7_ILi192EEESA_EEELi128ENS_12float_e4m3_tEfNS_4arch4Sm90ELb0ELb1ELb1ELb0ELb0ELb0ELb0ELb1ELb1ELb0ELb0ELb0EEENS1_21CollectiveEpilogueFwdINS6_IJSA_SA_SB_EEES9_NS_10bfloat16_tESF_Li256ELb0ELb0ELb0ELb1EEENS1_30DynamicPersistentTileSchedulerILi256ELi128ELb0ELb0ELb1EEEEEEEEEvNT_6ParamsE:
	.zero		3584


//--------------------- .nv.constant0._ZN7cutlass13device_kernelIN5flash11enable_sm90INS1_16FlashAttnFwdSm90INS1_25CollectiveMainloopFwdSm90ILi2EN4cute5tupleIJNS5_1CILi1EEES8_S8_EEENS6_IJNS7_ILi128EEENS7_ILi192EEESA_EEELi128ENS_12float_e4m3_tEfNS_4arch4Sm90ELb0ELb1ELb1ELb1ELb0ELb0ELb0ELb1ELb1ELb0ELb0ELb0EEENS1_21CollectiveEpilogueFwdINS6_IJSA_SA_SB_EEES9_NS_10bfloat16_tESF_Li256ELb1ELb0ELb0ELb1EEENS1_36VarlenDynamicPersistentTileSchedulerILi128ELi192ELi256ELi128ELb0ELb0ELb1ELb1ELb0ELb1EEEEEEEEEvNT_6ParamsE --------------------------
	.section	.nv.constant0._ZN7cutlass13device_kernelIN5flash11enable_sm90INS1_16FlashAttnFwdSm90INS1_25CollectiveMainloopFwdSm90ILi2EN4cute5tupleIJNS5_1CILi1EEES8_S8_EEENS6_IJNS7_ILi128EEENS7_ILi192EEESA_EEELi128ENS_12float_e4m3_tEfNS_4arch4Sm90ELb0ELb1ELb1ELb1ELb0ELb0ELb0ELb1ELb1ELb0ELb0ELb0EEENS1_21CollectiveEpilogueFwdINS6_IJSA_SA_SB_EEES9_NS_10bfloat16_tESF_Li256ELb1ELb0ELb0ELb1EEENS1_36VarlenDynamicPersistentTileSchedulerILi128ELi192ELi256ELi128ELb0ELb0ELb1ELb1ELb0ELb1EEEEEEEEEvNT_6ParamsE,"a",@progbits
	.sectionflags	@""
	.align	4
.nv.constant0._ZN7cutlass13device_kernelIN5flash11enable_sm90INS1_16FlashAttnFwdSm90INS1_25CollectiveMainloopFwdSm90ILi2EN4cute5tupleIJNS5_1CILi1EEES8_S8_EEENS6_IJNS7_ILi128EEENS7_ILi192EEESA_EEELi128ENS_12float_e4m3_tEfNS_4arch4Sm90ELb0ELb1ELb1ELb1ELb0ELb0ELb0ELb1ELb1ELb0ELb0ELb0EEENS1_21CollectiveEpilogueFwdINS6_IJSA_SA_SB_EEES9_NS_10bfloat16_tESF_Li256ELb1ELb0ELb0ELb1EEENS1_36VarlenDynamicPersistentTileSchedulerILi128ELi192ELi256ELi128ELb0ELb0ELb1ELb1ELb0ELb1EEEEEEEEEvNT_6ParamsE:
	.zero		3200


//--------------------- .nv.constant0._ZN7cutlass13device_kernelIN5flash11enable_sm90INS1_16FlashAttnFwdSm90INS1_25CollectiveMainloopFwdSm90ILi2EN4cute5tupleIJNS5_1CILi1EEES8_S8_EEENS6_IJNS7_ILi128EEENS7_ILi192EEESA_EEELi128ENS_12float_e4m3_tEfNS_4arch4Sm90ELb0ELb1ELb1ELb1ELb0ELb1ELb0ELb1ELb1ELb0ELb0ELb0EEENS1_21CollectiveEpilogueFwdINS6_IJSA_SA_SB_EEES9_NS_10bfloat16_tESF_Li256ELb1ELb0ELb0ELb1EEENS1_36VarlenDynamicPersistentTileSchedulerILi128ELi192ELi256ELi128ELb0ELb0ELb1ELb1ELb0ELb1EEEEEEEEEvNT_6ParamsE --------------------------
	.section	.nv.constant0._ZN7cutlass13device_kernelIN5flash11enable_sm90INS1_16FlashAttnFwdSm90INS1_25CollectiveMainloopFwdSm90ILi2EN4cute5tupleIJNS5_1CILi1EEES8_S8_EEENS6_IJNS7_ILi128EEENS7_ILi192EEESA_EEELi128ENS_12float_e4m3_tEfNS_4arch4Sm90ELb0ELb1ELb1ELb1ELb0ELb1ELb0ELb1ELb1ELb0ELb0ELb0EEENS1_21CollectiveEpilogueFwdINS6_IJSA_SA_SB_EEES9_NS_10bfloat16_tESF_Li256ELb1ELb0ELb0ELb1EEENS1_36VarlenDynamicPersistentTileSchedulerILi128ELi192ELi256ELi128ELb0ELb0ELb1ELb1ELb0ELb1EEEEEEEEEvNT_6ParamsE,"a",@progbits
	.sectionflags	@""
	.align	4
.nv.constant0._ZN7cutlass13device_kernelIN5flash11enable_sm90INS1_16FlashAttnFwdSm90INS1_25CollectiveMainloopFwdSm90ILi2EN4cute5tupleIJNS5_1CILi1EEES8_S8_EEENS6_IJNS7_ILi128EEENS7_ILi192EEESA_EEELi128ENS_12float_e4m3_tEfNS_4arch4Sm90ELb0ELb1ELb1ELb1ELb0ELb1ELb0ELb1ELb1ELb0ELb0ELb0EEENS1_21CollectiveEpilogueFwdINS6_IJSA_SA_SB_EEES9_NS_10bfloat16_tESF_Li256ELb1ELb0ELb0ELb1EEENS1_36VarlenDynamicPersistentTileSchedulerILi128ELi192ELi256ELi128ELb0ELb0ELb1ELb1ELb0ELb1EEEEEEEEEvNT_6ParamsE:
	.zero		3200


//--------------------- .nv.constant0._ZN7cutlass13device_kernelIN5flash11enable_sm90INS1_16FlashAttnFwdSm90INS1_25CollectiveMainloopFwdSm90ILi2EN4cute5tupleIJNS5_1CILi1EEES8_S8_EEENS6_IJNS7_ILi128EEENS7_ILi224EEESA_EEELi128ENS_12float_e4m3_tEfNS_4arch4Sm90ELb1ELb0ELb1ELb0ELb0ELb0ELb0ELb1ELb1ELb0ELb0ELb0EEENS1_21CollectiveEpilogueFwdINS6_IJSA_SA_SB_EEES9_NS_10bfloat16_tESF_Li256ELb0ELb0ELb0ELb1EEENS1_30DynamicPersistentTileSchedulerILi256ELi128ELb0ELb0ELb1EEEEEEEEEvNT_6ParamsE --------------------------
	.section	.nv.constant0._ZN7cutlass13device_kernelIN5flash11enable_sm90INS1_16FlashAttnFwdSm90INS1_25CollectiveMainloopFwdSm90ILi2EN4cute5tupleIJNS5_1CILi1EEES8_S8_EEENS6_IJNS7_ILi128EEENS7_ILi224EEESA_EEELi128ENS_12float_e4m3_tEfNS_4arch4Sm90ELb1ELb0ELb1ELb0ELb0ELb0ELb0ELb1ELb1ELb0ELb0ELb0EEENS1_21CollectiveEpilogueFwdINS6_IJSA_SA_SB_EEES9_NS_10bfloat16_tESF_Li256ELb0ELb0ELb0ELb1EEENS1_30DynamicPersistentTileSchedulerILi256ELi128ELb0ELb0ELb1EEEEEEEEEvNT_6ParamsE,"a",@progbits
	.sectionflags	@""
	.align	4
.nv.constant0._ZN7cutlass13device_kernelIN5flash11enable_sm90INS1_16FlashAttnFwdSm90INS1_25CollectiveMainloopFwdSm90ILi2EN4cute5tupleIJNS5_1CILi1EEES8_S8_EEENS6_IJNS7_ILi128EEENS7_ILi224EEESA_EEELi128ENS_12float_e4m3_tEfNS_4arch4Sm90ELb1ELb0ELb1ELb0ELb0ELb0ELb0ELb1ELb1ELb0ELb0ELb0EEENS1_21CollectiveEpilogueFwdINS6_IJSA_SA_SB_EEES9_NS_10bfloat16_tESF_Li256ELb0ELb0ELb0ELb1EEENS1_30DynamicPersistentTileSchedulerILi256ELi128ELb0ELb0ELb1EEEEEEEEEvNT_6ParamsE:
	.zero		3584


//--------------------- .nv.constant0._ZN7cutlass13device_kernelIN5flash11enable_sm90INS1_16FlashAttnFwdSm90INS1_25CollectiveMainloopFwdSm90ILi2EN4cute5tupleIJNS5_1CILi1EEES8_S8_EEENS6_IJNS7_ILi128EEENS7_ILi224EEESA_EEELi128ENS_12float_e4m3_tEfNS_4arch4Sm90ELb1ELb0ELb1ELb1ELb0ELb0ELb0ELb1ELb1ELb0ELb0ELb0EEENS1_21CollectiveEpilogueFwdINS6_IJSA_SA_SB_EEES9_NS_10bfloat16_tESF_Li256ELb1ELb0ELb0ELb1EEENS1_36VarlenDynamicPersistentTileSchedulerILi128ELi224ELi256ELi128ELb0ELb0ELb1ELb1ELb1ELb1EEEEEEEEEvNT_6ParamsE --------------------------
	.section	.nv.constant0._ZN7cutlass13device_kernelIN5flash11enable_sm90INS1_16FlashAttnFwdSm90INS1_25CollectiveMainloopFwdSm90ILi2EN4cute5tupleIJNS5_1CILi1EEES8_S8_EEENS6_IJNS7_ILi128EEENS7_ILi224EEESA_EEELi128ENS_12float_e4m3_tEfNS_4arch4Sm90ELb1ELb0ELb1ELb1ELb0ELb0ELb0ELb1ELb1ELb0ELb0ELb0EEENS1_21CollectiveEpilogueFwdINS6_IJSA_SA_SB_EEES9_NS_10bfloat16_tESF_Li256ELb1ELb0ELb0ELb1EEENS1_36VarlenDynamicPersistentTileSchedulerILi128ELi224ELi256ELi128ELb0ELb0ELb1ELb1ELb1ELb1EEEEEEEEEvNT_6ParamsE,"a",@progbits
	.sectionflags	@""
	.align	4
.nv.constant0._ZN7cutlass13device_kernelIN5flash11enable_sm90INS1_16FlashAttnFwdSm90INS1_25CollectiveMainloopFwdSm90ILi2EN4cute5tupleIJNS5_1CILi1EEES8_S8_EEENS6_IJNS7_ILi128EEENS7_ILi224EEESA_EEELi128ENS_12float_e4m3_tEfNS_4arch4Sm90ELb1ELb0ELb1ELb1ELb0ELb0ELb0ELb1ELb1ELb0ELb0ELb0EEENS1_21CollectiveEpilogueFwdINS6_IJSA_SA_SB_EEES9_NS_10bfloat16_tESF_Li256ELb1ELb0ELb0ELb1EEENS1_36VarlenDynamicPersistentTileSchedulerILi128ELi224ELi256ELi128ELb0ELb0ELb1ELb1ELb1ELb1EEEEEEEEEvNT_6ParamsE:
	.zero		3200


//--------------------- .nv.constant0._ZN7cutlass13device_kernelIN5flash11enable_sm90INS1_16FlashAttnFwdSm90INS1_25CollectiveMainloopFwdSm90ILi2EN4cute5tupleIJNS5_1CILi1EEES8_S8_EEENS6_IJNS7_ILi128EEENS7_ILi224EEESA_EEELi128ENS_12float_e4m3_tEfNS_4arch4Sm90ELb1ELb0ELb1ELb1ELb0ELb1ELb0ELb1ELb1ELb0ELb0ELb0EEENS1_21CollectiveEpilogueFwdINS6_IJSA_SA_SB_EEES9_NS_10bfloat16_tESF_Li256ELb1ELb0ELb0ELb1EEENS1_36VarlenDynamicPersistentTileSchedulerILi128ELi224ELi256ELi128ELb0ELb0ELb1ELb1ELb1ELb1EEEEEEEEEvNT_6ParamsE --------------------------
	.section	.nv.constant0._ZN7cutlass13device_kernelIN5flash11enable_sm90INS1_16FlashAttnFwdSm90INS1_25CollectiveMainloopFwdSm90ILi2EN4cute5tupleIJNS5_1CILi1EEES8_S8_EEENS6_IJNS7_ILi128EEENS7_ILi224EEESA_EEELi128ENS_12float_e4m3_tEfNS_4arch4Sm90ELb1ELb0ELb1ELb1ELb0ELb1ELb0ELb1ELb1ELb0ELb0ELb0EEENS1_21CollectiveEpilogueFwdINS6_IJSA_SA_SB_EEES9_NS_10bfloat16_tESF_Li256ELb1ELb0ELb0ELb1EEENS1_36VarlenDynamicPersistentTileSchedulerILi128ELi224ELi256ELi128ELb0ELb0ELb1ELb1ELb1ELb1EEEEEEEEEvNT_6ParamsE,"a",@progbits
	.sectionflags	@""
	.align	4
.nv.constant0._ZN7cutlass13device_kernelIN5flash11enable_sm90INS1_16FlashAttnFwdSm90INS1_25CollectiveMainloopFwdSm90ILi2EN4cute5tupleIJNS5_1CILi1EEES8_S8_EEENS6_IJNS7_ILi128EEENS7_ILi224EEESA_EEELi128ENS_12float_e4m3_tEfNS_4arch4Sm90ELb1ELb0ELb1ELb1ELb0ELb1ELb0ELb1ELb1ELb0ELb0ELb0EEENS1_21CollectiveEpilogueFwdINS6_IJSA_SA_SB_EEES9_NS_10bfloat16_tESF_Li256ELb1ELb0ELb0ELb1EEENS1_36VarlenDynamicPersistentTileSchedulerILi128ELi224ELi256ELi128ELb0ELb0ELb1ELb1ELb1ELb1EEEEEEEEEvNT_6ParamsE:
	.zero		3200


//--------------------- SYMBOLS --------------------------

	.type		.nv.reservedSmem.offset0,@object
	.size		.nv.reservedSmem.offset0,0x4
	.type		__assertfail,@function
